// Copyright (c) 2024, Jay Shah, Ganesh Bikshandi, Ying Zhang, Vijay Thakkar, Pradeep Ramani, Tri Dao.
// Splitting the different template instantiations to different files to speed up compilation.
// This file is auto-generated. See "generate_kernels.py"

#include "flash_fwd_launch_template.h"

#ifndef FLASHATTENTION_DISABLE_HDIM96
template void run_mha_fwd_<90, cutlass::bfloat16_t, 96, 96, true, true, false, true>(Flash_fwd_params &params, cudaStream_t stream);
#endif


// ===== COMPILED SASS (sm_90a) =====

	.target	sm_90a

	.elftype	@"ET_EXEC"


//--------------------- .note.nv.tkinfo           --------------------------
	.section	.note.nv.tkinfo,"",@"SHT_NOTE"
	.sectionflags	@"SHF_NOTE_NV_TKINFO"
	.tkinfo
        /*0018*/ 	.word	0x00000002
        /*0030*/ 	.string	""
        /*0030*/ 	.string	"ptxas"
        /*0030*/ 	.string	"Cuda compilation tools, release 13.0, V13.0.88"
        /*0030*/ 	.string	"Build cuda_13.0.r13.0/compiler.36424714_0"
        /*0030*/ 	.string	"-arch sm_90a -m 64 "



//--------------------- .note.nv.cuinfo           --------------------------
	.section	.note.nv.cuinfo,"",@"SHT_NOTE"
	.sectionflags	@"SHF_NOTE_NV_CUINFO"
        /*0018*/ 	.short	0x0002
        /*001a*/ 	.short	0x005a
        /*001c*/ 	.short	0x0082
	.zero		2


//--------------------- .nv.info                  --------------------------
	.section	.nv.info,"",@"SHT_CUDA_INFO"
	.align	4


	//----- nvinfo : EIATTR_REGCOUNT
	.align		4
        /*0000*/ 	.byte	0x04, 0x2f
        /*0002*/ 	.short	(.L_19 - .L_18)
	.align		4
.L_18:
        /*0004*/ 	.word	index@(_ZN7cutlass13device_kernelIN5flash11enable_sm90INS1_16FlashAttnFwdSm90INS1_25CollectiveMainloopFwdSm90ILi2EN4cute5tupleIJNS5_1CILi1EEES8_S8_EEENS6_IJNS7_ILi192EEENS7_ILi128EEENS7_ILi96EEEEEELi96ENS_10bfloat16_tEfNS_4arch4Sm90ELb1ELb0ELb0ELb1ELb1ELb1ELb0ELb0ELb1ELb1ELb1ELb0EEENS1_21CollectiveEpilogueFwdINS6_IJSA_SC_SB_EEES9_SE_SG_Li384ELb1ELb1ELb1ELb0EEENS1_36VarlenDynamicPersistentTileSchedulerILi192ELi128ELi384ELi128ELb1ELb1ELb1ELb1ELb1ELb1EEEEEEEEEvNT_6ParamsE)
        /*0008*/ 	.word	0x00000080


	//----- nvinfo : EIATTR_FRAME_SIZE
	.align		4
.L_19:
        /*000c*/ 	.byte	0x04, 0x11
        /*000e*/ 	.short	(.L_21 - .L_20)
	.align		4
.L_20:
        /*0010*/ 	.word	index@(_ZN7cutlass13device_kernelIN5flash11enable_sm90INS1_16FlashAttnFwdSm90INS1_25CollectiveMainloopFwdSm90ILi2EN4cute5tupleIJNS5_1CILi1EEES8_S8_EEENS6_IJNS7_ILi192EEENS7_ILi128EEENS7_ILi96EEEEEELi96ENS_10bfloat16_tEfNS_4arch4Sm90ELb1ELb0ELb0ELb1ELb1ELb1ELb0ELb0ELb1ELb1ELb1ELb0EEENS1_21CollectiveEpilogueFwdINS6_IJSA_SC_SB_EEES9_SE_SG_Li384ELb1ELb1ELb1ELb0EEENS1_36VarlenDynamicPersistentTileSchedulerILi192ELi128ELi384ELi128ELb1ELb1ELb1ELb1ELb1ELb1EEEEEEEEEvNT_6ParamsE)
        /*0014*/ 	.word	0x000000e8


	//----- nvinfo : EIATTR_REGCOUNT
	.align		4
.L_21:
        /*0018*/ 	.byte	0x04, 0x2f
        /*001a*/ 	.short	(.L_23 - .L_22)
	.align		4
.L_22:
        /*001c*/ 	.word	index@(_ZN7cutlass13device_kernelIN5flash11enable_sm90INS1_16FlashAttnFwdSm90INS1_25CollectiveMainloopFwdSm90ILi2EN4cute5tupleIJNS5_1CILi1EEES8_S8_EEENS6_IJNS7_ILi192EEENS7_ILi128EEENS7_ILi96EEEEEELi96ENS_10bfloat16_tEfNS_4arch4Sm90ELb1ELb0ELb0ELb1ELb1ELb0ELb0ELb0ELb1ELb1ELb1ELb0EEENS1_21CollectiveEpilogueFwdINS6_IJSA_SC_SB_EEES9_SE_SG_Li384ELb1ELb1ELb1ELb0EEENS1_36VarlenDynamicPersistentTileSchedulerILi192ELi128ELi384ELi128ELb1ELb1ELb1ELb1ELb1ELb1EEEEEEEEEvNT_6ParamsE)
        /*0020*/ 	.word	0x00000080


	//----- nvinfo : EIATTR_FRAME_SIZE
	.align		4
.L_23:
        /*0024*/ 	.byte	0x04, 0x11
        /*0026*/ 	.short	(.L_25 - .L_24)
	.align		4
.L_24:
        /*0028*/ 	.word	index@(_ZN7cutlass13device_kernelIN5flash11enable_sm90INS1_16FlashAttnFwdSm90INS1_25CollectiveMainloopFwdSm90ILi2EN4cute5tupleIJNS5_1CILi1EEES8_S8_EEENS6_IJNS7_ILi192EEENS7_ILi128EEENS7_ILi96EEEEEELi96ENS_10bfloat16_tEfNS_4arch4Sm90ELb1ELb0ELb0ELb1ELb1ELb0ELb0ELb0ELb1ELb1ELb1ELb0EEENS1_21CollectiveEpilogueFwdINS6_IJSA_SC_SB_EEES9_SE_SG_Li384ELb1ELb1ELb1ELb0EEENS1_36VarlenDynamicPersistentTileSchedulerILi192ELi128ELi384ELi128ELb1ELb1ELb1ELb1ELb1ELb1EEEEEEEEEvNT_6ParamsE)
        /*002c*/ 	.word	0x00000050


	//----- nvinfo : EIATTR_REGCOUNT
	.align		4
.L_25:
        /*0030*/ 	.byte	0x04, 0x2f
        /*0032*/ 	.short	(.L_27 - .L_26)
	.align		4
.L_26:
        /*0034*/ 	.word	index@(_ZN7cutlass13device_kernelIN5flash11enable_sm90INS1_16FlashAttnFwdSm90INS1_25CollectiveMainloopFwdSm90ILi2EN4cute5tupleIJNS5_1CILi1EEES8_S8_EEENS6_IJNS7_ILi192EEENS7_ILi128EEENS7_ILi96EEEEEELi96ENS_10bfloat16_tEfNS_4arch4Sm90ELb1ELb0ELb0ELb0ELb1ELb0ELb0ELb0ELb1ELb1ELb1ELb0EEENS1_21CollectiveEpilogueFwdINS6_IJSA_SC_SB_EEES9_SE_SG_Li384ELb0ELb1ELb1ELb0EEENS1_19SingleTileSchedulerILb0ELb1ELb1ELi192EEEEEEEEEvNT_6ParamsE)
        /*0038*/ 	.word	0x00000080


	//----- nvinfo : EIATTR_FRAME_SIZE
	.align		4
.L_27:
        /*003c*/ 	.byte	0x04, 0x11
        /*003e*/ 	.short	(.L_29 - .L_28)
	.align		4
.L_28:
        /*0040*/ 	.word	index@(_ZN7cutlass13device_kernelIN5flash11enable_sm90INS1_16FlashAttnFwdSm90INS1_25CollectiveMainloopFwdSm90ILi2EN4cute5tupleIJNS5_1CILi1EEES8_S8_EEENS6_IJNS7_ILi192EEENS7_ILi128EEENS7_ILi96EEEEEELi96ENS_10bfloat16_tEfNS_4arch4Sm90ELb1ELb0ELb0ELb0ELb1ELb0ELb0ELb0ELb1ELb1ELb1ELb0EEENS1_21CollectiveEpilogueFwdINS6_IJSA_SC_SB_EEES9_SE_SG_Li384ELb0ELb1ELb1ELb0EEENS1_19SingleTileSchedulerILb0ELb1ELb1ELi192EEEEEEEEEvNT_6ParamsE)
        /*0044*/ 	.word	0x00000010


	//----- nvinfo : EIATTR_REGCOUNT
	.align		4
.L_29:
        /*0048*/ 	.byte	0x04, 0x2f
        /*004a*/ 	.short	(.L_31 - .L_30)
	.align		4
.L_30:
        /*004c*/ 	.word	index@(_ZN7cutlass13device_kernelIN5flash11enable_sm90INS1_16FlashAttnFwdSm90INS1_25CollectiveMainloopFwdSm90ILi2EN4cute5tupleIJNS5_1CILi1EEES8_S8_EEENS6_IJNS7_ILi192EEENS7_ILi128EEENS7_ILi96EEEEEELi96ENS_10bfloat16_tEfNS_4arch4Sm90ELb0ELb1ELb0ELb1ELb1ELb1ELb0ELb0ELb1ELb1ELb1ELb0EEENS1_21CollectiveEpilogueFwdINS6_IJSA_SC_SB_EEES9_SE_SG_Li384ELb1ELb1ELb1ELb0EEENS1_36VarlenDynamicPersistentTileSchedulerILi192ELi128ELi384ELi128ELb1ELb1ELb1ELb1ELb0ELb1EEEEEEEEEvNT_6ParamsE)
        /*0050*/ 	.word	0x00000080


	//----- nvinfo : EIATTR_FRAME_SIZE
	.align		4
.L_31:
        /*0054*/ 	.byte	0x04, 0x11
        /*0056*/ 	.short	(.L_33 - .L_32)
	.align		4
.L_32:
        /*0058*/ 	.word	index@(_ZN7cutlass13device_kernelIN5flash11enable_sm90INS1_16FlashAttnFwdSm90INS1_25CollectiveMainloopFwdSm90ILi2EN4cute5tupleIJNS5_1CILi1EEES8_S8_EEENS6_IJNS7_ILi192EEENS7_ILi128EEENS7_ILi96EEEEEELi96ENS_10bfloat16_tEfNS_4arch4Sm90ELb0ELb1ELb0ELb1ELb1ELb1ELb0ELb0ELb1ELb1ELb1ELb0EEENS1_21CollectiveEpilogueFwdINS6_IJSA_SC_SB_EEES9_SE_SG_Li384ELb1ELb1ELb1ELb0EEENS1_36VarlenDynamicPersistentTileSchedulerILi192ELi128ELi384ELi128ELb1ELb1ELb1ELb1ELb0ELb1EEEEEEEEEvNT_6ParamsE)
        /*005c*/ 	.word	0x00000098


	//----- nvinfo : EIATTR_REGCOUNT
	.align		4
.L_33:
        /*0060*/ 	.byte	0x04, 0x2f
        /*0062*/ 	.short	(.L_35 - .L_34)
	.align		4
.L_34:
        /*0064*/ 	.word	index@(_ZN7cutlass13device_kernelIN5flash11enable_sm90INS1_16FlashAttnFwdSm90INS1_25CollectiveMainloopFwdSm90ILi2EN4cute5tupleIJNS5_1CILi1EEES8_S8_EEENS6_IJNS7_ILi192EEENS7_ILi128EEENS7_ILi96EEEEEELi96ENS_10bfloat16_tEfNS_4arch4Sm90ELb0ELb1ELb0ELb1ELb1ELb0ELb0ELb0ELb1ELb1ELb1ELb0EEENS1_21CollectiveEpilogueFwdINS6_IJSA_SC_SB_EEES9_SE_SG_Li384ELb1ELb1ELb1ELb0EEENS1_36VarlenDynamicPersistentTileSchedulerILi192ELi128ELi384ELi128ELb1ELb1ELb1ELb1ELb0ELb1EEEEEEEEEvNT_6ParamsE)
        /*0068*/ 	.word	0x00000080


	//----- nvinfo : EIATTR_FRAME_SIZE
	.align		4
.L_35:
        /*006c*/ 	.byte	0x04, 0x11
        /*006e*/ 	.short	(.L_37 - .L_36)
	.align		4
.L_36:
        /*0070*/ 	.word	index@(_ZN7cutlass13device_kernelIN5flash11enable_sm90INS1_16FlashAttnFwdSm90INS1_25CollectiveMainloopFwdSm90ILi2EN4cute5tupleIJNS5_1CILi1EEES8_S8_EEENS6_IJNS7_ILi192EEENS7_ILi128EEENS7_ILi96EEEEEELi96ENS_10bfloat16_tEfNS_4arch4Sm90ELb0ELb1ELb0ELb1ELb1ELb0ELb0ELb0ELb1ELb1ELb1ELb0EEENS1_21CollectiveEpilogueFwdINS6_IJSA_SC_SB_EEES9_SE_SG_Li384ELb1ELb1ELb1ELb0EEENS1_36VarlenDynamicPersistentTileSchedulerILi192ELi128ELi384ELi128ELb1ELb1ELb1ELb1ELb0ELb1EEEEEEEEEvNT_6ParamsE)
        /*0074*/ 	.word	0x00000030


	//----- nvinfo : EIATTR_REGCOUNT
	.align		4
.L_37:
        /*0078*/ 	.byte	0x04, 0x2f
        /*007a*/ 	.short	(.L_39 - .L_38)
	.align		4
.L_38:
        /*007c*/ 	.word	index@(_ZN7cutlass13device_kernelIN5flash11enable_sm90INS1_16FlashAttnFwdSm90INS1_25CollectiveMainloopFwdSm90ILi2EN4cute5tupleIJNS5_1CILi1EEES8_S8_EEENS6_IJNS7_ILi192EEENS7_ILi128EEENS7_ILi96EEEEEELi96ENS_10bfloat16_tEfNS_4arch4Sm90ELb0ELb1ELb0ELb0ELb1ELb0ELb0ELb0ELb1ELb1ELb1ELb0EEENS1_21CollectiveEpilogueFwdINS6_IJSA_SC_SB_EEES9_SE_SG_Li384ELb0ELb1ELb1ELb0EEENS1_19SingleTileSchedulerILb0ELb1ELb1ELi192EEEEEEEEEvNT_6ParamsE)
        /*0080*/ 	.word	0x00000080


	//----- nvinfo : EIATTR_FRAME_SIZE
	.align		4
.L_39:
        /*0084*/ 	.byte	0x04, 0x11
        /*0086*/ 	.short	(.L_41 - .L_40)
	.align		4
.L_40:
        /*0088*/ 	.word	index@(_ZN7cutlass13device_kernelIN5flash11enable_sm90INS1_16FlashAttnFwdSm90INS1_25CollectiveMainloopFwdSm90ILi2EN4cute5tupleIJNS5_1CILi1EEES8_S8_EEENS6_IJNS7_ILi192EEENS7_ILi128EEENS7_ILi96EEEEEELi96ENS_10bfloat16_tEfNS_4arch4Sm90ELb0ELb1ELb0ELb0ELb1ELb0ELb0ELb0ELb1ELb1ELb1ELb0EEENS1_21CollectiveEpilogueFwdINS6_IJSA_SC_SB_EEES9_SE_SG_Li384ELb0ELb1ELb1ELb0EEENS1_19SingleTileSchedulerILb0ELb1ELb1ELi192EEEEEEEEEvNT_6ParamsE)
        /*008c*/ 	.word	0x00000010


	//----- nvinfo : EIATTR_REGCOUNT
	.align		4
.L_41:
        /*0090*/ 	.byte	0x04, 0x2f
        /*0092*/ 	.short	(.L_43 - .L_42)
	.align		4
.L_42:
        /*0094*/ 	.word	index@(_ZN7cutlass13device_kernelIN5flash11enable_sm90INS1_16FlashAttnFwdSm90INS1_25CollectiveMainloopFwdSm90ILi2EN4cute5tupleIJNS5_1CILi1EEES8_S8_EEENS6_IJNS7_ILi192EEENS7_ILi128EEENS7_ILi96EEEEEELi96ENS_10bfloat16_tEfNS_4arch4Sm90ELb0ELb0ELb0ELb1ELb1ELb1ELb0ELb0ELb1ELb1ELb1ELb0EEENS1_21CollectiveEpilogueFwdINS6_IJSA_SC_SB_EEES9_SE_SG_Li384ELb1ELb1ELb1ELb0EEENS1_36VarlenDynamicPersistentTileSchedulerILi192ELi128ELi384ELi128ELb1ELb1ELb1ELb0ELb1ELb1EEEEEEEEEvNT_6ParamsE)
        /*0098*/ 	.word	0x00000080


	//----- nvinfo : EIATTR_FRAME_SIZE
	.align		4
.L_43:
        /*009c*/ 	.byte	0x04, 0x11
        /*009e*/ 	.short	(.L_45 - .L_44)
	.align		4
.L_44:
        /*00a0*/ 	.word	index@(_ZN7cutlass13device_kernelIN5flash11enable_sm90INS1_16FlashAttnFwdSm90INS1_25CollectiveMainloopFwdSm90ILi2EN4cute5tupleIJNS5_1CILi1EEES8_S8_EEENS6_IJNS7_ILi192EEENS7_ILi128EEENS7_ILi96EEEEEELi96ENS_10bfloat16_tEfNS_4arch4Sm90ELb0ELb0ELb0ELb1ELb1ELb1ELb0ELb0ELb1ELb1ELb1ELb0EEENS1_21CollectiveEpilogueFwdINS6_IJSA_SC_SB_EEES9_SE_SG_Li384ELb1ELb1ELb1ELb0EEENS1_36VarlenDynamicPersistentTileSchedulerILi192ELi128ELi384ELi128ELb1ELb1ELb1ELb0ELb1ELb1EEEEEEEEEvNT_6ParamsE)
        /*00a4*/ 	.word	0x000000e0


	//----- nvinfo : EIATTR_REGCOUNT
	.align		4
.L_45:
        /*00a8*/ 	.byte	0x04, 0x2f
        /*00aa*/ 	.short	(.L_47 - .L_46)
	.align		4
.L_46:
        /*00ac*/ 	.word	index@(_ZN7cutlass13device_kernelIN5flash11enable_sm90INS1_16FlashAttnFwdSm90INS1_25CollectiveMainloopFwdSm90ILi2EN4cute5tupleIJNS5_1CILi1EEES8_S8_EEENS6_IJNS7_ILi192EEENS7_ILi128EEENS7_ILi96EEEEEELi96ENS_10bfloat16_tEfNS_4arch4Sm90ELb0ELb0ELb0ELb1ELb1ELb0ELb0ELb0ELb1ELb1ELb1ELb0EEENS1_21CollectiveEpilogueFwdINS6_IJSA_SC_SB_EEES9_SE_SG_Li384ELb1ELb1ELb1ELb0EEENS1_36VarlenDynamicPersistentTileSchedulerILi192ELi128ELi384ELi128ELb1ELb1ELb1ELb0ELb1ELb1EEEEEEEEEvNT_6ParamsE)
        /*00b0*/ 	.word	0x00000080


	//----- nvinfo : EIATTR_FRAME_SIZE
	.align		4
.L_47:
        /*00b4*/ 	.byte	0x04, 0x11
        /*00b6*/ 	.short	(.L_49 - .L_48)
	.align		4
.L_48:
        /*00b8*/ 	.word	index@(_ZN7cutlass13device_kernelIN5flash11enable_sm90INS1_16FlashAttnFwdSm90INS1_25CollectiveMainloopFwdSm90ILi2EN4cute5tupleIJNS5_1CILi1EEES8_S8_EEENS6_IJNS7_ILi192EEENS7_ILi128EEENS7_ILi96EEEEEELi96ENS_10bfloat16_tEfNS_4arch4Sm90ELb0ELb0ELb0ELb1ELb1ELb0ELb0ELb0ELb1ELb1ELb1ELb0EEENS1_21CollectiveEpilogueFwdINS6_IJSA_SC_SB_EEES9_SE_SG_Li384ELb1ELb1ELb1ELb0EEENS1_36VarlenDynamicPersistentTileSchedulerILi192ELi128ELi384ELi128ELb1ELb1ELb1ELb0ELb1ELb1EEEEEEEEEvNT_6ParamsE)
        /*00bc*/ 	.word	0x00000050


	//----- nvinfo : EIATTR_REGCOUNT
	.align		4
.L_49:
        /*00c0*/ 	.byte	0x04, 0x2f
        /*00c2*/ 	.short	(.L_51 - .L_50)
	.align		4
.L_50:
        /*00c4*/ 	.word	index@(_ZN7cutlass13device_kernelIN5flash11enable_sm90INS1_16FlashAttnFwdSm90INS1_25CollectiveMainloopFwdSm90ILi2EN4cute5tupleIJNS5_1CILi1EEES8_S8_EEENS6_IJNS7_ILi192EEENS7_ILi128EEENS7_ILi96EEEEEELi96ENS_10bfloat16_tEfNS_4arch4Sm90ELb0ELb0ELb0ELb0ELb1ELb0ELb0ELb0ELb1ELb1ELb1ELb0EEENS1_21CollectiveEpilogueFwdINS6_IJSA_SC_SB_EEES9_SE_SG_Li384ELb0ELb1ELb1ELb0EEENS1_19SingleTileSchedulerILb0ELb1ELb1ELi192EEEEEEEEEvNT_6ParamsE)
        /*00c8*/ 	.word	0x00000080


	//----- nvinfo : EIATTR_FRAME_SIZE
	.align		4
.L_51:
        /*00cc*/ 	.byte	0x04, 0x11
        /*00ce*/ 	.short	(.L_53 - .L_52)
	.align		4
.L_52:
        /*00d0*/ 	.word	index@(_ZN7cutlass13device_kernelIN5flash11enable_sm90INS1_16FlashAttnFwdSm90INS1_25CollectiveMainloopFwdSm90ILi2EN4cute5tupleIJNS5_1CILi1EEES8_S8_EEENS6_IJNS7_ILi192EEENS7_ILi128EEENS7_ILi96EEEEEELi96ENS_10bfloat16_tEfNS_4arch4Sm90ELb0ELb0ELb0ELb0ELb1ELb0ELb0ELb0ELb1ELb1ELb1ELb0EEENS1_21CollectiveEpilogueFwdINS6_IJSA_SC_SB_EEES9_SE_SG_Li384ELb0ELb1ELb1ELb0EEENS1_19SingleTileSchedulerILb0ELb1ELb1ELi192EEEEEEEEEvNT_6ParamsE)
        /*00d4*/ 	.word	0x00000008


	//----- nvinfo : EIATTR_MIN_STACK_SIZE
	.align		4
.L_53:
        /*00d8*/ 	.byte	0x04, 0x12
        /*00da*/ 	.short	(.L_55 - .L_54)
	.align		4
.L_54:
        /*00dc*/ 	.word	index@(_ZN7cutlass13device_kernelIN5flash11enable_sm90INS1_16FlashAttnFwdSm90INS1_25CollectiveMainloopFwdSm90ILi2EN4cute5tupleIJNS5_1CILi1EEES8_S8_EEENS6_IJNS7_ILi192EEENS7_ILi128EEENS7_ILi96EEEEEELi96ENS_10bfloat16_tEfNS_4arch4Sm90ELb0ELb0ELb0ELb0ELb1ELb0ELb0ELb0ELb1ELb1ELb1ELb0EEENS1_21CollectiveEpilogueFwdINS6_IJSA_SC_SB_EEES9_SE_SG_Li384ELb0ELb1ELb1ELb0EEENS1_19SingleTileSchedulerILb0ELb1ELb1ELi192EEEEEEEEEvNT_6ParamsE)
        /*00e0*/ 	.word	0x00000008


	//----- nvinfo : EIATTR_MIN_STACK_SIZE
	.align		4
.L_55:
        /*00e4*/ 	.byte	0x04, 0x12
        /*00e6*/ 	.short	(.L_57 - .L_56)
	.align		4
.L_56:
        /*00e8*/ 	.word	index@(_ZN7cutlass13device_kernelIN5flash11enable_sm90INS1_16FlashAttnFwdSm90INS1_25CollectiveMainloopFwdSm90ILi2EN4cute5tupleIJNS5_1CILi1EEES8_S8_EEENS6_IJNS7_ILi192EEENS7_ILi128EEENS7_ILi96EEEEEELi96ENS_10bfloat16_tEfNS_4arch4Sm90ELb0ELb0ELb0ELb1ELb1ELb0ELb0ELb0ELb1ELb1ELb1ELb0EEENS1_21CollectiveEpilogueFwdINS6_IJSA_SC_SB_EEES9_SE_SG_Li384ELb1ELb1ELb1ELb0EEENS1_36VarlenDynamicPersistentTileSchedulerILi192ELi128ELi384ELi128ELb1ELb1ELb1ELb0ELb1ELb1EEEEEEEEEvNT_6ParamsE)
        /*00ec*/ 	.word	0x00000050


	//----- nvinfo : EIATTR_MIN_STACK_SIZE
	.align		4
.L_57:
        /*00f0*/ 	.byte	0x04, 0x12
        /*00f2*/ 	.short	(.L_59 - .L_58)
	.align		4
.L_58:
        /*00f4*/ 	.word	index@(_ZN7cutlass13device_kernelIN5flash11enable_sm90INS1_16FlashAttnFwdSm90INS1_25CollectiveMainloopFwdSm90ILi2EN4cute5tupleIJNS5_1CILi1EEES8_S8_EEENS6_IJNS7_ILi192EEENS7_ILi128EEENS7_ILi96EEEEEELi96ENS_10bfloat16_tEfNS_4arch4Sm90ELb0ELb0ELb0ELb1ELb1ELb1ELb0ELb0ELb1ELb1ELb1ELb0EEENS1_21CollectiveEpilogueFwdINS6_IJSA_SC_SB_EEES9_SE_SG_Li384ELb1ELb1ELb1ELb0EEENS1_36VarlenDynamicPersistentTileSchedulerILi192ELi128ELi384ELi128ELb1ELb1ELb1ELb0ELb1ELb1EEEEEEEEEvNT_6ParamsE)
        /*00f8*/ 	.word	0x000000e0


	//----- nvinfo : EIATTR_MIN_STACK_SIZE
	.align		4
.L_59:
        /*00fc*/ 	.byte	0x04, 0x12
        /*00fe*/ 	.short	(.L_61 - .L_60)
	.align		4
.L_60:
        /*0100*/ 	.word	index@(_ZN7cutlass13device_kernelIN5flash11enable_sm90INS1_16FlashAttnFwdSm90INS1_25CollectiveMainloopFwdSm90ILi2EN4cute5tupleIJNS5_1CILi1EEES8_S8_EEENS6_IJNS7_ILi192EEENS7_ILi128EEENS7_ILi96EEEEEELi96ENS_10bfloat16_tEfNS_4arch4Sm90ELb0ELb1ELb0ELb0ELb1ELb0ELb0ELb0ELb1ELb1ELb1ELb0EEENS1_21CollectiveEpilogueFwdINS6_IJSA_SC_SB_EEES9_SE_SG_Li384ELb0ELb1ELb1ELb0EEENS1_19SingleTileSchedulerILb0ELb1ELb1ELi192EEEEEEEEEvNT_6ParamsE)
        /*0104*/ 	.word	0x00000010


	//----- nvinfo : EIATTR_MIN_STACK_SIZE
	.align		4
.L_61:
        /*0108*/ 	.byte	0x04, 0x12
        /*010a*/ 	.short	(.L_63 - .L_62)
	.align		4
.L_62:
        /*010c*/ 	.word	index@(_ZN7cutlass13device_kernelIN5flash11enable_sm90INS1_16FlashAttnFwdSm90INS1_25CollectiveMainloopFwdSm90ILi2EN4cute5tupleIJNS5_1CILi1EEES8_S8_EEENS6_IJNS7_ILi192EEENS7_ILi128EEENS7_ILi96EEEEEELi96ENS_10bfloat16_tEfNS_4arch4Sm90ELb0ELb1ELb0ELb1ELb1ELb0ELb0ELb0ELb1ELb1ELb1ELb0EEENS1_21CollectiveEpilogueFwdINS6_IJSA_SC_SB_EEES9_SE_SG_Li384ELb1ELb1ELb1ELb0EEENS1_36VarlenDynamicPersistentTileSchedulerILi192ELi128ELi384ELi128ELb1ELb1ELb1ELb1ELb0ELb1EEEEEEEEEvNT_6ParamsE)
        /*0110*/ 	.word	0x00000030


	//----- nvinfo : EIATTR_MIN_STACK_SIZE
	.align		4
.L_63:
        /*0114*/ 	.byte	0x04, 0x12
        /*0116*/ 	.short	(.L_65 - .L_64)
	.align		4
.L_64:
        /*0118*/ 	.word	index@(_ZN7cutlass13device_kernelIN5flash11enable_sm90INS1_16FlashAttnFwdSm90INS1_25CollectiveMainloopFwdSm90ILi2EN4cute5tupleIJNS5_1CILi1EEES8_S8_EEENS6_IJNS7_ILi192EEENS7_ILi128EEENS7_ILi96EEEEEELi96ENS_10bfloat16_tEfNS_4arch4Sm90ELb0ELb1ELb0ELb1ELb1ELb1ELb0ELb0ELb1ELb1ELb1ELb0EEENS1_21CollectiveEpilogueFwdINS6_IJSA_SC_SB_EEES9_SE_SG_Li384ELb1ELb1ELb1ELb0EEENS1_36VarlenDynamicPersistentTileSchedulerILi192ELi128ELi384ELi128ELb1ELb1ELb1ELb1ELb0ELb1EEEEEEEEEvNT_6ParamsE)
        /*011c*/ 	.word	0x00000098


	//----- nvinfo : EIATTR_MIN_STACK_SIZE
	.align		4
.L_65:
        /*0120*/ 	.byte	0x04, 0x12
        /*0122*/ 	.short	(.L_67 - .L_66)
	.align		4
.L_66:
        /*0124*/ 	.word	index@(_ZN7cutlass13device_kernelIN5flash11enable_sm90INS1_16FlashAttnFwdSm90INS1_25CollectiveMainloopFwdSm90ILi2EN4cute5tupleIJNS5_1CILi1EEES8_S8_EEENS6_IJNS7_ILi192EEENS7_ILi128EEENS7_ILi96EEEEEELi96ENS_10bfloat16_tEfNS_4arch4Sm90ELb1ELb0ELb0ELb0ELb1ELb0ELb0ELb0ELb1ELb1ELb1ELb0EEENS1_21CollectiveEpilogueFwdINS6_IJSA_SC_SB_EEES9_SE_SG_Li384ELb0ELb1ELb1ELb0EEENS1_19SingleTileSchedulerILb0ELb1ELb1ELi192EEEEEEEEEvNT_6ParamsE)
        /*0128*/ 	.word	0x00000010


	//----- nvinfo : EIATTR_MIN_STACK_SIZE
	.align		4
.L_67:
        /*012c*/ 	.byte	0x04, 0x12
        /*012e*/ 	.short	(.L_69 - .L_68)
	.align		4
.L_68:
        /*0130*/ 	.word	index@(_ZN7cutlass13device_kernelIN5flash11enable_sm90INS1_16FlashAttnFwdSm90INS1_25CollectiveMainloopFwdSm90ILi2EN4cute5tupleIJNS5_1CILi1EEES8_S8_EEENS6_IJNS7_ILi192EEENS7_ILi128EEENS7_ILi96EEEEEELi96ENS_10bfloat16_tEfNS_4arch4Sm90ELb1ELb0ELb0ELb1ELb1ELb0ELb0ELb0ELb1ELb1ELb1ELb0EEENS1_21CollectiveEpilogueFwdINS6_IJSA_SC_SB_EEES9_SE_SG_Li384ELb1ELb1ELb1ELb0EEENS1_36VarlenDynamicPersistentTileSchedulerILi192ELi128ELi384ELi128ELb1ELb1ELb1ELb1ELb1ELb1EEEEEEEEEvNT_6ParamsE)
        /*0134*/ 	.word	0x00000050


	//----- nvinfo : EIATTR_MIN_STACK_SIZE
	.align		4
.L_69:
        /*0138*/ 	.byte	0x04, 0x12
        /*013a*/ 	.short	(.L_71 - .L_70)
	.align		4
.L_70:
        /*013c*/ 	.word	index@(_ZN7cutlass13device_kernelIN5flash11enable_sm90INS1_16FlashAttnFwdSm90INS1_25CollectiveMainloopFwdSm90ILi2EN4cute5tupleIJNS5_1CILi1EEES8_S8_EEENS6_IJNS7_ILi192EEENS7_ILi128EEENS7_ILi96EEEEEELi96ENS_10bfloat16_tEfNS_4arch4Sm90ELb1ELb0ELb0ELb1ELb1ELb1ELb0ELb0ELb1ELb1ELb1ELb0EEENS1_21CollectiveEpilogueFwdINS6_IJSA_SC_SB_EEES9_SE_SG_Li384ELb1ELb1ELb1ELb0EEENS1_36VarlenDynamicPersistentTileSchedulerILi192ELi128ELi384ELi128ELb1ELb1ELb1ELb1ELb1ELb1EEEEEEEEEvNT_6ParamsE)
        /*0140*/ 	.word	0x000000e8
.L_71:


//--------------------- .nv.compat                --------------------------
	.section	.nv.compat,"",@"SHT_CUDA_COMPAT_INFO"
	.align	4
        /*0000*/ 	.byte	0x02, 0x09, 0x01, 0x00, 0x02, 0x02, 0x04, 0x00, 0x02, 0x05, 0x05, 0x00, 0x03, 0x07, 0x01, 0x01
        /*0010*/ 	.byte	0x02, 0x03, 0x01, 0x00, 0x02, 0x06, 0x01, 0x00, 0x04, 0x0b, 0x08, 0x00, 0x00, 0x00, 0x00, 0x00
        /*0020*/ 	.byte	0x00, 0x00, 0x00, 0x00


//--------------------- .nv.info._ZN7cutlass13device_kernelIN5flash11enable_sm90INS1_16FlashAttnFwdSm90INS1_25CollectiveMainloopFwdSm90ILi2EN4cute5tupleIJNS5_1CILi1EEES8_S8_EEENS6_IJNS7_ILi192EEENS7_ILi128EEENS7_ILi96EEEEEELi96ENS_10bfloat16_tEfNS_4arch4Sm90ELb0ELb0ELb0ELb0ELb1ELb0ELb0ELb0ELb1ELb1ELb1ELb0EEENS1_21CollectiveEpilogueFwdINS6_IJSA_SC_SB_EEES9_SE_SG_Li384ELb0ELb1ELb1ELb0EEENS1_19SingleTileSchedulerILb0ELb1ELb1ELi192EEEEEEEEEvNT_6ParamsE --------------------------
	.section	.nv.info._ZN7cutlass13device_kernelIN5flash11enable_sm90INS1_16FlashAttnFwdSm90INS1_25CollectiveMainloopFwdSm90ILi2EN4cute5tupleIJNS5_1CILi1EEES8_S8_EEENS6_IJNS7_ILi192EEENS7_ILi128EEENS7_ILi96EEEEEELi96ENS_10bfloat16_tEfNS_4arch4Sm90ELb0ELb0ELb0ELb0ELb1ELb0ELb0ELb0ELb1ELb1ELb1ELb0EEENS1_21CollectiveEpilogueFwdINS6_IJSA_SC_SB_EEES9_SE_SG_Li384ELb0ELb1ELb1ELb0EEENS1_19SingleTileSchedulerILb0ELb1ELb1ELi192EEEEEEEEEvNT_6ParamsE,"",@"SHT_CUDA_INFO"
	.sectionflags	@""
	.align	4


	//----- nvinfo : EIATTR_CUDA_API_VERSION
	.align		4
        /*0000*/ 	.byte	0x04, 0x37
        /*0002*/ 	.short	(.L_73 - .L_72)
.L_72:
        /*0004*/ 	.word	0x00000082


	//----- nvinfo : EIATTR_KPARAM_INFO
	.align		4
.L_73:
        /*0008*/ 	.byte	0x04, 0x17
        /*000a*/ 	.short	(.L_75 - .L_74)
.L_74:
        /*000c*/ 	.word	0x00000000
        /*0010*/ 	.short	0x0000
        /*0012*/ 	.short	0x0070
        /*0014*/ 	.byte	0x00, 0xf0, 0x01, 0x28


	//----- nvinfo : EIATTR_SPARSE_MMA_MASK
	.align		4
.L_75:
        /*0018*/ 	.byte	0x03, 0x50
        /*001a*/ 	.short	0x0000


	//----- nvinfo : EIATTR_MAXREG_COUNT
	.align		4
        /*001c*/ 	.byte	0x03, 0x1b
        /*001e*/ 	.short	0x0080


	//----- nvinfo : EIATTR_NUM_BARRIERS
	.align		4
        /*0020*/ 	.byte	0x02, 0x4c
        /*0022*/ 	.byte	0x10
	.zero		1


	//----- nvinfo : EIATTR_EXTERNS
	.align		4
        /*0024*/ 	.byte	0x04, 0x0f
        /*0026*/ 	.short	(.L_77 - .L_76)


	//   ....[0]....
	.align		4
.L_76:
        /*0028*/ 	.word	index@(__assertfail)


	//----- nvinfo : EIATTR_ANNOTATIONS
	.align		4
.L_77:
        /*002c*/ 	.byte	0x04, 0x55
        /*002e*/ 	.short	(.L_79 - .L_78)


	//   ....[0]....
.L_78:
        /*0030*/ 	.word	0x00000001
        /*0034*/ 	.byte	0xf0, 0x83, 0x00, 0x00, 0x01, 0x00, 0x00, 0x00, 0x00, 0x84, 0x00, 0x00, 0x01, 0x00, 0x00, 0x00
        /*0044*/ 	.byte	0x70, 0x9b, 0x00, 0x00, 0x01, 0x00, 0x00, 0x00, 0x90, 0x9b, 0x00, 0x00


	//----- nvinfo : EIATTR_MERCURY_ISA_VERSION
	.align		4
.L_79:
        /*0050*/ 	.byte	0x03, 0x5f
        /*0052*/ 	.short	0x0101


	//----- nvinfo : EIATTR_INT_WARP_WIDE_INSTR_OFFSETS
	.align		4
        /*0054*/ 	.byte	0x04, 0x31
        /*0056*/ 	.short	(.L_81 - .L_80)


	//   ....[0]....
.L_80:
        /*0058*/ 	.word	0x000000c0


	//   ....[1]....
        /*005c*/ 	.word	0x000000d0


	//   ....[2]....
        /*0060*/ 	.word	0x00000170


	//----- nvinfo : EIATTR_COOP_GROUP_MASK_REGIDS
	.align		4
.L_81:
        /*0064*/ 	.byte	0x04, 0x29
        /*0066*/ 	.short	(.L_83 - .L_82)


	//   ....[0]....
.L_82:
        /*0068*/ 	.word	0xffffffff


	//   ....[1]....
        /*006c*/ 	.word	0xffffffff


	//   ....[2]....
        /*0070*/ 	.word	0xffffffff


	//   ....[3]....
        /*0074*/ 	.word	0xffffffff


	//   ....[4]....
        /*0078*/ 	.word	0xffffffff


	//   ....[5]....
        /*007c*/ 	.word	0xffffffff


	//   ....[6]....
        /*0080*/ 	.word	0xffffffff


	//   ....[7]....
        /*0084*/ 	.word	0xffffffff


	//   ....[8]....
        /*0088*/ 	.word	0xffffffff


	//   ....[9]....
        /*008c*/ 	.word	0xffffffff


	//   ....[10]....
        /*0090*/ 	.word	0xffffffff


	//   ....[11]....
        /*0094*/ 	.word	0xffffffff


	//   ....[12]....
        /*0098*/ 	.word	0xffffffff


	//   ....[13]....
        /*009c*/ 	.word	0xffffffff


	//   ....[14]....
        /*00a0*/ 	.word	0xffffffff


	//   ....[15]....
        /*00a4*/ 	.word	0xffffffff


	//   ....[16]....
        /*00a8*/ 	.word	0xffffffff


	//   ....[17]....
        /*00ac*/ 	.word	0xffffffff


	//   ....[18]....
        /*00b0*/ 	.word	0xffffffff


	//   ....[19]....
        /*00b4*/ 	.word	0xffffffff


	//   ....[20]....
        /*00b8*/ 	.word	0xffffffff


	//   ....[21]....
        /*00bc*/ 	.word	0xffffffff


	//   ....[22]....
        /*00c0*/ 	.word	0xffffffff


	//   ....[23]....
        /*00c4*/ 	.word	0xffffffff


	//   ....[24]....
        /*00c8*/ 	.word	0xffffffff


	//   ....[25]....
        /*00cc*/ 	.word	0xffffffff


	//   ....[26]....
        /*00d0*/ 	.word	0xffffffff


	//   ....[27]....
        /*00d4*/ 	.word	0xffffffff


	//   ....[28]....
        /*00d8*/ 	.word	0xffffffff


	//   ....[29]....
        /*00dc*/ 	.word	0xffffffff


	//   ....[30]....
        /*00e0*/ 	.word	0xffffffff


	//   ....[31]....
        /*00e4*/ 	.word	0xffffffff


	//   ....[32]....
        /*00e8*/ 	.word	0xffffffff


	//   ....[33]....
        /*00ec*/ 	.word	0xffffffff


	//   ....[34]....
        /*00f0*/ 	.word	0xffffffff


	//   ....[35]....
        /*00f4*/ 	.word	0xffffffff


	//   ....[36]....
        /*00f8*/ 	.word	0xffffffff


	//   ....[37]....
        /*00fc*/ 	.word	0xffffffff


	//   ....[38]....
        /*0100*/ 	.word	0xffffffff


	//   ....[39]....
        /*0104*/ 	.word	0xffffffff


	//   ....[40]....
        /*0108*/ 	.word	0xffffffff


	//   ....[41]....
        /*010c*/ 	.word	0xffffffff


	//   ....[42]....
        /*0110*/ 	.word	0xffffffff


	//   ....[43]....
        /*0114*/ 	.word	0xffffffff


	//   ....[44]....
        /*0118*/ 	.word	0xffffffff


	//   ....[45]....
        /*011c*/ 	.word	0xffffffff


	//   ....[46]....
        /*0120*/ 	.word	0xffffffff


	//   ....[47]....
        /*0124*/ 	.word	0xffffffff


	//   ....[48]....
        /*0128*/ 	.word	0xffffffff


	//   ....[49]....
        /*012c*/ 	.word	0xffffffff


	//   ....[50]....
        /*0130*/ 	.word	0xffffffff


	//   ....[51]....
        /*0134*/ 	.word	0xffffffff


	//   ....[52]....
        /*0138*/ 	.word	0xffffffff


	//   ....[53]....
        /*013c*/ 	.word	0xffffffff


	//   ....[54]....
        /*0140*/ 	.word	0xffffffff


	//   ....[55]....
        /*0144*/ 	.word	0xffffffff


	//   ....[56]....
        /*0148*/ 	.word	0xffffffff


	//   ....[57]....
        /*014c*/ 	.word	0xffffffff


	//   ....[58]....
        /*0150*/ 	.word	0xffffffff


	//   ....[59]....
        /*0154*/ 	.word	0xffffffff


	//   ....[60]....
        /*0158*/ 	.word	0xffffffff


	//   ....[61]....
        /*015c*/ 	.word	0xffffffff


	//   ....[62]....
        /*0160*/ 	.word	0xffffffff


	//   ....[63]....
        /*0164*/ 	.word	0xffffffff


	//   ....[64]....
        /*0168*/ 	.word	0xffffffff


	//   ....[65]....
        /*016c*/ 	.word	0xffffffff


	//   ....[66]....
        /*0170*/ 	.word	0xffffffff


	//   ....[67]....
        /*0174*/ 	.word	0xffffffff


	//   ....[68]....
        /*0178*/ 	.word	0xffffffff


	//   ....[69]....
        /*017c*/ 	.word	0xffffffff


	//   ....[70]....
        /*0180*/ 	.word	0xffffffff


	//   ....[71]....
        /*0184*/ 	.word	0xffffffff


	//   ....[72]....
        /*0188*/ 	.word	0xffffffff


	//   ....[73]....
        /*018c*/ 	.word	0xffffffff


	//   ....[74]....
        /*0190*/ 	.word	0xffffffff


	//   ....[75]....
        /*0194*/ 	.word	0x0500000f


	//   ....[76]....
        /*0198*/ 	.word	0x0500000f


	//   ....[77]....
        /*019c*/ 	.word	0x0500000f


	//   ....[78]....
        /*01a0*/ 	.word	0x0500000f


	//   ....[79]....
        /*01a4*/ 	.word	0x0500000f


	//   ....[80]....
        /*01a8*/ 	.word	0x0500000f


	//   ....[81]....
        /*01ac*/ 	.word	0x0500000f


	//   ....[82]....
        /*01b0*/ 	.word	0x0500000f


	//   ....[83]....
        /*01b4*/ 	.word	0x0500000f


	//   ....[84]....
        /*01b8*/ 	.word	0x0500000f


	//   ....[85]....
        /*01bc*/ 	.word	0x0500000f


	//   ....[86]....
        /*01c0*/ 	.word	0x0500000f


	//   ....[87]....
        /*01c4*/ 	.word	0x0500000f


	//   ....[88]....
        /*01c8*/ 	.word	0x0500000f


	//   ....[89]....
        /*01cc*/ 	.word	0x0500000f


	//   ....[90]....
        /*01d0*/ 	.word	0x0500000f


	//   ....[91]....
        /*01d4*/ 	.word	0x0500000f


	//   ....[92]....
        /*01d8*/ 	.word	0x0500000f


	//   ....[93]....
        /*01dc*/ 	.word	0x0500000f


	//   ....[94]....
        /*01e0*/ 	.word	0x0500000f


	//   ....[95]....
        /*01e4*/ 	.word	0x0500000f


	//   ....[96]....
        /*01e8*/ 	.word	0x0500000f


	//   ....[97]....
        /*01ec*/ 	.word	0x0500000f


	//   ....[98]....
        /*01f0*/ 	.word	0x0500000f


	//   ....[99]....
        /*01f4*/ 	.word	0x0500000f


	//   ....[100]....
        /*01f8*/ 	.word	0x0500000f


	//   ....[101]....
        /*01fc*/ 	.word	0x0500000f


	//   ....[102]....
        /*0200*/ 	.word	0x0500000f


	//   ....[103]....
        /*0204*/ 	.word	0x0500000f


	//   ....[104]....
        /*0208*/ 	.word	0x0500000f


	//   ....[105]....
        /*020c*/ 	.word	0x0500000f


	//   ....[106]....
        /*0210*/ 	.word	0x0500000f


	//   ....[107]....
        /*0214*/ 	.word	0x0500000f


	//   ....[108]....
        /*0218*/ 	.word	0x0500000f


	//   ....[109]....
        /*021c*/ 	.word	0x0500000f


	//   ....[110]....
        /*0220*/ 	.word	0x0500000f


	//   ....[111]....
        /*0224*/ 	.word	0x0500000f


	//   ....[112]....
        /*0228*/ 	.word	0x0500000f


	//   ....[113]....
        /*022c*/ 	.word	0x0500000f


	//   ....[114]....
        /*0230*/ 	.word	0x0500000f


	//   ....[115]....
        /*0234*/ 	.word	0x0500000f


	//   ....[116]....
        /*0238*/ 	.word	0x0500000f


	//   ....[117]....
        /*023c*/ 	.word	0x0500000f


	//   ....[118]....
        /*0240*/ 	.word	0x0500000f


	//   ....[119]....
        /*0244*/ 	.word	0x0500000f


	//   ....[120]....
        /*0248*/ 	.word	0x0500000f


	//----- nvinfo : EIATTR_COOP_GROUP_INSTR_OFFSETS
	.align		4
.L_83:
        /*024c*/ 	.byte	0x04, 0x28
        /*024e*/ 	.short	(.L_85 - .L_84)


	//   ....[0]....
.L_84:
        /*0250*/ 	.word	0x00000080


	//   ....[1]....
        /*0254*/ 	.word	0x00000090


	//   ....[2]....
        /*0258*/ 	.word	0x000002d0


	//   ....[3]....
        /*025c*/ 	.word	0x00000430


	//   ....[4]....
        /*0260*/ 	.word	0x00000550


	//   ....[5]....
        /*0264*/ 	.word	0x000006b0


	//   ....[6]....
        /*0268*/ 	.word	0x00000f50


	//   ....[7]....
        /*026c*/ 	.word	0x000021e0


	//   ....[8]....
        /*0270*/ 	.word	0x000022e0


	//   ....[9]....
        /*0274*/ 	.word	0x000027f0


	//   ....[10]....
        /*0278*/ 	.word	0x00002880


	//   ....[11]....
        /*027c*/ 	.word	0x000035d0


	//   ....[12]....
        /*0280*/ 	.word	0x00004460


	//   ....[13]....
        /*0284*/ 	.word	0x00004470


	//   ....[14]....
        /*0288*/ 	.word	0x000044d0


	//   ....[15]....
        /*028c*/ 	.word	0x000044f0


	//   ....[16]....
        /*0290*/ 	.word	0x00005850


	//   ....[17]....
        /*0294*/ 	.word	0x00005990


	//   ....[18]....
        /*0298*/ 	.word	0x000059d0


	//   ....[19]....
        /*029c*/ 	.word	0x00005ae0


	//   ....[20]....
        /*02a0*/ 	.word	0x00005af0


	//   ....[21]....
        /*02a4*/ 	.word	0x000069e0


	//   ....[22]....
        /*02a8*/ 	.word	0x00006a30


	//   ....[23]....
        /*02ac*/ 	.word	0x00006a70


	//   ....[24]....
        /*02b0*/ 	.word	0x00006aa0


	//   ....[25]....
        /*02b4*/ 	.word	0x00006ad0


	//   ....[26]....
        /*02b8*/ 	.word	0x00006ae0


	//   ....[27]....
        /*02bc*/ 	.word	0x00006fb0


	//   ....[28]....
        /*02c0*/ 	.word	0x00006fc0


	//   ....[29]....
        /*02c4*/ 	.word	0x00007860


	//   ....[30]....
        /*02c8*/ 	.word	0x00008a70


	//   ....[31]....
        /*02cc*/ 	.word	0x00008a80


	//   ....[32]....
        /*02d0*/ 	.word	0x00008a90


	//   ....[33]....
        /*02d4*/ 	.word	0x00008aa0


	//   ....[34]....
        /*02d8*/ 	.word	0x00008ac0


	//   ....[35]....
        /*02dc*/ 	.word	0x00008ad0


	//   ....[36]....
        /*02e0*/ 	.word	0x00008af0


	//   ....[37]....
        /*02e4*/ 	.word	0x00008b20


	//   ....[38]....
        /*02e8*/ 	.word	0x00009480


	//   ....[39]....
        /*02ec*/ 	.word	0x000094b0


	//   ....[40]....
        /*02f0*/ 	.word	0x000094e0


	//   ....[41]....
        /*02f4*/ 	.word	0x00009510


	//   ....[42]....
        /*02f8*/ 	.word	0x00009550


	//   ....[43]....
        /*02fc*/ 	.word	0x000095c0


	//   ....[44]....
        /*0300*/ 	.word	0x000095f0


	//   ....[45]....
        /*0304*/ 	.word	0x00009650


	//   ....[46]....
        /*0308*/ 	.word	0x00009680


	//   ....[47]....
        /*030c*/ 	.word	0x000096e0


	//   ....[48]....
        /*0310*/ 	.word	0x00009710


	//   ....[49]....
        /*0314*/ 	.word	0x00009760


	//   ....[50]....
        /*0318*/ 	.word	0x00009fc0


	//   ....[51]....
        /*031c*/ 	.word	0x00009fd0


	//   ....[52]....
        /*0320*/ 	.word	0x00009fe0


	//   ....[53]....
        /*0324*/ 	.word	0x0000a070


	//   ....[54]....
        /*0328*/ 	.word	0x0000a080


	//   ....[55]....
        /*032c*/ 	.word	0x0000a0e0


	//   ....[56]....
        /*0330*/ 	.word	0x0000a110


	//   ....[57]....
        /*0334*/ 	.word	0x0000a150


	//   ....[58]....
        /*0338*/ 	.word	0x0000a390


	//   ....[59]....
        /*033c*/ 	.word	0x0000a3b0


	//   ....[60]....
        /*0340*/ 	.word	0x0000a3d0


	//   ....[61]....
        /*0344*/ 	.word	0x0000a450


	//   ....[62]....
        /*0348*/ 	.word	0x0000a470


	//   ....[63]....
        /*034c*/ 	.word	0x0000a4f0


	//   ....[64]....
        /*0350*/ 	.word	0x0000a510


	//   ....[65]....
        /*0354*/ 	.word	0x0000a520


	//   ....[66]....
        /*0358*/ 	.word	0x0000aab0


	//   ....[67]....
        /*035c*/ 	.word	0x0000aad0


	//   ....[68]....
        /*0360*/ 	.word	0x0000aaf0


	//   ....[69]....
        /*0364*/ 	.word	0x0000ab00


	//   ....[70]....
        /*0368*/ 	.word	0x0000aba0


	//   ....[71]....
        /*036c*/ 	.word	0x0000abd0


	//   ....[72]....
        /*0370*/ 	.word	0x0000abe0


	//   ....[73]....
        /*0374*/ 	.word	0x0000ac50


	//   ....[74]....
        /*0378*/ 	.word	0x0000aff0


	//   ....[75]....
        /*037c*/ 	.word	0x0000b490


	//   ....[76]....
        /*0380*/ 	.word	0x0000b580


	//   ....[77]....
        /*0384*/ 	.word	0x0000b630


	//   ....[78]....
        /*0388*/ 	.word	0x0000b6b0


	//   ....[79]....
        /*038c*/ 	.word	0x0000b790


	//   ....[80]....
        /*0390*/ 	.word	0x0000b800


	//   ....[81]....
        /*0394*/ 	.word	0x0000b8e0


	//   ....[82]....
        /*0398*/ 	.word	0x0000b9a0


	//   ....[83]....
        /*039c*/ 	.word	0x0000ba90


	//   ....[84]....
        /*03a0*/ 	.word	0x0000bb30


	//   ....[85]....
        /*03a4*/ 	.word	0x0000bb90


	//   ....[86]....
        /*03a8*/ 	.word	0x0000bc40


	//   ....[87]....
        /*03ac*/ 	.word	0x0000bd10


	//   ....[88]....
        /*03b0*/ 	.word	0x0000bd90


	//   ....[89]....
        /*03b4*/ 	.word	0x0000be60


	//   ....[90]....
        /*03b8*/ 	.word	0x0000bed0


	//   ....[91]....
        /*03bc*/ 	.word	0x0000bf90


	//   ....[92]....
        /*03c0*/ 	.word	0x0000c030


	//   ....[93]....
        /*03c4*/ 	.word	0x0000c100


	//   ....[94]....
        /*03c8*/ 	.word	0x0000c170


	//   ....[95]....
        /*03cc*/ 	.word	0x0000c230


	//   ....[96]....
        /*03d0*/ 	.word	0x0000c370


	//   ....[97]....
        /*03d4*/ 	.word	0x0000c440


	//   ....[98]....
        /*03d8*/ 	.word	0x0000c4c0


	//   ....[99]....
        /*03dc*/ 	.word	0x0000c5b0


	//   ....[100]....
        /*03e0*/ 	.word	0x0000c610


	//   ....[101]....
        /*03e4*/ 	.word	0x0000c6e0


	//   ....[102]....
        /*03e8*/ 	.word	0x0000c740


	//   ....[103]....
        /*03ec*/ 	.word	0x0000c820


	//   ....[104]....
        /*03f0*/ 	.word	0x0000c910


	//   ....[105]....
        /*03f4*/ 	.word	0x0000c9b0


	//   ....[106]....
        /*03f8*/ 	.word	0x0000ca10


	//   ....[107]....
        /*03fc*/ 	.word	0x0000cb00


	//   ....[108]....
        /*0400*/ 	.word	0x0000cb60


	//   ....[109]....
        /*0404*/ 	.word	0x0000cc50


	//   ....[110]....
        /*0408*/ 	.word	0x0000ccb0


	//   ....[111]....
        /*040c*/ 	.word	0x0000cd70


	//   ....[112]....
        /*0410*/ 	.word	0x0000ceb0


	//   ....[113]....
        /*0414*/ 	.word	0x0000cf60


	//   ....[114]....
        /*0418*/ 	.word	0x0000d050


	//   ....[115]....
        /*041c*/ 	.word	0x0000d160


	//   ....[116]....
        /*0420*/ 	.word	0x0000d1e0


	//   ....[117]....
        /*0424*/ 	.word	0x0000d2d0


	//   ....[118]....
        /*0428*/ 	.word	0x0000d340


	//   ....[119]....
        /*042c*/ 	.word	0x0000d410


	//   ....[120]....
        /*0430*/ 	.word	0x0000d520


	//----- nvinfo : EIATTR_REG_RECONFIG
	.align		4
.L_85:
        /*0434*/ 	.byte	0x01, 0x54
	.zero		2


	//----- nvinfo : EIATTR_SYSCALL_OFFSETS
	.align		4
        /*0438*/ 	.byte	0x04, 0x46
        /*043a*/ 	.short	(.L_87 - .L_86)


	//   ....[0]....
.L_86:
        /*043c*/ 	.word	0x00001110


	//   ....[1]....
        /*0440*/ 	.word	0x00007fa0


	//   ....[2]....
        /*0444*/ 	.word	0x000080e0


	//   ....[3]....
        /*0448*/ 	.word	0x000081d0


	//   ....[4]....
        /*044c*/ 	.word	0x00008fc0


	//----- nvinfo : EIATTR_MBARRIER_INSTR_OFFSETS
	.align		4
.L_87:
        /*0450*/ 	.byte	0x04, 0x39
        /*0452*/ 	.short	(.L_89 - .L_88)


	//   ....[0]....
.L_88:
        /*0454*/ 	.word	0x00000180
        /*0458*/ 	.word	0x000000ff
        /*045c*/ 	.word	0x0002d800
        /*0460*/ 	.short	0x0100
        /*0462*/ 	.byte	0x08
	.zero		1


	//   ....[1]....
        /*0464*/ 	.word	0x00000190
        /*0468*/ 	.word	0x000000ff
        /*046c*/ 	.word	0x0002d820
        /*0470*/ 	.short	0x0100
        /*0472*/ 	.byte	0x08
	.zero		1


	//   ....[2]....
        /*0474*/ 	.word	0x00000280
        /*0478*/ 	.word	0x000000ff
        /*047c*/ 	.word	0x0002d830
        /*0480*/ 	.short	0x0100
        /*0482*/ 	.byte	0x08
	.zero		1


	//   ....[3]....
        /*0484*/ 	.word	0x00000290
        /*0488*/ 	.word	0x000000ff
        /*048c*/ 	.word	0x0002d840
        /*0490*/ 	.short	0x0100
        /*0492*/ 	.byte	0x08
	.zero		1


	//   ....[4]....
        /*0494*/ 	.word	0x000002a0
        /*0498*/ 	.word	0x000000ff
        /*049c*/ 	.word	0x0002d838
        /*04a0*/ 	.short	0x0100
        /*04a2*/ 	.byte	0x08
	.zero		1


	//   ....[5]....
        /*04a4*/ 	.word	0x000002b0
        /*04a8*/ 	.word	0x000000ff
        /*04ac*/ 	.word	0x0002d848
        /*04b0*/ 	.short	0x0100
        /*04b2*/ 	.byte	0x08
	.zero		1


	//   ....[6]....
        /*04b4*/ 	.word	0x000003e0
        /*04b8*/ 	.word	0x000000ff
        /*04bc*/ 	.word	0x0002d850
        /*04c0*/ 	.short	0x0100
        /*04c2*/ 	.byte	0x08
	.zero		1


	//   ....[7]....
        /*04c4*/ 	.word	0x000003f0
        /*04c8*/ 	.word	0x000000ff
        /*04cc*/ 	.word	0x0002d860
        /*04d0*/ 	.short	0x0100
        /*04d2*/ 	.byte	0x08
	.zero		1


	//   ....[8]....
        /*04d4*/ 	.word	0x00000400
        /*04d8*/ 	.word	0x000000ff
        /*04dc*/ 	.word	0x0002d858
        /*04e0*/ 	.short	0x0100
        /*04e2*/ 	.byte	0x08
	.zero		1


	//   ....[9]....
        /*04e4*/ 	.word	0x00000410
        /*04e8*/ 	.word	0x000000ff
        /*04ec*/ 	.word	0x0002d868
        /*04f0*/ 	.short	0x0100
        /*04f2*/ 	.byte	0x08
	.zero		1


	//   ....[10]....
        /*04f4*/ 	.word	0x00000500
        /*04f8*/ 	.word	0x000000ff
        /*04fc*/ 	.word	0x0002d870
        /*0500*/ 	.short	0x0100
        /*0502*/ 	.byte	0x06
	.zero		1


	//   ....[11]....
        /*0504*/ 	.word	0x00000510
        /*0508*/ 	.word	0x000000ff
        /*050c*/ 	.word	0x0002d880
        /*0510*/ 	.short	0x0100
        /*0512*/ 	.byte	0x06
	.zero		1


	//   ....[12]....
        /*0514*/ 	.word	0x00000520
        /*0518*/ 	.word	0x000000ff
        /*051c*/ 	.word	0x0002d878
        /*0520*/ 	.short	0x0100
        /*0522*/ 	.byte	0x06
	.zero		1


	//   ....[13]....
        /*0524*/ 	.word	0x00000530
        /*0528*/ 	.word	0x000000ff
        /*052c*/ 	.word	0x0002d888
        /*0530*/ 	.short	0x0100
        /*0532*/ 	.byte	0x06
	.zero		1


	//   ....[14]....
        /*0534*/ 	.word	0x00000660
        /*0538*/ 	.word	0x000000ff
        /*053c*/ 	.word	0x0002d890
        /*0540*/ 	.short	0x0100
        /*0542*/ 	.byte	0x08
	.zero		1


	//   ....[15]....
        /*0544*/ 	.word	0x00000670
        /*0548*/ 	.word	0x000000ff
        /*054c*/ 	.word	0x0002d8a0
        /*0550*/ 	.short	0x0100
        /*0552*/ 	.byte	0x08
	.zero		1


	//   ....[16]....
        /*0554*/ 	.word	0x00000680
        /*0558*/ 	.word	0x000000ff
        /*055c*/ 	.word	0x0002d898
        /*0560*/ 	.short	0x0100
        /*0562*/ 	.byte	0x08
	.zero		1


	//   ....[17]....
        /*0564*/ 	.word	0x00000690
        /*0568*/ 	.word	0x000000ff
        /*056c*/ 	.word	0x0002d8a8
        /*0570*/ 	.short	0x0100
        /*0572*/ 	.byte	0x08
	.zero		1


	//   ....[18]....
        /*0574*/ 	.word	0x000007d0
        /*0578*/ 	.word	0x000000ff
        /*057c*/ 	.word	0x0002d8b0
        /*0580*/ 	.short	0x0100
        /*0582*/ 	.byte	0x08
	.zero		1


	//   ....[19]....
        /*0584*/ 	.word	0x000007e0
        /*0588*/ 	.word	0x000000ff
        /*058c*/ 	.word	0x0002d8c0
        /*0590*/ 	.short	0x0100
        /*0592*/ 	.byte	0x08
	.zero		1


	//   ....[20]....
        /*0594*/ 	.word	0x000007f0
        /*0598*/ 	.word	0x000000ff
        /*059c*/ 	.word	0x0002d8b8
        /*05a0*/ 	.short	0x0100
        /*05a2*/ 	.byte	0x08
	.zero		1


	//   ....[21]....
        /*05a4*/ 	.word	0x00000800
        /*05a8*/ 	.word	0x000000ff
        /*05ac*/ 	.word	0x0002d8c8
        /*05b0*/ 	.short	0x0100
        /*05b2*/ 	.byte	0x08
	.zero		1


	//   ....[22]....
        /*05b4*/ 	.word	0x00001140
        /*05b8*/ 	.word	0x000000ff
        /*05bc*/ 	.word	0x0002d800
        /*05c0*/ 	.short	0x010a
        /*05c2*/ 	.byte	0x29
	.zero		1


	//   ....[23]....
        /*05c4*/ 	.word	0x00001240
        /*05c8*/ 	.word	0x000000ff
        /*05cc*/ 	.word	0x0002d830
        /*05d0*/ 	.short	0x010a
        /*05d2*/ 	.byte	0x29
	.zero		1


	//   ....[24]....
        /*05d4*/ 	.word	0x00001280
        /*05d8*/ 	.word	0x000000ff
        /*05dc*/ 	.word	0x0002d830
        /*05e0*/ 	.short	0x010a
        /*05e2*/ 	.byte	0x29
	.zero		1


	//   ....[25]....
        /*05e4*/ 	.word	0x00001780
        /*05e8*/ 	.word	0x000000ff
        /*05ec*/ 	.word	0x00000000
        /*05f0*/ 	.short	0x0101
        /*05f2*/ 	.byte	0x07
	.zero		1


	//   ....[26]....
        /*05f4*/ 	.word	0x00003890
        /*05f8*/ 	.word	0x000000ff
        /*05fc*/ 	.word	0x0002d830
        /*0600*/ 	.short	0x010a
        /*0602*/ 	.byte	0x0a
	.zero		1


	//   ....[27]....
        /*0604*/ 	.word	0x000038d0
        /*0608*/ 	.word	0x000000ff
        /*060c*/ 	.word	0x0002d830
        /*0610*/ 	.short	0x010a
        /*0612*/ 	.byte	0x0a
	.zero		1


	//   ....[28]....
        /*0614*/ 	.word	0x00003bb0
        /*0618*/ 	.word	0x000000ff
        /*061c*/ 	.word	0x0002d850
        /*0620*/ 	.short	0x010a
        /*0622*/ 	.byte	0x0a
	.zero		1


	//   ....[29]....
        /*0624*/ 	.word	0x00003bf0
        /*0628*/ 	.word	0x000000ff
        /*062c*/ 	.word	0x0002d850
        /*0630*/ 	.short	0x010a
        /*0632*/ 	.byte	0x0a
	.zero		1


	//   ....[30]....
        /*0634*/ 	.word	0x000044e0
        /*0638*/ 	.word	0x000000ff
        /*063c*/ 	.word	0x00000000
        /*0640*/ 	.short	0x0101
        /*0642*/ 	.byte	0x0a
	.zero		1


	//   ....[31]....
        /*0644*/ 	.word	0x000052e0
        /*0648*/ 	.word	0x000000ff
        /*064c*/ 	.word	0x00000000
        /*0650*/ 	.short	0x0101
        /*0652*/ 	.byte	0x07
	.zero		1


	//   ....[32]....
        /*0654*/ 	.word	0x000058e0
        /*0658*/ 	.word	0x000000ff
        /*065c*/ 	.word	0x0002d850
        /*0660*/ 	.short	0x010a
        /*0662*/ 	.byte	0x06
	.zero		1


	//   ....[33]....
        /*0664*/ 	.word	0x00005920
        /*0668*/ 	.word	0x000000ff
        /*066c*/ 	.word	0x0002d850
        /*0670*/ 	.short	0x010a
        /*0672*/ 	.byte	0x06
	.zero		1


	//   ....[34]....
        /*0674*/ 	.word	0x00005fc0
        /*0678*/ 	.word	0x000000ff
        /*067c*/ 	.word	0x00000000
        /*0680*/ 	.short	0x0101
        /*0682*/ 	.byte	0x06
	.zero		1


	//   ....[35]....
        /*0684*/ 	.word	0x00006af0
        /*0688*/ 	.word	0x000000ff
        /*068c*/ 	.word	0x00000000
        /*0690*/ 	.short	0x0101
        /*0692*/ 	.byte	0x04
	.zero		1


	//   ....[36]....
        /*0694*/ 	.word	0x00008730
        /*0698*/ 	.word	0x000000ff
        /*069c*/ 	.word	0x0002d840
        /*06a0*/ 	.short	0x010a
        /*06a2*/ 	.byte	0x2d
	.zero		1


	//   ....[37]....
        /*06a4*/ 	.word	0x00008d60
        /*06a8*/ 	.word	0x000000ff
        /*06ac*/ 	.word	0x0002d830
        /*06b0*/ 	.short	0x0107
        /*06b2*/ 	.byte	0x2d
	.zero		1


	//   ....[38]....
        /*06b4*/ 	.word	0x00008df0
        /*06b8*/ 	.word	0x000000ff
        /*06bc*/ 	.word	0x0002d830
        /*06c0*/ 	.short	0x0101
        /*06c2*/ 	.byte	0x2d
	.zero		1


	//   ....[39]....
        /*06c4*/ 	.word	0x000098b0
        /*06c8*/ 	.word	0x000000ff
        /*06cc*/ 	.word	0x0002d800
        /*06d0*/ 	.short	0x0107
        /*06d2*/ 	.byte	0x2d
	.zero		1


	//   ....[40]....
        /*06d4*/ 	.word	0x00009910
        /*06d8*/ 	.word	0x000000ff
        /*06dc*/ 	.word	0x0002d800
        /*06e0*/ 	.short	0x0101
        /*06e2*/ 	.byte	0x2d
	.zero		1


	//   ....[41]....
        /*06e4*/ 	.word	0x00009920
        /*06e8*/ 	.word	0x000000ff
        /*06ec*/ 	.word	0x0002d820
        /*06f0*/ 	.short	0x010a
        /*06f2*/ 	.byte	0x2d
	.zero		1


	//   ....[42]....
        /*06f4*/ 	.word	0x00009d90
        /*06f8*/ 	.word	0x00000007
        /*06fc*/ 	.word	0x0002d840
        /*0700*/ 	.short	0x010a
        /*0702*/ 	.byte	0x3f
	.zero		1


	//   ....[43]....
        /*0704*/ 	.word	0x0000a200
        /*0708*/ 	.word	0x00000007
        /*070c*/ 	.word	0x0002d830
        /*0710*/ 	.short	0x0107
        /*0712*/ 	.byte	0x3f
	.zero		1


	//   ....[44]....
        /*0714*/ 	.word	0x0000a2d0
        /*0718*/ 	.word	0x00000007
        /*071c*/ 	.word	0x0002d830
        /*0720*/ 	.short	0x0101
        /*0722*/ 	.byte	0x3f
	.zero		1


	//   ....[45]....
        /*0724*/ 	.word	0x0000a330
        /*0728*/ 	.word	0x00000007
        /*072c*/ 	.word	0x0002d860
        /*0730*/ 	.short	0x010a
        /*0732*/ 	.byte	0x3f
	.zero		1


	//   ....[46]....
        /*0734*/ 	.word	0x0000a690
        /*0738*/ 	.word	0x00000007
        /*073c*/ 	.word	0x0002d850
        /*0740*/ 	.short	0x0107
        /*0742*/ 	.byte	0x3f
	.zero		1


	//   ....[47]....
        /*0744*/ 	.word	0x0000a800
        /*0748*/ 	.word	0x00000007
        /*074c*/ 	.word	0x0002d850
        /*0750*/ 	.short	0x0101
        /*0752*/ 	.byte	0x3f
	.zero		1


	//   ....[48]....
        /*0754*/ 	.word	0x0000a9c0
        /*0758*/ 	.word	0x00000000
        /*075c*/ 	.word	0x0002d860
        /*0760*/ 	.short	0x010a
        /*0762*/ 	.byte	0x3f
	.zero		1


	//   ....[49]....
        /*0764*/ 	.word	0x0000ae10
        /*0768*/ 	.word	0x00000000
        /*076c*/ 	.word	0x0002d850
        /*0770*/ 	.short	0x0107
        /*0772*/ 	.byte	0x3f
	.zero		1


	//   ....[50]....
        /*0774*/ 	.word	0x0000aef0
        /*0778*/ 	.word	0x00000000
        /*077c*/ 	.word	0x0002d850
        /*0780*/ 	.short	0x0101
        /*0782*/ 	.byte	0x3f
	.zero		1


	//   ....[51]....
        /*0784*/ 	.word	0x0000af80
        /*0788*/ 	.word	0x00000007
        /*078c*/ 	.word	0x0002d820
        /*0790*/ 	.short	0x010a
        /*0792*/ 	.byte	0x3f
	.zero		1


	//   ....[52]....
        /*0794*/ 	.word	0x0000b0e0
        /*0798*/ 	.word	0x00000005
        /*079c*/ 	.word	0x0002d840
        /*07a0*/ 	.short	0x010a
        /*07a2*/ 	.byte	0x3f
	.zero		1


	//   ....[53]....
        /*07a4*/ 	.word	0x0000b180
        /*07a8*/ 	.word	0x00000003
        /*07ac*/ 	.word	0x0002d840
        /*07b0*/ 	.short	0x010a
        /*07b2*/ 	.byte	0x3f
	.zero		1


	//   ....[54]....
        /*07b4*/ 	.word	0x0000b1c0
        /*07b8*/ 	.word	0x00000005
        /*07bc*/ 	.word	0x0002d860
        /*07c0*/ 	.short	0x010a
        /*07c2*/ 	.byte	0x3f
	.zero		1


	//   ....[55]....
        /*07c4*/ 	.word	0x0000b200
        /*07c8*/ 	.word	0x00000003
        /*07cc*/ 	.word	0x0002d860
        /*07d0*/ 	.short	0x010a
        /*07d2*/ 	.byte	0x3f
	.zero		1


	//   ....[56]....
        /*07d4*/ 	.word	0x0000b270
        /*07d8*/ 	.word	0x00000005
        /*07dc*/ 	.word	0x0002d800
        /*07e0*/ 	.short	0x010a
        /*07e2*/ 	.byte	0x3f
	.zero		1


	//   ....[57]....
        /*07e4*/ 	.word	0x0000b2d0
        /*07e8*/ 	.word	0x00000003
        /*07ec*/ 	.word	0x0002d830
        /*07f0*/ 	.short	0x010a
        /*07f2*/ 	.byte	0x3f
	.zero		1


	//   ....[58]....
        /*07f4*/ 	.word	0x0000b330
        /*07f8*/ 	.word	0x0000000b
        /*07fc*/ 	.word	0x0002d830
        /*0800*/ 	.short	0x010a
        /*0802*/ 	.byte	0x3f
	.zero		1


	//   ....[59]....
        /*0804*/ 	.word	0x0000b390
        /*0808*/ 	.word	0x0000000b
        /*080c*/ 	.word	0x0002d850
        /*0810*/ 	.short	0x010a
        /*0812*/ 	.byte	0x3f
	.zero		1


	//   ....[60]....
        /*0814*/ 	.word	0x0000b3f0
        /*0818*/ 	.word	0x00000003
        /*081c*/ 	.word	0x0002d850
        /*0820*/ 	.short	0x010a
        /*0822*/ 	.byte	0x3f
	.zero		1


	//   ....[61]....
        /*0824*/ 	.word	0x0000b4d0
        /*0828*/ 	.word	0x00000002
        /*082c*/ 	.word	0x0002d840
        /*0830*/ 	.short	0x010a
        /*0832*/ 	.byte	0x3f
	.zero		1


	//   ....[62]....
        /*0834*/ 	.word	0x0000c270
        /*0838*/ 	.word	0x00000003
        /*083c*/ 	.word	0x0002d820
        /*0840*/ 	.short	0x010a
        /*0842*/ 	.byte	0x3f
	.zero		1


	//   ....[63]....
        /*0844*/ 	.word	0x0000c2c0
        /*0848*/ 	.word	0x00000007
        /*084c*/ 	.word	0x0002d840
        /*0850*/ 	.short	0x010a
        /*0852*/ 	.byte	0x3f
	.zero		1


	//   ....[64]....
        /*0854*/ 	.word	0x0000c860
        /*0858*/ 	.word	0x00000007
        /*085c*/ 	.word	0x0002d860
        /*0860*/ 	.short	0x010a
        /*0862*/ 	.byte	0x3f
	.zero		1


	//   ....[65]....
        /*0864*/ 	.word	0x0000ce00
        /*0868*/ 	.word	0x00000000
        /*086c*/ 	.word	0x0002d860
        /*0870*/ 	.short	0x010a
        /*0872*/ 	.byte	0x3f
	.zero		1


	//   ....[66]....
        /*0874*/ 	.word	0x0000d440
        /*0878*/ 	.word	0x00000007
        /*087c*/ 	.word	0x0002d820
        /*0880*/ 	.short	0x010a
        /*0882*/ 	.byte	0x3f
	.zero		1


	//   ....[67]....
        /*0884*/ 	.word	0x0000d5e0
        /*0888*/ 	.word	0x00000005
        /*088c*/ 	.word	0x0002d840
        /*0890*/ 	.short	0x010a
        /*0892*/ 	.byte	0x3f
	.zero		1


	//   ....[68]....
        /*0894*/ 	.word	0x0000d630
        /*0898*/ 	.word	0x00000003
        /*089c*/ 	.word	0x0002d840
        /*08a0*/ 	.short	0x010a
        /*08a2*/ 	.byte	0x3f
	.zero		1


	//   ....[69]....
        /*08a4*/ 	.word	0x0000d680
        /*08a8*/ 	.word	0x00000005
        /*08ac*/ 	.word	0x0002d860
        /*08b0*/ 	.short	0x010a
        /*08b2*/ 	.byte	0x3f
	.zero		1


	//----- nvinfo : EIATTR_NUM_MBARRIERS
	.align		4
.L_89:
        /*08b4*/ 	.byte	0x03, 0x38
        /*08b6*/ 	.short	0x0016


	//----- nvinfo : EIATTR_EXIT_INSTR_OFFSETS
	.align		4
        /*08b8*/ 	.byte	0x04, 0x1c
        /*08ba*/ 	.short	(.L_91 - .L_90)


	//   ....[0]....
.L_90:
        /*08bc*/ 	.word	0x0000b250


	//----- nvinfo : EIATTR_MAX_THREADS
	.align		4
.L_91:
        /*08c0*/ 	.byte	0x04, 0x05
        /*08c2*/ 	.short	(.L_93 - .L_92)
.L_92:
        /*08c4*/ 	.word	0x00000200
        /*08c8*/ 	.word	0x00000001
        /*08cc*/ 	.word	0x00000001


	//----- nvinfo : EIATTR_CRS_STACK_SIZE
	.align		4
.L_93:
        /*08d0*/ 	.byte	0x04, 0x1e
        /*08d2*/ 	.short	(.L_95 - .L_94)
.L_94:
        /*08d4*/ 	.word	0x00000000


	//----- nvinfo : EIATTR_CBANK_PARAM_SIZE
	.align		4
.L_95:
        /*08d8*/ 	.byte	0x03, 0x19
        /*08da*/ 	.short	0x0a70


	//----- nvinfo : EIATTR_PARAM_CBANK
	.align		4
        /*08dc*/ 	.byte	0x04, 0x0a
        /*08de*/ 	.short	(.L_97 - .L_96)
	.align		4
.L_96:
        /*08e0*/ 	.word	index@(.nv.constant0._ZN7cutlass13device_kernelIN5flash11enable_sm90INS1_16FlashAttnFwdSm90INS1_25CollectiveMainloopFwdSm90ILi2EN4cute5tupleIJNS5_1CILi1EEES8_S8_EEENS6_IJNS7_ILi192EEENS7_ILi128EEENS7_ILi96EEEEEELi96ENS_10bfloat16_tEfNS_4arch4Sm90ELb0ELb0ELb0ELb0ELb1ELb0ELb0ELb0ELb1ELb1ELb1ELb0EEENS1_21CollectiveEpilogueFwdINS6_IJSA_SC_SB_EEES9_SE_SG_Li384ELb0ELb1ELb1ELb0EEENS1_19SingleTileSchedulerILb0ELb1ELb1ELi192EEEEEEEEEvNT_6ParamsE)
        /*08e4*/ 	.short	0x0210
        /*08e6*/ 	.short	0x0a70


	//----- nvinfo : EIATTR_SW_WAR
	.align		4
.L_97:
        /*08e8*/ 	.byte	0x04, 0x36
        /*08ea*/ 	.short	(.L_99 - .L_98)
.L_98:
        /*08ec*/ 	.word	0x00000008
.L_99:


//--------------------- .nv.info._ZN7cutlass13device_kernelIN5flash11enable_sm90INS1_16FlashAttnFwdSm90INS1_25CollectiveMainloopFwdSm90ILi2EN4cute5tupleIJNS5_1CILi1EEES8_S8_EEENS6_IJNS7_ILi192EEENS7_ILi128EEENS7_ILi96EEEEEELi96ENS_10bfloat16_tEfNS_4arch4Sm90ELb0ELb0ELb0ELb1ELb1ELb0ELb0ELb0ELb1ELb1ELb1ELb0EEENS1_21CollectiveEpilogueFwdINS6_IJSA_SC_SB_EEES9_SE_SG_Li384ELb1ELb1ELb1ELb0EEENS1_36VarlenDynamicPersistentTileSchedulerILi192ELi128ELi384ELi128ELb1ELb1ELb1ELb0ELb1ELb1EEEEEEEEEvNT_6ParamsE --------------------------
	.section	.nv.info._ZN7cutlass13device_kernelIN5flash11enable_sm90INS1_16FlashAttnFwdSm90INS1_25CollectiveMainloopFwdSm90ILi2EN4cute5tupleIJNS5_1CILi1EEES8_S8_EEENS6_IJNS7_ILi192EEENS7_ILi128EEENS7_ILi96EEEEEELi96ENS_10bfloat16_tEfNS_4arch4Sm90ELb0ELb0ELb0ELb1ELb1ELb0ELb0ELb0ELb1ELb1ELb1ELb0EEENS1_21CollectiveEpilogueFwdINS6_IJSA_SC_SB_EEES9_SE_SG_Li384ELb1ELb1ELb1ELb0EEENS1_36VarlenDynamicPersistentTileSchedulerILi192ELi128ELi384ELi128ELb1ELb1ELb1ELb0ELb1ELb1EEEEEEEEEvNT_6ParamsE,"",@"SHT_CUDA_INFO"
	.sectionflags	@""
	.align	4


	//----- nvinfo : EIATTR_CUDA_API_VERSION
	.align		4
        /*0000*/ 	.byte	0x04, 0x37
        /*0002*/ 	.short	(.L_101 - .L_100)
.L_100:
        /*0004*/ 	.word	0x00000082


	//----- nvinfo : EIATTR_KPARAM_INFO
	.align		4
.L_101:
        /*0008*/ 	.byte	0x04, 0x17
        /*000a*/ 	.short	(.L_103 - .L_102)
.L_102:
        /*000c*/ 	.word	0x00000000
        /*0010*/ 	.short	0x0000
        /*0012*/ 	.short	0x0070
        /*0014*/ 	.byte	0x00, 0xf0, 0x01, 0x2a


	//----- nvinfo : EIATTR_SPARSE_MMA_MASK
	.align		4
.L_103:
        /*0018*/ 	.byte	0x03, 0x50
        /*001a*/ 	.short	0x0000


	//----- nvinfo : EIATTR_MAXREG_COUNT
	.align		4
        /*001c*/ 	.byte	0x03, 0x1b
        /*001e*/ 	.short	0x0080


	//----- nvinfo : EIATTR_NUM_BARRIERS
	.align		4
        /*0020*/ 	.byte	0x02, 0x4c
        /*0022*/ 	.byte	0x10
	.zero		1


	//----- nvinfo : EIATTR_EXTERNS
	.align		4
        /*0024*/ 	.byte	0x04, 0x0f
        /*0026*/ 	.short	(.L_105 - .L_104)


	//   ....[0]....
	.align		4
.L_104:
        /*0028*/ 	.word	index@(__assertfail)


	//----- nvinfo : EIATTR_ANNOTATIONS
	.align		4
.L_105:
        /*002c*/ 	.byte	0x04, 0x55
        /*002e*/ 	.short	(.L_107 - .L_106)


	//   ....[0]....
.L_106:
        /*0030*/ 	.word	0x00000001
        /*0034*/ 	.byte	0x60, 0x08, 0x00, 0x00, 0x01, 0x00, 0x00, 0x00, 0xb0, 0x09, 0x00, 0x00, 0x01, 0x00, 0x00, 0x00
        /* <DEDUP_REMOVED lines=33> */
        /*0254*/ 	.byte	0x90, 0xf1, 0x00, 0x00


	//----- nvinfo : EIATTR_MERCURY_ISA_VERSION
	.align		4
.L_107:
        /*0258*/ 	.byte	0x03, 0x5f
        /*025a*/ 	.short	0x0101


	//----- nvinfo : EIATTR_UNUSED_LOAD_BYTE_OFFSET
	.align		4
        /*025c*/ 	.byte	0x04, 0x44
        /*025e*/ 	.short	(.L_109 - .L_108)


	//   ....[0]....
.L_108:
        /*0260*/ 	.word	0x00000970
        /*0264*/ 	.word	0x0000fff0


	//   ....[1]....
        /*0268*/ 	.word	0x00006810
        /*026c*/ 	.word	0x0000fff0


	//----- nvinfo : EIATTR_INT_WARP_WIDE_INSTR_OFFSETS
	.align		4
.L_109:
        /*0270*/ 	.byte	0x04, 0x31
        /*0272*/ 	.short	(.L_111 - .L_110)


	//   ....[0]....
.L_110:
        /*0274*/ 	.word	0x000000c0


	//   ....[1]....
        /*0278*/ 	.word	0x000000d0


	//   ....[2]....
        /*027c*/ 	.word	0x00000170


	//   ....[3]....
        /*0280*/ 	.word	0x0000a4f0


	//   ....[4]....
        /*0284*/ 	.word	0x0000a580


	//   ....[5]....
        /*0288*/ 	.word	0x0000d230


	//   ....[6]....
        /*028c*/ 	.word	0x0000d2c0


	//----- nvinfo : EIATTR_COOP_GROUP_MASK_REGIDS
	.align		4
.L_111:
        /*0290*/ 	.byte	0x04, 0x29
        /*0292*/ 	.short	(.L_113 - .L_112)


	//   ....[0]....
.L_112:
        /*0294*/ 	.word	0xffffffff


	//   ....[1]....
        /*0298*/ 	.word	0xffffffff


	//   ....[2]....
        /*029c*/ 	.word	0xffffffff


	//   ....[3]....
        /*02a0*/ 	.word	0xffffffff


	//   ....[4]....
        /*02a4*/ 	.word	0xffffffff


	//   ....[5]....
        /*02a8*/ 	.word	0xffffffff


	//   ....[6]....
        /*02ac*/ 	.word	0xffffffff


	//   ....[7]....
        /*02b0*/ 	.word	0xffffffff


	//   ....[8]....
        /*02b4*/ 	.word	0xffffffff


	//   ....[9]....
        /*02b8*/ 	.word	0xffffffff


	//   ....[10]....
        /*02bc*/ 	.word	0xffffffff


	//   ....[11]....
        /*02c0*/ 	.word	0xffffffff


	//   ....[12]....
        /*02c4*/ 	.word	0xffffffff


	//   ....[13]....
        /*02c8*/ 	.word	0xffffffff


	//   ....[14]....
        /*02cc*/ 	.word	0xffffffff


	//   ....[15]....
        /*02d0*/ 	.word	0xffffffff


	//   ....[16]....
        /*02d4*/ 	.word	0xffffffff


	//   ....[17]....
        /*02d8*/ 	.word	0xffffffff


	//   ....[18]....
        /*02dc*/ 	.word	0xffffffff


	//   ....[19]....
        /*02e0*/ 	.word	0xffffffff


	//   ....[20]....
        /*02e4*/ 	.word	0xffffffff


	//   ....[21]....
        /*02e8*/ 	.word	0xffffffff


	//   ....[22]....
        /*02ec*/ 	.word	0xffffffff


	//   ....[23]....
        /*02f0*/ 	.word	0xffffffff


	//   ....[24]....
        /*02f4*/ 	.word	0xffffffff


	//   ....[25]....
        /*02f8*/ 	.word	0xffffffff


	//   ....[26]....
        /*02fc*/ 	.word	0xffffffff


	//   ....[27]....
        /*0300*/ 	.word	0xffffffff


	//   ....[28]....
        /*0304*/ 	.word	0xffffffff


	//   ....[29]....
        /*0308*/ 	.word	0xffffffff


	//   ....[30]....
        /*030c*/ 	.word	0xffffffff


	//   ....[31]....
        /*0310*/ 	.word	0xffffffff


	//   ....[32]....
        /*0314*/ 	.word	0xffffffff


	//   ....[33]....
        /*0318*/ 	.word	0xffffffff


	//   ....[34]....
        /*031c*/ 	.word	0xffffffff


	//   ....[35]....
        /*0320*/ 	.word	0xffffffff


	//   ....[36]....
        /*0324*/ 	.word	0xffffffff


	//   ....[37]....
        /*0328*/ 	.word	0xffffffff


	//   ....[38]....
        /*032c*/ 	.word	0xffffffff


	//   ....[39]....
        /*0330*/ 	.word	0xffffffff


	//   ....[40]....
        /*0334*/ 	.word	0xffffffff


	//   ....[41]....
        /*0338*/ 	.word	0xffffffff


	//   ....[42]....
        /*033c*/ 	.word	0xffffffff


	//   ....[43]....
        /*0340*/ 	.word	0xffffffff


	//   ....[44]....
        /*0344*/ 	.word	0xffffffff


	//   ....[45]....
        /*0348*/ 	.word	0xffffffff


	//   ....[46]....
        /*034c*/ 	.word	0xffffffff


	//   ....[47]....
        /*0350*/ 	.word	0xffffffff


	//   ....[48]....
        /*0354*/ 	.word	0xffffffff


	//   ....[49]....
        /*0358*/ 	.word	0xffffffff


	//   ....[50]....
        /*035c*/ 	.word	0xffffffff


	//   ....[51]....
        /*0360*/ 	.word	0xffffffff


	//   ....[52]....
        /*0364*/ 	.word	0xffffffff


	//   ....[53]....
        /*0368*/ 	.word	0xffffffff


	//   ....[54]....
        /*036c*/ 	.word	0xffffffff


	//   ....[55]....
        /*0370*/ 	.word	0xffffffff


	//   ....[56]....
        /*0374*/ 	.word	0xffffffff


	//   ....[57]....
        /*0378*/ 	.word	0xffffffff


	//   ....[58]....
        /*037c*/ 	.word	0xffffffff


	//   ....[59]....
        /*0380*/ 	.word	0xffffffff


	//   ....[60]....
        /*0384*/ 	.word	0xffffffff


	//   ....[61]....
        /*0388*/ 	.word	0xffffffff


	//   ....[62]....
        /*038c*/ 	.word	0xffffffff


	//   ....[63]....
        /*0390*/ 	.word	0xffffffff


	//   ....[64]....
        /*0394*/ 	.word	0xffffffff


	//   ....[65]....
        /*0398*/ 	.word	0xffffffff


	//   ....[66]....
        /*039c*/ 	.word	0xffffffff


	//   ....[67]....
        /*03a0*/ 	.word	0xffffffff


	//   ....[68]....
        /*03a4*/ 	.word	0xffffffff


	//   ....[69]....
        /*03a8*/ 	.word	0xffffffff


	//   ....[70]....
        /*03ac*/ 	.word	0xffffffff


	//   ....[71]....
        /*03b0*/ 	.word	0xffffffff


	//   ....[72]....
        /*03b4*/ 	.word	0xffffffff


	//   ....[73]....
        /*03b8*/ 	.word	0xffffffff


	//   ....[74]....
        /*03bc*/ 	.word	0xffffffff


	//   ....[75]....
        /*03c0*/ 	.word	0xffffffff


	//   ....[76]....
        /*03c4*/ 	.word	0xffffffff


	//   ....[77]....
        /*03c8*/ 	.word	0xffffffff


	//   ....[78]....
        /*03cc*/ 	.word	0xffffffff


	//   ....[79]....
        /*03d0*/ 	.word	0xffffffff


	//   ....[80]....
        /*03d4*/ 	.word	0xffffffff


	//   ....[81]....
        /*03d8*/ 	.word	0xffffffff


	//   ....[82]....
        /*03dc*/ 	.word	0xffffffff


	//   ....[83]....
        /*03e0*/ 	.word	0xffffffff


	//   ....[84]....
        /*03e4*/ 	.word	0xffffffff


	//   ....[85]....
        /*03e8*/ 	.word	0xffffffff


	//   ....[86]....
        /*03ec*/ 	.word	0xffffffff


	//   ....[87]....
        /*03f0*/ 	.word	0xffffffff


	//   ....[88]....
        /*03f4*/ 	.word	0xffffffff


	//   ....[89]....
        /*03f8*/ 	.word	0xffffffff


	//   ....[90]....
        /*03fc*/ 	.word	0xffffffff


	//   ....[91]....
        /*0400*/ 	.word	0xffffffff


	//   ....[92]....
        /*0404*/ 	.word	0xffffffff


	//   ....[93]....
        /*0408*/ 	.word	0xffffffff


	//   ....[94]....
        /*040c*/ 	.word	0xffffffff


	//   ....[95]....
        /*0410*/ 	.word	0xffffffff


	//   ....[96]....
        /*0414*/ 	.word	0xffffffff


	//   ....[97]....
        /*0418*/ 	.word	0xffffffff


	//   ....[98]....
        /*041c*/ 	.word	0xffffffff


	//   ....[99]....
        /*0420*/ 	.word	0xffffffff


	//   ....[100]....
        /*0424*/ 	.word	0xffffffff


	//   ....[101]....
        /*0428*/ 	.word	0xffffffff


	//   ....[102]....
        /*042c*/ 	.word	0xffffffff


	//   ....[103]....
        /*0430*/ 	.word	0xffffffff


	//   ....[104]....
        /*0434*/ 	.word	0xffffffff


	//   ....[105]....
        /*0438*/ 	.word	0xffffffff


	//   ....[106]....
        /*043c*/ 	.word	0xffffffff


	//   ....[107]....
        /*0440*/ 	.word	0xffffffff


	//   ....[108]....
        /*0444*/ 	.word	0xffffffff


	//   ....[109]....
        /*0448*/ 	.word	0xffffffff


	//   ....[110]....
        /*044c*/ 	.word	0xffffffff


	//   ....[111]....
        /*0450*/ 	.word	0xffffffff


	//   ....[112]....
        /*0454*/ 	.word	0xffffffff


	//   ....[113]....
        /*0458*/ 	.word	0xffffffff


	//   ....[114]....
        /*045c*/ 	.word	0xffffffff


	//   ....[115]....
        /*0460*/ 	.word	0xffffffff


	//   ....[116]....
        /*0464*/ 	.word	0xffffffff


	//   ....[117]....
        /*0468*/ 	.word	0x0500000f


	//   ....[118]....
        /*046c*/ 	.word	0x0500000f


	//   ....[119]....
        /*0470*/ 	.word	0x0500000f


	//   ....[120]....
        /*0474*/ 	.word	0x0500000f


	//   ....[121]....
        /*0478*/ 	.word	0x0500000f


	//   ....[122]....
        /*047c*/ 	.word	0x0500000f


	//   ....[123]....
        /*0480*/ 	.word	0x0500000f


	//   ....[124]....
        /*0484*/ 	.word	0x0500000f


	//   ....[125]....
        /*0488*/ 	.word	0x0500000f


	//   ....[126]....
        /*048c*/ 	.word	0x0500000f


	//   ....[127]....
        /*0490*/ 	.word	0x0500000f


	//   ....[128]....
        /*0494*/ 	.word	0x0500000f


	//   ....[129]....
        /*0498*/ 	.word	0x0500000f


	//   ....[130]....
        /*049c*/ 	.word	0x0500000f


	//   ....[131]....
        /*04a0*/ 	.word	0x0500000f


	//   ....[132]....
        /*04a4*/ 	.word	0x0500000f


	//   ....[133]....
        /*04a8*/ 	.word	0x0500000f


	//   ....[134]....
        /*04ac*/ 	.word	0x0500000f


	//   ....[135]....
        /*04b0*/ 	.word	0x0500000f


	//   ....[136]....
        /*04b4*/ 	.word	0x0500000f


	//   ....[137]....
        /*04b8*/ 	.word	0x0500000f


	//   ....[138]....
        /*04bc*/ 	.word	0x0500000f


	//   ....[139]....
        /*04c0*/ 	.word	0x0500000f


	//   ....[140]....
        /*04c4*/ 	.word	0x0500000f


	//   ....[141]....
        /*04c8*/ 	.word	0x0500000f


	//   ....[142]....
        /*04cc*/ 	.word	0x0500000f


	//   ....[143]....
        /*04d0*/ 	.word	0x0500000f


	//   ....[144]....
        /*04d4*/ 	.word	0x0500000f


	//   ....[145]....
        /*04d8*/ 	.word	0x0500000f


	//   ....[146]....
        /*04dc*/ 	.word	0x0500000f


	//   ....[147]....
        /*04e0*/ 	.word	0x0500000f


	//   ....[148]....
        /*04e4*/ 	.word	0x0500000f


	//   ....[149]....
        /*04e8*/ 	.word	0x0500000f


	//   ....[150]....
        /*04ec*/ 	.word	0x0500000f


	//   ....[151]....
        /*04f0*/ 	.word	0x0500000f


	//   ....[152]....
        /*04f4*/ 	.word	0x0500000f


	//   ....[153]....
        /*04f8*/ 	.word	0x0500000f


	//   ....[154]....
        /*04fc*/ 	.word	0x0500000f


	//   ....[155]....
        /*0500*/ 	.word	0x0500000f


	//   ....[156]....
        /*0504*/ 	.word	0x0500000f


	//   ....[157]....
        /*0508*/ 	.word	0x0500000f


	//   ....[158]....
        /*050c*/ 	.word	0x0500000f


	//   ....[159]....
        /*0510*/ 	.word	0x0500000f


	//   ....[160]....
        /*0514*/ 	.word	0x0500000f


	//   ....[161]....
        /*0518*/ 	.word	0x0500000f


	//   ....[162]....
        /*051c*/ 	.word	0x0500000f


	//   ....[163]....
        /*0520*/ 	.word	0x0500000f


	//   ....[164]....
        /*0524*/ 	.word	0x0500000f


	//   ....[165]....
        /*0528*/ 	.word	0x0500000f


	//   ....[166]....
        /*052c*/ 	.word	0x0500000f


	//   ....[167]....
        /*0530*/ 	.word	0x0500000f


	//   ....[168]....
        /*0534*/ 	.word	0x0500000f


	//   ....[169]....
        /*0538*/ 	.word	0x0500000f


	//   ....[170]....
        /*053c*/ 	.word	0x0500000f


	//   ....[171]....
        /*0540*/ 	.word	0x0500000f


	//   ....[172]....
        /*0544*/ 	.word	0x0500000f


	//   ....[173]....
        /*0548*/ 	.word	0x0500000f


	//   ....[174]....
        /*054c*/ 	.word	0x0500000f


	//   ....[175]....
        /*0550*/ 	.word	0x0500000f


	//   ....[176]....
        /*0554*/ 	.word	0x0500000f


	//   ....[177]....
        /*0558*/ 	.word	0x0500000f


	//   ....[178]....
        /*055c*/ 	.word	0x0500000f


	//   ....[179]....
        /*0560*/ 	.word	0x0500000f


	//   ....[180]....
        /*0564*/ 	.word	0x0500000f


	//----- nvinfo : EIATTR_COOP_GROUP_INSTR_OFFSETS
	.align		4
.L_113:
        /*0568*/ 	.byte	0x04, 0x28
        /*056a*/ 	.short	(.L_115 - .L_114)


	//   ....[0]....
.L_114:
        /*056c*/ 	.word	0x00000080


	//   ....[1]....
        /*0570*/ 	.word	0x000000b0


	//   ....[2]....
        /*0574*/ 	.word	0x000002d0


	//   ....[3]....
        /*0578*/ 	.word	0x00000430


	//   ....[4]....
        /*057c*/ 	.word	0x00000550


	//   ....[5]....
        /*0580*/ 	.word	0x000006b0


	//   ....[6]....
        /*0584*/ 	.word	0x00001780


	//   ....[7]....
        /*0588*/ 	.word	0x000026e0


	//   ....[8]....
        /*058c*/ 	.word	0x000027e0


	//   ....[9]....
        /*0590*/ 	.word	0x00002de0


	//   ....[10]....
        /*0594*/ 	.word	0x00002e40


	//   ....[11]....
        /*0598*/ 	.word	0x00003b40


	//   ....[12]....
        /*059c*/ 	.word	0x00004800


	//   ....[13]....
        /*05a0*/ 	.word	0x00004820


	//   ....[14]....
        /*05a4*/ 	.word	0x00004a50


	//   ....[15]....
        /*05a8*/ 	.word	0x00004a70


	//   ....[16]....
        /*05ac*/ 	.word	0x00005db0


	//   ....[17]....
        /*05b0*/ 	.word	0x00005eb0


	//   ....[18]....
        /*05b4*/ 	.word	0x00005f10


	//   ....[19]....
        /*05b8*/ 	.word	0x00005ff0


	//   ....[20]....
        /*05bc*/ 	.word	0x00006000


	//   ....[21]....
        /*05c0*/ 	.word	0x00007190


	//   ....[22]....
        /*05c4*/ 	.word	0x000071a0


	//   ....[23]....
        /*05c8*/ 	.word	0x000071b0


	//   ....[24]....
        /*05cc*/ 	.word	0x000071f0


	//   ....[25]....
        /*05d0*/ 	.word	0x000078a0


	//   ....[26]....
        /*05d4*/ 	.word	0x000078d0


	//   ....[27]....
        /*05d8*/ 	.word	0x000079f0


	//   ....[28]....
        /*05dc*/ 	.word	0x00007a10


	//   ....[29]....
        /*05e0*/ 	.word	0x00007e70


	//   ....[30]....
        /*05e4*/ 	.word	0x00007e80


	//   ....[31]....
        /*05e8*/ 	.word	0x000081b0


	//   ....[32]....
        /*05ec*/ 	.word	0x000081c0


	//   ....[33]....
        /*05f0*/ 	.word	0x00008d60


	//   ....[34]....
        /*05f4*/ 	.word	0x00008d70


	//   ....[35]....
        /*05f8*/ 	.word	0x00008e70


	//   ....[36]....
        /*05fc*/ 	.word	0x00008e90


	//   ....[37]....
        /*0600*/ 	.word	0x00009000


	//   ....[38]....
        /*0604*/ 	.word	0x00009210


	//   ....[39]....
        /*0608*/ 	.word	0x00009240


	//   ....[40]....
        /*060c*/ 	.word	0x00009270


	//   ....[41]....
        /*0610*/ 	.word	0x000092a0


	//   ....[42]....
        /*0614*/ 	.word	0x000092d0


	//   ....[43]....
        /*0618*/ 	.word	0x00009300


	//   ....[44]....
        /*061c*/ 	.word	0x00009470


	//   ....[45]....
        /*0620*/ 	.word	0x000094a0


	//   ....[46]....
        /*0624*/ 	.word	0x000094d0


	//   ....[47]....
        /*0628*/ 	.word	0x00009500


	//   ....[48]....
        /*062c*/ 	.word	0x00009530


	//   ....[49]....
        /*0630*/ 	.word	0x00009560


	//   ....[50]....
        /*0634*/ 	.word	0x000095f0


	//   ....[51]....
        /*0638*/ 	.word	0x00009620


	//   ....[52]....
        /*063c*/ 	.word	0x00009630


	//   ....[53]....
        /*0640*/ 	.word	0x000096d0


	//   ....[54]....
        /*0644*/ 	.word	0x0000b150


	//   ....[55]....
        /*0648*/ 	.word	0x0000b170


	//   ....[56]....
        /*064c*/ 	.word	0x0000b220


	//   ....[57]....
        /*0650*/ 	.word	0x0000b240


	//   ....[58]....
        /*0654*/ 	.word	0x0000b2e0


	//   ....[59]....
        /*0658*/ 	.word	0x0000b300


	//   ....[60]....
        /*065c*/ 	.word	0x0000b310


	//   ....[61]....
        /*0660*/ 	.word	0x0000b320


	//   ....[62]....
        /*0664*/ 	.word	0x0000bcb0


	//   ....[63]....
        /*0668*/ 	.word	0x0000bcd0


	//   ....[64]....
        /*066c*/ 	.word	0x0000bd30


	//   ....[65]....
        /*0670*/ 	.word	0x0000bd70


	//   ....[66]....
        /*0674*/ 	.word	0x0000bdd0


	//   ....[67]....
        /*0678*/ 	.word	0x0000be10


	//   ....[68]....
        /*067c*/ 	.word	0x0000be20


	//   ....[69]....
        /*0680*/ 	.word	0x0000be40


	//   ....[70]....
        /*0684*/ 	.word	0x0000bf10


	//   ....[71]....
        /*0688*/ 	.word	0x0000bf50


	//   ....[72]....
        /*068c*/ 	.word	0x0000bf60


	//   ....[73]....
        /*0690*/ 	.word	0x0000bf80


	//   ....[74]....
        /*0694*/ 	.word	0x0000c810


	//   ....[75]....
        /*0698*/ 	.word	0x0000c820


	//   ....[76]....
        /*069c*/ 	.word	0x0000c840


	//   ....[77]....
        /*06a0*/ 	.word	0x0000c8c0


	//   ....[78]....
        /*06a4*/ 	.word	0x0000c8d0


	//   ....[79]....
        /*06a8*/ 	.word	0x0000c930


	//   ....[80]....
        /*06ac*/ 	.word	0x0000c960


	//   ....[81]....
        /*06b0*/ 	.word	0x0000c9a0


	//   ....[82]....
        /*06b4*/ 	.word	0x0000cc90


	//   ....[83]....
        /*06b8*/ 	.word	0x0000ccb0


	//   ....[84]....
        /*06bc*/ 	.word	0x0000cd50


	//   ....[85]....
        /*06c0*/ 	.word	0x0000cd60


	//   ....[86]....
        /*06c4*/ 	.word	0x0000cdf0


	//   ....[87]....
        /*06c8*/ 	.word	0x0000ce00


	//   ....[88]....
        /*06cc*/ 	.word	0x0000ce10


	//   ....[89]....
        /*06d0*/ 	.word	0x0000cea0


	//   ....[90]....
        /*06d4*/ 	.word	0x0000d4b0


	//   ....[91]....
        /*06d8*/ 	.word	0x0000d4c0


	//   ....[92]....
        /*06dc*/ 	.word	0x0000d550


	//   ....[93]....
        /*06e0*/ 	.word	0x0000d5f0


	//   ....[94]....
        /*06e4*/ 	.word	0x0000d610


	//   ....[95]....
        /*06e8*/ 	.word	0x0000d690


	//   ....[96]....
        /*06ec*/ 	.word	0x0000d6b0


	//   ....[97]....
        /*06f0*/ 	.word	0x0000d6c0


	//   ....[98]....
        /*06f4*/ 	.word	0x0000dae0


	//   ....[99]....
        /*06f8*/ 	.word	0x0000db10


	//   ....[100]....
        /*06fc*/ 	.word	0x0000db80


	//   ....[101]....
        /*0700*/ 	.word	0x0000dbb0


	//   ....[102]....
        /*0704*/ 	.word	0x0000dbe0


	//   ....[103]....
        /*0708*/ 	.word	0x0000dc10


	//   ....[104]....
        /*070c*/ 	.word	0x0000dc40


	//   ....[105]....
        /*0710*/ 	.word	0x0000dc70


	//   ....[106]....
        /*0714*/ 	.word	0x0000de10


	//   ....[107]....
        /*0718*/ 	.word	0x0000de40


	//   ....[108]....
        /*071c*/ 	.word	0x0000de70


	//   ....[109]....
        /*0720*/ 	.word	0x0000dea0


	//   ....[110]....
        /*0724*/ 	.word	0x0000ded0


	//   ....[111]....
        /*0728*/ 	.word	0x0000df00


	//   ....[112]....
        /*072c*/ 	.word	0x0000dfc0


	//   ....[113]....
        /*0730*/ 	.word	0x0000dfe0


	//   ....[114]....
        /*0734*/ 	.word	0x0000dff0


	//   ....[115]....
        /*0738*/ 	.word	0x0000e050


	//   ....[116]....
        /*073c*/ 	.word	0x0000e670


	//   ....[117]....
        /*0740*/ 	.word	0x0000eb50


	//   ....[118]....
        /*0744*/ 	.word	0x0000ec40


	//   ....[119]....
        /*0748*/ 	.word	0x0000ece0


	//   ....[120]....
        /*074c*/ 	.word	0x0000ed40


	//   ....[121]....
        /*0750*/ 	.word	0x0000ee50


	//   ....[122]....
        /*0754*/ 	.word	0x0000eec0


	//   ....[123]....
        /*0758*/ 	.word	0x0000efd0


	//   ....[124]....
        /*075c*/ 	.word	0x0000f040


	//   ....[125]....
        /*0760*/ 	.word	0x0000f0e0


	//   ....[126]....
        /*0764*/ 	.word	0x0000f210


	//   ....[127]....
        /*0768*/ 	.word	0x0000f260


	//   ....[128]....
        /*076c*/ 	.word	0x0000f2d0


	//   ....[129]....
        /*0770*/ 	.word	0x0000f3c0


	//   ....[130]....
        /*0774*/ 	.word	0x0000f440


	//   ....[131]....
        /*0778*/ 	.word	0x0000f520


	//   ....[132]....
        /*077c*/ 	.word	0x0000f5a0


	//   ....[133]....
        /*0780*/ 	.word	0x0000f600


	//   ....[134]....
        /*0784*/ 	.word	0x0000f700


	//   ....[135]....
        /*0788*/ 	.word	0x0000f800


	//   ....[136]....
        /*078c*/ 	.word	0x0000f860


	//   ....[137]....
        /*0790*/ 	.word	0x0000f940


	//   ....[138]....
        /*0794*/ 	.word	0x0000fa80


	//   ....[139]....
        /*0798*/ 	.word	0x0000fb60


	//   ....[140]....
        /*079c*/ 	.word	0x0000fbe0


	//   ....[141]....
        /*07a0*/ 	.word	0x0000fcc0


	//   ....[142]....
        /*07a4*/ 	.word	0x0000fd20


	//   ....[143]....
        /*07a8*/ 	.word	0x0000fdf0


	//   ....[144]....
        /*07ac*/ 	.word	0x0000fe50


	//   ....[145]....
        /*07b0*/ 	.word	0x0000ff30


	//   ....[146]....
        /*07b4*/ 	.word	0x00010020


	//   ....[147]....
        /*07b8*/ 	.word	0x000100c0


	//   ....[148]....
        /*07bc*/ 	.word	0x00010120


	//   ....[149]....
        /*07c0*/ 	.word	0x00010220


	//   ....[150]....
        /*07c4*/ 	.word	0x00010280


	//   ....[151]....
        /*07c8*/ 	.word	0x00010380


	//   ....[152]....
        /*07cc*/ 	.word	0x000103e0


	//   ....[153]....
        /*07d0*/ 	.word	0x000104b0


	//   ....[154]....
        /*07d4*/ 	.word	0x00010600


	//   ....[155]....
        /*07d8*/ 	.word	0x000106b0


	//   ....[156]....
        /*07dc*/ 	.word	0x000107c0


	//   ....[157]....
        /*07e0*/ 	.word	0x000108a0


	//   ....[158]....
        /*07e4*/ 	.word	0x00010900


	//   ....[159]....
        /*07e8*/ 	.word	0x000109f0


	//   ....[160]....
        /*07ec*/ 	.word	0x00010a50


	//   ....[161]....
        /*07f0*/ 	.word	0x00010b30


	//   ....[162]....
        /*07f4*/ 	.word	0x00010bc0


	//   ....[163]....
        /*07f8*/ 	.word	0x00010c60


	//   ....[164]....
        /*07fc*/ 	.word	0x00010de0


	//   ....[165]....
        /*0800*/ 	.word	0x00010e50


	//   ....[166]....
        /*0804*/ 	.word	0x00010ec0


	//   ....[167]....
        /*0808*/ 	.word	0x00010f30


	//   ....[168]....
        /*080c*/ 	.word	0x00010fa0


	//   ....[169]....
        /*0810*/ 	.word	0x00011020


	//   ....[170]....
        /*0814*/ 	.word	0x000110a0


	//   ....[171]....
        /*0818*/ 	.word	0x00011130


	//   ....[172]....
        /*081c*/ 	.word	0x000111a0


	//   ....[173]....
        /*0820*/ 	.word	0x00011210


	//   ....[174]....
        /*0824*/ 	.word	0x00011280


	//   ....[175]....
        /*0828*/ 	.word	0x00011300


	//   ....[176]....
        /*082c*/ 	.word	0x00011370


	//   ....[177]....
        /*0830*/ 	.word	0x00011410


	//   ....[178]....
        /*0834*/ 	.word	0x00011460


	//   ....[179]....
        /*0838*/ 	.word	0x000114f0


	//   ....[180]....
        /*083c*/ 	.word	0x00011620


	//----- nvinfo : EIATTR_REG_RECONFIG
	.align		4
.L_115:
        /*0840*/ 	.byte	0x01, 0x54
	.zero		2


	//----- nvinfo : EIATTR_SYSCALL_OFFSETS
	.align		4
        /*0844*/ 	.byte	0x04, 0x46
        /*0846*/ 	.short	(.L_117 - .L_116)


	//   ....[0]....
.L_116:
        /*0848*/ 	.word	0x00001900


	//   ....[1]....
        /*084c*/ 	.word	0x0000a6e0


	//   ....[2]....
        /*0850*/ 	.word	0x0000a830


	//   ....[3]....
        /*0854*/ 	.word	0x0000a920


	//   ....[4]....
        /*0858*/ 	.word	0x0000b760


	//----- nvinfo : EIATTR_MBARRIER_INSTR_OFFSETS
	.align		4
.L_117:
        /*085c*/ 	.byte	0x04, 0x39
        /*085e*/ 	.short	(.L_119 - .L_118)


	//   ....[0]....
.L_118:
        /*0860*/ 	.word	0x00000180
        /*0864*/ 	.word	0x000000ff
        /*0868*/ 	.word	0x0002d800
        /*086c*/ 	.short	0x0100
        /*086e*/ 	.byte	0x08
	.zero		1


	//   ....[1]....
        /*0870*/ 	.word	0x00000190
        /*0874*/ 	.word	0x000000ff
        /*0878*/ 	.word	0x0002d820
        /*087c*/ 	.short	0x0100
        /*087e*/ 	.byte	0x08
	.zero		1


	//   ....[2]....
        /*0880*/ 	.word	0x00000280
        /*0884*/ 	.word	0x000000ff
        /*0888*/ 	.word	0x0002d830
        /*088c*/ 	.short	0x0100
        /*088e*/ 	.byte	0x08
	.zero		1


	//   ....[3]....
        /*0890*/ 	.word	0x00000290
        /*0894*/ 	.word	0x000000ff
        /*0898*/ 	.word	0x0002d840
        /*089c*/ 	.short	0x0100
        /*089e*/ 	.byte	0x08
	.zero		1


	//   ....[4]....
        /*08a0*/ 	.word	0x000002a0
        /*08a4*/ 	.word	0x000000ff
        /*08a8*/ 	.word	0x0002d838
        /*08ac*/ 	.short	0x0100
        /*08ae*/ 	.byte	0x08
	.zero		1


	//   ....[5]....
        /*08b0*/ 	.word	0x000002b0
        /*08b4*/ 	.word	0x000000ff
        /*08b8*/ 	.word	0x0002d848
        /*08bc*/ 	.short	0x0100
        /*08be*/ 	.byte	0x08
	.zero		1


	//   ....[6]....
        /*08c0*/ 	.word	0x000003e0
        /*08c4*/ 	.word	0x000000ff
        /*08c8*/ 	.word	0x0002d850
        /*08cc*/ 	.short	0x0100
        /*08ce*/ 	.byte	0x08
	.zero		1


	//   ....[7]....
        /*08d0*/ 	.word	0x000003f0
        /*08d4*/ 	.word	0x000000ff
        /*08d8*/ 	.word	0x0002d860
        /*08dc*/ 	.short	0x0100
        /*08de*/ 	.byte	0x08
	.zero		1


	//   ....[8]....
        /*08e0*/ 	.word	0x00000400
        /*08e4*/ 	.word	0x000000ff
        /*08e8*/ 	.word	0x0002d858
        /*08ec*/ 	.short	0x0100
        /*08ee*/ 	.byte	0x08
	.zero		1


	//   ....[9]....
        /*08f0*/ 	.word	0x00000410
        /*08f4*/ 	.word	0x000000ff
        /*08f8*/ 	.word	0x0002d868
        /*08fc*/ 	.short	0x0100
        /*08fe*/ 	.byte	0x08
	.zero		1


	//   ....[10]....
        /*0900*/ 	.word	0x00000500
        /*0904*/ 	.word	0x000000ff
        /*0908*/ 	.word	0x0002d870
        /*090c*/ 	.short	0x0100
        /*090e*/ 	.byte	0x06
	.zero		1


	//   ....[11]....
        /*0910*/ 	.word	0x00000510
        /*0914*/ 	.word	0x000000ff
        /*0918*/ 	.word	0x0002d880
        /*091c*/ 	.short	0x0100
        /*091e*/ 	.byte	0x06
	.zero		1


	//   ....[12]....
        /*0920*/ 	.word	0x00000520
        /*0924*/ 	.word	0x000000ff
        /*0928*/ 	.word	0x0002d878
        /*092c*/ 	.short	0x0100
        /*092e*/ 	.byte	0x06
	.zero		1


	//   ....[13]....
        /*0930*/ 	.word	0x00000530
        /*0934*/ 	.word	0x000000ff
        /*0938*/ 	.word	0x0002d888
        /*093c*/ 	.short	0x0100
        /*093e*/ 	.byte	0x06
	.zero		1


	//   ....[14]....
        /*0940*/ 	.word	0x00000660
        /*0944*/ 	.word	0x000000ff
        /*0948*/ 	.word	0x0002d890
        /*094c*/ 	.short	0x0100
        /*094e*/ 	.byte	0x08
	.zero		1


	//   ....[15]....
        /*0950*/ 	.word	0x00000670
        /*0954*/ 	.word	0x000000ff
        /*0958*/ 	.word	0x0002d8a0
        /*095c*/ 	.short	0x0100
        /*095e*/ 	.byte	0x08
	.zero		1


	//   ....[16]....
        /*0960*/ 	.word	0x00000680
        /*0964*/ 	.word	0x000000ff
        /*0968*/ 	.word	0x0002d898
        /*096c*/ 	.short	0x0100
        /*096e*/ 	.byte	0x08
	.zero		1


	//   ....[17]....
        /*0970*/ 	.word	0x00000690
        /*0974*/ 	.word	0x000000ff
        /*0978*/ 	.word	0x0002d8a8
        /*097c*/ 	.short	0x0100
        /*097e*/ 	.byte	0x08
	.zero		1


	//   ....[18]....
        /*0980*/ 	.word	0x000007c0
        /*0984*/ 	.word	0x000000ff
        /*0988*/ 	.word	0x0002d8b0
        /*098c*/ 	.short	0x0100
        /*098e*/ 	.byte	0x08
	.zero		1


	//   ....[19]....
        /*0990*/ 	.word	0x000007d0
        /*0994*/ 	.word	0x000000ff
        /*0998*/ 	.word	0x0002d8c0
        /*099c*/ 	.short	0x0100
        /*099e*/ 	.byte	0x08
	.zero		1


	//   ....[20]....
        /*09a0*/ 	.word	0x000007e0
        /*09a4*/ 	.word	0x000000ff
        /*09a8*/ 	.word	0x0002d8b8
        /*09ac*/ 	.short	0x0100
        /*09ae*/ 	.byte	0x08
	.zero		1


	//   ....[21]....
        /*09b0*/ 	.word	0x000007f0
        /*09b4*/ 	.word	0x000000ff
        /*09b8*/ 	.word	0x0002d8c8
        /*09bc*/ 	.short	0x0100
        /*09be*/ 	.byte	0x08
	.zero		1


	//   ....[22]....
        /*09c0*/ 	.word	0x00001970
        /*09c4*/ 	.word	0x000000ff
        /*09c8*/ 	.word	0x0002d800
        /*09cc*/ 	.short	0x010a
        /*09ce*/ 	.byte	0x28
	.zero		1


	//   ....[23]....
        /*09d0*/ 	.word	0x000019e0
        /*09d4*/ 	.word	0x00000005
        /*09d8*/ 	.word	0x0002d830
        /*09dc*/ 	.short	0x010a
        /*09de*/ 	.byte	0x3f
	.zero		1


	//   ....[24]....
        /*09e0*/ 	.word	0x00001a30
        /*09e4*/ 	.word	0x00000005
        /*09e8*/ 	.word	0x0002d830
        /*09ec*/ 	.short	0x010a
        /*09ee*/ 	.byte	0x3f
	.zero		1


	//   ....[25]....
        /*09f0*/ 	.word	0x00002820
        /*09f4*/ 	.word	0x000000ff
        /*09f8*/ 	.word	0x00000000
        /*09fc*/ 	.short	0x0101
        /*09fe*/ 	.byte	0x06
	.zero		1


	//   ....[26]....
        /*0a00*/ 	.word	0x00003de0
        /*0a04*/ 	.word	0x000000ff
        /*0a08*/ 	.word	0x0002d830
        /*0a0c*/ 	.short	0x010a
        /*0a0e*/ 	.byte	0x07
	.zero		1


	//   ....[27]....
        /*0a10*/ 	.word	0x00003e20
        /*0a14*/ 	.word	0x000000ff
        /*0a18*/ 	.word	0x0002d830
        /*0a1c*/ 	.short	0x010a
        /*0a1e*/ 	.byte	0x07
	.zero		1


	//   ....[28]....
        /*0a20*/ 	.word	0x00004100
        /*0a24*/ 	.word	0x000000ff
        /*0a28*/ 	.word	0x0002d850
        /*0a2c*/ 	.short	0x010a
        /*0a2e*/ 	.byte	0x07
	.zero		1


	//   ....[29]....
        /*0a30*/ 	.word	0x00004140
        /*0a34*/ 	.word	0x000000ff
        /*0a38*/ 	.word	0x0002d850
        /*0a3c*/ 	.short	0x010a
        /*0a3e*/ 	.byte	0x07
	.zero		1


	//   ....[30]....
        /*0a40*/ 	.word	0x00004640
        /*0a44*/ 	.word	0x000000ff
        /*0a48*/ 	.word	0x00000000
        /*0a4c*/ 	.short	0x0101
        /*0a4e*/ 	.byte	0x07
	.zero		1


	//   ....[31]....
        /*0a50*/ 	.word	0x00005850
        /*0a54*/ 	.word	0x000000ff
        /*0a58*/ 	.word	0x00000000
        /*0a5c*/ 	.short	0x0101
        /*0a5e*/ 	.byte	0x06
	.zero		1


	//   ....[32]....
        /*0a60*/ 	.word	0x00005e20
        /*0a64*/ 	.word	0x000000ff
        /*0a68*/ 	.word	0x0002d850
        /*0a6c*/ 	.short	0x010a
        /*0a6e*/ 	.byte	0x04
	.zero		1


	//   ....[33]....
        /*0a70*/ 	.word	0x00005e60
        /*0a74*/ 	.word	0x000000ff
        /*0a78*/ 	.word	0x0002d850
        /*0a7c*/ 	.short	0x010a
        /*0a7e*/ 	.byte	0x04
	.zero		1


	//   ....[34]....
        /*0a80*/ 	.word	0x000064e0
        /*0a84*/ 	.word	0x000000ff
        /*0a88*/ 	.word	0x00000000
        /*0a8c*/ 	.short	0x0101
        /*0a8e*/ 	.byte	0x04
	.zero		1


	//   ....[35]....
        /*0a90*/ 	.word	0x000078c0
        /*0a94*/ 	.word	0x000000ff
        /*0a98*/ 	.word	0x00000000
        /*0a9c*/ 	.short	0x0101
        /*0a9e*/ 	.byte	0x04
	.zero		1


	//   ....[36]....
        /*0aa0*/ 	.word	0x00007de0
        /*0aa4*/ 	.word	0x000000ff
        /*0aa8*/ 	.word	0x00000000
        /*0aac*/ 	.short	0x0101
        /*0aae*/ 	.byte	0x04
	.zero		1


	//   ....[37]....
        /*0ab0*/ 	.word	0x0000aee0
        /*0ab4*/ 	.word	0x00000002
        /*0ab8*/ 	.word	0x0002d840
        /*0abc*/ 	.short	0x010a
        /*0abe*/ 	.byte	0x3f
	.zero		1


	//   ....[38]....
        /*0ac0*/ 	.word	0x0000b460
        /*0ac4*/ 	.word	0x00000002
        /*0ac8*/ 	.word	0x0002d830
        /*0acc*/ 	.short	0x0107
        /*0ace*/ 	.byte	0x3f
	.zero		1


	//   ....[39]....
        /*0ad0*/ 	.word	0x0000b530
        /*0ad4*/ 	.word	0x00000002
        /*0ad8*/ 	.word	0x0002d830
        /*0adc*/ 	.short	0x0101
        /*0ade*/ 	.byte	0x3f
	.zero		1


	//   ....[40]....
        /*0ae0*/ 	.word	0x0000c0c0
        /*0ae4*/ 	.word	0x00000011
        /*0ae8*/ 	.word	0x0002d800
        /*0aec*/ 	.short	0x0107
        /*0aee*/ 	.byte	0x3f
	.zero		1


	//   ....[41]....
        /*0af0*/ 	.word	0x0000c1b0
        /*0af4*/ 	.word	0x00000011
        /*0af8*/ 	.word	0x0002d800
        /*0afc*/ 	.short	0x0101
        /*0afe*/ 	.byte	0x3f
	.zero		1


	//   ....[42]....
        /*0b00*/ 	.word	0x0000c1d0
        /*0b04*/ 	.word	0x00000011
        /*0b08*/ 	.word	0x0002d820
        /*0b0c*/ 	.short	0x010a
        /*0b0e*/ 	.byte	0x3f
	.zero		1


	//   ....[43]....
        /*0b10*/ 	.word	0x0000c5f0
        /*0b14*/ 	.word	0x00000005
        /*0b18*/ 	.word	0x0002d840
        /*0b1c*/ 	.short	0x010a
        /*0b1e*/ 	.byte	0x3f
	.zero		1


	//   ....[44]....
        /*0b20*/ 	.word	0x0000ca50
        /*0b24*/ 	.word	0x00000005
        /*0b28*/ 	.word	0x0002d830
        /*0b2c*/ 	.short	0x0107
        /*0b2e*/ 	.byte	0x3f
	.zero		1


	//   ....[45]....
        /*0b30*/ 	.word	0x0000cb10
        /*0b34*/ 	.word	0x00000005
        /*0b38*/ 	.word	0x0002d830
        /*0b3c*/ 	.short	0x0101
        /*0b3e*/ 	.byte	0x3f
	.zero		1


	//   ....[46]....
        /*0b40*/ 	.word	0x0000cb70
        /*0b44*/ 	.word	0x00000005
        /*0b48*/ 	.word	0x0002d860
        /*0b4c*/ 	.short	0x010a
        /*0b4e*/ 	.byte	0x3f
	.zero		1


	//   ....[47]....
        /*0b50*/ 	.word	0x0000d060
        /*0b54*/ 	.word	0x00000005
        /*0b58*/ 	.word	0x0002d850
        /*0b5c*/ 	.short	0x0107
        /*0b5e*/ 	.byte	0x3f
	.zero		1


	//   ....[48]....
        /*0b60*/ 	.word	0x0000d150
        /*0b64*/ 	.word	0x00000005
        /*0b68*/ 	.word	0x0002d850
        /*0b6c*/ 	.short	0x0101
        /*0b6e*/ 	.byte	0x3f
	.zero		1


	//   ....[49]....
        /*0b70*/ 	.word	0x0000d370
        /*0b74*/ 	.word	0x00000000
        /*0b78*/ 	.word	0x0002d860
        /*0b7c*/ 	.short	0x010a
        /*0b7e*/ 	.byte	0x3f
	.zero		1


	//   ....[50]....
        /*0b80*/ 	.word	0x0000d7f0
        /*0b84*/ 	.word	0x00000000
        /*0b88*/ 	.word	0x0002d850
        /*0b8c*/ 	.short	0x0107
        /*0b8e*/ 	.byte	0x3f
	.zero		1


	//   ....[51]....
        /*0b90*/ 	.word	0x0000d8c0
        /*0b94*/ 	.word	0x00000000
        /*0b98*/ 	.word	0x0002d850
        /*0b9c*/ 	.short	0x0101
        /*0b9e*/ 	.byte	0x3f
	.zero		1


	//   ....[52]....
        /*0ba0*/ 	.word	0x0000e5f0
        /*0ba4*/ 	.word	0x00000005
        /*0ba8*/ 	.word	0x0002d820
        /*0bac*/ 	.short	0x010a
        /*0bae*/ 	.byte	0x3f
	.zero		1


	//   ....[53]....
        /*0bb0*/ 	.word	0x0000e770
        /*0bb4*/ 	.word	0x00000003
        /*0bb8*/ 	.word	0x0002d840
        /*0bbc*/ 	.short	0x010a
        /*0bbe*/ 	.byte	0x3f
	.zero		1


	//   ....[54]....
        /*0bc0*/ 	.word	0x0000e810
        /*0bc4*/ 	.word	0x00000005
        /*0bc8*/ 	.word	0x0002d840
        /*0bcc*/ 	.short	0x010a
        /*0bce*/ 	.byte	0x3f
	.zero		1


	//   ....[55]....
        /*0bd0*/ 	.word	0x0000e850
        /*0bd4*/ 	.word	0x00000003
        /*0bd8*/ 	.word	0x0002d860
        /*0bdc*/ 	.short	0x010a
        /*0bde*/ 	.byte	0x3f
	.zero		1


	//   ....[56]....
        /*0be0*/ 	.word	0x0000e890
        /*0be4*/ 	.word	0x00000005
        /*0be8*/ 	.word	0x0002d860
        /*0bec*/ 	.short	0x010a
        /*0bee*/ 	.byte	0x3f
	.zero		1


	//   ....[57]....
        /*0bf0*/ 	.word	0x0000e900
        /*0bf4*/ 	.word	0x00000003
        /*0bf8*/ 	.word	0x0002d800
        /*0bfc*/ 	.short	0x010a
        /*0bfe*/ 	.byte	0x3f
	.zero		1


	//   ....[58]....
        /*0c00*/ 	.word	0x0000e950
        /*0c04*/ 	.word	0x00000005
        /*0c08*/ 	.word	0x0002d830
        /*0c0c*/ 	.short	0x010a
        /*0c0e*/ 	.byte	0x3f
	.zero		1


	//   ....[59]....
        /*0c10*/ 	.word	0x0000e9b0
        /*0c14*/ 	.word	0x00000003
        /*0c18*/ 	.word	0x0002d830
        /*0c1c*/ 	.short	0x010a
        /*0c1e*/ 	.byte	0x3f
	.zero		1


	//   ....[60]....
        /*0c20*/ 	.word	0x0000ea10
        /*0c24*/ 	.word	0x00000003
        /*0c28*/ 	.word	0x0002d850
        /*0c2c*/ 	.short	0x010a
        /*0c2e*/ 	.byte	0x3f
	.zero		1


	//   ....[61]....
        /*0c30*/ 	.word	0x0000ea70
        /*0c34*/ 	.word	0x00000006
        /*0c38*/ 	.word	0x0002d850
        /*0c3c*/ 	.short	0x010a
        /*0c3e*/ 	.byte	0x3f
	.zero		1


	//   ....[62]....
        /*0c40*/ 	.word	0x0000eb90
        /*0c44*/ 	.word	0x00000002
        /*0c48*/ 	.word	0x0002d840
        /*0c4c*/ 	.short	0x010a
        /*0c4e*/ 	.byte	0x3f
	.zero		1


	//   ....[63]....
        /*0c50*/ 	.word	0x0000f980
        /*0c54*/ 	.word	0x00000011
        /*0c58*/ 	.word	0x0002d820
        /*0c5c*/ 	.short	0x010a
        /*0c5e*/ 	.byte	0x3f
	.zero		1


	//   ....[64]....
        /*0c60*/ 	.word	0x0000f9d0
        /*0c64*/ 	.word	0x00000005
        /*0c68*/ 	.word	0x0002d840
        /*0c6c*/ 	.short	0x010a
        /*0c6e*/ 	.byte	0x3f
	.zero		1


	//   ....[65]....
        /*0c70*/ 	.word	0x0000ff70
        /*0c74*/ 	.word	0x00000005
        /*0c78*/ 	.word	0x0002d860
        /*0c7c*/ 	.short	0x010a
        /*0c7e*/ 	.byte	0x3f
	.zero		1


	//   ....[66]....
        /*0c80*/ 	.word	0x00010550
        /*0c84*/ 	.word	0x00000000
        /*0c88*/ 	.word	0x0002d860
        /*0c8c*/ 	.short	0x010a
        /*0c8e*/ 	.byte	0x3f
	.zero		1


	//   ....[67]....
        /*0c90*/ 	.word	0x00011540
        /*0c94*/ 	.word	0x00000005
        /*0c98*/ 	.word	0x0002d820
        /*0c9c*/ 	.short	0x010a
        /*0c9e*/ 	.byte	0x3f
	.zero		1


	//   ....[68]....
        /*0ca0*/ 	.word	0x000116e0
        /*0ca4*/ 	.word	0x00000003
        /*0ca8*/ 	.word	0x0002d840
        /*0cac*/ 	.short	0x010a
        /*0cae*/ 	.byte	0x3f
	.zero		1


	//   ....[69]....
        /*0cb0*/ 	.word	0x00011730
        /*0cb4*/ 	.word	0x00000005
        /*0cb8*/ 	.word	0x0002d840
        /*0cbc*/ 	.short	0x010a
        /*0cbe*/ 	.byte	0x3f
	.zero		1


	//   ....[70]....
        /*0cc0*/ 	.word	0x00011780
        /*0cc4*/ 	.word	0x00000003
        /*0cc8*/ 	.word	0x0002d860
        /*0ccc*/ 	.short	0x010a
        /*0cce*/ 	.byte	0x3f
	.zero		1


	//----- nvinfo : EIATTR_NUM_MBARRIERS
	.align		4
.L_119:
        /*0cd0*/ 	.byte	0x03, 0x38
        /*0cd2*/ 	.short	0x0016


	//----- nvinfo : EIATTR_EXIT_INSTR_OFFSETS
	.align		4
        /*0cd4*/ 	.byte	0x04, 0x1c
        /*0cd6*/ 	.short	(.L_121 - .L_120)


	//   ....[0]....
.L_120:
        /*0cd8*/ 	.word	0x000009a0


	//   ....[1]....
        /*0cdc*/ 	.word	0x00008fb0


	//   ....[2]....
        /*0ce0*/ 	.word	0x0000e8e0


	//----- nvinfo : EIATTR_MAX_THREADS
	.align		4
.L_121:
        /*0ce4*/ 	.byte	0x04, 0x05
        /*0ce6*/ 	.short	(.L_123 - .L_122)
.L_122:
        /*0ce8*/ 	.word	0x00000200
        /*0cec*/ 	.word	0x00000001
        /*0cf0*/ 	.word	0x00000001


	//----- nvinfo : EIATTR_CRS_STACK_SIZE
	.align		4
.L_123:
        /*0cf4*/ 	.byte	0x04, 0x1e
        /*0cf6*/ 	.short	(.L_125 - .L_124)
.L_124:
        /*0cf8*/ 	.word	0x00000000


	//----- nvinfo : EIATTR_CBANK_PARAM_SIZE
	.align		4
.L_125:
        /*0cfc*/ 	.byte	0x03, 0x19
        /*0cfe*/ 	.short	0x0af0


	//----- nvinfo : EIATTR_PARAM_CBANK
	.align		4
        /*0d00*/ 	.byte	0x04, 0x0a
        /*0d02*/ 	.short	(.L_127 - .L_126)
	.align		4
.L_126:
        /*0d04*/ 	.word	index@(.nv.constant0._ZN7cutlass13device_kernelIN5flash11enable_sm90INS1_16FlashAttnFwdSm90INS1_25CollectiveMainloopFwdSm90ILi2EN4cute5tupleIJNS5_1CILi1EEES8_S8_EEENS6_IJNS7_ILi192EEENS7_ILi128EEENS7_ILi96EEEEEELi96ENS_10bfloat16_tEfNS_4arch4Sm90ELb0ELb0ELb0ELb1ELb1ELb0ELb0ELb0ELb1ELb1ELb1ELb0EEENS1_21CollectiveEpilogueFwdINS6_IJSA_SC_SB_EEES9_SE_SG_Li384ELb1ELb1ELb1ELb0EEENS1_36VarlenDynamicPersistentTileSchedulerILi192ELi128ELi384ELi128ELb1ELb1ELb1ELb0ELb1ELb1EEEEEEEEEvNT_6ParamsE)
        /*0d08*/ 	.short	0x0210
        /*0d0a*/ 	.short	0x0af0


	//----- nvinfo : EIATTR_SW_WAR
	.align		4
.L_127:
        /*0d0c*/ 	.byte	0x04, 0x36
        /*0d0e*/ 	.short	(.L_129 - .L_128)
.L_128:
        /*0d10*/ 	.word	0x00000008
.L_129:


//--------------------- .nv.info._ZN7cutlass13device_kernelIN5flash11enable_sm90INS1_16FlashAttnFwdSm90INS1_25CollectiveMainloopFwdSm90ILi2EN4cute5tupleIJNS5_1CILi1EEES8_S8_EEENS6_IJNS7_ILi192EEENS7_ILi128EEENS7_ILi96EEEEEELi96ENS_10bfloat16_tEfNS_4arch4Sm90ELb0ELb0ELb0ELb1ELb1ELb1ELb0ELb0ELb1ELb1ELb1ELb0EEENS1_21CollectiveEpilogueFwdINS6_IJSA_SC_SB_EEES9_SE_SG_Li384ELb1ELb1ELb1ELb0EEENS1_36VarlenDynamicPersistentTileSchedulerILi192ELi128ELi384ELi128ELb1ELb1ELb1ELb0ELb1ELb1EEEEEEEEEvNT_6ParamsE --------------------------
	.section	.nv.info._ZN7cutlass13device_kernelIN5flash11enable_sm90INS1_16FlashAttnFwdSm90INS1_25CollectiveMainloopFwdSm90ILi2EN4cute5tupleIJNS5_1CILi1EEES8_S8_EEENS6_IJNS7_ILi192EEENS7_ILi128EEENS7_ILi96EEEEEELi96ENS_10bfloat16_tEfNS_4arch4Sm90ELb0ELb0ELb0ELb1ELb1ELb1ELb0ELb0ELb1ELb1ELb1ELb0EEENS1_21CollectiveEpilogueFwdINS6_IJSA_SC_SB_EEES9_SE_SG_Li384ELb1ELb1ELb1ELb0EEENS1_36VarlenDynamicPersistentTileSchedulerILi192ELi128ELi384ELi128ELb1ELb1ELb1ELb0ELb1ELb1EEEEEEEEEvNT_6ParamsE,"",@"SHT_CUDA_INFO"
	.sectionflags	@""
	.align	4


	//----- nvinfo : EIATTR_CUDA_API_VERSION
	.align		4
        /*0000*/ 	.byte	0x04, 0x37
        /*0002*/ 	.short	(.L_131 - .L_130)
.L_130:
        /*0004*/ 	.word	0x00000082


	//----- nvinfo : EIATTR_KPARAM_INFO
	.align		4
.L_131:
        /*0008*/ 	.byte	0x04, 0x17
        /*000a*/ 	.short	(.L_133 - .L_132)
.L_132:
        /*000c*/ 	.word	0x00000000
        /*0010*/ 	.short	0x0000
        /*0012*/ 	.short	0x0070
        /*0014*/ 	.byte	0x00, 0xf0, 0x01, 0x2a


	//----- nvinfo : EIATTR_SPARSE_MMA_MASK
	.align		4
.L_133:
        /*0018*/ 	.byte	0x03, 0x50
        /*001a*/ 	.short	0x0000


	//----- nvinfo : EIATTR_MAXREG_COUNT
	.align		4
        /*001c*/ 	.byte	0x03, 0x1b
        /*001e*/ 	.short	0x0080


	//----- nvinfo : EIATTR_NUM_BARRIERS
	.align		4
        /*0020*/ 	.byte	0x02, 0x4c
        /*0022*/ 	.byte	0x10
	.zero		1


	//----- nvinfo : EIATTR_EXTERNS
	.align		4
        /*0024*/ 	.byte	0x04, 0x0f
        /*0026*/ 	.short	(.L_135 - .L_134)


	//   ....[0]....
	.align		4
.L_134:
        /*0028*/ 	.word	index@(__assertfail)


	//----- nvinfo : EIATTR_ANNOTATIONS
	.align		4
.L_135:
        /*002c*/ 	.byte	0x04, 0x55
        /*002e*/ 	.short	(.L_137 - .L_136)


	//   ....[0]....
.L_136:
        /* <DEDUP_REMOVED lines=115> */


	//----- nvinfo : EIATTR_MERCURY_ISA_VERSION
	.align		4
.L_137:
        /*0748*/ 	.byte	0x03, 0x5f
        /*074a*/ 	.short	0x0101


	//----- nvinfo : EIATTR_UNUSED_LOAD_BYTE_OFFSET
	.align		4
        /*074c*/ 	.byte	0x04, 0x44
        /*074e*/ 	.short	(.L_139 - .L_138)


	//   ....[0]....
.L_138:
        /*0750*/ 	.word	0x00000a90
        /*0754*/ 	.word	0x0000fff0


	//   ....[1]....
        /*0758*/ 	.word	0x00011080
        /*075c*/ 	.word	0x0000fff0


	//----- nvinfo : EIATTR_INT_WARP_WIDE_INSTR_OFFSETS
	.align		4
.L_139:
        /*0760*/ 	.byte	0x04, 0x31
        /*0762*/ 	.short	(.L_141 - .L_140)


	//   ....[0]....
.L_140:
        /*0764*/ 	.word	0x00000130


	//   ....[1]....
        /*0768*/ 	.word	0x00000170


	//   ....[2]....
        /*076c*/ 	.word	0x000001e0


	//   ....[3]....
        /*0770*/ 	.word	0x00016a40


	//   ....[4]....
        /*0774*/ 	.word	0x00016ad0


	//   ....[5]....
        /*0778*/ 	.word	0x00019740


	//   ....[6]....
        /*077c*/ 	.word	0x000197d0


	//----- nvinfo : EIATTR_COOP_GROUP_MASK_REGIDS
	.align		4
.L_141:
        /*0780*/ 	.byte	0x04, 0x29
        /*0782*/ 	.short	(.L_143 - .L_142)


	//   ....[0]....
.L_142:
        /*0784*/ 	.word	0xffffffff


	//   ....[1]....
        /*0788*/ 	.word	0xffffffff


	//   ....[2]....
        /*078c*/ 	.word	0xffffffff


	//   ....[3]....
        /*0790*/ 	.word	0xffffffff


	//   ....[4]....
        /*0794*/ 	.word	0xffffffff


	//   ....[5]....
        /*0798*/ 	.word	0xffffffff


	//   ....[6]....
        /*079c*/ 	.word	0xffffffff


	//   ....[7]....
        /*07a0*/ 	.word	0xffffffff


	//   ....[8]....
        /*07a4*/ 	.word	0xffffffff


	//   ....[9]....
        /*07a8*/ 	.word	0xffffffff


	//   ....[10]....
        /*07ac*/ 	.word	0xffffffff


	//   ....[11]....
        /*07b0*/ 	.word	0xffffffff


	//   ....[12]....
        /*07b4*/ 	.word	0xffffffff


	//   ....[13]....
        /*07b8*/ 	.word	0xffffffff


	//   ....[14]....
        /*07bc*/ 	.word	0xffffffff


	//   ....[15]....
        /*07c0*/ 	.word	0xffffffff


	//   ....[16]....
        /*07c4*/ 	.word	0xffffffff


	//   ....[17]....
        /*07c8*/ 	.word	0xffffffff


	//   ....[18]....
        /*07cc*/ 	.word	0xffffffff


	//   ....[19]....
        /*07d0*/ 	.word	0xffffffff


	//   ....[20]....
        /*07d4*/ 	.word	0xffffffff


	//   ....[21]....
        /*07d8*/ 	.word	0xffffffff


	//   ....[22]....
        /*07dc*/ 	.word	0xffffffff


	//   ....[23]....
        /*07e0*/ 	.word	0xffffffff


	//   ....[24]....
        /*07e4*/ 	.word	0xffffffff


	//   ....[25]....
        /*07e8*/ 	.word	0xffffffff


	//   ....[26]....
        /*07ec*/ 	.word	0xffffffff


	//   ....[27]....
        /*07f0*/ 	.word	0xffffffff


	//   ....[28]....
        /*07f4*/ 	.word	0xffffffff


	//   ....[29]....
        /*07f8*/ 	.word	0xffffffff


	//   ....[30]....
        /*07fc*/ 	.word	0xffffffff


	//   ....[31]....
        /*0800*/ 	.word	0xffffffff


	//   ....[32]....
        /*0804*/ 	.word	0xffffffff


	//   ....[33]....
        /*0808*/ 	.word	0xffffffff


	//   ....[34]....
        /*080c*/ 	.word	0xffffffff


	//   ....[35]....
        /*0810*/ 	.word	0xffffffff


	//   ....[36]....
        /*0814*/ 	.word	0xffffffff


	//   ....[37]....
        /*0818*/ 	.word	0xffffffff


	//   ....[38]....
        /*081c*/ 	.word	0xffffffff


	//   ....[39]....
        /*0820*/ 	.word	0xffffffff


	//   ....[40]....
        /*0824*/ 	.word	0xffffffff


	//   ....[41]....
        /*0828*/ 	.word	0xffffffff


	//   ....[42]....
        /*082c*/ 	.word	0xffffffff


	//   ....[43]....
        /*0830*/ 	.word	0xffffffff


	//   ....[44]....
        /*0834*/ 	.word	0xffffffff


	//   ....[45]....
        /*0838*/ 	.word	0xffffffff


	//   ....[46]....
        /*083c*/ 	.word	0xffffffff


	//   ....[47]....
        /*0840*/ 	.word	0xffffffff


	//   ....[48]....
        /*0844*/ 	.word	0xffffffff


	//   ....[49]....
        /*0848*/ 	.word	0xffffffff


	//   ....[50]....
        /*084c*/ 	.word	0xffffffff


	//   ....[51]....
        /*0850*/ 	.word	0xffffffff


	//   ....[52]....
        /*0854*/ 	.word	0xffffffff


	//   ....[53]....
        /*0858*/ 	.word	0xffffffff


	//   ....[54]....
        /*085c*/ 	.word	0xffffffff


	//   ....[55]....
        /*0860*/ 	.word	0xffffffff


	//   ....[56]....
        /*0864*/ 	.word	0xffffffff


	//   ....[57]....
        /*0868*/ 	.word	0xffffffff


	//   ....[58]....
        /*086c*/ 	.word	0xffffffff


	//   ....[59]....
        /*0870*/ 	.word	0xffffffff


	//   ....[60]....
        /*0874*/ 	.word	0xffffffff


	//   ....[61]....
        /*0878*/ 	.word	0xffffffff


	//   ....[62]....
        /*087c*/ 	.word	0xffffffff


	//   ....[63]....
        /*0880*/ 	.word	0xffffffff


	//   ....[64]....
        /*0884*/ 	.word	0xffffffff


	//   ....[65]....
        /*0888*/ 	.word	0xffffffff


	//   ....[66]....
        /*088c*/ 	.word	0xffffffff


	//   ....[67]....
        /*0890*/ 	.word	0xffffffff


	//   ....[68]....
        /*0894*/ 	.word	0xffffffff


	//   ....[69]....
        /*0898*/ 	.word	0xffffffff


	//   ....[70]....
        /*089c*/ 	.word	0xffffffff


	//   ....[71]....
        /*08a0*/ 	.word	0xffffffff


	//   ....[72]....
        /*08a4*/ 	.word	0xffffffff


	//   ....[73]....
        /*08a8*/ 	.word	0xffffffff


	//   ....[74]....
        /*08ac*/ 	.word	0xffffffff


	//   ....[75]....
        /*08b0*/ 	.word	0xffffffff


	//   ....[76]....
        /*08b4*/ 	.word	0xffffffff


	//   ....[77]....
        /*08b8*/ 	.word	0xffffffff


	//   ....[78]....
        /*08bc*/ 	.word	0xffffffff


	//   ....[79]....
        /*08c0*/ 	.word	0xffffffff


	//   ....[80]....
        /*08c4*/ 	.word	0xffffffff


	//   ....[81]....
        /*08c8*/ 	.word	0xffffffff


	//   ....[82]....
        /*08cc*/ 	.word	0xffffffff


	//   ....[83]....
        /*08d0*/ 	.word	0xffffffff


	//   ....[84]....
        /*08d4*/ 	.word	0xffffffff


	//   ....[85]....
        /*08d8*/ 	.word	0xffffffff


	//   ....[86]....
        /*08dc*/ 	.word	0xffffffff


	//   ....[87]....
        /*08e0*/ 	.word	0xffffffff


	//   ....[88]....
        /*08e4*/ 	.word	0xffffffff


	//   ....[89]....
        /*08e8*/ 	.word	0xffffffff


	//   ....[90]....
        /*08ec*/ 	.word	0xffffffff


	//   ....[91]....
        /*08f0*/ 	.word	0xffffffff


	//   ....[92]....
        /*08f4*/ 	.word	0xffffffff


	//   ....[93]....
        /*08f8*/ 	.word	0xffffffff


	//   ....[94]....
        /*08fc*/ 	.word	0xffffffff


	//   ....[95]....
        /*0900*/ 	.word	0xffffffff


	//   ....[96]....
        /*0904*/ 	.word	0xffffffff


	//   ....[97]....
        /*0908*/ 	.word	0xffffffff


	//   ....[98]....
        /*090c*/ 	.word	0xffffffff


	//   ....[99]....
        /*0910*/ 	.word	0xffffffff


	//   ....[100]....
        /*0914*/ 	.word	0xffffffff


	//   ....[101]....
        /*0918*/ 	.word	0xffffffff


	//   ....[102]....
        /*091c*/ 	.word	0xffffffff


	//   ....[103]....
        /*0920*/ 	.word	0xffffffff


	//   ....[104]....
        /*0924*/ 	.word	0xffffffff


	//   ....[105]....
        /*0928*/ 	.word	0xffffffff


	//   ....[106]....
        /*092c*/ 	.word	0xffffffff


	//   ....[107]....
        /*0930*/ 	.word	0xffffffff


	//   ....[108]....
        /*0934*/ 	.word	0xffffffff


	//   ....[109]....
        /*0938*/ 	.word	0xffffffff


	//   ....[110]....
        /*093c*/ 	.word	0xffffffff


	//   ....[111]....
        /*0940*/ 	.word	0xffffffff


	//   ....[112]....
        /*0944*/ 	.word	0xffffffff


	//   ....[113]....
        /*0948*/ 	.word	0xffffffff


	//   ....[114]....
        /*094c*/ 	.word	0xffffffff


	//   ....[115]....
        /*0950*/ 	.word	0xffffffff


	//   ....[116]....
        /*0954*/ 	.word	0xffffffff


	//   ....[117]....
        /*0958*/ 	.word	0xffffffff


	//   ....[118]....
        /*095c*/ 	.word	0xffffffff


	//   ....[119]....
        /*0960*/ 	.word	0xffffffff


	//   ....[120]....
        /*0964*/ 	.word	0xffffffff


	//   ....[121]....
        /*0968*/ 	.word	0xffffffff


	//   ....[122]....
        /*096c*/ 	.word	0xffffffff


	//   ....[123]....
        /*0970*/ 	.word	0xffffffff


	//   ....[124]....
        /*0974*/ 	.word	0xffffffff


	//   ....[125]....
        /*0978*/ 	.word	0xffffffff


	//   ....[126]....
        /*097c*/ 	.word	0xffffffff


	//   ....[127]....
        /*0980*/ 	.word	0xffffffff


	//   ....[128]....
        /*0984*/ 	.word	0xffffffff


	//   ....[129]....
        /*0988*/ 	.word	0xffffffff


	//   ....[130]....
        /*098c*/ 	.word	0xffffffff


	//   ....[131]....
        /*0990*/ 	.word	0xffffffff


	//   ....[132]....
        /*0994*/ 	.word	0xffffffff


	//   ....[133]....
        /*0998*/ 	.word	0xffffffff


	//   ....[134]....
        /*099c*/ 	.word	0xffffffff


	//   ....[135]....
        /*09a0*/ 	.word	0x0500000f


	//   ....[136]....
        /*09a4*/ 	.word	0x0500000f


	//   ....[137]....
        /*09a8*/ 	.word	0x0500000f


	//   ....[138]....
        /*09ac*/ 	.word	0x0500000f


	//   ....[139]....
        /*09b0*/ 	.word	0x0500000f


	//   ....[140]....
        /*09b4*/ 	.word	0x0500000f


	//   ....[141]....
        /*09b8*/ 	.word	0x0500000f


	//   ....[142]....
        /*09bc*/ 	.word	0x0500000f


	//   ....[143]....
        /*09c0*/ 	.word	0x0500000f


	//   ....[144]....
        /*09c4*/ 	.word	0x0500000f


	//   ....[145]....
        /*09c8*/ 	.word	0x0500000f


	//   ....[146]....
        /*09cc*/ 	.word	0x0500000f


	//   ....[147]....
        /*09d0*/ 	.word	0x0500000f


	//   ....[148]....
        /*09d4*/ 	.word	0x0500000f


	//   ....[149]....
        /*09d8*/ 	.word	0x0500000f


	//   ....[150]....
        /*09dc*/ 	.word	0x0500000f


	//   ....[151]....
        /*09e0*/ 	.word	0x0500000f


	//   ....[152]....
        /*09e4*/ 	.word	0x0500000f


	//   ....[153]....
        /*09e8*/ 	.word	0x0500000f


	//   ....[154]....
        /*09ec*/ 	.word	0x0500000f


	//   ....[155]....
        /*09f0*/ 	.word	0x0500000f


	//   ....[156]....
        /*09f4*/ 	.word	0x0500000f


	//   ....[157]....
        /*09f8*/ 	.word	0x0500000f


	//   ....[158]....
        /*09fc*/ 	.word	0x0500000f


	//   ....[159]....
        /*0a00*/ 	.word	0x0500000f


	//   ....[160]....
        /*0a04*/ 	.word	0x0500000f


	//   ....[161]....
        /*0a08*/ 	.word	0x0500000f


	//   ....[162]....
        /*0a0c*/ 	.word	0x0500000f


	//   ....[163]....
        /*0a10*/ 	.word	0x0500000f


	//   ....[164]....
        /*0a14*/ 	.word	0x0500000f


	//   ....[165]....
        /*0a18*/ 	.word	0x0500000f


	//   ....[166]....
        /*0a1c*/ 	.word	0x0500000f


	//   ....[167]....
        /*0a20*/ 	.word	0x0500000f


	//   ....[168]....
        /*0a24*/ 	.word	0x0500000f


	//   ....[169]....
        /*0a28*/ 	.word	0x0500000f


	//   ....[170]....
        /*0a2c*/ 	.word	0x0500000f


	//   ....[171]....
        /*0a30*/ 	.word	0x0500000f


	//   ....[172]....
        /*0a34*/ 	.word	0x0500000f


	//   ....[173]....
        /*0a38*/ 	.word	0x0500000f


	//   ....[174]....
        /*0a3c*/ 	.word	0x0500000f


	//   ....[175]....
        /*0a40*/ 	.word	0x0500000f


	//   ....[176]....
        /*0a44*/ 	.word	0x0500000f


	//   ....[177]....
        /*0a48*/ 	.word	0x0500000f


	//   ....[178]....
        /*0a4c*/ 	.word	0x0500000f


	//   ....[179]....
        /*0a50*/ 	.word	0x0500000f


	//   ....[180]....
        /*0a54*/ 	.word	0x0500000f


	//   ....[181]....
        /*0a58*/ 	.word	0x0500000f


	//   ....[182]....
        /*0a5c*/ 	.word	0x0500000f


	//   ....[183]....
        /*0a60*/ 	.word	0x0500000f


	//   ....[184]....
        /*0a64*/ 	.word	0x0500000f


	//   ....[185]....
        /*0a68*/ 	.word	0x0500000f


	//   ....[186]....
        /*0a6c*/ 	.word	0x0500000f


	//   ....[187]....
        /*0a70*/ 	.word	0x0500000f


	//   ....[188]....
        /*0a74*/ 	.word	0x0500000f


	//   ....[189]....
        /*0a78*/ 	.word	0x0500000f


	//   ....[190]....
        /*0a7c*/ 	.word	0x0500000f


	//   ....[191]....
        /*0a80*/ 	.word	0x0500000f


	//   ....[192]....
        /*0a84*/ 	.word	0x0500000f


	//   ....[193]....
        /*0a88*/ 	.word	0x0500000f


	//   ....[194]....
        /*0a8c*/ 	.word	0x0500000f


	//   ....[195]....
        /*0a90*/ 	.word	0x0500000f


	//   ....[196]....
        /*0a94*/ 	.word	0x0500000f


	//   ....[197]....
        /*0a98*/ 	.word	0x0500000f


	//   ....[198]....
        /*0a9c*/ 	.word	0x0500000f


	//   ....[199]....
        /*0aa0*/ 	.word	0x0500000f


	//   ....[200]....
        /*0aa4*/ 	.word	0x0500000f


	//   ....[201]....
        /*0aa8*/ 	.word	0x0500000f


	//   ....[202]....
        /*0aac*/ 	.word	0x0500000f


	//   ....[203]....
        /*0ab0*/ 	.word	0x0500000f


	//   ....[204]....
        /*0ab4*/ 	.word	0x0500000f


	//   ....[205]....
        /*0ab8*/ 	.word	0x0500000f


	//   ....[206]....
        /*0abc*/ 	.word	0x0500000f


	//   ....[207]....
        /*0ac0*/ 	.word	0x0500000f


	//   ....[208]....
        /*0ac4*/ 	.word	0x0500000f


	//   ....[209]....
        /*0ac8*/ 	.word	0x0500000f


	//   ....[210]....
        /*0acc*/ 	.word	0x0500000f


	//   ....[211]....
        /*0ad0*/ 	.word	0x0500000f


	//   ....[212]....
        /*0ad4*/ 	.word	0x0500000f


	//   ....[213]....
        /*0ad8*/ 	.word	0x0500000f


	//   ....[214]....
        /*0adc*/ 	.word	0x0500000f


	//   ....[215]....
        /*0ae0*/ 	.word	0x0500000f


	//   ....[216]....
        /*0ae4*/ 	.word	0x0500000f


	//   ....[217]....
        /*0ae8*/ 	.word	0x0500000f


	//   ....[218]....
        /*0aec*/ 	.word	0x0500000f


	//   ....[219]....
        /*0af0*/ 	.word	0x0500000f


	//   ....[220]....
        /*0af4*/ 	.word	0x0500000f


	//   ....[221]....
        /*0af8*/ 	.word	0x0500000f


	//   ....[222]....
        /*0afc*/ 	.word	0x0500000f


	//   ....[223]....
        /*0b00*/ 	.word	0x0500000f


	//   ....[224]....
        /*0b04*/ 	.word	0x0500000f


	//   ....[225]....
        /*0b08*/ 	.word	0x0500000f


	//   ....[226]....
        /*0b0c*/ 	.word	0x0500000f


	//----- nvinfo : EIATTR_COOP_GROUP_INSTR_OFFSETS
	.align		4
.L_143:
        /*0b10*/ 	.byte	0x04, 0x28
        /*0b12*/ 	.short	(.L_145 - .L_144)


	//   ....[0]....
.L_144:
        /*0b14*/ 	.word	0x00000070


	//   ....[1]....
        /*0b18*/ 	.word	0x00000140


	//   ....[2]....
        /*0b1c*/ 	.word	0x00000190


	//   ....[3]....
        /*0b20*/ 	.word	0x000003c0


	//   ....[4]....
        /*0b24*/ 	.word	0x00000520


	//   ....[5]....
        /*0b28*/ 	.word	0x00000640


	//   ....[6]....
        /*0b2c*/ 	.word	0x000007a0


	//   ....[7]....
        /*0b30*/ 	.word	0x00003510


	//   ....[8]....
        /*0b34*/ 	.word	0x00003520


	//   ....[9]....
        /*0b38*/ 	.word	0x00005190


	//   ....[10]....
        /*0b3c*/ 	.word	0x000051a0


	//   ....[11]....
        /*0b40*/ 	.word	0x00006bc0


	//   ....[12]....
        /*0b44*/ 	.word	0x00006bd0


	//   ....[13]....
        /*0b48*/ 	.word	0x00007090


	//   ....[14]....
        /*0b4c*/ 	.word	0x000070b0


	//   ....[15]....
        /*0b50*/ 	.word	0x00007920


	//   ....[16]....
        /*0b54*/ 	.word	0x00007ef0


	//   ....[17]....
        /*0b58*/ 	.word	0x00007f00


	//   ....[18]....
        /*0b5c*/ 	.word	0x00007f10


	//   ....[19]....
        /*0b60*/ 	.word	0x00007f20


	//   ....[20]....
        /*0b64*/ 	.word	0x00009ca0


	//   ....[21]....
        /*0b68*/ 	.word	0x00009cb0


	//   ....[22]....
        /*0b6c*/ 	.word	0x00009cc0


	//   ....[23]....
        /*0b70*/ 	.word	0x00009cd0


	//   ....[24]....
        /*0b74*/ 	.word	0x0000caa0


	//   ....[25]....
        /*0b78*/ 	.word	0x0000cac0


	//   ....[26]....
        /*0b7c*/ 	.word	0x0000cae0


	//   ....[27]....
        /*0b80*/ 	.word	0x0000cb00


	//   ....[28]....
        /*0b84*/ 	.word	0x0000dd70


	//   ....[29]....
        /*0b88*/ 	.word	0x0000edd0


	//   ....[30]....
        /*0b8c*/ 	.word	0x0000edf0


	//   ....[31]....
        /*0b90*/ 	.word	0x0000f020


	//   ....[32]....
        /*0b94*/ 	.word	0x0000f040


	//   ....[33]....
        /*0b98*/ 	.word	0x000103e0


	//   ....[34]....
        /*0b9c*/ 	.word	0x000105e0


	//   ....[35]....
        /*0ba0*/ 	.word	0x00010ab0


	//   ....[36]....
        /*0ba4*/ 	.word	0x00010ac0


	//   ....[37]....
        /*0ba8*/ 	.word	0x00010af0


	//   ....[38]....
        /*0bac*/ 	.word	0x00011a40


	//   ....[39]....
        /*0bb0*/ 	.word	0x00011a60


	//   ....[40]....
        /*0bb4*/ 	.word	0x00011a70


	//   ....[41]....
        /*0bb8*/ 	.word	0x00011a80


	//   ....[42]....
        /*0bbc*/ 	.word	0x00012120


	//   ....[43]....
        /*0bc0*/ 	.word	0x00012130


	//   ....[44]....
        /*0bc4*/ 	.word	0x00012280


	//   ....[45]....
        /*0bc8*/ 	.word	0x00012290


	//   ....[46]....
        /*0bcc*/ 	.word	0x00012680


	//   ....[47]....
        /*0bd0*/ 	.word	0x00012690


	//   ....[48]....
        /*0bd4*/ 	.word	0x00012b90


	//   ....[49]....
        /*0bd8*/ 	.word	0x00012ba0


	//   ....[50]....
        /*0bdc*/ 	.word	0x00013950


	//   ....[51]....
        /*0be0*/ 	.word	0x00013960


	//   ....[52]....
        /*0be4*/ 	.word	0x00013ac0


	//   ....[53]....
        /*0be8*/ 	.word	0x00013ad0


	//   ....[54]....
        /*0bec*/ 	.word	0x00013c70


	//   ....[55]....
        /*0bf0*/ 	.word	0x00013e80


	//   ....[56]....
        /*0bf4*/ 	.word	0x00013eb0


	//   ....[57]....
        /*0bf8*/ 	.word	0x00013ee0


	//   ....[58]....
        /*0bfc*/ 	.word	0x00013f10


	//   ....[59]....
        /*0c00*/ 	.word	0x00013f40


	//   ....[60]....
        /*0c04*/ 	.word	0x00013f70


	//   ....[61]....
        /*0c08*/ 	.word	0x00014100


	//   ....[62]....
        /*0c0c*/ 	.word	0x00014130


	//   ....[63]....
        /*0c10*/ 	.word	0x00014160


	//   ....[64]....
        /*0c14*/ 	.word	0x00014190


	//   ....[65]....
        /*0c18*/ 	.word	0x000141c0


	//   ....[66]....
        /*0c1c*/ 	.word	0x000141f0


	//   ....[67]....
        /*0c20*/ 	.word	0x00014280


	//   ....[68]....
        /*0c24*/ 	.word	0x000142b0


	//   ....[69]....
        /*0c28*/ 	.word	0x000142c0


	//   ....[70]....
        /*0c2c*/ 	.word	0x00014360


	//   ....[71]....
        /*0c30*/ 	.word	0x00015350


	//   ....[72]....
        /*0c34*/ 	.word	0x00017660


	//   ....[73]....
        /*0c38*/ 	.word	0x00017670


	//   ....[74]....
        /*0c3c*/ 	.word	0x00017730


	//   ....[75]....
        /*0c40*/ 	.word	0x00017740


	//   ....[76]....
        /*0c44*/ 	.word	0x000177f0


	//   ....[77]....
        /*0c48*/ 	.word	0x00017800


	//   ....[78]....
        /*0c4c*/ 	.word	0x00017810


	//   ....[79]....
        /*0c50*/ 	.word	0x00017820


	//   ....[80]....
        /*0c54*/ 	.word	0x000181e0


	//   ....[81]....
        /*0c58*/ 	.word	0x00018210


	//   ....[82]....
        /*0c5c*/ 	.word	0x000182d0


	//   ....[83]....
        /*0c60*/ 	.word	0x000182f0


	//   ....[84]....
        /*0c64*/ 	.word	0x00018390


	//   ....[85]....
        /*0c68*/ 	.word	0x000183b0


	//   ....[86]....
        /*0c6c*/ 	.word	0x000183c0


	//   ....[87]....
        /*0c70*/ 	.word	0x000183d0


	//   ....[88]....
        /*0c74*/ 	.word	0x000184f0


	//   ....[89]....
        /*0c78*/ 	.word	0x00018500


	//   ....[90]....
        /*0c7c*/ 	.word	0x00018510


	//   ....[91]....
        /*0c80*/ 	.word	0x000185a0


	//   ....[92]....
        /*0c84*/ 	.word	0x00018d60


	//   ....[93]....
        /*0c88*/ 	.word	0x00018d70


	//   ....[94]....
        /*0c8c*/ 	.word	0x00018d90


	//   ....[95]....
        /*0c90*/ 	.word	0x00018e10


	//   ....[96]....
        /*0c94*/ 	.word	0x00018e20


	//   ....[97]....
        /*0c98*/ 	.word	0x00018e80


	//   ....[98]....
        /*0c9c*/ 	.word	0x00018eb0


	//   ....[99]....
        /*0ca0*/ 	.word	0x00018ef0


	//   ....[100]....
        /*0ca4*/ 	.word	0x000191a0


	//   ....[101]....
        /*0ca8*/ 	.word	0x000191c0


	//   ....[102]....
        /*0cac*/ 	.word	0x00019260


	//   ....[103]....
        /*0cb0*/ 	.word	0x00019270


	//   ....[104]....
        /*0cb4*/ 	.word	0x00019300


	//   ....[105]....
        /*0cb8*/ 	.word	0x00019310


	//   ....[106]....
        /*0cbc*/ 	.word	0x00019320


	//   ....[107]....
        /*0cc0*/ 	.word	0x000193b0


	//   ....[108]....
        /*0cc4*/ 	.word	0x00019980


	//   ....[109]....
        /*0cc8*/ 	.word	0x00019990


	//   ....[110]....
        /*0ccc*/ 	.word	0x00019a20


	//   ....[111]....
        /*0cd0*/ 	.word	0x00019ac0


	//   ....[112]....
        /*0cd4*/ 	.word	0x00019ae0


	//   ....[113]....
        /*0cd8*/ 	.word	0x00019b60


	//   ....[114]....
        /*0cdc*/ 	.word	0x00019b80


	//   ....[115]....
        /*0ce0*/ 	.word	0x00019b90


	//   ....[116]....
        /*0ce4*/ 	.word	0x00019fd0


	//   ....[117]....
        /*0ce8*/ 	.word	0x0001a000


	//   ....[118]....
        /*0cec*/ 	.word	0x0001a070


	//   ....[119]....
        /*0cf0*/ 	.word	0x0001a0a0


	//   ....[120]....
        /*0cf4*/ 	.word	0x0001a0d0


	//   ....[121]....
        /*0cf8*/ 	.word	0x0001a100


	//   ....[122]....
        /*0cfc*/ 	.word	0x0001a130


	//   ....[123]....
        /*0d00*/ 	.word	0x0001a160


	//   ....[124]....
        /*0d04*/ 	.word	0x0001a300


	//   ....[125]....
        /*0d08*/ 	.word	0x0001a330


	//   ....[126]....
        /*0d0c*/ 	.word	0x0001a360


	//   ....[127]....
        /*0d10*/ 	.word	0x0001a390


	//   ....[128]....
        /*0d14*/ 	.word	0x0001a3c0


	//   ....[129]....
        /*0d18*/ 	.word	0x0001a3f0


	//   ....[130]....
        /*0d1c*/ 	.word	0x0001a4b0


	//   ....[131]....
        /*0d20*/ 	.word	0x0001a4d0


	//   ....[132]....
        /*0d24*/ 	.word	0x0001a4e0


	//   ....[133]....
        /*0d28*/ 	.word	0x0001a540


	//   ....[134]....
        /*0d2c*/ 	.word	0x0001ab60


	//   ....[135]....
        /*0d30*/ 	.word	0x0001aea0


	//   ....[136]....
        /*0d34*/ 	.word	0x0001af30


	//   ....[137]....
        /*0d38*/ 	.word	0x0001b020


	//   ....[138]....
        /*0d3c*/ 	.word	0x0001b0b0


	//   ....[139]....
        /*0d40*/ 	.word	0x0001b190


	//   ....[140]....
        /*0d44*/ 	.word	0x0001b220


	//   ....[141]....
        /*0d48*/ 	.word	0x0001b300


	//   ....[142]....
        /*0d4c*/ 	.word	0x0001b3b0


	//   ....[143]....
        /*0d50*/ 	.word	0x0001b440


	//   ....[144]....
        /*0d54*/ 	.word	0x0001b490


	//   ....[145]....
        /*0d58*/ 	.word	0x0001b4e0


	//   ....[146]....
        /*0d5c*/ 	.word	0x0001b5d0


	//   ....[147]....
        /*0d60*/ 	.word	0x0001b660


	//   ....[148]....
        /*0d64*/ 	.word	0x0001b6b0


	//   ....[149]....
        /*0d68*/ 	.word	0x0001b700


	//   ....[150]....
        /*0d6c*/ 	.word	0x0001b920


	//   ....[151]....
        /*0d70*/ 	.word	0x0001b970


	//   ....[152]....
        /*0d74*/ 	.word	0x0001ba00


	//   ....[153]....
        /*0d78*/ 	.word	0x0001ba90


	//   ....[154]....
        /*0d7c*/ 	.word	0x0001bb10


	//   ....[155]....
        /*0d80*/ 	.word	0x0001bb60


	//   ....[156]....
        /*0d84*/ 	.word	0x0001bbf0


	//   ....[157]....
        /*0d88*/ 	.word	0x0001bc80


	//   ....[158]....
        /*0d8c*/ 	.word	0x0001bd00


	//   ....[159]....
        /*0d90*/ 	.word	0x0001bd50


	//   ....[160]....
        /*0d94*/ 	.word	0x0001bde0


	//   ....[161]....
        /*0d98*/ 	.word	0x0001be70


	//   ....[162]....
        /*0d9c*/ 	.word	0x0001bf30


	//   ....[163]....
        /*0da0*/ 	.word	0x0001c210


	//   ....[164]....
        /*0da4*/ 	.word	0x0001c300


	//   ....[165]....
        /*0da8*/ 	.word	0x0001c390


	//   ....[166]....
        /*0dac*/ 	.word	0x0001c3f0


	//   ....[167]....
        /*0db0*/ 	.word	0x0001c510


	//   ....[168]....
        /*0db4*/ 	.word	0x0001c570


	//   ....[169]....
        /*0db8*/ 	.word	0x0001c690


	//   ....[170]....
        /*0dbc*/ 	.word	0x0001c6f0


	//   ....[171]....
        /*0dc0*/ 	.word	0x0001c7a0


	//   ....[172]....
        /*0dc4*/ 	.word	0x0001c8b0


	//   ....[173]....
        /*0dc8*/ 	.word	0x0001c920


	//   ....[174]....
        /*0dcc*/ 	.word	0x0001c980


	//   ....[175]....
        /*0dd0*/ 	.word	0x0001ca90


	//   ....[176]....
        /*0dd4*/ 	.word	0x0001caf0


	//   ....[177]....
        /*0dd8*/ 	.word	0x0001cc10


	//   ....[178]....
        /*0ddc*/ 	.word	0x0001cc70


	//   ....[179]....
        /*0de0*/ 	.word	0x0001cd10


	//   ....[180]....
        /*0de4*/ 	.word	0x0001cde0


	//   ....[181]....
        /*0de8*/ 	.word	0x0001cee0


	//   ....[182]....
        /*0dec*/ 	.word	0x0001cf40


	//   ....[183]....
        /*0df0*/ 	.word	0x0001cfe0


	//   ....[184]....
        /*0df4*/ 	.word	0x0001d180


	//   ....[185]....
        /*0df8*/ 	.word	0x0001d260


	//   ....[186]....
        /*0dfc*/ 	.word	0x0001d2e0


	//   ....[187]....
        /*0e00*/ 	.word	0x0001d3c0


	//   ....[188]....
        /*0e04*/ 	.word	0x0001d420


	//   ....[189]....
        /*0e08*/ 	.word	0x0001d4f0


	//   ....[190]....
        /*0e0c*/ 	.word	0x0001d550


	//   ....[191]....
        /*0e10*/ 	.word	0x0001d630


	//   ....[192]....
        /*0e14*/ 	.word	0x0001d720


	//   ....[193]....
        /*0e18*/ 	.word	0x0001d7c0


	//   ....[194]....
        /*0e1c*/ 	.word	0x0001d820


	//   ....[195]....
        /*0e20*/ 	.word	0x0001d920


	//   ....[196]....
        /*0e24*/ 	.word	0x0001d980


	//   ....[197]....
        /*0e28*/ 	.word	0x0001da80


	//   ....[198]....
        /*0e2c*/ 	.word	0x0001dae0


	//   ....[199]....
        /*0e30*/ 	.word	0x0001dbb0


	//   ....[200]....
        /*0e34*/ 	.word	0x0001dd00


	//   ....[201]....
        /*0e38*/ 	.word	0x0001ddb0


	//   ....[202]....
        /*0e3c*/ 	.word	0x0001dec0


	//   ....[203]....
        /*0e40*/ 	.word	0x0001dfa0


	//   ....[204]....
        /*0e44*/ 	.word	0x0001e000


	//   ....[205]....
        /*0e48*/ 	.word	0x0001e0f0


	//   ....[206]....
        /*0e4c*/ 	.word	0x0001e150


	//   ....[207]....
        /*0e50*/ 	.word	0x0001e230


	//   ....[208]....
        /*0e54*/ 	.word	0x0001e2c0


	//   ....[209]....
        /*0e58*/ 	.word	0x0001e360


	//   ....[210]....
        /*0e5c*/ 	.word	0x0001e4e0


	//   ....[211]....
        /*0e60*/ 	.word	0x0001e550


	//   ....[212]....
        /*0e64*/ 	.word	0x0001e5c0


	//   ....[213]....
        /*0e68*/ 	.word	0x0001e630


	//   ....[214]....
        /*0e6c*/ 	.word	0x0001e6a0


	//   ....[215]....
        /*0e70*/ 	.word	0x0001e720


	//   ....[216]....
        /*0e74*/ 	.word	0x0001e7a0


	//   ....[217]....
        /*0e78*/ 	.word	0x0001e830


	//   ....[218]....
        /*0e7c*/ 	.word	0x0001e8a0


	//   ....[219]....
        /*0e80*/ 	.word	0x0001e910


	//   ....[220]....
        /*0e84*/ 	.word	0x0001e980


	//   ....[221]....
        /*0e88*/ 	.word	0x0001ea00


	//   ....[222]....
        /*0e8c*/ 	.word	0x0001ea70


	//   ....[223]....
        /*0e90*/ 	.word	0x0001eb10


	//   ....[224]....
        /*0e94*/ 	.word	0x0001eb60


	//   ....[225]....
        /*0e98*/ 	.word	0x0001ebf0


	//   ....[226]....
        /*0e9c*/ 	.word	0x0001ed20


	//----- nvinfo : EIATTR_REG_RECONFIG
	.align		4
.L_145:
        /*0ea0*/ 	.byte	0x01, 0x54
	.zero		2


	//----- nvinfo : EIATTR_SYSCALL_OFFSETS
	.align		4
        /*0ea4*/ 	.byte	0x04, 0x46
        /*0ea6*/ 	.short	(.L_147 - .L_146)


	//   ....[0]....
.L_146:
        /*0ea8*/ 	.word	0x00002030


	//   ....[1]....
        /*0eac*/ 	.word	0x00002180


	//   ....[2]....
        /*0eb0*/ 	.word	0x00007af0


	//   ....[3]....
        /*0eb4*/ 	.word	0x00007e70


	//   ....[4]....
        /*0eb8*/ 	.word	0x00016c30


	//   ....[5]....
        /*0ebc*/ 	.word	0x00016d80


	//   ....[6]....
        /*0ec0*/ 	.word	0x00016e70


	//   ....[7]....
        /*0ec4*/ 	.word	0x00017ca0


	//----- nvinfo : EIATTR_MBARRIER_INSTR_OFFSETS
	.align		4
.L_147:
        /*0ec8*/ 	.byte	0x04, 0x39
        /*0eca*/ 	.short	(.L_149 - .L_148)


	//   ....[0]....
.L_148:
        /*0ecc*/ 	.word	0x00000270
        /*0ed0*/ 	.word	0x000000ff
        /*0ed4*/ 	.word	0x0002d800
        /*0ed8*/ 	.short	0x0100
        /*0eda*/ 	.byte	0x08
	.zero		1


	//   ....[1]....
        /*0edc*/ 	.word	0x00000280
        /*0ee0*/ 	.word	0x000000ff
        /*0ee4*/ 	.word	0x0002d820
        /*0ee8*/ 	.short	0x0100
        /*0eea*/ 	.byte	0x08
	.zero		1


	//   ....[2]....
        /*0eec*/ 	.word	0x00000370
        /*0ef0*/ 	.word	0x000000ff
        /*0ef4*/ 	.word	0x0002d830
        /*0ef8*/ 	.short	0x0100
        /*0efa*/ 	.byte	0x08
	.zero		1


	//   ....[3]....
        /*0efc*/ 	.word	0x00000380
        /*0f00*/ 	.word	0x000000ff
        /*0f04*/ 	.word	0x0002d840
        /*0f08*/ 	.short	0x0100
        /*0f0a*/ 	.byte	0x08
	.zero		1


	//   ....[4]....
        /*0f0c*/ 	.word	0x00000390
        /*0f10*/ 	.word	0x000000ff
        /*0f14*/ 	.word	0x0002d838
        /*0f18*/ 	.short	0x0100
        /*0f1a*/ 	.byte	0x08
	.zero		1


	//   ....[5]....
        /*0f1c*/ 	.word	0x000003a0
        /*0f20*/ 	.word	0x000000ff
        /*0f24*/ 	.word	0x0002d848
        /*0f28*/ 	.short	0x0100
        /*0f2a*/ 	.byte	0x08
	.zero		1


	//   ....[6]....
        /*0f2c*/ 	.word	0x000004d0
        /*0f30*/ 	.word	0x000000ff
        /*0f34*/ 	.word	0x0002d850
        /*0f38*/ 	.short	0x0100
        /*0f3a*/ 	.byte	0x08
	.zero		1


	//   ....[7]....
        /*0f3c*/ 	.word	0x000004e0
        /*0f40*/ 	.word	0x000000ff
        /*0f44*/ 	.word	0x0002d860
        /*0f48*/ 	.short	0x0100
        /*0f4a*/ 	.byte	0x08
	.zero		1


	//   ....[8]....
        /*0f4c*/ 	.word	0x000004f0
        /*0f50*/ 	.word	0x000000ff
        /*0f54*/ 	.word	0x0002d858
        /*0f58*/ 	.short	0x0100
        /*0f5a*/ 	.byte	0x08
	.zero		1


	//   ....[9]....
        /*0f5c*/ 	.word	0x00000500
        /*0f60*/ 	.word	0x000000ff
        /*0f64*/ 	.word	0x0002d868
        /*0f68*/ 	.short	0x0100
        /*0f6a*/ 	.byte	0x08
	.zero		1


	//   ....[10]....
        /*0f6c*/ 	.word	0x000005f0
        /*0f70*/ 	.word	0x000000ff
        /*0f74*/ 	.word	0x0002d870
        /*0f78*/ 	.short	0x0100
        /*0f7a*/ 	.byte	0x06
	.zero		1


	//   ....[11]....
        /*0f7c*/ 	.word	0x00000600
        /*0f80*/ 	.word	0x000000ff
        /*0f84*/ 	.word	0x0002d880
        /*0f88*/ 	.short	0x0100
        /*0f8a*/ 	.byte	0x06
	.zero		1


	//   ....[12]....
        /*0f8c*/ 	.word	0x00000610
        /*0f90*/ 	.word	0x000000ff
        /*0f94*/ 	.word	0x0002d878
        /*0f98*/ 	.short	0x0100
        /*0f9a*/ 	.byte	0x06
	.zero		1


	//   ....[13]....
        /*0f9c*/ 	.word	0x00000620
        /*0fa0*/ 	.word	0x000000ff
        /*0fa4*/ 	.word	0x0002d888
        /*0fa8*/ 	.short	0x0100
        /*0faa*/ 	.byte	0x06
	.zero		1


	//   ....[14]....
        /*0fac*/ 	.word	0x00000750
        /*0fb0*/ 	.word	0x000000ff
        /*0fb4*/ 	.word	0x0002d890
        /*0fb8*/ 	.short	0x0100
        /*0fba*/ 	.byte	0x08
	.zero		1


	//   ....[15]....
        /*0fbc*/ 	.word	0x00000760
        /*0fc0*/ 	.word	0x000000ff
        /*0fc4*/ 	.word	0x0002d8a0
        /*0fc8*/ 	.short	0x0100
        /*0fca*/ 	.byte	0x08
	.zero		1


	//   ....[16]....
        /*0fcc*/ 	.word	0x00000770
        /*0fd0*/ 	.word	0x000000ff
        /*0fd4*/ 	.word	0x0002d898
        /*0fd8*/ 	.short	0x0100
        /*0fda*/ 	.byte	0x08
	.zero		1


	//   ....[17]....
        /*0fdc*/ 	.word	0x00000780
        /*0fe0*/ 	.word	0x000000ff
        /*0fe4*/ 	.word	0x0002d8a8
        /*0fe8*/ 	.short	0x0100
        /*0fea*/ 	.byte	0x08
	.zero		1


	//   ....[18]....
        /*0fec*/ 	.word	0x000008b0
        /*0ff0*/ 	.word	0x000000ff
        /*0ff4*/ 	.word	0x0002d8b0
        /*0ff8*/ 	.short	0x0100
        /*0ffa*/ 	.byte	0x08
	.zero		1


	//   ....[19]....
        /*0ffc*/ 	.word	0x000008c0
        /*1000*/ 	.word	0x000000ff
        /*1004*/ 	.word	0x0002d8c0
        /*1008*/ 	.short	0x0100
        /*100a*/ 	.byte	0x08
	.zero		1


	//   ....[20]....
        /*100c*/ 	.word	0x000008d0
        /*1010*/ 	.word	0x000000ff
        /*1014*/ 	.word	0x0002d8b8
        /*1018*/ 	.short	0x0100
        /*101a*/ 	.byte	0x08
	.zero		1


	//   ....[21]....
        /*101c*/ 	.word	0x000008e0
        /*1020*/ 	.word	0x000000ff
        /*1024*/ 	.word	0x0002d8c8
        /*1028*/ 	.short	0x0100
        /*102a*/ 	.byte	0x08
	.zero		1


	//   ....[22]....
        /*102c*/ 	.word	0x000034c0
        /*1030*/ 	.word	0x0000001f
        /*1034*/ 	.word	0x0002d890
        /*1038*/ 	.short	0x010a
        /*103a*/ 	.byte	0x3f
	.zero		1


	//   ....[23]....
        /*103c*/ 	.word	0x00005140
        /*1040*/ 	.word	0x0000001f
        /*1044*/ 	.word	0x0002d890
        /*1048*/ 	.short	0x010a
        /*104a*/ 	.byte	0x3f
	.zero		1


	//   ....[24]....
        /*104c*/ 	.word	0x00006a30
        /*1050*/ 	.word	0x0000001f
        /*1054*/ 	.word	0x0002d890
        /*1058*/ 	.short	0x010a
        /*105a*/ 	.byte	0x3f
	.zero		1


	//   ....[25]....
        /*105c*/ 	.word	0x00006f00
        /*1060*/ 	.word	0x0000000b
        /*1064*/ 	.word	0x00000000
        /*1068*/ 	.short	0x0101
        /*106a*/ 	.byte	0x3f
	.zero		1


	//   ....[26]....
        /*106c*/ 	.word	0x00006f40
        /*1070*/ 	.word	0x0000001f
        /*1074*/ 	.word	0x0002d8b0
        /*1078*/ 	.short	0x010a
        /*107a*/ 	.byte	0x3f
	.zero		1


	//   ....[27]....
        /*107c*/ 	.word	0x000073d0
        /*1080*/ 	.word	0x0000001f
        /*1084*/ 	.word	0x00000000
        /*1088*/ 	.short	0x0101
        /*108a*/ 	.byte	0x3f
	.zero		1


	//   ....[28]....
        /*108c*/ 	.word	0x00007b90
        /*1090*/ 	.word	0x00000002
        /*1094*/ 	.word	0x0002d800
        /*1098*/ 	.short	0x010a
        /*109a*/ 	.byte	0x3f
	.zero		1


	//   ....[29]....
        /*109c*/ 	.word	0x00007be0
        /*10a0*/ 	.word	0x00000002
        /*10a4*/ 	.word	0x0002d800
        /*10a8*/ 	.short	0x010a
        /*10aa*/ 	.byte	0x3f
	.zero		1


	//   ....[30]....
        /*10ac*/ 	.word	0x00008690
        /*10b0*/ 	.word	0x00000002
        /*10b4*/ 	.word	0x0002d800
        /*10b8*/ 	.short	0x010a
        /*10ba*/ 	.byte	0x3f
	.zero		1


	//   ....[31]....
        /*10bc*/ 	.word	0x0000a210
        /*10c0*/ 	.word	0x00000002
        /*10c4*/ 	.word	0x0002d800
        /*10c8*/ 	.short	0x010a
        /*10ca*/ 	.byte	0x3f
	.zero		1


	//   ....[32]....
        /*10cc*/ 	.word	0x0000ba90
        /*10d0*/ 	.word	0x00000008
        /*10d4*/ 	.word	0x0002d830
        /*10d8*/ 	.short	0x010a
        /*10da*/ 	.byte	0x3f
	.zero		1


	//   ....[33]....
        /*10dc*/ 	.word	0x0000bb60
        /*10e0*/ 	.word	0x00000008
        /*10e4*/ 	.word	0x0002d830
        /*10e8*/ 	.short	0x010a
        /*10ea*/ 	.byte	0x3f
	.zero		1


	//   ....[34]....
        /*10ec*/ 	.word	0x0000cd20
        /*10f0*/ 	.word	0x00000008
        /*10f4*/ 	.word	0x00000000
        /*10f8*/ 	.short	0x0101
        /*10fa*/ 	.byte	0x3f
	.zero		1


	//   ....[35]....
        /*10fc*/ 	.word	0x0000e030
        /*1100*/ 	.word	0x00000003
        /*1104*/ 	.word	0x0002d830
        /*1108*/ 	.short	0x010a
        /*110a*/ 	.byte	0x3f
	.zero		1


	//   ....[36]....
        /*110c*/ 	.word	0x0000e080
        /*1110*/ 	.word	0x00000003
        /*1114*/ 	.word	0x0002d830
        /*1118*/ 	.short	0x010a
        /*111a*/ 	.byte	0x3f
	.zero		1


	//   ....[37]....
        /*111c*/ 	.word	0x0000e510
        /*1120*/ 	.word	0x00000003
        /*1124*/ 	.word	0x0002d850
        /*1128*/ 	.short	0x010a
        /*112a*/ 	.byte	0x3f
	.zero		1


	//   ....[38]....
        /*112c*/ 	.word	0x0000e550
        /*1130*/ 	.word	0x00000003
        /*1134*/ 	.word	0x0002d850
        /*1138*/ 	.short	0x010a
        /*113a*/ 	.byte	0x3f
	.zero		1


	//   ....[39]....
        /*113c*/ 	.word	0x0000ebc0
        /*1140*/ 	.word	0x00000000
        /*1144*/ 	.word	0x00000000
        /*1148*/ 	.short	0x0101
        /*114a*/ 	.byte	0x3f
	.zero		1


	//   ....[40]....
        /*114c*/ 	.word	0x0000fd80
        /*1150*/ 	.word	0x00000004
        /*1154*/ 	.word	0x00000000
        /*1158*/ 	.short	0x0101
        /*115a*/ 	.byte	0x3f
	.zero		1


	//   ....[41]....
        /*115c*/ 	.word	0x00010460
        /*1160*/ 	.word	0x0000000c
        /*1164*/ 	.word	0x0002d850
        /*1168*/ 	.short	0x010a
        /*116a*/ 	.byte	0x3f
	.zero		1


	//   ....[42]....
        /*116c*/ 	.word	0x00010510
        /*1170*/ 	.word	0x0000000c
        /*1174*/ 	.word	0x0002d850
        /*1178*/ 	.short	0x010a
        /*117a*/ 	.byte	0x3f
	.zero		1


	//   ....[43]....
        /*117c*/ 	.word	0x00010d10
        /*1180*/ 	.word	0x0000000c
        /*1184*/ 	.word	0x00000000
        /*1188*/ 	.short	0x0101
        /*118a*/ 	.byte	0x3f
	.zero		1


	//   ....[44]....
        /*118c*/ 	.word	0x00012080
        /*1190*/ 	.word	0x00000000
        /*1194*/ 	.word	0x00000000
        /*1198*/ 	.short	0x0101
        /*119a*/ 	.byte	0x3f
	.zero		1


	//   ....[45]....
        /*119c*/ 	.word	0x00012600
        /*11a0*/ 	.word	0x00000008
        /*11a4*/ 	.word	0x00000000
        /*11a8*/ 	.short	0x0101
        /*11aa*/ 	.byte	0x3f
	.zero		1


	//   ....[46]....
        /*11ac*/ 	.word	0x00015430
        /*11b0*/ 	.word	0x00000010
        /*11b4*/ 	.word	0x0002d820
        /*11b8*/ 	.short	0x010a
        /*11ba*/ 	.byte	0x3f
	.zero		1


	//   ....[47]....
        /*11bc*/ 	.word	0x000154f0
        /*11c0*/ 	.word	0x00000009
        /*11c4*/ 	.word	0x0002d8a0
        /*11c8*/ 	.short	0x010a
        /*11ca*/ 	.byte	0x3f
	.zero		1


	//   ....[48]....
        /*11cc*/ 	.word	0x00015920
        /*11d0*/ 	.word	0x00000009
        /*11d4*/ 	.word	0x0002d8c0
        /*11d8*/ 	.short	0x010a
        /*11da*/ 	.byte	0x3f
	.zero		1


	//   ....[49]....
        /*11dc*/ 	.word	0x00015e80
        /*11e0*/ 	.word	0x00000009
        /*11e4*/ 	.word	0x0002d8a0
        /*11e8*/ 	.short	0x010a
        /*11ea*/ 	.byte	0x3f
	.zero		1


	//   ....[50]....
        /*11ec*/ 	.word	0x000162a0
        /*11f0*/ 	.word	0x00000009
        /*11f4*/ 	.word	0x0002d8c0
        /*11f8*/ 	.short	0x010a
        /*11fa*/ 	.byte	0x3f
	.zero		1


	//   ....[51]....
        /*11fc*/ 	.word	0x00017420
        /*1200*/ 	.word	0x00000000
        /*1204*/ 	.word	0x0002d840
        /*1208*/ 	.short	0x010a
        /*120a*/ 	.byte	0x3f
	.zero		1


	//   ....[52]....
        /*120c*/ 	.word	0x00017970
        /*1210*/ 	.word	0x00000000
        /*1214*/ 	.word	0x0002d830
        /*1218*/ 	.short	0x0107
        /*121a*/ 	.byte	0x3f
	.zero		1


	//   ....[53]....
        /*121c*/ 	.word	0x00017a40
        /*1220*/ 	.word	0x00000000
        /*1224*/ 	.word	0x0002d830
        /*1228*/ 	.short	0x0101
        /*122a*/ 	.byte	0x3f
	.zero		1


	//   ....[54]....
        /*122c*/ 	.word	0x00018660
        /*1230*/ 	.word	0x00000010
        /*1234*/ 	.word	0x0002d800
        /*1238*/ 	.short	0x0107
        /*123a*/ 	.byte	0x3f
	.zero		1


	//   ....[55]....
        /*123c*/ 	.word	0x00018750
        /*1240*/ 	.word	0x00000010
        /*1244*/ 	.word	0x0002d800
        /*1248*/ 	.short	0x0101
        /*124a*/ 	.byte	0x3f
	.zero		1


	//   ....[56]....
        /*124c*/ 	.word	0x00018770
        /*1250*/ 	.word	0x00000010
        /*1254*/ 	.word	0x0002d820
        /*1258*/ 	.short	0x010a
        /*125a*/ 	.byte	0x3f
	.zero		1


	//   ....[57]....
        /*125c*/ 	.word	0x00018b90
        /*1260*/ 	.word	0x00000005
        /*1264*/ 	.word	0x0002d840
        /*1268*/ 	.short	0x010a
        /*126a*/ 	.byte	0x3f
	.zero		1


	//   ....[58]....
        /*126c*/ 	.word	0x00018fa0
        /*1270*/ 	.word	0x00000005
        /*1274*/ 	.word	0x0002d830
        /*1278*/ 	.short	0x0107
        /*127a*/ 	.byte	0x3f
	.zero		1


	//   ....[59]....
        /*127c*/ 	.word	0x00019060
        /*1280*/ 	.word	0x00000005
        /*1284*/ 	.word	0x0002d830
        /*1288*/ 	.short	0x0101
        /*128a*/ 	.byte	0x3f
	.zero		1


	//   ....[60]....
        /*128c*/ 	.word	0x000190c0
        /*1290*/ 	.word	0x00000005
        /*1294*/ 	.word	0x0002d860
        /*1298*/ 	.short	0x010a
        /*129a*/ 	.byte	0x3f
	.zero		1


	//   ....[61]....
        /*129c*/ 	.word	0x00019570
        /*12a0*/ 	.word	0x00000005
        /*12a4*/ 	.word	0x0002d850
        /*12a8*/ 	.short	0x0107
        /*12aa*/ 	.byte	0x3f
	.zero		1


	//   ....[62]....
        /*12ac*/ 	.word	0x00019660
        /*12b0*/ 	.word	0x00000005
        /*12b4*/ 	.word	0x0002d850
        /*12b8*/ 	.short	0x0101
        /*12ba*/ 	.byte	0x3f
	.zero		1


	//   ....[63]....
        /*12bc*/ 	.word	0x00019890
        /*12c0*/ 	.word	0x00000000
        /*12c4*/ 	.word	0x0002d860
        /*12c8*/ 	.short	0x010a
        /*12ca*/ 	.byte	0x3f
	.zero		1


	//   ....[64]....
        /*12cc*/ 	.word	0x00019cc0
        /*12d0*/ 	.word	0x00000000
        /*12d4*/ 	.word	0x0002d850
        /*12d8*/ 	.short	0x0107
        /*12da*/ 	.byte	0x3f
	.zero		1


	//   ....[65]....
        /*12dc*/ 	.word	0x00019da0
        /*12e0*/ 	.word	0x00000000
        /*12e4*/ 	.word	0x0002d850
        /*12e8*/ 	.short	0x0101
        /*12ea*/ 	.byte	0x3f
	.zero		1


	//   ....[66]....
        /*12ec*/ 	.word	0x0001aae0
        /*12f0*/ 	.word	0x00000005
        /*12f4*/ 	.word	0x0002d820
        /*12f8*/ 	.short	0x010a
        /*12fa*/ 	.byte	0x3f
	.zero		1


	//   ....[67]....
        /*12fc*/ 	.word	0x0001ac80
        /*1300*/ 	.word	0x00000003
        /*1304*/ 	.word	0x0002d840
        /*1308*/ 	.short	0x010a
        /*130a*/ 	.byte	0x3f
	.zero		1


	//   ....[68]....
        /*130c*/ 	.word	0x0001ad10
        /*1310*/ 	.word	0x00000005
        /*1314*/ 	.word	0x0002d840
        /*1318*/ 	.short	0x010a
        /*131a*/ 	.byte	0x3f
	.zero		1


	//   ....[69]....
        /*131c*/ 	.word	0x0001ad50
        /*1320*/ 	.word	0x00000003
        /*1324*/ 	.word	0x0002d860
        /*1328*/ 	.short	0x010a
        /*132a*/ 	.byte	0x3f
	.zero		1


	//   ....[70]....
        /*132c*/ 	.word	0x0001ad90
        /*1330*/ 	.word	0x00000005
        /*1334*/ 	.word	0x0002d860
        /*1338*/ 	.short	0x010a
        /*133a*/ 	.byte	0x3f
	.zero		1


	//   ....[71]....
        /*133c*/ 	.word	0x0001adf0
        /*1340*/ 	.word	0x0000001f
        /*1344*/ 	.word	0x0002d890
        /*1348*/ 	.short	0x010a
        /*134a*/ 	.byte	0x3f
	.zero		1


	//   ....[72]....
        /*134c*/ 	.word	0x0001af70
        /*1350*/ 	.word	0x0000001f
        /*1354*/ 	.word	0x0002d890
        /*1358*/ 	.short	0x010a
        /*135a*/ 	.byte	0x3f
	.zero		1


	//   ....[73]....
        /*135c*/ 	.word	0x0001b0f0
        /*1360*/ 	.word	0x0000001f
        /*1364*/ 	.word	0x0002d890
        /*1368*/ 	.short	0x010a
        /*136a*/ 	.byte	0x3f
	.zero		1


	//   ....[74]....
        /*136c*/ 	.word	0x0001b260
        /*1370*/ 	.word	0x0000001f
        /*1374*/ 	.word	0x0002d8b0
        /*1378*/ 	.short	0x010a
        /*137a*/ 	.byte	0x3f
	.zero		1


	//   ....[75]....
        /*137c*/ 	.word	0x0001b520
        /*1380*/ 	.word	0x00000002
        /*1384*/ 	.word	0x0002d800
        /*1388*/ 	.short	0x010a
        /*138a*/ 	.byte	0x3f
	.zero		1


	//   ....[76]....
        /*138c*/ 	.word	0x0001b740
        /*1390*/ 	.word	0x00000002
        /*1394*/ 	.word	0x0002d800
        /*1398*/ 	.short	0x010a
        /*139a*/ 	.byte	0x3f
	.zero		1


	//   ....[77]....
        /*139c*/ 	.word	0x0001b790
        /*13a0*/ 	.word	0x00000008
        /*13a4*/ 	.word	0x0002d830
        /*13a8*/ 	.short	0x010a
        /*13aa*/ 	.byte	0x3f
	.zero		1


	//   ....[78]....
        /*13ac*/ 	.word	0x0001b7e0
        /*13b0*/ 	.word	0x00000003
        /*13b4*/ 	.word	0x0002d830
        /*13b8*/ 	.short	0x010a
        /*13ba*/ 	.byte	0x3f
	.zero		1


	//   ....[79]....
        /*13bc*/ 	.word	0x0001b830
        /*13c0*/ 	.word	0x00000003
        /*13c4*/ 	.word	0x0002d850
        /*13c8*/ 	.short	0x010a
        /*13ca*/ 	.byte	0x3f
	.zero		1


	//   ....[80]....
        /*13cc*/ 	.word	0x0001b880
        /*13d0*/ 	.word	0x0000000c
        /*13d4*/ 	.word	0x0002d850
        /*13d8*/ 	.short	0x010a
        /*13da*/ 	.byte	0x3f
	.zero		1


	//   ....[81]....
        /*13dc*/ 	.word	0x0001bff0
        /*13e0*/ 	.word	0x00000010
        /*13e4*/ 	.word	0x0002d820
        /*13e8*/ 	.short	0x010a
        /*13ea*/ 	.byte	0x3f
	.zero		1


	//   ....[82]....
        /*13ec*/ 	.word	0x0001c040
        /*13f0*/ 	.word	0x00000009
        /*13f4*/ 	.word	0x0002d8a0
        /*13f8*/ 	.short	0x010a
        /*13fa*/ 	.byte	0x3f
	.zero		1


	//   ....[83]....
        /*13fc*/ 	.word	0x0001c090
        /*1400*/ 	.word	0x00000009
        /*1404*/ 	.word	0x0002d8c0
        /*1408*/ 	.short	0x010a
        /*140a*/ 	.byte	0x3f
	.zero		1


	//   ....[84]....
        /*140c*/ 	.word	0x0001c0e0
        /*1410*/ 	.word	0x00000009
        /*1414*/ 	.word	0x0002d8a0
        /*1418*/ 	.short	0x010a
        /*141a*/ 	.byte	0x3f
	.zero		1


	//   ....[85]....
        /*141c*/ 	.word	0x0001c130
        /*1420*/ 	.word	0x00000009
        /*1424*/ 	.word	0x0002d8c0
        /*1428*/ 	.short	0x010a
        /*142a*/ 	.byte	0x3f
	.zero		1


	//   ....[86]....
        /*142c*/ 	.word	0x0001c250
        /*1430*/ 	.word	0x00000000
        /*1434*/ 	.word	0x0002d840
        /*1438*/ 	.short	0x010a
        /*143a*/ 	.byte	0x3f
	.zero		1


	//   ....[87]....
        /*143c*/ 	.word	0x0001d080
        /*1440*/ 	.word	0x00000010
        /*1444*/ 	.word	0x0002d820
        /*1448*/ 	.short	0x010a
        /*144a*/ 	.byte	0x3f
	.zero		1


	//   ....[88]....
        /*144c*/ 	.word	0x0001d0d0
        /*1450*/ 	.word	0x00000005
        /*1454*/ 	.word	0x0002d840
        /*1458*/ 	.short	0x010a
        /*145a*/ 	.byte	0x3f
	.zero		1


	//   ....[89]....
        /*145c*/ 	.word	0x0001d670
        /*1460*/ 	.word	0x00000005
        /*1464*/ 	.word	0x0002d860
        /*1468*/ 	.short	0x010a
        /*146a*/ 	.byte	0x3f
	.zero		1


	//   ....[90]....
        /*146c*/ 	.word	0x0001dc50
        /*1470*/ 	.word	0x00000000
        /*1474*/ 	.word	0x0002d860
        /*1478*/ 	.short	0x010a
        /*147a*/ 	.byte	0x3f
	.zero		1


	//   ....[91]....
        /*147c*/ 	.word	0x0001ec40
        /*1480*/ 	.word	0x00000005
        /*1484*/ 	.word	0x0002d820
        /*1488*/ 	.short	0x010a
        /*148a*/ 	.byte	0x3f
	.zero		1


	//   ....[92]....
        /*148c*/ 	.word	0x0001ede0
        /*1490*/ 	.word	0x00000003
        /*1494*/ 	.word	0x0002d840
        /*1498*/ 	.short	0x010a
        /*149a*/ 	.byte	0x3f
	.zero		1


	//   ....[93]....
        /*149c*/ 	.word	0x0001ee30
        /*14a0*/ 	.word	0x00000005
        /*14a4*/ 	.word	0x0002d840
        /*14a8*/ 	.short	0x010a
        /*14aa*/ 	.byte	0x3f
	.zero		1


	//   ....[94]....
        /*14ac*/ 	.word	0x0001ee80
        /*14b0*/ 	.word	0x00000003
        /*14b4*/ 	.word	0x0002d860
        /*14b8*/ 	.short	0x010a
        /*14ba*/ 	.byte	0x3f
	.zero		1


	//----- nvinfo : EIATTR_NUM_MBARRIERS
	.align		4
.L_149:
        /*14bc*/ 	.byte	0x03, 0x38
        /*14be*/ 	.short	0x0016


	//----- nvinfo : EIATTR_EXIT_INSTR_OFFSETS
	.align		4
        /*14c0*/ 	.byte	0x04, 0x1c
        /*14c2*/ 	.short	(.L_151 - .L_150)


	//   ....[0]....
.L_150:
        /*14c4*/ 	.word	0x0001ade0


	//----- nvinfo : EIATTR_MAX_THREADS
	.align		4
.L_151:
        /*14c8*/ 	.byte	0x04, 0x05
        /*14ca*/ 	.short	(.L_153 - .L_152)
.L_152:
        /*14cc*/ 	.word	0x00000200
        /*14d0*/ 	.word	0x00000001
        /*14d4*/ 	.word	0x00000001


	//----- nvinfo : EIATTR_CRS_STACK_SIZE
	.align		4
.L_153:
        /*14d8*/ 	.byte	0x04, 0x1e
        /*14da*/ 	.short	(.L_155 - .L_154)
.L_154:
        /*14dc*/ 	.word	0x00000000


	//----- nvinfo : EIATTR_CBANK_PARAM_SIZE
	.align		4
.L_155:
        /*14e0*/ 	.byte	0x03, 0x19
        /*14e2*/ 	.short	0x0af0


	//----- nvinfo : EIATTR_PARAM_CBANK
	.align		4
        /*14e4*/ 	.byte	0x04, 0x0a
        /*14e6*/ 	.short	(.L_157 - .L_156)
	.align		4
.L_156:
        /*14e8*/ 	.word	index@(.nv.constant0._ZN7cutlass13device_kernelIN5flash11enable_sm90INS1_16FlashAttnFwdSm90INS1_25CollectiveMainloopFwdSm90ILi2EN4cute5tupleIJNS5_1CILi1EEES8_S8_EEENS6_IJNS7_ILi192EEENS7_ILi128EEENS7_ILi96EEEEEELi96ENS_10bfloat16_tEfNS_4arch4Sm90ELb0ELb0ELb0ELb1ELb1ELb1ELb0ELb0ELb1ELb1ELb1ELb0EEENS1_21CollectiveEpilogueFwdINS6_IJSA_SC_SB_EEES9_SE_SG_Li384ELb1ELb1ELb1ELb0EEENS1_36VarlenDynamicPersistentTileSchedulerILi192ELi128ELi384ELi128ELb1ELb1ELb1ELb0ELb1ELb1EEEEEEEEEvNT_6ParamsE)
        /*14ec*/ 	.short	0x0210
        /*14ee*/ 	.short	0x0af0


	//----- nvinfo : EIATTR_SW_WAR
	.align		4
.L_157:
        /*14f0*/ 	.byte	0x04, 0x36
        /*14f2*/ 	.short	(.L_159 - .L_158)
.L_158:
        /*14f4*/ 	.word	0x00000008
.L_159:


//--------------------- .nv.info._ZN7cutlass13device_kernelIN5flash11enable_sm90INS1_16FlashAttnFwdSm90INS1_25CollectiveMainloopFwdSm90ILi2EN4cute5tupleIJNS5_1CILi1EEES8_S8_EEENS6_IJNS7_ILi192EEENS7_ILi128EEENS7_ILi96EEEEEELi96ENS_10bfloat16_tEfNS_4arch4Sm90ELb0ELb1ELb0ELb0ELb1ELb0ELb0ELb0ELb1ELb1ELb1ELb0EEENS1_21CollectiveEpilogueFwdINS6_IJSA_SC_SB_EEES9_SE_SG_Li384ELb0ELb1ELb1ELb0EEENS1_19SingleTileSchedulerILb0ELb1ELb1ELi192EEEEEEEEEvNT_6ParamsE --------------------------
	.section	.nv.info._ZN7cutlass13device_kernelIN5flash11enable_sm90INS1_16FlashAttnFwdSm90INS1_25CollectiveMainloopFwdSm90ILi2EN4cute5tupleIJNS5_1CILi1EEES8_S8_EEENS6_IJNS7_ILi192EEENS7_ILi128EEENS7_ILi96EEEEEELi96ENS_10bfloat16_tEfNS_4arch4Sm90ELb0ELb1ELb0ELb0ELb1ELb0ELb0ELb0ELb1ELb1ELb1ELb0EEENS1_21CollectiveEpilogueFwdINS6_IJSA_SC_SB_EEES9_SE_SG_Li384ELb0ELb1ELb1ELb0EEENS1_19SingleTileSchedulerILb0ELb1ELb1ELi192EEEEEEEEEvNT_6ParamsE,"",@"SHT_CUDA_INFO"
	.sectionflags	@""
	.align	4


	//----- nvinfo : EIATTR_CUDA_API_VERSION
	.align		4
        /*0000*/ 	.byte	0x04, 0x37
        /*0002*/ 	.short	(.L_161 - .L_160)
.L_160:
        /*0004*/ 	.word	0x00000082


	//----- nvinfo : EIATTR_KPARAM_INFO
	.align		4
.L_161:
        /*0008*/ 	.byte	0x04, 0x17
        /*000a*/ 	.short	(.L_163 - .L_162)
.L_162:
        /*000c*/ 	.word	0x00000000
        /*0010*/ 	.short	0x0000
        /*0012*/ 	.short	0x0070
        /*0014*/ 	.byte	0x00, 0xf0, 0x01, 0x28


	//----- nvinfo : EIATTR_SPARSE_MMA_MASK
	.align		4
.L_163:
        /*0018*/ 	.byte	0x03, 0x50
        /*001a*/ 	.short	0x0000


	//----- nvinfo : EIATTR_MAXREG_COUNT
	.align		4
        /*001c*/ 	.byte	0x03, 0x1b
        /*001e*/ 	.short	0x0080


	//----- nvinfo : EIATTR_NUM_BARRIERS
	.align		4
        /*0020*/ 	.byte	0x02, 0x4c
        /*0022*/ 	.byte	0x10
	.zero		1


	//----- nvinfo : EIATTR_EXTERNS
	.align		4
        /*0024*/ 	.byte	0x04, 0x0f
        /*0026*/ 	.short	(.L_165 - .L_164)


	//   ....[0]....
	.align		4
.L_164:
        /*0028*/ 	.word	index@(__assertfail)


	//----- nvinfo : EIATTR_ANNOTATIONS
	.align		4
.L_165:
        /*002c*/ 	.byte	0x04, 0x55
        /*002e*/ 	.short	(.L_167 - .L_166)


	//   ....[0]....
.L_166:
        /*0030*/ 	.word	0x00000001
        /*0034*/ 	.byte	0xb0, 0x08, 0x00, 0x00, 0x01, 0x00, 0x00, 0x00, 0x10, 0x0a, 0x00, 0x00, 0x01, 0x00, 0x00, 0x00
        /*0044*/ 	.byte	0xb0, 0x17, 0x00, 0x00, 0x01, 0x00, 0x00, 0x00, 0xc0, 0xe3, 0x00, 0x00, 0x01, 0x00, 0x00, 0x00
        /*0054*/ 	.byte	0xd0, 0xf6, 0x00, 0x00, 0x01, 0x00, 0x00, 0x00, 0x50, 0x0a, 0x01, 0x00, 0x01, 0x00, 0x00, 0x00
        /*0064*/ 	.byte	0x70, 0x0a, 0x01, 0x00, 0x01, 0x00, 0x00, 0x00, 0xd0, 0x0b, 0x01, 0x00, 0x01, 0x00, 0x00, 0x00
        /*0074*/ 	.byte	0x20, 0x22, 0x01, 0x00, 0x01, 0x00, 0x00, 0x00, 0x40, 0x22, 0x01, 0x00, 0x01, 0x00, 0x00, 0x00
        /*0084*/ 	.byte	0x60, 0x36, 0x01, 0x00


	//----- nvinfo : EIATTR_MERCURY_ISA_VERSION
	.align		4
.L_167:
        /*0088*/ 	.byte	0x03, 0x5f
        /*008a*/ 	.short	0x0101


	//----- nvinfo : EIATTR_INT_WARP_WIDE_INSTR_OFFSETS
	.align		4
        /*008c*/ 	.byte	0x04, 0x31
        /*008e*/ 	.short	(.L_169 - .L_168)


	//   ....[0]....
.L_168:
        /*0090*/ 	.word	0x000000c0


	//   ....[1]....
        /*0094*/ 	.word	0x000000d0


	//   ....[2]....
        /*0098*/ 	.word	0x00000170


	//----- nvinfo : EIATTR_COOP_GROUP_MASK_REGIDS
	.align		4
.L_169:
        /*009c*/ 	.byte	0x04, 0x29
        /*009e*/ 	.short	(.L_171 - .L_170)


	//   ....[0]....
.L_170:
        /*00a0*/ 	.word	0xffffffff


	//   ....[1]....
        /*00a4*/ 	.word	0xffffffff


	//   ....[2]....
        /*00a8*/ 	.word	0xffffffff


	//   ....[3]....
        /*00ac*/ 	.word	0xffffffff


	//   ....[4]....
        /*00b0*/ 	.word	0xffffffff


	//   ....[5]....
        /*00b4*/ 	.word	0xffffffff


	//   ....[6]....
        /*00b8*/ 	.word	0xffffffff


	//   ....[7]....
        /*00bc*/ 	.word	0xffffffff


	//   ....[8]....
        /*00c0*/ 	.word	0xffffffff


	//   ....[9]....
        /*00c4*/ 	.word	0xffffffff


	//   ....[10]....
        /*00c8*/ 	.word	0xffffffff


	//   ....[11]....
        /*00cc*/ 	.word	0xffffffff


	//   ....[12]....
        /*00d0*/ 	.word	0xffffffff


	//   ....[13]....
        /*00d4*/ 	.word	0xffffffff


	//   ....[14]....
        /*00d8*/ 	.word	0xffffffff


	//   ....[15]....
        /*00dc*/ 	.word	0xffffffff


	//   ....[16]....
        /*00e0*/ 	.word	0xffffffff


	//   ....[17]....
        /*00e4*/ 	.word	0xffffffff


	//   ....[18]....
        /*00e8*/ 	.word	0xffffffff


	//   ....[19]....
        /*00ec*/ 	.word	0xffffffff


	//   ....[20]....
        /*00f0*/ 	.word	0xffffffff


	//   ....[21]....
        /*00f4*/ 	.word	0xffffffff


	//   ....[22]....
        /*00f8*/ 	.word	0xffffffff


	//   ....[23]....
        /*00fc*/ 	.word	0xffffffff


	//   ....[24]....
        /*0100*/ 	.word	0xffffffff


	//   ....[25]....
        /*0104*/ 	.word	0xffffffff


	//   ....[26]....
        /*0108*/ 	.word	0xffffffff


	//   ....[27]....
        /*010c*/ 	.word	0xffffffff


	//   ....[28]....
        /*0110*/ 	.word	0xffffffff


	//   ....[29]....
        /*0114*/ 	.word	0xffffffff


	//   ....[30]....
        /*0118*/ 	.word	0xffffffff


	//   ....[31]....
        /*011c*/ 	.word	0xffffffff


	//   ....[32]....
        /*0120*/ 	.word	0xffffffff


	//   ....[33]....
        /*0124*/ 	.word	0xffffffff


	//   ....[34]....
        /*0128*/ 	.word	0xffffffff


	//   ....[35]....
        /*012c*/ 	.word	0xffffffff


	//   ....[36]....
        /*0130*/ 	.word	0xffffffff


	//   ....[37]....
        /*0134*/ 	.word	0xffffffff


	//   ....[38]....
        /*0138*/ 	.word	0xffffffff


	//   ....[39]....
        /*013c*/ 	.word	0xffffffff


	//   ....[40]....
        /*0140*/ 	.word	0xffffffff


	//   ....[41]....
        /*0144*/ 	.word	0xffffffff


	//   ....[42]....
        /*0148*/ 	.word	0xffffffff


	//   ....[43]....
        /*014c*/ 	.word	0xffffffff


	//   ....[44]....
        /*0150*/ 	.word	0xffffffff


	//   ....[45]....
        /*0154*/ 	.word	0xffffffff


	//   ....[46]....
        /*0158*/ 	.word	0xffffffff


	//   ....[47]....
        /*015c*/ 	.word	0xffffffff


	//   ....[48]....
        /*0160*/ 	.word	0xffffffff


	//   ....[49]....
        /*0164*/ 	.word	0xffffffff


	//   ....[50]....
        /*0168*/ 	.word	0xffffffff


	//   ....[51]....
        /*016c*/ 	.word	0xffffffff


	//   ....[52]....
        /*0170*/ 	.word	0xffffffff


	//   ....[53]....
        /*0174*/ 	.word	0xffffffff


	//   ....[54]....
        /*0178*/ 	.word	0xffffffff


	//   ....[55]....
        /*017c*/ 	.word	0xffffffff


	//   ....[56]....
        /*0180*/ 	.word	0xffffffff


	//   ....[57]....
        /*0184*/ 	.word	0xffffffff


	//   ....[58]....
        /*0188*/ 	.word	0xffffffff


	//   ....[59]....
        /*018c*/ 	.word	0xffffffff


	//   ....[60]....
        /*0190*/ 	.word	0xffffffff


	//   ....[61]....
        /*0194*/ 	.word	0xffffffff


	//   ....[62]....
        /*0198*/ 	.word	0xffffffff


	//   ....[63]....
        /*019c*/ 	.word	0xffffffff


	//   ....[64]....
        /*01a0*/ 	.word	0xffffffff


	//   ....[65]....
        /*01a4*/ 	.word	0xffffffff


	//   ....[66]....
        /*01a8*/ 	.word	0xffffffff


	//   ....[67]....
        /*01ac*/ 	.word	0xffffffff


	//   ....[68]....
        /*01b0*/ 	.word	0xffffffff


	//   ....[69]....
        /*01b4*/ 	.word	0xffffffff


	//   ....[70]....
        /*01b8*/ 	.word	0xffffffff


	//   ....[71]....
        /*01bc*/ 	.word	0xffffffff


	//   ....[72]....
        /*01c0*/ 	.word	0xffffffff


	//   ....[73]....
        /*01c4*/ 	.word	0xffffffff


	//   ....[74]....
        /*01c8*/ 	.word	0xffffffff


	//   ....[75]....
        /*01cc*/ 	.word	0xffffffff


	//   ....[76]....
        /*01d0*/ 	.word	0xffffffff


	//   ....[77]....
        /*01d4*/ 	.word	0xffffffff


	//   ....[78]....
        /*01d8*/ 	.word	0xffffffff


	//   ....[79]....
        /*01dc*/ 	.word	0xffffffff


	//   ....[80]....
        /*01e0*/ 	.word	0xffffffff


	//   ....[81]....
        /*01e4*/ 	.word	0xffffffff


	//   ....[82]....
        /*01e8*/ 	.word	0xffffffff


	//   ....[83]....
        /*01ec*/ 	.word	0xffffffff


	//   ....[84]....
        /*01f0*/ 	.word	0xffffffff


	//   ....[85]....
        /*01f4*/ 	.word	0xffffffff


	//   ....[86]....
        /*01f8*/ 	.word	0xffffffff


	//   ....[87]....
        /*01fc*/ 	.word	0xffffffff


	//   ....[88]....
        /*0200*/ 	.word	0xffffffff


	//   ....[89]....
        /*0204*/ 	.word	0xffffffff


	//   ....[90]....
        /*0208*/ 	.word	0xffffffff


	//   ....[91]....
        /*020c*/ 	.word	0x0500000f


	//   ....[92]....
        /*0210*/ 	.word	0x0500000f


	//   ....[93]....
        /*0214*/ 	.word	0x0500000f


	//   ....[94]....
        /*0218*/ 	.word	0x0500000f


	//   ....[95]....
        /*021c*/ 	.word	0x0500000f


	//   ....[96]....
        /*0220*/ 	.word	0x0500000f


	//   ....[97]....
        /*0224*/ 	.word	0x0500000f


	//   ....[98]....
        /*0228*/ 	.word	0x0500000f


	//   ....[99]....
        /*022c*/ 	.word	0x0500000f


	//   ....[100]....
        /*0230*/ 	.word	0x0500000f


	//   ....[101]....
        /*0234*/ 	.word	0x0500000f


	//   ....[102]....
        /*0238*/ 	.word	0x0500000f


	//   ....[103]....
        /*023c*/ 	.word	0x0500000f


	//   ....[104]....
        /*0240*/ 	.word	0x0500000f


	//   ....[105]....
        /*0244*/ 	.word	0x0500000f


	//   ....[106]....
        /*0248*/ 	.word	0x0500000f


	//   ....[107]....
        /*024c*/ 	.word	0x0500000f


	//   ....[108]....
        /*0250*/ 	.word	0x0500000f


	//   ....[109]....
        /*0254*/ 	.word	0x0500000f


	//   ....[110]....
        /*0258*/ 	.word	0x0500000f


	//   ....[111]....
        /*025c*/ 	.word	0x0500000f


	//   ....[112]....
        /*0260*/ 	.word	0x0500000f


	//   ....[113]....
        /*0264*/ 	.word	0x0500000f


	//   ....[114]....
        /*0268*/ 	.word	0x0500000f


	//   ....[115]....
        /*026c*/ 	.word	0x0500000f


	//   ....[116]....
        /*0270*/ 	.word	0x0500000f


	//   ....[117]....
        /*0274*/ 	.word	0x0500000f


	//   ....[118]....
        /*0278*/ 	.word	0x0500000f


	//   ....[119]....
        /*027c*/ 	.word	0x0500000f


	//   ....[120]....
        /*0280*/ 	.word	0x0500000f


	//   ....[121]....
        /*0284*/ 	.word	0x0500000f


	//   ....[122]....
        /*0288*/ 	.word	0x0500000f


	//   ....[123]....
        /*028c*/ 	.word	0x0500000f


	//   ....[124]....
        /*0290*/ 	.word	0x0500000f


	//   ....[125]....
        /*0294*/ 	.word	0x0500000f


	//   ....[126]....
        /*0298*/ 	.word	0x0500000f


	//   ....[127]....
        /*029c*/ 	.word	0x0500000f


	//   ....[128]....
        /*02a0*/ 	.word	0x0500000f


	//   ....[129]....
        /*02a4*/ 	.word	0x0500000f


	//   ....[130]....
        /*02a8*/ 	.word	0x0500000f


	//   ....[131]....
        /*02ac*/ 	.word	0x0500000f


	//   ....[132]....
        /*02b0*/ 	.word	0x0500000f


	//   ....[133]....
        /*02b4*/ 	.word	0x0500000f


	//   ....[134]....
        /*02b8*/ 	.word	0x0500000f


	//   ....[135]....
        /*02bc*/ 	.word	0x0500000f


	//   ....[136]....
        /*02c0*/ 	.word	0x0500000f


	//----- nvinfo : EIATTR_COOP_GROUP_INSTR_OFFSETS
	.align		4
.L_171:
        /*02c4*/ 	.byte	0x04, 0x28
        /*02c6*/ 	.short	(.L_173 - .L_172)


	//   ....[0]....
.L_172:
        /*02c8*/ 	.word	0x00000080


	//   ....[1]....
        /*02cc*/ 	.word	0x00000090


	//   ....[2]....
        /*02d0*/ 	.word	0x000002d0


	//   ....[3]....
        /*02d4*/ 	.word	0x00000430


	//   ....[4]....
        /*02d8*/ 	.word	0x00000550


	//   ....[5]....
        /*02dc*/ 	.word	0x000006b0


	//   ....[6]....
        /*02e0*/ 	.word	0x00001510


	//   ....[7]....
        /*02e4*/ 	.word	0x00001f80


	//   ....[8]....
        /*02e8*/ 	.word	0x00002df0


	//   ....[9]....
        /*02ec*/ 	.word	0x00003590


	//   ....[10]....
        /*02f0*/ 	.word	0x000036a0


	//   ....[11]....
        /*02f4*/ 	.word	0x00003f50


	//   ....[12]....
        /*02f8*/ 	.word	0x00003fc0


	//   ....[13]....
        /*02fc*/ 	.word	0x00004c10


	//   ....[14]....
        /*0300*/ 	.word	0x00005a10


	//   ....[15]....
        /*0304*/ 	.word	0x00005c30


	//   ....[16]....
        /*0308*/ 	.word	0x00006820


	//   ....[17]....
        /*030c*/ 	.word	0x00006920


	//   ....[18]....
        /*0310*/ 	.word	0x00007170


	//   ....[19]....
        /*0314*/ 	.word	0x000071f0


	//   ....[20]....
        /*0318*/ 	.word	0x00008220


	//   ....[21]....
        /*031c*/ 	.word	0x000092c0


	//   ....[22]....
        /*0320*/ 	.word	0x000092d0


	//   ....[23]....
        /*0324*/ 	.word	0x00009300


	//   ....[24]....
        /*0328*/ 	.word	0x00009310


	//   ....[25]....
        /*032c*/ 	.word	0x0000a670


	//   ....[26]....
        /*0330*/ 	.word	0x0000b120


	//   ....[27]....
        /*0334*/ 	.word	0x0000b380


	//   ....[28]....
        /*0338*/ 	.word	0x0000bfc0


	//   ....[29]....
        /*033c*/ 	.word	0x0000c0c0


	//   ....[30]....
        /*0340*/ 	.word	0x0000c920


	//   ....[31]....
        /*0344*/ 	.word	0x0000c9a0


	//   ....[32]....
        /*0348*/ 	.word	0x0000d9d0


	//   ....[33]....
        /*034c*/ 	.word	0x0000db00


	//   ....[34]....
        /*0350*/ 	.word	0x0000db40


	//   ....[35]....
        /*0354*/ 	.word	0x0000dc40


	//   ....[36]....
        /*0358*/ 	.word	0x0000dc50


	//   ....[37]....
        /*035c*/ 	.word	0x0000eb80


	//   ....[38]....
        /*0360*/ 	.word	0x0000ebc0


	//   ....[39]....
        /*0364*/ 	.word	0x0000ec00


	//   ....[40]....
        /*0368*/ 	.word	0x0000ec40


	//   ....[41]....
        /*036c*/ 	.word	0x0000ec60


	//   ....[42]....
        /*0370*/ 	.word	0x0000ec90


	//   ....[43]....
        /*0374*/ 	.word	0x0000f160


	//   ....[44]....
        /*0378*/ 	.word	0x0000f170


	//   ....[45]....
        /*037c*/ 	.word	0x0000fa40


	//   ....[46]....
        /*0380*/ 	.word	0x00011100


	//   ....[47]....
        /*0384*/ 	.word	0x00011110


	//   ....[48]....
        /*0388*/ 	.word	0x00011120


	//   ....[49]....
        /*038c*/ 	.word	0x00011130


	//   ....[50]....
        /*0390*/ 	.word	0x00011150


	//   ....[51]....
        /*0394*/ 	.word	0x00011180


	//   ....[52]....
        /*0398*/ 	.word	0x000111b0


	//   ....[53]....
        /*039c*/ 	.word	0x000111e0


	//   ....[54]....
        /*03a0*/ 	.word	0x00011af0


	//   ....[55]....
        /*03a4*/ 	.word	0x00011b10


	//   ....[56]....
        /*03a8*/ 	.word	0x00011b20


	//   ....[57]....
        /*03ac*/ 	.word	0x00011ba0


	//   ....[58]....
        /*03b0*/ 	.word	0x00011c40


	//   ....[59]....
        /*03b4*/ 	.word	0x00011c50


	//   ....[60]....
        /*03b8*/ 	.word	0x00011cf0


	//   ....[61]....
        /*03bc*/ 	.word	0x00011d20


	//   ....[62]....
        /*03c0*/ 	.word	0x00011d80


	//   ....[63]....
        /*03c4*/ 	.word	0x00011d90


	//   ....[64]....
        /*03c8*/ 	.word	0x00011dc0


	//   ....[65]....
        /*03cc*/ 	.word	0x00011e10


	//   ....[66]....
        /*03d0*/ 	.word	0x00012650


	//   ....[67]....
        /*03d4*/ 	.word	0x00012660


	//   ....[68]....
        /*03d8*/ 	.word	0x00012680


	//   ....[69]....
        /*03dc*/ 	.word	0x00012700


	//   ....[70]....
        /*03e0*/ 	.word	0x00012710


	//   ....[71]....
        /*03e4*/ 	.word	0x00012770


	//   ....[72]....
        /*03e8*/ 	.word	0x000127a0


	//   ....[73]....
        /*03ec*/ 	.word	0x000127e0


	//   ....[74]....
        /*03f0*/ 	.word	0x00012a00


	//   ....[75]....
        /*03f4*/ 	.word	0x00012a20


	//   ....[76]....
        /*03f8*/ 	.word	0x00012a40


	//   ....[77]....
        /*03fc*/ 	.word	0x00012ac0


	//   ....[78]....
        /*0400*/ 	.word	0x00012ae0


	//   ....[79]....
        /*0404*/ 	.word	0x00012b60


	//   ....[80]....
        /*0408*/ 	.word	0x00012b80


	//   ....[81]....
        /*040c*/ 	.word	0x00012b90


	//   ....[82]....
        /*0410*/ 	.word	0x000130c0


	//   ....[83]....
        /*0414*/ 	.word	0x000130f0


	//   ....[84]....
        /*0418*/ 	.word	0x00013120


	//   ....[85]....
        /*041c*/ 	.word	0x00013150


	//   ....[86]....
        /*0420*/ 	.word	0x00013180


	//   ....[87]....
        /*0424*/ 	.word	0x000131b0


	//   ....[88]....
        /*0428*/ 	.word	0x000131d0


	//   ....[89]....
        /*042c*/ 	.word	0x00013270


	//   ....[90]....
        /*0430*/ 	.word	0x000135f0


	//   ....[91]....
        /*0434*/ 	.word	0x00013c30


	//   ....[92]....
        /*0438*/ 	.word	0x00013d20


	//   ....[93]....
        /*043c*/ 	.word	0x00013dc0


	//   ....[94]....
        /*0440*/ 	.word	0x00013e50


	//   ....[95]....
        /*0444*/ 	.word	0x00013f30


	//   ....[96]....
        /*0448*/ 	.word	0x00013fa0


	//   ....[97]....
        /*044c*/ 	.word	0x00014080


	//   ....[98]....
        /*0450*/ 	.word	0x00014130


	//   ....[99]....
        /*0454*/ 	.word	0x00014230


	//   ....[100]....
        /*0458*/ 	.word	0x000142d0


	//   ....[101]....
        /*045c*/ 	.word	0x00014330


	//   ....[102]....
        /*0460*/ 	.word	0x000143e0


	//   ....[103]....
        /*0464*/ 	.word	0x000144b0


	//   ....[104]....
        /*0468*/ 	.word	0x00014540


	//   ....[105]....
        /*046c*/ 	.word	0x00014610


	//   ....[106]....
        /*0470*/ 	.word	0x00014690


	//   ....[107]....
        /*0474*/ 	.word	0x00014750


	//   ....[108]....
        /*0478*/ 	.word	0x000147f0


	//   ....[109]....
        /*047c*/ 	.word	0x000148c0


	//   ....[110]....
        /*0480*/ 	.word	0x00014930


	//   ....[111]....
        /*0484*/ 	.word	0x000149f0


	//   ....[112]....
        /*0488*/ 	.word	0x00014b30


	//   ....[113]....
        /*048c*/ 	.word	0x00014c10


	//   ....[114]....
        /*0490*/ 	.word	0x00014c90


	//   ....[115]....
        /*0494*/ 	.word	0x00014d70


	//   ....[116]....
        /*0498*/ 	.word	0x00014dd0


	//   ....[117]....
        /*049c*/ 	.word	0x00014ea0


	//   ....[118]....
        /*04a0*/ 	.word	0x00014f00


	//   ....[119]....
        /*04a4*/ 	.word	0x00014fe0


	//   ....[120]....
        /*04a8*/ 	.word	0x000150d0


	//   ....[121]....
        /*04ac*/ 	.word	0x00015170


	//   ....[122]....
        /*04b0*/ 	.word	0x000151d0


	//   ....[123]....
        /*04b4*/ 	.word	0x000152c0


	//   ....[124]....
        /*04b8*/ 	.word	0x00015320


	//   ....[125]....
        /*04bc*/ 	.word	0x00015410


	//   ....[126]....
        /*04c0*/ 	.word	0x00015470


	//   ....[127]....
        /*04c4*/ 	.word	0x00015530


	//   ....[128]....
        /*04c8*/ 	.word	0x00015670


	//   ....[129]....
        /*04cc*/ 	.word	0x00015720


	//   ....[130]....
        /*04d0*/ 	.word	0x00015810


	//   ....[131]....
        /*04d4*/ 	.word	0x00015920


	//   ....[132]....
        /*04d8*/ 	.word	0x000159a0


	//   ....[133]....
        /*04dc*/ 	.word	0x00015a90


	//   ....[134]....
        /*04e0*/ 	.word	0x00015b00


	//   ....[135]....
        /*04e4*/ 	.word	0x00015bd0


	//   ....[136]....
        /*04e8*/ 	.word	0x00015ce0


	//----- nvinfo : EIATTR_REG_RECONFIG
	.align		4
.L_173:
        /*04ec*/ 	.byte	0x01, 0x54
	.zero		2


	//----- nvinfo : EIATTR_SYSCALL_OFFSETS
	.align		4
        /*04f0*/ 	.byte	0x04, 0x46
        /*04f2*/ 	.short	(.L_175 - .L_174)


	//   ....[0]....
.L_174:
        /*04f4*/ 	.word	0x00001720


	//   ....[1]....
        /*04f8*/ 	.word	0x00010600


	//   ....[2]....
        /*04fc*/ 	.word	0x00010740


	//   ....[3]....
        /*0500*/ 	.word	0x00010830


	//   ....[4]....
        /*0504*/ 	.word	0x00011620


	//----- nvinfo : EIATTR_MBARRIER_INSTR_OFFSETS
	.align		4
.L_175:
        /*0508*/ 	.byte	0x04, 0x39
        /*050a*/ 	.short	(.L_177 - .L_176)


	//   ....[0]....
.L_176:
        /*050c*/ 	.word	0x00000180
        /*0510*/ 	.word	0x000000ff
        /*0514*/ 	.word	0x0002d800
        /*0518*/ 	.short	0x0100
        /*051a*/ 	.byte	0x08
	.zero		1


	//   ....[1]....
        /*051c*/ 	.word	0x00000190
        /*0520*/ 	.word	0x000000ff
        /*0524*/ 	.word	0x0002d820
        /*0528*/ 	.short	0x0100
        /*052a*/ 	.byte	0x08
	.zero		1


	//   ....[2]....
        /*052c*/ 	.word	0x00000280
        /*0530*/ 	.word	0x000000ff
        /*0534*/ 	.word	0x0002d830
        /*0538*/ 	.short	0x0100
        /*053a*/ 	.byte	0x08
	.zero		1


	//   ....[3]....
        /*053c*/ 	.word	0x00000290
        /*0540*/ 	.word	0x000000ff
        /*0544*/ 	.word	0x0002d840
        /*0548*/ 	.short	0x0100
        /*054a*/ 	.byte	0x08
	.zero		1


	//   ....[4]....
        /*054c*/ 	.word	0x000002a0
        /*0550*/ 	.word	0x000000ff
        /*0554*/ 	.word	0x0002d838
        /*0558*/ 	.short	0x0100
        /*055a*/ 	.byte	0x08
	.zero		1


	//   ....[5]....
        /*055c*/ 	.word	0x000002b0
        /*0560*/ 	.word	0x000000ff
        /*0564*/ 	.word	0x0002d848
        /*0568*/ 	.short	0x0100
        /*056a*/ 	.byte	0x08
	.zero		1


	//   ....[6]....
        /*056c*/ 	.word	0x000003e0
        /*0570*/ 	.word	0x000000ff
        /*0574*/ 	.word	0x0002d850
        /*0578*/ 	.short	0x0100
        /*057a*/ 	.byte	0x08
	.zero		1


	//   ....[7]....
        /*057c*/ 	.word	0x000003f0
        /*0580*/ 	.word	0x000000ff
        /*0584*/ 	.word	0x0002d860
        /*0588*/ 	.short	0x0100
        /*058a*/ 	.byte	0x08
	.zero		1


	//   ....[8]....
        /*058c*/ 	.word	0x00000400
        /*0590*/ 	.word	0x000000ff
        /*0594*/ 	.word	0x0002d858
        /*0598*/ 	.short	0x0100
        /*059a*/ 	.byte	0x08
	.zero		1


	//   ....[9]....
        /*059c*/ 	.word	0x00000410
        /*05a0*/ 	.word	0x000000ff
        /*05a4*/ 	.word	0x0002d868
        /*05a8*/ 	.short	0x0100
        /*05aa*/ 	.byte	0x08
	.zero		1


	//   ....[10]....
        /*05ac*/ 	.word	0x00000500
        /*05b0*/ 	.word	0x000000ff
        /*05b4*/ 	.word	0x0002d870
        /*05b8*/ 	.short	0x0100
        /*05ba*/ 	.byte	0x06
	.zero		1


	//   ....[11]....
        /*05bc*/ 	.word	0x00000510
        /*05c0*/ 	.word	0x000000ff
        /*05c4*/ 	.word	0x0002d880
        /*05c8*/ 	.short	0x0100
        /*05ca*/ 	.byte	0x06
	.zero		1


	//   ....[12]....
        /*05cc*/ 	.word	0x00000520
        /*05d0*/ 	.word	0x000000ff
        /*05d4*/ 	.word	0x0002d878
        /*05d8*/ 	.short	0x0100
        /*05da*/ 	.byte	0x06
	.zero		1


	//   ....[13]....
        /*05dc*/ 	.word	0x00000530
        /*05e0*/ 	.word	0x000000ff
        /*05e4*/ 	.word	0x0002d888
        /*05e8*/ 	.short	0x0100
        /*05ea*/ 	.byte	0x06
	.zero		1


	//   ....[14]....
        /*05ec*/ 	.word	0x00000660
        /*05f0*/ 	.word	0x000000ff
        /*05f4*/ 	.word	0x0002d890
        /*05f8*/ 	.short	0x0100
        /*05fa*/ 	.byte	0x08
	.zero		1


	//   ....[15]....
        /*05fc*/ 	.word	0x00000670
        /*0600*/ 	.word	0x000000ff
        /*0604*/ 	.word	0x0002d8a0
        /*0608*/ 	.short	0x0100
        /*060a*/ 	.byte	0x08
	.zero		1


	//   ....[16]....
        /*060c*/ 	.word	0x00000680
        /*0610*/ 	.word	0x000000ff
        /*0614*/ 	.word	0x0002d898
        /*0618*/ 	.short	0x0100
        /*061a*/ 	.byte	0x08
	.zero		1


	//   ....[17]....
        /*061c*/ 	.word	0x00000690
        /*0620*/ 	.word	0x000000ff
        /*0624*/ 	.word	0x0002d8a8
        /*0628*/ 	.short	0x0100
        /*062a*/ 	.byte	0x08
	.zero		1


	//   ....[18]....
        /*062c*/ 	.word	0x000007d0
        /*0630*/ 	.word	0x000000ff
        /*0634*/ 	.word	0x0002d8b0
        /*0638*/ 	.short	0x0100
        /*063a*/ 	.byte	0x08
	.zero		1


	//   ....[19]....
        /*063c*/ 	.word	0x000007e0
        /*0640*/ 	.word	0x000000ff
        /*0644*/ 	.word	0x0002d8c0
        /*0648*/ 	.short	0x0100
        /*064a*/ 	.byte	0x08
	.zero		1


	//   ....[20]....
        /*064c*/ 	.word	0x000007f0
        /*0650*/ 	.word	0x000000ff
        /*0654*/ 	.word	0x0002d8b8
        /*0658*/ 	.short	0x0100
        /*065a*/ 	.byte	0x08
	.zero		1


	//   ....[21]....
        /*065c*/ 	.word	0x00000800
        /*0660*/ 	.word	0x000000ff
        /*0664*/ 	.word	0x0002d8c8
        /*0668*/ 	.short	0x0100
        /*066a*/ 	.byte	0x08
	.zero		1


	//   ....[22]....
        /*066c*/ 	.word	0x00001750
        /*0670*/ 	.word	0x000000ff
        /*0674*/ 	.word	0x0002d800
        /*0678*/ 	.short	0x010a
        /*067a*/ 	.byte	0x26
	.zero		1


	//   ....[23]....
        /*067c*/ 	.word	0x00001870
        /*0680*/ 	.word	0x000000ff
        /*0684*/ 	.word	0x0002d830
        /*0688*/ 	.short	0x010a
        /*068a*/ 	.byte	0x26
	.zero		1


	//   ....[24]....
        /*068c*/ 	.word	0x000018d0
        /*0690*/ 	.word	0x000000ff
        /*0694*/ 	.word	0x0002d830
        /*0698*/ 	.short	0x010a
        /*069a*/ 	.byte	0x26
	.zero		1


	//   ....[25]....
        /*069c*/ 	.word	0x00002010
        /*06a0*/ 	.word	0x000000ff
        /*06a4*/ 	.word	0x00000000
        /*06a8*/ 	.short	0x0101
        /*06aa*/ 	.byte	0x04
	.zero		1


	//   ....[26]....
        /*06ac*/ 	.word	0x000050e0
        /*06b0*/ 	.word	0x000000ff
        /*06b4*/ 	.word	0x0002d830
        /*06b8*/ 	.short	0x010a
        /*06ba*/ 	.byte	0x04
	.zero		1


	//   ....[27]....
        /*06bc*/ 	.word	0x00005120
        /*06c0*/ 	.word	0x000000ff
        /*06c4*/ 	.word	0x0002d830
        /*06c8*/ 	.short	0x010a
        /*06ca*/ 	.byte	0x04
	.zero		1


	//   ....[28]....
        /*06cc*/ 	.word	0x00005410
        /*06d0*/ 	.word	0x000000ff
        /*06d4*/ 	.word	0x0002d850
        /*06d8*/ 	.short	0x010a
        /*06da*/ 	.byte	0x0a
	.zero		1


	//   ....[29]....
        /*06dc*/ 	.word	0x00005450
        /*06e0*/ 	.word	0x000000ff
        /*06e4*/ 	.word	0x0002d850
        /*06e8*/ 	.short	0x010a
        /*06ea*/ 	.byte	0x0a
	.zero		1


	//   ....[30]....
        /*06ec*/ 	.word	0x000059e0
        /*06f0*/ 	.word	0x000000ff
        /*06f4*/ 	.word	0x00000000
        /*06f8*/ 	.short	0x0101
        /*06fa*/ 	.byte	0x0a
	.zero		1


	//   ....[31]....
        /*06fc*/ 	.word	0x00007db0
        /*0700*/ 	.word	0x000000ff
        /*0704*/ 	.word	0x00000000
        /*0708*/ 	.short	0x0101
        /*070a*/ 	.byte	0x06
	.zero		1


	//   ....[32]....
        /*070c*/ 	.word	0x00008640
        /*0710*/ 	.word	0x000000ff
        /*0714*/ 	.word	0x0002d830
        /*0718*/ 	.short	0x010a
        /*071a*/ 	.byte	0x04
	.zero		1


	//   ....[33]....
        /*071c*/ 	.word	0x00008680
        /*0720*/ 	.word	0x000000ff
        /*0724*/ 	.word	0x0002d830
        /*0728*/ 	.short	0x010a
        /*072a*/ 	.byte	0x04
	.zero		1


	//   ....[34]....
        /*072c*/ 	.word	0x000089a0
        /*0730*/ 	.word	0x000000ff
        /*0734*/ 	.word	0x0002d850
        /*0738*/ 	.short	0x010a
        /*073a*/ 	.byte	0x0e
	.zero		1


	//   ....[35]....
        /*073c*/ 	.word	0x000089e0
        /*0740*/ 	.word	0x000000ff
        /*0744*/ 	.word	0x0002d850
        /*0748*/ 	.short	0x010a
        /*074a*/ 	.byte	0x0e
	.zero		1


	//   ....[36]....
        /*074c*/ 	.word	0x00008fd0
        /*0750*/ 	.word	0x000000ff
        /*0754*/ 	.word	0x00000000
        /*0758*/ 	.short	0x0101
        /*075a*/ 	.byte	0x0e
	.zero		1


	//   ....[37]....
        /*075c*/ 	.word	0x0000a1f0
        /*0760*/ 	.word	0x000000ff
        /*0764*/ 	.word	0x00000000
        /*0768*/ 	.short	0x0101
        /*076a*/ 	.byte	0x0a
	.zero		1


	//   ....[38]....
        /*076c*/ 	.word	0x0000a940
        /*0770*/ 	.word	0x000000ff
        /*0774*/ 	.word	0x0002d830
        /*0778*/ 	.short	0x010a
        /*077a*/ 	.byte	0x0a
	.zero		1


	//   ....[39]....
        /*077c*/ 	.word	0x0000a980
        /*0780*/ 	.word	0x000000ff
        /*0784*/ 	.word	0x0002d830
        /*0788*/ 	.short	0x010a
        /*078a*/ 	.byte	0x0a
	.zero		1


	//   ....[40]....
        /*078c*/ 	.word	0x0000ac20
        /*0790*/ 	.word	0x000000ff
        /*0794*/ 	.word	0x0002d850
        /*0798*/ 	.short	0x010a
        /*079a*/ 	.byte	0x0a
	.zero		1


	//   ....[41]....
        /*079c*/ 	.word	0x0000ac60
        /*07a0*/ 	.word	0x000000ff
        /*07a4*/ 	.word	0x0002d850
        /*07a8*/ 	.short	0x010a
        /*07aa*/ 	.byte	0x0a
	.zero		1


	//   ....[42]....
        /*07ac*/ 	.word	0x0000b0f0
        /*07b0*/ 	.word	0x000000ff
        /*07b4*/ 	.word	0x00000000
        /*07b8*/ 	.short	0x0101
        /*07ba*/ 	.byte	0x0a
	.zero		1


	//   ....[43]....
        /*07bc*/ 	.word	0x0000d540
        /*07c0*/ 	.word	0x000000ff
        /*07c4*/ 	.word	0x00000000
        /*07c8*/ 	.short	0x0101
        /*07ca*/ 	.byte	0x06
	.zero		1


	//   ....[44]....
        /*07cc*/ 	.word	0x0000da50
        /*07d0*/ 	.word	0x000000ff
        /*07d4*/ 	.word	0x0002d850
        /*07d8*/ 	.short	0x010a
        /*07da*/ 	.byte	0x06
	.zero		1


	//   ....[45]....
        /*07dc*/ 	.word	0x0000da90
        /*07e0*/ 	.word	0x000000ff
        /*07e4*/ 	.word	0x0002d850
        /*07e8*/ 	.short	0x010a
        /*07ea*/ 	.byte	0x06
	.zero		1


	//   ....[46]....
        /*07ec*/ 	.word	0x0000e270
        /*07f0*/ 	.word	0x000000ff
        /*07f4*/ 	.word	0x00000000
        /*07f8*/ 	.short	0x0101
        /*07fa*/ 	.byte	0x06
	.zero		1


	//   ....[47]....
        /*07fc*/ 	.word	0x0000ec80
        /*0800*/ 	.word	0x000000ff
        /*0804*/ 	.word	0x00000000
        /*0808*/ 	.short	0x0101
        /*080a*/ 	.byte	0x04
	.zero		1


	//   ....[48]....
        /*080c*/ 	.word	0x00010d20
        /*0810*/ 	.word	0x000000ff
        /*0814*/ 	.word	0x0002d840
        /*0818*/ 	.short	0x010a
        /*081a*/ 	.byte	0x2f
	.zero		1


	//   ....[49]....
        /*081c*/ 	.word	0x000113e0
        /*0820*/ 	.word	0x000000ff
        /*0824*/ 	.word	0x0002d830
        /*0828*/ 	.short	0x0107
        /*082a*/ 	.byte	0x2f
	.zero		1


	//   ....[50]....
        /*082c*/ 	.word	0x00011450
        /*0830*/ 	.word	0x000000ff
        /*0834*/ 	.word	0x0002d830
        /*0838*/ 	.short	0x0101
        /*083a*/ 	.byte	0x2f
	.zero		1


	//   ....[51]....
        /*083c*/ 	.word	0x00011f60
        /*0840*/ 	.word	0x000000ff
        /*0844*/ 	.word	0x0002d800
        /*0848*/ 	.short	0x0107
        /*084a*/ 	.byte	0x2f
	.zero		1


	//   ....[52]....
        /*084c*/ 	.word	0x00011fc0
        /*0850*/ 	.word	0x000000ff
        /*0854*/ 	.word	0x0002d800
        /*0858*/ 	.short	0x0101
        /*085a*/ 	.byte	0x2f
	.zero		1


	//   ....[53]....
        /*085c*/ 	.word	0x00011ff0
        /*0860*/ 	.word	0x000000ff
        /*0864*/ 	.word	0x0002d820
        /*0868*/ 	.short	0x010a
        /*086a*/ 	.byte	0x2f
	.zero		1


	//   ....[54]....
        /*086c*/ 	.word	0x00012420
        /*0870*/ 	.word	0x00000007
        /*0874*/ 	.word	0x0002d840
        /*0878*/ 	.short	0x010a
        /*087a*/ 	.byte	0x3f
	.zero		1


	//   ....[55]....
        /*087c*/ 	.word	0x00012890
        /*0880*/ 	.word	0x00000007
        /*0884*/ 	.word	0x0002d830
        /*0888*/ 	.short	0x0107
        /*088a*/ 	.byte	0x3f
	.zero		1


	//   ....[56]....
        /*088c*/ 	.word	0x00012940
        /*0890*/ 	.word	0x00000007
        /*0894*/ 	.word	0x0002d830
        /*0898*/ 	.short	0x0101
        /*089a*/ 	.byte	0x3f
	.zero		1


	//   ....[57]....
        /*089c*/ 	.word	0x000129a0
        /*08a0*/ 	.word	0x00000007
        /*08a4*/ 	.word	0x0002d860
        /*08a8*/ 	.short	0x010a
        /*08aa*/ 	.byte	0x3f
	.zero		1


	//   ....[58]....
        /*08ac*/ 	.word	0x00012d00
        /*08b0*/ 	.word	0x00000007
        /*08b4*/ 	.word	0x0002d850
        /*08b8*/ 	.short	0x0107
        /*08ba*/ 	.byte	0x3f
	.zero		1


	//   ....[59]....
        /*08bc*/ 	.word	0x00012e50
        /*08c0*/ 	.word	0x00000007
        /*08c4*/ 	.word	0x0002d850
        /*08c8*/ 	.short	0x0101
        /*08ca*/ 	.byte	0x3f
	.zero		1


	//   ....[60]....
        /*08cc*/ 	.word	0x00012ff0
        /*08d0*/ 	.word	0x00000000
        /*08d4*/ 	.word	0x0002d860
        /*08d8*/ 	.short	0x010a
        /*08da*/ 	.byte	0x3f
	.zero		1


	//   ....[61]....
        /*08dc*/ 	.word	0x00013430
        /*08e0*/ 	.word	0x00000000
        /*08e4*/ 	.word	0x0002d850
        /*08e8*/ 	.short	0x0107
        /*08ea*/ 	.byte	0x3f
	.zero		1


	//   ....[62]....
        /*08ec*/ 	.word	0x000134f0
        /*08f0*/ 	.word	0x00000000
        /*08f4*/ 	.word	0x0002d850
        /*08f8*/ 	.short	0x0101
        /*08fa*/ 	.byte	0x3f
	.zero		1


	//   ....[63]....
        /*08fc*/ 	.word	0x00013580
        /*0900*/ 	.word	0x00000007
        /*0904*/ 	.word	0x0002d820
        /*0908*/ 	.short	0x010a
        /*090a*/ 	.byte	0x3f
	.zero		1


	//   ....[64]....
        /*090c*/ 	.word	0x00013700
        /*0910*/ 	.word	0x00000005
        /*0914*/ 	.word	0x0002d840
        /*0918*/ 	.short	0x010a
        /*091a*/ 	.byte	0x3f
	.zero		1


	//   ....[65]....
        /*091c*/ 	.word	0x000137a0
        /*0920*/ 	.word	0x00000003
        /*0924*/ 	.word	0x0002d840
        /*0928*/ 	.short	0x010a
        /*092a*/ 	.byte	0x3f
	.zero		1


	//   ....[66]....
        /*092c*/ 	.word	0x000137e0
        /*0930*/ 	.word	0x00000005
        /*0934*/ 	.word	0x0002d860
        /*0938*/ 	.short	0x010a
        /*093a*/ 	.byte	0x3f
	.zero		1


	//   ....[67]....
        /*093c*/ 	.word	0x00013820
        /*0940*/ 	.word	0x00000003
        /*0944*/ 	.word	0x0002d860
        /*0948*/ 	.short	0x010a
        /*094a*/ 	.byte	0x3f
	.zero		1


	//   ....[68]....
        /*094c*/ 	.word	0x00013890
        /*0950*/ 	.word	0x00000004
        /*0954*/ 	.word	0x0002d800
        /*0958*/ 	.short	0x010a
        /*095a*/ 	.byte	0x3f
	.zero		1


	//   ....[69]....
        /*095c*/ 	.word	0x000138f0
        /*0960*/ 	.word	0x00000006
        /*0964*/ 	.word	0x0002d830
        /*0968*/ 	.short	0x010a
        /*096a*/ 	.byte	0x3f
	.zero		1


	//   ....[70]....
        /*096c*/ 	.word	0x00013950
        /*0970*/ 	.word	0x0000000f
        /*0974*/ 	.word	0x0002d830
        /*0978*/ 	.short	0x010a
        /*097a*/ 	.byte	0x3f
	.zero		1


	//   ....[71]....
        /*097c*/ 	.word	0x000139b0
        /*0980*/ 	.word	0x0000000f
        /*0984*/ 	.word	0x0002d850
        /*0988*/ 	.short	0x010a
        /*098a*/ 	.byte	0x3f
	.zero		1


	//   ....[72]....
        /*098c*/ 	.word	0x00013a10
        /*0990*/ 	.word	0x0000000f
        /*0994*/ 	.word	0x0002d830
        /*0998*/ 	.short	0x010a
        /*099a*/ 	.byte	0x3f
	.zero		1


	//   ....[73]....
        /*099c*/ 	.word	0x00013a70
        /*09a0*/ 	.word	0x0000000f
        /*09a4*/ 	.word	0x0002d850
        /*09a8*/ 	.short	0x010a
        /*09aa*/ 	.byte	0x3f
	.zero		1


	//   ....[74]....
        /*09ac*/ 	.word	0x00013ad0
        /*09b0*/ 	.word	0x0000000d
        /*09b4*/ 	.word	0x0002d830
        /*09b8*/ 	.short	0x010a
        /*09ba*/ 	.byte	0x3f
	.zero		1


	//   ....[75]....
        /*09bc*/ 	.word	0x00013b30
        /*09c0*/ 	.word	0x0000000d
        /*09c4*/ 	.word	0x0002d850
        /*09c8*/ 	.short	0x010a
        /*09ca*/ 	.byte	0x3f
	.zero		1


	//   ....[76]....
        /*09cc*/ 	.word	0x00013b90
        /*09d0*/ 	.word	0x00000005
        /*09d4*/ 	.word	0x0002d850
        /*09d8*/ 	.short	0x010a
        /*09da*/ 	.byte	0x3f
	.zero		1


	//   ....[77]....
        /*09dc*/ 	.word	0x00013c70
        /*09e0*/ 	.word	0x00000003
        /*09e4*/ 	.word	0x0002d840
        /*09e8*/ 	.short	0x010a
        /*09ea*/ 	.byte	0x3f
	.zero		1


	//   ....[78]....
        /*09ec*/ 	.word	0x00014a30
        /*09f0*/ 	.word	0x00000003
        /*09f4*/ 	.word	0x0002d820
        /*09f8*/ 	.short	0x010a
        /*09fa*/ 	.byte	0x3f
	.zero		1


	//   ....[79]....
        /*09fc*/ 	.word	0x00014a80
        /*0a00*/ 	.word	0x00000007
        /*0a04*/ 	.word	0x0002d840
        /*0a08*/ 	.short	0x010a
        /*0a0a*/ 	.byte	0x3f
	.zero		1


	//   ....[80]....
        /*0a0c*/ 	.word	0x00015020
        /*0a10*/ 	.word	0x00000007
        /*0a14*/ 	.word	0x0002d860
        /*0a18*/ 	.short	0x010a
        /*0a1a*/ 	.byte	0x3f
	.zero		1


	//   ....[81]....
        /*0a1c*/ 	.word	0x000155c0
        /*0a20*/ 	.word	0x00000000
        /*0a24*/ 	.word	0x0002d860
        /*0a28*/ 	.short	0x010a
        /*0a2a*/ 	.byte	0x3f
	.zero		1


	//   ....[82]....
        /*0a2c*/ 	.word	0x00015c00
        /*0a30*/ 	.word	0x00000007
        /*0a34*/ 	.word	0x0002d820
        /*0a38*/ 	.short	0x010a
        /*0a3a*/ 	.byte	0x3f
	.zero		1


	//   ....[83]....
        /*0a3c*/ 	.word	0x00015da0
        /*0a40*/ 	.word	0x00000005
        /*0a44*/ 	.word	0x0002d840
        /*0a48*/ 	.short	0x010a
        /*0a4a*/ 	.byte	0x3f
	.zero		1


	//   ....[84]....
        /*0a4c*/ 	.word	0x00015df0
        /*0a50*/ 	.word	0x00000003
        /*0a54*/ 	.word	0x0002d840
        /*0a58*/ 	.short	0x010a
        /*0a5a*/ 	.byte	0x3f
	.zero		1


	//   ....[85]....
        /*0a5c*/ 	.word	0x00015e40
        /*0a60*/ 	.word	0x00000005
        /*0a64*/ 	.word	0x0002d860
        /*0a68*/ 	.short	0x010a
        /*0a6a*/ 	.byte	0x3f
	.zero		1


	//----- nvinfo : EIATTR_NUM_MBARRIERS
	.align		4
.L_177:
        /*0a6c*/ 	.byte	0x03, 0x38
        /*0a6e*/ 	.short	0x0016


	//----- nvinfo : EIATTR_EXIT_INSTR_OFFSETS
	.align		4
        /*0a70*/ 	.byte	0x04, 0x1c
        /*0a72*/ 	.short	(.L_179 - .L_178)


	//   ....[0]....
.L_178:
        /*0a74*/ 	.word	0x00013870


	//----- nvinfo : EIATTR_MAX_THREADS
	.align		4
.L_179:
        /*0a78*/ 	.byte	0x04, 0x05
        /*0a7a*/ 	.short	(.L_181 - .L_180)
.L_180:
        /*0a7c*/ 	.word	0x00000200
        /*0a80*/ 	.word	0x00000001
        /*0a84*/ 	.word	0x00000001


	//----- nvinfo : EIATTR_CRS_STACK_SIZE
	.align		4
.L_181:
        /*0a88*/ 	.byte	0x04, 0x1e
        /*0a8a*/ 	.short	(.L_183 - .L_182)
.L_182:
        /*0a8c*/ 	.word	0x00000000


	//----- nvinfo : EIATTR_CBANK_PARAM_SIZE
	.align		4
.L_183:
        /*0a90*/ 	.byte	0x03, 0x19
        /*0a92*/ 	.short	0x0a70


	//----- nvinfo : EIATTR_PARAM_CBANK
	.align		4
        /*0a94*/ 	.byte	0x04, 0x0a
        /*0a96*/ 	.short	(.L_185 - .L_184)
	.align		4
.L_184:
        /*0a98*/ 	.word	index@(.nv.constant0._ZN7cutlass13device_kernelIN5flash11enable_sm90INS1_16FlashAttnFwdSm90INS1_25CollectiveMainloopFwdSm90ILi2EN4cute5tupleIJNS5_1CILi1EEES8_S8_EEENS6_IJNS7_ILi192EEENS7_ILi128EEENS7_ILi96EEEEEELi96ENS_10bfloat16_tEfNS_4arch4Sm90ELb0ELb1ELb0ELb0ELb1ELb0ELb0ELb0ELb1ELb1ELb1ELb0EEENS1_21CollectiveEpilogueFwdINS6_IJSA_SC_SB_EEES9_SE_SG_Li384ELb0ELb1ELb1ELb0EEENS1_19SingleTileSchedulerILb0ELb1ELb1ELi192EEEEEEEEEvNT_6ParamsE)
        /*0a9c*/ 	.short	0x0210
        /*0a9e*/ 	.short	0x0a70


	//----- nvinfo : EIATTR_SW_WAR
	.align		4
.L_185:
        /*0aa0*/ 	.byte	0x04, 0x36
        /*0aa2*/ 	.short	(.L_187 - .L_186)
.L_186:
        /*0aa4*/ 	.word	0x00000008
.L_187:


//--------------------- .nv.info._ZN7cutlass13device_kernelIN5flash11enable_sm90INS1_16FlashAttnFwdSm90INS1_25CollectiveMainloopFwdSm90ILi2EN4cute5tupleIJNS5_1CILi1EEES8_S8_EEENS6_IJNS7_ILi192EEENS7_ILi128EEENS7_ILi96EEEEEELi96ENS_10bfloat16_tEfNS_4arch4Sm90ELb0ELb1ELb0ELb1ELb1ELb0ELb0ELb0ELb1ELb1ELb1ELb0EEENS1_21CollectiveEpilogueFwdINS6_IJSA_SC_SB_EEES9_SE_SG_Li384ELb1ELb1ELb1ELb0EEENS1_36VarlenDynamicPersistentTileSchedulerILi192ELi128ELi384ELi128ELb1ELb1ELb1ELb1ELb0ELb1EEEEEEEEEvNT_6ParamsE --------------------------
	.section	.nv.info._ZN7cutlass13device_kernelIN5flash11enable_sm90INS1_16FlashAttnFwdSm90INS1_25CollectiveMainloopFwdSm90ILi2EN4cute5tupleIJNS5_1CILi1EEES8_S8_EEENS6_IJNS7_ILi192EEENS7_ILi128EEENS7_ILi96EEEEEELi96ENS_10bfloat16_tEfNS_4arch4Sm90ELb0ELb1ELb0ELb1ELb1ELb0ELb0ELb0ELb1ELb1ELb1ELb0EEENS1_21CollectiveEpilogueFwdINS6_IJSA_SC_SB_EEES9_SE_SG_Li384ELb1ELb1ELb1ELb0EEENS1_36VarlenDynamicPersistentTileSchedulerILi192ELi128ELi384ELi128ELb1ELb1ELb1ELb1ELb0ELb1EEEEEEEEEvNT_6ParamsE,"",@"SHT_CUDA_INFO"
	.sectionflags	@""
	.align	4


	//----- nvinfo : EIATTR_CUDA_API_VERSION
	.align		4
        /*0000*/ 	.byte	0x04, 0x37
        /*0002*/ 	.short	(.L_189 - .L_188)
.L_188:
        /*0004*/ 	.word	0x00000082


	//----- nvinfo : EIATTR_KPARAM_INFO
	.align		4
.L_189:
        /*0008*/ 	.byte	0x04, 0x17
        /*000a*/ 	.short	(.L_191 - .L_190)
.L_190:
        /*000c*/ 	.word	0x00000000
        /*0010*/ 	.short	0x0000
        /*0012*/ 	.short	0x0070
        /*0014*/ 	.byte	0x00, 0xf0, 0x01, 0x2a


	//----- nvinfo : EIATTR_SPARSE_MMA_MASK
	.align		4
.L_191:
        /*0018*/ 	.byte	0x03, 0x50
        /*001a*/ 	.short	0x0000


	//----- nvinfo : EIATTR_MAXREG_COUNT
	.align		4
        /*001c*/ 	.byte	0x03, 0x1b
        /*001e*/ 	.short	0x0080


	//----- nvinfo : EIATTR_NUM_BARRIERS
	.align		4
        /*0020*/ 	.byte	0x02, 0x4c
        /*0022*/ 	.byte	0x10
	.zero		1


	//----- nvinfo : EIATTR_EXTERNS
	.align		4
        /*0024*/ 	.byte	0x04, 0x0f
        /*0026*/ 	.short	(.L_193 - .L_192)


	//   ....[0]....
	.align		4
.L_192:
        /*0028*/ 	.word	index@(__assertfail)


	//----- nvinfo : EIATTR_ANNOTATIONS
	.align		4
.L_193:
        /*002c*/ 	.byte	0x04, 0x55
        /*002e*/ 	.short	(.L_195 - .L_194)


	//   ....[0]....
.L_194:
        /* <DEDUP_REMOVED lines=19> */
        /*0154*/ 	.byte	0x50, 0x75, 0x01, 0x00, 0x01, 0x00, 0x00, 0x00, 0x00, 0x83, 0x01, 0x00


	//----- nvinfo : EIATTR_MERCURY_ISA_VERSION
	.align		4
.L_195:
        /*0160*/ 	.byte	0x03, 0x5f
        /*0162*/ 	.short	0x0101


	//----- nvinfo : EIATTR_UNUSED_LOAD_BYTE_OFFSET
	.align		4
        /*0164*/ 	.byte	0x04, 0x44
        /*0166*/ 	.short	(.L_197 - .L_196)


	//   ....[0]....
.L_196:
        /*0168*/ 	.word	0x00000980
        /*016c*/ 	.word	0x0000fff0


	//   ....[1]....
        /*0170*/ 	.word	0x0000ebb0
        /*0174*/ 	.word	0x0000fff0


	//----- nvinfo : EIATTR_INT_WARP_WIDE_INSTR_OFFSETS
	.align		4
.L_197:
        /*0178*/ 	.byte	0x04, 0x31
        /*017a*/ 	.short	(.L_199 - .L_198)


	//   ....[0]....
.L_198:
        /*017c*/ 	.word	0x000000c0


	//   ....[1]....
        /*0180*/ 	.word	0x000000d0


	//   ....[2]....
        /*0184*/ 	.word	0x00000170


	//   ....[3]....
        /*0188*/ 	.word	0x000130e0


	//   ....[4]....
        /*018c*/ 	.word	0x00013170


	//   ....[5]....
        /*0190*/ 	.word	0x00015e10


	//   ....[6]....
        /*0194*/ 	.word	0x00015ea0


	//----- nvinfo : EIATTR_COOP_GROUP_MASK_REGIDS
	.align		4
.L_199:
        /*0198*/ 	.byte	0x04, 0x29
        /*019a*/ 	.short	(.L_201 - .L_200)


	//   ....[0]....
.L_200:
        /*019c*/ 	.word	0xffffffff


	//   ....[1]....
        /*01a0*/ 	.word	0xffffffff


	//   ....[2]....
        /*01a4*/ 	.word	0xffffffff


	//   ....[3]....
        /*01a8*/ 	.word	0xffffffff


	//   ....[4]....
        /*01ac*/ 	.word	0xffffffff


	//   ....[5]....
        /*01b0*/ 	.word	0xffffffff


	//   ....[6]....
        /*01b4*/ 	.word	0xffffffff


	//   ....[7]....
        /*01b8*/ 	.word	0xffffffff


	//   ....[8]....
        /*01bc*/ 	.word	0xffffffff


	//   ....[9]....
        /*01c0*/ 	.word	0xffffffff


	//   ....[10]....
        /*01c4*/ 	.word	0xffffffff


	//   ....[11]....
        /*01c8*/ 	.word	0xffffffff


	//   ....[12]....
        /*01cc*/ 	.word	0xffffffff


	//   ....[13]....
        /*01d0*/ 	.word	0xffffffff


	//   ....[14]....
        /*01d4*/ 	.word	0xffffffff


	//   ....[15]....
        /*01d8*/ 	.word	0xffffffff


	//   ....[16]....
        /*01dc*/ 	.word	0xffffffff


	//   ....[17]....
        /*01e0*/ 	.word	0xffffffff


	//   ....[18]....
        /*01e4*/ 	.word	0xffffffff


	//   ....[19]....
        /*01e8*/ 	.word	0xffffffff


	//   ....[20]....
        /*01ec*/ 	.word	0xffffffff


	//   ....[21]....
        /*01f0*/ 	.word	0xffffffff


	//   ....[22]....
        /*01f4*/ 	.word	0xffffffff


	//   ....[23]....
        /*01f8*/ 	.word	0xffffffff


	//   ....[24]....
        /*01fc*/ 	.word	0xffffffff


	//   ....[25]....
        /*0200*/ 	.word	0xffffffff


	//   ....[26]....
        /*0204*/ 	.word	0xffffffff


	//   ....[27]....
        /*0208*/ 	.word	0xffffffff


	//   ....[28]....
        /*020c*/ 	.word	0xffffffff


	//   ....[29]....
        /*0210*/ 	.word	0xffffffff


	//   ....[30]....
        /*0214*/ 	.word	0xffffffff


	//   ....[31]....
        /*0218*/ 	.word	0xffffffff


	//   ....[32]....
        /*021c*/ 	.word	0xffffffff


	//   ....[33]....
        /*0220*/ 	.word	0xffffffff


	//   ....[34]....
        /*0224*/ 	.word	0xffffffff


	//   ....[35]....
        /*0228*/ 	.word	0xffffffff


	//   ....[36]....
        /*022c*/ 	.word	0xffffffff


	//   ....[37]....
        /*0230*/ 	.word	0xffffffff


	//   ....[38]....
        /*0234*/ 	.word	0xffffffff


	//   ....[39]....
        /*0238*/ 	.word	0xffffffff


	//   ....[40]....
        /*023c*/ 	.word	0xffffffff


	//   ....[41]....
        /*0240*/ 	.word	0xffffffff


	//   ....[42]....
        /*0244*/ 	.word	0xffffffff


	//   ....[43]....
        /*0248*/ 	.word	0xffffffff


	//   ....[44]....
        /*024c*/ 	.word	0xffffffff


	//   ....[45]....
        /*0250*/ 	.word	0xffffffff


	//   ....[46]....
        /*0254*/ 	.word	0xffffffff


	//   ....[47]....
        /*0258*/ 	.word	0xffffffff


	//   ....[48]....
        /*025c*/ 	.word	0xffffffff


	//   ....[49]....
        /*0260*/ 	.word	0xffffffff


	//   ....[50]....
        /*0264*/ 	.word	0xffffffff


	//   ....[51]....
        /*0268*/ 	.word	0xffffffff


	//   ....[52]....
        /*026c*/ 	.word	0xffffffff


	//   ....[53]....
        /*0270*/ 	.word	0xffffffff


	//   ....[54]....
        /*0274*/ 	.word	0xffffffff


	//   ....[55]....
        /*0278*/ 	.word	0xffffffff


	//   ....[56]....
        /*027c*/ 	.word	0xffffffff


	//   ....[57]....
        /*0280*/ 	.word	0xffffffff


	//   ....[58]....
        /*0284*/ 	.word	0xffffffff


	//   ....[59]....
        /*0288*/ 	.word	0xffffffff


	//   ....[60]....
        /*028c*/ 	.word	0xffffffff


	//   ....[61]....
        /*0290*/ 	.word	0xffffffff


	//   ....[62]....
        /*0294*/ 	.word	0xffffffff


	//   ....[63]....
        /*0298*/ 	.word	0xffffffff


	//   ....[64]....
        /*029c*/ 	.word	0xffffffff


	//   ....[65]....
        /*02a0*/ 	.word	0xffffffff


	//   ....[66]....
        /*02a4*/ 	.word	0xffffffff


	//   ....[67]....
        /*02a8*/ 	.word	0xffffffff


	//   ....[68]....
        /*02ac*/ 	.word	0xffffffff


	//   ....[69]....
        /*02b0*/ 	.word	0xffffffff


	//   ....[70]....
        /*02b4*/ 	.word	0xffffffff


	//   ....[71]....
        /*02b8*/ 	.word	0xffffffff


	//   ....[72]....
        /*02bc*/ 	.word	0xffffffff


	//   ....[73]....
        /*02c0*/ 	.word	0xffffffff


	//   ....[74]....
        /*02c4*/ 	.word	0xffffffff


	//   ....[75]....
        /*02c8*/ 	.word	0xffffffff


	//   ....[76]....
        /*02cc*/ 	.word	0xffffffff


	//   ....[77]....
        /*02d0*/ 	.word	0xffffffff


	//   ....[78]....
        /*02d4*/ 	.word	0xffffffff


	//   ....[79]....
        /*02d8*/ 	.word	0xffffffff


	//   ....[80]....
        /*02dc*/ 	.word	0xffffffff


	//   ....[81]....
        /*02e0*/ 	.word	0xffffffff


	//   ....[82]....
        /*02e4*/ 	.word	0xffffffff


	//   ....[83]....
        /*02e8*/ 	.word	0xffffffff


	//   ....[84]....
        /*02ec*/ 	.word	0xffffffff


	//   ....[85]....
        /*02f0*/ 	.word	0xffffffff


	//   ....[86]....
        /*02f4*/ 	.word	0xffffffff


	//   ....[87]....
        /*02f8*/ 	.word	0xffffffff


	//   ....[88]....
        /*02fc*/ 	.word	0xffffffff


	//   ....[89]....
        /*0300*/ 	.word	0xffffffff


	//   ....[90]....
        /*0304*/ 	.word	0xffffffff


	//   ....[91]....
        /*0308*/ 	.word	0xffffffff


	//   ....[92]....
        /*030c*/ 	.word	0xffffffff


	//   ....[93]....
        /*0310*/ 	.word	0xffffffff


	//   ....[94]....
        /*0314*/ 	.word	0xffffffff


	//   ....[95]....
        /*0318*/ 	.word	0xffffffff


	//   ....[96]....
        /*031c*/ 	.word	0xffffffff


	//   ....[97]....
        /*0320*/ 	.word	0xffffffff


	//   ....[98]....
        /*0324*/ 	.word	0xffffffff


	//   ....[99]....
        /*0328*/ 	.word	0xffffffff


	//   ....[100]....
        /*032c*/ 	.word	0xffffffff


	//   ....[101]....
        /*0330*/ 	.word	0xffffffff


	//   ....[102]....
        /*0334*/ 	.word	0xffffffff


	//   ....[103]....
        /*0338*/ 	.word	0xffffffff


	//   ....[104]....
        /*033c*/ 	.word	0xffffffff


	//   ....[105]....
        /*0340*/ 	.word	0xffffffff


	//   ....[106]....
        /*0344*/ 	.word	0xffffffff


	//   ....[107]....
        /*0348*/ 	.word	0xffffffff


	//   ....[108]....
        /*034c*/ 	.word	0xffffffff


	//   ....[109]....
        /*0350*/ 	.word	0xffffffff


	//   ....[110]....
        /*0354*/ 	.word	0xffffffff


	//   ....[111]....
        /*0358*/ 	.word	0xffffffff


	//   ....[112]....
        /*035c*/ 	.word	0xffffffff


	//   ....[113]....
        /*0360*/ 	.word	0xffffffff


	//   ....[114]....
        /*0364*/ 	.word	0xffffffff


	//   ....[115]....
        /*0368*/ 	.word	0xffffffff


	//   ....[116]....
        /*036c*/ 	.word	0xffffffff


	//   ....[117]....
        /*0370*/ 	.word	0xffffffff


	//   ....[118]....
        /*0374*/ 	.word	0xffffffff


	//   ....[119]....
        /*0378*/ 	.word	0xffffffff


	//   ....[120]....
        /*037c*/ 	.word	0xffffffff


	//   ....[121]....
        /*0380*/ 	.word	0xffffffff


	//   ....[122]....
        /*0384*/ 	.word	0xffffffff


	//   ....[123]....
        /*0388*/ 	.word	0xffffffff


	//   ....[124]....
        /*038c*/ 	.word	0xffffffff


	//   ....[125]....
        /*0390*/ 	.word	0xffffffff


	//   ....[126]....
        /*0394*/ 	.word	0xffffffff


	//   ....[127]....
        /*0398*/ 	.word	0xffffffff


	//   ....[128]....
        /*039c*/ 	.word	0xffffffff


	//   ....[129]....
        /*03a0*/ 	.word	0xffffffff


	//   ....[130]....
        /*03a4*/ 	.word	0xffffffff


	//   ....[131]....
        /*03a8*/ 	.word	0xffffffff


	//   ....[132]....
        /*03ac*/ 	.word	0xffffffff


	//   ....[133]....
        /*03b0*/ 	.word	0x0500000f


	//   ....[134]....
        /*03b4*/ 	.word	0x0500000f


	//   ....[135]....
        /*03b8*/ 	.word	0x0500000f


	//   ....[136]....
        /*03bc*/ 	.word	0x0500000f


	//   ....[137]....
        /*03c0*/ 	.word	0x0500000f


	//   ....[138]....
        /*03c4*/ 	.word	0x0500000f


	//   ....[139]....
        /*03c8*/ 	.word	0x0500000f


	//   ....[140]....
        /*03cc*/ 	.word	0x0500000f


	//   ....[141]....
        /*03d0*/ 	.word	0x0500000f


	//   ....[142]....
        /*03d4*/ 	.word	0x0500000f


	//   ....[143]....
        /*03d8*/ 	.word	0x0500000f


	//   ....[144]....
        /*03dc*/ 	.word	0x0500000f


	//   ....[145]....
        /*03e0*/ 	.word	0x0500000f


	//   ....[146]....
        /*03e4*/ 	.word	0x0500000f


	//   ....[147]....
        /*03e8*/ 	.word	0x0500000f


	//   ....[148]....
        /*03ec*/ 	.word	0x0500000f


	//   ....[149]....
        /*03f0*/ 	.word	0x0500000f


	//   ....[150]....
        /*03f4*/ 	.word	0x0500000f


	//   ....[151]....
        /*03f8*/ 	.word	0x0500000f


	//   ....[152]....
        /*03fc*/ 	.word	0x0500000f


	//   ....[153]....
        /*0400*/ 	.word	0x0500000f


	//   ....[154]....
        /*0404*/ 	.word	0x0500000f


	//   ....[155]....
        /*0408*/ 	.word	0x0500000f


	//   ....[156]....
        /*040c*/ 	.word	0x0500000f


	//   ....[157]....
        /*0410*/ 	.word	0x0500000f


	//   ....[158]....
        /*0414*/ 	.word	0x0500000f


	//   ....[159]....
        /*0418*/ 	.word	0x0500000f


	//   ....[160]....
        /*041c*/ 	.word	0x0500000f


	//   ....[161]....
        /*0420*/ 	.word	0x0500000f


	//   ....[162]....
        /*0424*/ 	.word	0x0500000f


	//   ....[163]....
        /*0428*/ 	.word	0x0500000f


	//   ....[164]....
        /*042c*/ 	.word	0x0500000f


	//   ....[165]....
        /*0430*/ 	.word	0x0500000f


	//   ....[166]....
        /*0434*/ 	.word	0x0500000f


	//   ....[167]....
        /*0438*/ 	.word	0x0500000f


	//   ....[168]....
        /*043c*/ 	.word	0x0500000f


	//   ....[169]....
        /*0440*/ 	.word	0x0500000f


	//   ....[170]....
        /*0444*/ 	.word	0x0500000f


	//   ....[171]....
        /*0448*/ 	.word	0x0500000f


	//   ....[172]....
        /*044c*/ 	.word	0x0500000f


	//   ....[173]....
        /*0450*/ 	.word	0x0500000f


	//   ....[174]....
        /*0454*/ 	.word	0x0500000f


	//   ....[175]....
        /*0458*/ 	.word	0x0500000f


	//   ....[176]....
        /*045c*/ 	.word	0x0500000f


	//   ....[177]....
        /*0460*/ 	.word	0x0500000f


	//   ....[178]....
        /*0464*/ 	.word	0x0500000f


	//   ....[179]....
        /*0468*/ 	.word	0x0500000f


	//   ....[180]....
        /*046c*/ 	.word	0x0500000f


	//   ....[181]....
        /*0470*/ 	.word	0x0500000f


	//   ....[182]....
        /*0474*/ 	.word	0x0500000f


	//   ....[183]....
        /*0478*/ 	.word	0x0500000f


	//   ....[184]....
        /*047c*/ 	.word	0x0500000f


	//   ....[185]....
        /*0480*/ 	.word	0x0500000f


	//   ....[186]....
        /*0484*/ 	.word	0x0500000f


	//   ....[187]....
        /*0488*/ 	.word	0x0500000f


	//   ....[188]....
        /*048c*/ 	.word	0x0500000f


	//   ....[189]....
        /*0490*/ 	.word	0x0500000f


	//   ....[190]....
        /*0494*/ 	.word	0x0500000f


	//   ....[191]....
        /*0498*/ 	.word	0x0500000f


	//   ....[192]....
        /*049c*/ 	.word	0x0500000f


	//   ....[193]....
        /*04a0*/ 	.word	0x0500000f


	//   ....[194]....
        /*04a4*/ 	.word	0x0500000f


	//   ....[195]....
        /*04a8*/ 	.word	0x0500000f


	//   ....[196]....
        /*04ac*/ 	.word	0x0500000f


	//----- nvinfo : EIATTR_COOP_GROUP_INSTR_OFFSETS
	.align		4
.L_201:
        /*04b0*/ 	.byte	0x04, 0x28
        /*04b2*/ 	.short	(.L_203 - .L_202)


	//   ....[0]....
.L_202:
        /*04b4*/ 	.word	0x00000080


	//   ....[1]....
        /*04b8*/ 	.word	0x00000090


	//   ....[2]....
        /*04bc*/ 	.word	0x000002d0


	//   ....[3]....
        /*04c0*/ 	.word	0x00000430


	//   ....[4]....
        /*04c4*/ 	.word	0x00000550


	//   ....[5]....
        /*04c8*/ 	.word	0x000006b0


	//   ....[6]....
        /*04cc*/ 	.word	0x00001e90


	//   ....[7]....
        /*04d0*/ 	.word	0x00002630


	//   ....[8]....
        /*04d4*/ 	.word	0x00002870


	//   ....[9]....
        /*04d8*/ 	.word	0x00003be0


	//   ....[10]....
        /*04dc*/ 	.word	0x00003cf0


	//   ....[11]....
        /*04e0*/ 	.word	0x00004530


	//   ....[12]....
        /*04e4*/ 	.word	0x000045a0


	//   ....[13]....
        /*04e8*/ 	.word	0x00005160


	//   ....[14]....
        /*04ec*/ 	.word	0x00005ef0


	//   ....[15]....
        /*04f0*/ 	.word	0x00006120


	//   ....[16]....
        /*04f4*/ 	.word	0x00007070


	//   ....[17]....
        /*04f8*/ 	.word	0x00007160


	//   ....[18]....
        /*04fc*/ 	.word	0x000078d0


	//   ....[19]....
        /*0500*/ 	.word	0x00007930


	//   ....[20]....
        /*0504*/ 	.word	0x00008930


	//   ....[21]....
        /*0508*/ 	.word	0x00009710


	//   ....[22]....
        /*050c*/ 	.word	0x00009730


	//   ....[23]....
        /*0510*/ 	.word	0x00009950


	//   ....[24]....
        /*0514*/ 	.word	0x00009980


	//   ....[25]....
        /*0518*/ 	.word	0x0000acb0


	//   ....[26]....
        /*051c*/ 	.word	0x0000b700


	//   ....[27]....
        /*0520*/ 	.word	0x0000b930


	//   ....[28]....
        /*0524*/ 	.word	0x0000c880


	//   ....[29]....
        /*0528*/ 	.word	0x0000c970


	//   ....[30]....
        /*052c*/ 	.word	0x0000d0e0


	//   ....[31]....
        /*0530*/ 	.word	0x0000d140


	//   ....[32]....
        /*0534*/ 	.word	0x0000e140


	//   ....[33]....
        /*0538*/ 	.word	0x0000e250


	//   ....[34]....
        /*053c*/ 	.word	0x0000e2b0


	//   ....[35]....
        /*0540*/ 	.word	0x0000e370


	//   ....[36]....
        /*0544*/ 	.word	0x0000e3a0


	//   ....[37]....
        /*0548*/ 	.word	0x0000f5e0


	//   ....[38]....
        /*054c*/ 	.word	0x0000f600


	//   ....[39]....
        /*0550*/ 	.word	0x0000f610


	//   ....[40]....
        /*0554*/ 	.word	0x0000f620


	//   ....[41]....
        /*0558*/ 	.word	0x0000fc40


	//   ....[42]....
        /*055c*/ 	.word	0x0000fc60


	//   ....[43]....
        /*0560*/ 	.word	0x0000fd90


	//   ....[44]....
        /*0564*/ 	.word	0x0000fdb0


	//   ....[45]....
        /*0568*/ 	.word	0x00010220


	//   ....[46]....
        /*056c*/ 	.word	0x00010230


	//   ....[47]....
        /*0570*/ 	.word	0x00010570


	//   ....[48]....
        /*0574*/ 	.word	0x00010580


	//   ....[49]....
        /*0578*/ 	.word	0x000111c0


	//   ....[50]....
        /*057c*/ 	.word	0x000111d0


	//   ....[51]....
        /*0580*/ 	.word	0x000112d0


	//   ....[52]....
        /*0584*/ 	.word	0x000112f0


	//   ....[53]....
        /*0588*/ 	.word	0x00011480


	//   ....[54]....
        /*058c*/ 	.word	0x00011680


	//   ....[55]....
        /*0590*/ 	.word	0x000116b0


	//   ....[56]....
        /*0594*/ 	.word	0x000116e0


	//   ....[57]....
        /*0598*/ 	.word	0x00011710


	//   ....[58]....
        /*059c*/ 	.word	0x00011740


	//   ....[59]....
        /*05a0*/ 	.word	0x00011770


	//   ....[60]....
        /*05a4*/ 	.word	0x000118d0


	//   ....[61]....
        /*05a8*/ 	.word	0x00011900


	//   ....[62]....
        /*05ac*/ 	.word	0x00011930


	//   ....[63]....
        /*05b0*/ 	.word	0x00011960


	//   ....[64]....
        /*05b4*/ 	.word	0x00011990


	//   ....[65]....
        /*05b8*/ 	.word	0x000119c0


	//   ....[66]....
        /*05bc*/ 	.word	0x00011a50


	//   ....[67]....
        /*05c0*/ 	.word	0x00011a80


	//   ....[68]....
        /*05c4*/ 	.word	0x00011a90


	//   ....[69]....
        /*05c8*/ 	.word	0x00011ad0


	//   ....[70]....
        /*05cc*/ 	.word	0x00013d40


	//   ....[71]....
        /*05d0*/ 	.word	0x00013d60


	//   ....[72]....
        /*05d4*/ 	.word	0x00013e10


	//   ....[73]....
        /*05d8*/ 	.word	0x00013e30


	//   ....[74]....
        /*05dc*/ 	.word	0x00013ed0


	//   ....[75]....
        /*05e0*/ 	.word	0x00013ef0


	//   ....[76]....
        /*05e4*/ 	.word	0x00013f00


	//   ....[77]....
        /*05e8*/ 	.word	0x00013f10


	//   ....[78]....
        /*05ec*/ 	.word	0x00014890


	//   ....[79]....
        /*05f0*/ 	.word	0x000148a0


	//   ....[80]....
        /*05f4*/ 	.word	0x00014900


	//   ....[81]....
        /*05f8*/ 	.word	0x00014940


	//   ....[82]....
        /*05fc*/ 	.word	0x000149a0


	//   ....[83]....
        /*0600*/ 	.word	0x000149e0


	//   ....[84]....
        /*0604*/ 	.word	0x000149f0


	//   ....[85]....
        /*0608*/ 	.word	0x00014a10


	//   ....[86]....
        /*060c*/ 	.word	0x00014af0


	//   ....[87]....
        /*0610*/ 	.word	0x00014b30


	//   ....[88]....
        /*0614*/ 	.word	0x00014b40


	//   ....[89]....
        /*0618*/ 	.word	0x00014b60


	//   ....[90]....
        /*061c*/ 	.word	0x000153f0


	//   ....[91]....
        /*0620*/ 	.word	0x00015400


	//   ....[92]....
        /*0624*/ 	.word	0x00015420


	//   ....[93]....
        /*0628*/ 	.word	0x000154a0


	//   ....[94]....
        /*062c*/ 	.word	0x000154b0


	//   ....[95]....
        /*0630*/ 	.word	0x00015510


	//   ....[96]....
        /*0634*/ 	.word	0x00015540


	//   ....[97]....
        /*0638*/ 	.word	0x00015580


	//   ....[98]....
        /*063c*/ 	.word	0x00015870


	//   ....[99]....
        /*0640*/ 	.word	0x00015890


	//   ....[100]....
        /*0644*/ 	.word	0x00015930


	//   ....[101]....
        /*0648*/ 	.word	0x00015940


	//   ....[102]....
        /*064c*/ 	.word	0x000159d0


	//   ....[103]....
        /*0650*/ 	.word	0x000159e0


	//   ....[104]....
        /*0654*/ 	.word	0x000159f0


	//   ....[105]....
        /*0658*/ 	.word	0x00015a80


	//   ....[106]....
        /*065c*/ 	.word	0x00016090


	//   ....[107]....
        /*0660*/ 	.word	0x000160a0


	//   ....[108]....
        /*0664*/ 	.word	0x00016130


	//   ....[109]....
        /*0668*/ 	.word	0x000161d0


	//   ....[110]....
        /*066c*/ 	.word	0x000161f0


	//   ....[111]....
        /*0670*/ 	.word	0x00016270


	//   ....[112]....
        /*0674*/ 	.word	0x00016290


	//   ....[113]....
        /*0678*/ 	.word	0x000162a0


	//   ....[114]....
        /*067c*/ 	.word	0x000166d0


	//   ....[115]....
        /*0680*/ 	.word	0x00016700


	//   ....[116]....
        /*0684*/ 	.word	0x00016760


	//   ....[117]....
        /*0688*/ 	.word	0x00016790


	//   ....[118]....
        /*068c*/ 	.word	0x000167c0


	//   ....[119]....
        /*0690*/ 	.word	0x000167f0


	//   ....[120]....
        /*0694*/ 	.word	0x00016820


	//   ....[121]....
        /*0698*/ 	.word	0x00016850


	//   ....[122]....
        /*069c*/ 	.word	0x000169f0


	//   ....[123]....
        /*06a0*/ 	.word	0x00016a20


	//   ....[124]....
        /*06a4*/ 	.word	0x00016a50


	//   ....[125]....
        /*06a8*/ 	.word	0x00016a80


	//   ....[126]....
        /*06ac*/ 	.word	0x00016ab0


	//   ....[127]....
        /*06b0*/ 	.word	0x00016ae0


	//   ....[128]....
        /*06b4*/ 	.word	0x00016ba0


	//   ....[129]....
        /*06b8*/ 	.word	0x00016bc0


	//   ....[130]....
        /*06bc*/ 	.word	0x00016be0


	//   ....[131]....
        /*06c0*/ 	.word	0x00016c40


	//   ....[132]....
        /*06c4*/ 	.word	0x00017670


	//   ....[133]....
        /*06c8*/ 	.word	0x00017cd0


	//   ....[134]....
        /*06cc*/ 	.word	0x00017dc0


	//   ....[135]....
        /*06d0*/ 	.word	0x00017e60


	//   ....[136]....
        /*06d4*/ 	.word	0x00017ec0


	//   ....[137]....
        /*06d8*/ 	.word	0x00017fd0


	//   ....[138]....
        /*06dc*/ 	.word	0x00018040


	//   ....[139]....
        /*06e0*/ 	.word	0x00018150


	//   ....[140]....
        /*06e4*/ 	.word	0x000181c0


	//   ....[141]....
        /*06e8*/ 	.word	0x00018260


	//   ....[142]....
        /*06ec*/ 	.word	0x00018380


	//   ....[143]....
        /*06f0*/ 	.word	0x000183e0


	//   ....[144]....
        /*06f4*/ 	.word	0x00018440


	//   ....[145]....
        /*06f8*/ 	.word	0x00018550


	//   ....[146]....
        /*06fc*/ 	.word	0x000185b0


	//   ....[147]....
        /*0700*/ 	.word	0x000186b0


	//   ....[148]....
        /*0704*/ 	.word	0x00018710


	//   ....[149]....
        /*0708*/ 	.word	0x00018810


	//   ....[150]....
        /*070c*/ 	.word	0x00018870


	//   ....[151]....
        /*0710*/ 	.word	0x00018980


	//   ....[152]....
        /*0714*/ 	.word	0x000189e0


	//   ....[153]....
        /*0718*/ 	.word	0x00018ac0


	//   ....[154]....
        /*071c*/ 	.word	0x00018c00


	//   ....[155]....
        /*0720*/ 	.word	0x00018ce0


	//   ....[156]....
        /*0724*/ 	.word	0x00018d60


	//   ....[157]....
        /*0728*/ 	.word	0x00018e40


	//   ....[158]....
        /*072c*/ 	.word	0x00018ea0


	//   ....[159]....
        /*0730*/ 	.word	0x00018f70


	//   ....[160]....
        /*0734*/ 	.word	0x00018fd0


	//   ....[161]....
        /*0738*/ 	.word	0x000190b0


	//   ....[162]....
        /*073c*/ 	.word	0x000191a0


	//   ....[163]....
        /*0740*/ 	.word	0x00019240


	//   ....[164]....
        /*0744*/ 	.word	0x000192a0


	//   ....[165]....
        /*0748*/ 	.word	0x000193a0


	//   ....[166]....
        /*074c*/ 	.word	0x00019400


	//   ....[167]....
        /*0750*/ 	.word	0x00019500


	//   ....[168]....
        /*0754*/ 	.word	0x00019560


	//   ....[169]....
        /*0758*/ 	.word	0x00019630


	//   ....[170]....
        /*075c*/ 	.word	0x00019780


	//   ....[171]....
        /*0760*/ 	.word	0x00019830


	//   ....[172]....
        /*0764*/ 	.word	0x00019940


	//   ....[173]....
        /*0768*/ 	.word	0x00019a20


	//   ....[174]....
        /*076c*/ 	.word	0x00019a80


	//   ....[175]....
        /*0770*/ 	.word	0x00019b70


	//   ....[176]....
        /*0774*/ 	.word	0x00019bd0


	//   ....[177]....
        /*0778*/ 	.word	0x00019cb0


	//   ....[178]....
        /*077c*/ 	.word	0x00019d40


	//   ....[179]....
        /*0780*/ 	.word	0x00019de0


	//   ....[180]....
        /*0784*/ 	.word	0x00019f50


	//   ....[181]....
        /*0788*/ 	.word	0x00019fc0


	//   ....[182]....
        /*078c*/ 	.word	0x0001a030


	//   ....[183]....
        /*0790*/ 	.word	0x0001a0a0


	//   ....[184]....
        /*0794*/ 	.word	0x0001a110


	//   ....[185]....
        /*0798*/ 	.word	0x0001a190


	//   ....[186]....
        /*079c*/ 	.word	0x0001a210


	//   ....[187]....
        /*07a0*/ 	.word	0x0001a2a0


	//   ....[188]....
        /*07a4*/ 	.word	0x0001a310


	//   ....[189]....
        /*07a8*/ 	.word	0x0001a380


	//   ....[190]....
        /*07ac*/ 	.word	0x0001a3f0


	//   ....[191]....
        /*07b0*/ 	.word	0x0001a470


	//   ....[192]....
        /*07b4*/ 	.word	0x0001a4e0


	//   ....[193]....
        /*07b8*/ 	.word	0x0001a590


	//   ....[194]....
        /*07bc*/ 	.word	0x0001a5e0


	//   ....[195]....
        /*07c0*/ 	.word	0x0001a670


	//   ....[196]....
        /*07c4*/ 	.word	0x0001a7a0


	//----- nvinfo : EIATTR_REG_RECONFIG
	.align		4
.L_203:
        /*07c8*/ 	.byte	0x01, 0x54
	.zero		2


	//----- nvinfo : EIATTR_SYSCALL_OFFSETS
	.align		4
        /*07cc*/ 	.byte	0x04, 0x46
        /*07ce*/ 	.short	(.L_205 - .L_204)


	//   ....[0]....
.L_204:
        /*07d0*/ 	.word	0x00002080


	//   ....[1]....
        /*07d4*/ 	.word	0x000132d0


	//   ....[2]....
        /*07d8*/ 	.word	0x00013420


	//   ....[3]....
        /*07dc*/ 	.word	0x00013510


	//   ....[4]....
        /*07e0*/ 	.word	0x00014300


	//----- nvinfo : EIATTR_MBARRIER_INSTR_OFFSETS
	.align		4
.L_205:
        /*07e4*/ 	.byte	0x04, 0x39
        /*07e6*/ 	.short	(.L_207 - .L_206)


	//   ....[0]....
.L_206:
        /*07e8*/ 	.word	0x00000180
        /*07ec*/ 	.word	0x000000ff
        /*07f0*/ 	.word	0x0002d800
        /*07f4*/ 	.short	0x0100
        /*07f6*/ 	.byte	0x08
	.zero		1


	//   ....[1]....
        /*07f8*/ 	.word	0x00000190
        /*07fc*/ 	.word	0x000000ff
        /*0800*/ 	.word	0x0002d820
        /*0804*/ 	.short	0x0100
        /*0806*/ 	.byte	0x08
	.zero		1


	//   ....[2]....
        /*0808*/ 	.word	0x00000280
        /*080c*/ 	.word	0x000000ff
        /*0810*/ 	.word	0x0002d830
        /*0814*/ 	.short	0x0100
        /*0816*/ 	.byte	0x08
	.zero		1


	//   ....[3]....
        /*0818*/ 	.word	0x00000290
        /*081c*/ 	.word	0x000000ff
        /*0820*/ 	.word	0x0002d840
        /*0824*/ 	.short	0x0100
        /*0826*/ 	.byte	0x08
	.zero		1


	//   ....[4]....
        /*0828*/ 	.word	0x000002a0
        /*082c*/ 	.word	0x000000ff
        /*0830*/ 	.word	0x0002d838
        /*0834*/ 	.short	0x0100
        /*0836*/ 	.byte	0x08
	.zero		1


	//   ....[5]....
        /*0838*/ 	.word	0x000002b0
        /*083c*/ 	.word	0x000000ff
        /*0840*/ 	.word	0x0002d848
        /*0844*/ 	.short	0x0100
        /*0846*/ 	.byte	0x08
	.zero		1


	//   ....[6]....
        /*0848*/ 	.word	0x000003e0
        /*084c*/ 	.word	0x000000ff
        /*0850*/ 	.word	0x0002d850
        /*0854*/ 	.short	0x0100
        /*0856*/ 	.byte	0x08
	.zero		1


	//   ....[7]....
        /*0858*/ 	.word	0x000003f0
        /*085c*/ 	.word	0x000000ff
        /*0860*/ 	.word	0x0002d860
        /*0864*/ 	.short	0x0100
        /*0866*/ 	.byte	0x08
	.zero		1


	//   ....[8]....
        /*0868*/ 	.word	0x00000400
        /*086c*/ 	.word	0x000000ff
        /*0870*/ 	.word	0x0002d858
        /*0874*/ 	.short	0x0100
        /*0876*/ 	.byte	0x08
	.zero		1


	//   ....[9]....
        /*0878*/ 	.word	0x00000410
        /*087c*/ 	.word	0x000000ff
        /*0880*/ 	.word	0x0002d868
        /*0884*/ 	.short	0x0100
        /*0886*/ 	.byte	0x08
	.zero		1


	//   ....[10]....
        /*0888*/ 	.word	0x00000500
        /*088c*/ 	.word	0x000000ff
        /*0890*/ 	.word	0x0002d870
        /*0894*/ 	.short	0x0100
        /*0896*/ 	.byte	0x06
	.zero		1


	//   ....[11]....
        /*0898*/ 	.word	0x00000510
        /*089c*/ 	.word	0x000000ff
        /*08a0*/ 	.word	0x0002d880
        /*08a4*/ 	.short	0x0100
        /*08a6*/ 	.byte	0x06
	.zero		1


	//   ....[12]....
        /*08a8*/ 	.word	0x00000520
        /*08ac*/ 	.word	0x000000ff
        /*08b0*/ 	.word	0x0002d878
        /*08b4*/ 	.short	0x0100
        /*08b6*/ 	.byte	0x06
	.zero		1


	//   ....[13]....
        /*08b8*/ 	.word	0x00000530
        /*08bc*/ 	.word	0x000000ff
        /*08c0*/ 	.word	0x0002d888
        /*08c4*/ 	.short	0x0100
        /*08c6*/ 	.byte	0x06
	.zero		1


	//   ....[14]....
        /*08c8*/ 	.word	0x00000660
        /*08cc*/ 	.word	0x000000ff
        /*08d0*/ 	.word	0x0002d890
        /*08d4*/ 	.short	0x0100
        /*08d6*/ 	.byte	0x08
	.zero		1


	//   ....[15]....
        /*08d8*/ 	.word	0x00000670
        /*08dc*/ 	.word	0x000000ff
        /*08e0*/ 	.word	0x0002d8a0
        /*08e4*/ 	.short	0x0100
        /*08e6*/ 	.byte	0x08
	.zero		1


	//   ....[16]....
        /*08e8*/ 	.word	0x00000680
        /*08ec*/ 	.word	0x000000ff
        /*08f0*/ 	.word	0x0002d898
        /*08f4*/ 	.short	0x0100
        /*08f6*/ 	.byte	0x08
	.zero		1


	//   ....[17]....
        /*08f8*/ 	.word	0x00000690
        /*08fc*/ 	.word	0x000000ff
        /*0900*/ 	.word	0x0002d8a8
        /*0904*/ 	.short	0x0100
        /*0906*/ 	.byte	0x08
	.zero		1


	//   ....[18]....
        /*0908*/ 	.word	0x000007d0
        /*090c*/ 	.word	0x000000ff
        /*0910*/ 	.word	0x0002d8b0
        /*0914*/ 	.short	0x0100
        /*0916*/ 	.byte	0x08
	.zero		1


	//   ....[19]....
        /*0918*/ 	.word	0x000007e0
        /*091c*/ 	.word	0x000000ff
        /*0920*/ 	.word	0x0002d8c0
        /*0924*/ 	.short	0x0100
        /*0926*/ 	.byte	0x08
	.zero		1


	//   ....[20]....
        /*0928*/ 	.word	0x000007f0
        /*092c*/ 	.word	0x000000ff
        /*0930*/ 	.word	0x0002d8b8
        /*0934*/ 	.short	0x0100
        /*0936*/ 	.byte	0x08
	.zero		1


	//   ....[21]....
        /*0938*/ 	.word	0x00000800
        /*093c*/ 	.word	0x000000ff
        /*0940*/ 	.word	0x0002d8c8
        /*0944*/ 	.short	0x0100
        /*0946*/ 	.byte	0x08
	.zero		1


	//   ....[22]....
        /*0948*/ 	.word	0x00002100
        /*094c*/ 	.word	0x000000ff
        /*0950*/ 	.word	0x0002d800
        /*0954*/ 	.short	0x010a
        /*0956*/ 	.byte	0x29
	.zero		1


	//   ....[23]....
        /*0958*/ 	.word	0x00002180
        /*095c*/ 	.word	0x00000003
        /*0960*/ 	.word	0x0002d830
        /*0964*/ 	.short	0x010a
        /*0966*/ 	.byte	0x3f
	.zero		1


	//   ....[24]....
        /*0968*/ 	.word	0x000021c0
        /*096c*/ 	.word	0x00000003
        /*0970*/ 	.word	0x0002d830
        /*0974*/ 	.short	0x010a
        /*0976*/ 	.byte	0x3f
	.zero		1


	//   ....[25]....
        /*0978*/ 	.word	0x00002620
        /*097c*/ 	.word	0x000000ff
        /*0980*/ 	.word	0x00000000
        /*0984*/ 	.short	0x0101
        /*0986*/ 	.byte	0x06
	.zero		1


	//   ....[26]....
        /*0988*/ 	.word	0x00005600
        /*098c*/ 	.word	0x000000ff
        /*0990*/ 	.word	0x0002d830
        /*0994*/ 	.short	0x010a
        /*0996*/ 	.byte	0x06
	.zero		1


	//   ....[27]....
        /*0998*/ 	.word	0x00005640
        /*099c*/ 	.word	0x000000ff
        /*09a0*/ 	.word	0x0002d830
        /*09a4*/ 	.short	0x010a
        /*09a6*/ 	.byte	0x06
	.zero		1


	//   ....[28]....
        /*09a8*/ 	.word	0x00005910
        /*09ac*/ 	.word	0x000000ff
        /*09b0*/ 	.word	0x0002d850
        /*09b4*/ 	.short	0x010a
        /*09b6*/ 	.byte	0x06
	.zero		1


	//   ....[29]....
        /*09b8*/ 	.word	0x00005950
        /*09bc*/ 	.word	0x000000ff
        /*09c0*/ 	.word	0x0002d850
        /*09c4*/ 	.short	0x010a
        /*09c6*/ 	.byte	0x06
	.zero		1


	//   ....[30]....
        /*09c8*/ 	.word	0x00005f40
        /*09cc*/ 	.word	0x000000ff
        /*09d0*/ 	.word	0x00000000
        /*09d4*/ 	.short	0x0101
        /*09d6*/ 	.byte	0x06
	.zero		1


	//   ....[31]....
        /*09d8*/ 	.word	0x000083d0
        /*09dc*/ 	.word	0x000000ff
        /*09e0*/ 	.word	0x00000000
        /*09e4*/ 	.short	0x0101
        /*09e6*/ 	.byte	0x06
	.zero		1


	//   ....[32]....
        /*09e8*/ 	.word	0x00008d00
        /*09ec*/ 	.word	0x000000ff
        /*09f0*/ 	.word	0x0002d830
        /*09f4*/ 	.short	0x010a
        /*09f6*/ 	.byte	0x06
	.zero		1


	//   ....[33]....
        /*09f8*/ 	.word	0x00008d40
        /*09fc*/ 	.word	0x000000ff
        /*0a00*/ 	.word	0x0002d830
        /*0a04*/ 	.short	0x010a
        /*0a06*/ 	.byte	0x06
	.zero		1


	//   ....[34]....
        /*0a08*/ 	.word	0x00009010
        /*0a0c*/ 	.word	0x000000ff
        /*0a10*/ 	.word	0x0002d850
        /*0a14*/ 	.short	0x010a
        /*0a16*/ 	.byte	0x06
	.zero		1


	//   ....[35]....
        /*0a18*/ 	.word	0x00009050
        /*0a1c*/ 	.word	0x000000ff
        /*0a20*/ 	.word	0x0002d850
        /*0a24*/ 	.short	0x010a
        /*0a26*/ 	.byte	0x06
	.zero		1


	//   ....[36]....
        /*0a28*/ 	.word	0x00009550
        /*0a2c*/ 	.word	0x000000ff
        /*0a30*/ 	.word	0x00000000
        /*0a34*/ 	.short	0x0101
        /*0a36*/ 	.byte	0x06
	.zero		1


	//   ....[37]....
        /*0a38*/ 	.word	0x0000a750
        /*0a3c*/ 	.word	0x000000ff
        /*0a40*/ 	.word	0x00000000
        /*0a44*/ 	.short	0x0101
        /*0a46*/ 	.byte	0x06
	.zero		1


	//   ....[38]....
        /*0a48*/ 	.word	0x0000ae50
        /*0a4c*/ 	.word	0x000000ff
        /*0a50*/ 	.word	0x0002d830
        /*0a54*/ 	.short	0x010a
        /*0a56*/ 	.byte	0x06
	.zero		1


	//   ....[39]....
        /*0a58*/ 	.word	0x0000ae90
        /*0a5c*/ 	.word	0x000000ff
        /*0a60*/ 	.word	0x0002d830
        /*0a64*/ 	.short	0x010a
        /*0a66*/ 	.byte	0x06
	.zero		1


	//   ....[40]....
        /*0a68*/ 	.word	0x0000b160
        /*0a6c*/ 	.word	0x000000ff
        /*0a70*/ 	.word	0x0002d850
        /*0a74*/ 	.short	0x010a
        /*0a76*/ 	.byte	0x06
	.zero		1


	//   ....[41]....
        /*0a78*/ 	.word	0x0000b1a0
        /*0a7c*/ 	.word	0x000000ff
        /*0a80*/ 	.word	0x0002d850
        /*0a84*/ 	.short	0x010a
        /*0a86*/ 	.byte	0x06
	.zero		1


	//   ....[42]....
        /*0a88*/ 	.word	0x0000b750
        /*0a8c*/ 	.word	0x000000ff
        /*0a90*/ 	.word	0x00000000
        /*0a94*/ 	.short	0x0101
        /*0a96*/ 	.byte	0x06
	.zero		1


	//   ....[43]....
        /*0a98*/ 	.word	0x0000dbe0
        /*0a9c*/ 	.word	0x000000ff
        /*0aa0*/ 	.word	0x00000000
        /*0aa4*/ 	.short	0x0101
        /*0aa6*/ 	.byte	0x06
	.zero		1


	//   ....[44]....
        /*0aa8*/ 	.word	0x0000e1c0
        /*0aac*/ 	.word	0x000000ff
        /*0ab0*/ 	.word	0x0002d850
        /*0ab4*/ 	.short	0x010a
        /*0ab6*/ 	.byte	0x08
	.zero		1


	//   ....[45]....
        /*0ab8*/ 	.word	0x0000e200
        /*0abc*/ 	.word	0x000000ff
        /*0ac0*/ 	.word	0x0002d850
        /*0ac4*/ 	.short	0x010a
        /*0ac6*/ 	.byte	0x08
	.zero		1


	//   ....[46]....
        /*0ac8*/ 	.word	0x0000e890
        /*0acc*/ 	.word	0x000000ff
        /*0ad0*/ 	.word	0x00000000
        /*0ad4*/ 	.short	0x0101
        /*0ad6*/ 	.byte	0x08
	.zero		1


	//   ....[47]....
        /*0ad8*/ 	.word	0x0000fc70
        /*0adc*/ 	.word	0x000000ff
        /*0ae0*/ 	.word	0x00000000
        /*0ae4*/ 	.short	0x0101
        /*0ae6*/ 	.byte	0x04
	.zero		1


	//   ....[48]....
        /*0ae8*/ 	.word	0x00010130
        /*0aec*/ 	.word	0x000000ff
        /*0af0*/ 	.word	0x00000000
        /*0af4*/ 	.short	0x0101
        /*0af6*/ 	.byte	0x04
	.zero		1


	//   ....[49]....
        /*0af8*/ 	.word	0x00013ac0
        /*0afc*/ 	.word	0x00000004
        /*0b00*/ 	.word	0x0002d840
        /*0b04*/ 	.short	0x010a
        /*0b06*/ 	.byte	0x3f
	.zero		1


	//   ....[50]....
        /*0b08*/ 	.word	0x00014050
        /*0b0c*/ 	.word	0x00000004
        /*0b10*/ 	.word	0x0002d830
        /*0b14*/ 	.short	0x0107
        /*0b16*/ 	.byte	0x3f
	.zero		1


	//   ....[51]....
        /*0b18*/ 	.word	0x00014120
        /*0b1c*/ 	.word	0x00000004
        /*0b20*/ 	.word	0x0002d830
        /*0b24*/ 	.short	0x0101
        /*0b26*/ 	.byte	0x3f
	.zero		1


	//   ....[52]....
        /*0b28*/ 	.word	0x00014ca0
        /*0b2c*/ 	.word	0x00000011
        /*0b30*/ 	.word	0x0002d800
        /*0b34*/ 	.short	0x0107
        /*0b36*/ 	.byte	0x3f
	.zero		1


	//   ....[53]....
        /*0b38*/ 	.word	0x00014d90
        /*0b3c*/ 	.word	0x00000011
        /*0b40*/ 	.word	0x0002d800
        /*0b44*/ 	.short	0x0101
        /*0b46*/ 	.byte	0x3f
	.zero		1


	//   ....[54]....
        /*0b48*/ 	.word	0x00014db0
        /*0b4c*/ 	.word	0x00000011
        /*0b50*/ 	.word	0x0002d820
        /*0b54*/ 	.short	0x010a
        /*0b56*/ 	.byte	0x3f
	.zero		1


	//   ....[55]....
        /*0b58*/ 	.word	0x000151d0
        /*0b5c*/ 	.word	0x00000005
        /*0b60*/ 	.word	0x0002d840
        /*0b64*/ 	.short	0x010a
        /*0b66*/ 	.byte	0x3f
	.zero		1


	//   ....[56]....
        /*0b68*/ 	.word	0x00015630
        /*0b6c*/ 	.word	0x00000005
        /*0b70*/ 	.word	0x0002d830
        /*0b74*/ 	.short	0x0107
        /*0b76*/ 	.byte	0x3f
	.zero		1


	//   ....[57]....
        /*0b78*/ 	.word	0x000156f0
        /*0b7c*/ 	.word	0x00000005
        /*0b80*/ 	.word	0x0002d830
        /*0b84*/ 	.short	0x0101
        /*0b86*/ 	.byte	0x3f
	.zero		1


	//   ....[58]....
        /*0b88*/ 	.word	0x00015750
        /*0b8c*/ 	.word	0x00000005
        /*0b90*/ 	.word	0x0002d860
        /*0b94*/ 	.short	0x010a
        /*0b96*/ 	.byte	0x3f
	.zero		1


	//   ....[59]....
        /*0b98*/ 	.word	0x00015c40
        /*0b9c*/ 	.word	0x00000005
        /*0ba0*/ 	.word	0x0002d850
        /*0ba4*/ 	.short	0x0107
        /*0ba6*/ 	.byte	0x3f
	.zero		1


	//   ....[60]....
        /*0ba8*/ 	.word	0x00015d30
        /*0bac*/ 	.word	0x00000005
        /*0bb0*/ 	.word	0x0002d850
        /*0bb4*/ 	.short	0x0101
        /*0bb6*/ 	.byte	0x3f
	.zero		1


	//   ....[61]....
        /*0bb8*/ 	.word	0x00015f50
        /*0bbc*/ 	.word	0x00000000
        /*0bc0*/ 	.word	0x0002d860
        /*0bc4*/ 	.short	0x010a
        /*0bc6*/ 	.byte	0x3f
	.zero		1


	//   ....[62]....
        /*0bc8*/ 	.word	0x000163d0
        /*0bcc*/ 	.word	0x00000000
        /*0bd0*/ 	.word	0x0002d850
        /*0bd4*/ 	.short	0x0107
        /*0bd6*/ 	.byte	0x3f
	.zero		1


	//   ....[63]....
        /*0bd8*/ 	.word	0x000164a0
        /*0bdc*/ 	.word	0x00000000
        /*0be0*/ 	.word	0x0002d850
        /*0be4*/ 	.short	0x0101
        /*0be6*/ 	.byte	0x3f
	.zero		1


	//   ....[64]....
        /*0be8*/ 	.word	0x000175f0
        /*0bec*/ 	.word	0x00000005
        /*0bf0*/ 	.word	0x0002d820
        /*0bf4*/ 	.short	0x010a
        /*0bf6*/ 	.byte	0x3f
	.zero		1


	//   ....[65]....
        /*0bf8*/ 	.word	0x00017770
        /*0bfc*/ 	.word	0x00000003
        /*0c00*/ 	.word	0x0002d840
        /*0c04*/ 	.short	0x010a
        /*0c06*/ 	.byte	0x3f
	.zero		1


	//   ....[66]....
        /*0c08*/ 	.word	0x00017810
        /*0c0c*/ 	.word	0x00000017
        /*0c10*/ 	.word	0x0002d840
        /*0c14*/ 	.short	0x010a
        /*0c16*/ 	.byte	0x3f
	.zero		1


	//   ....[67]....
        /*0c18*/ 	.word	0x00017850
        /*0c1c*/ 	.word	0x00000003
        /*0c20*/ 	.word	0x0002d860
        /*0c24*/ 	.short	0x010a
        /*0c26*/ 	.byte	0x3f
	.zero		1


	//   ....[68]....
        /*0c28*/ 	.word	0x00017890
        /*0c2c*/ 	.word	0x00000017
        /*0c30*/ 	.word	0x0002d860
        /*0c34*/ 	.short	0x010a
        /*0c36*/ 	.byte	0x3f
	.zero		1


	//   ....[69]....
        /*0c38*/ 	.word	0x00017900
        /*0c3c*/ 	.word	0x00000003
        /*0c40*/ 	.word	0x0002d800
        /*0c44*/ 	.short	0x010a
        /*0c46*/ 	.byte	0x3f
	.zero		1


	//   ....[70]....
        /*0c48*/ 	.word	0x00017950
        /*0c4c*/ 	.word	0x00000003
        /*0c50*/ 	.word	0x0002d830
        /*0c54*/ 	.short	0x010a
        /*0c56*/ 	.byte	0x3f
	.zero		1


	//   ....[71]....
        /*0c58*/ 	.word	0x000179b0
        /*0c5c*/ 	.word	0x00000008
        /*0c60*/ 	.word	0x0002d830
        /*0c64*/ 	.short	0x010a
        /*0c66*/ 	.byte	0x3f
	.zero		1


	//   ....[72]....
        /*0c68*/ 	.word	0x00017a10
        /*0c6c*/ 	.word	0x00000007
        /*0c70*/ 	.word	0x0002d850
        /*0c74*/ 	.short	0x010a
        /*0c76*/ 	.byte	0x3f
	.zero		1


	//   ....[73]....
        /*0c78*/ 	.word	0x00017a70
        /*0c7c*/ 	.word	0x00000006
        /*0c80*/ 	.word	0x0002d830
        /*0c84*/ 	.short	0x010a
        /*0c86*/ 	.byte	0x3f
	.zero		1


	//   ....[74]....
        /*0c88*/ 	.word	0x00017ad0
        /*0c8c*/ 	.word	0x00000005
        /*0c90*/ 	.word	0x0002d850
        /*0c94*/ 	.short	0x010a
        /*0c96*/ 	.byte	0x3f
	.zero		1


	//   ....[75]....
        /*0c98*/ 	.word	0x00017b30
        /*0c9c*/ 	.word	0x00000008
        /*0ca0*/ 	.word	0x0002d830
        /*0ca4*/ 	.short	0x010a
        /*0ca6*/ 	.byte	0x3f
	.zero		1


	//   ....[76]....
        /*0ca8*/ 	.word	0x00017b90
        /*0cac*/ 	.word	0x00000007
        /*0cb0*/ 	.word	0x0002d850
        /*0cb4*/ 	.short	0x010a
        /*0cb6*/ 	.byte	0x3f
	.zero		1


	//   ....[77]....
        /*0cb8*/ 	.word	0x00017bf0
        /*0cbc*/ 	.word	0x00000005
        /*0cc0*/ 	.word	0x0002d850
        /*0cc4*/ 	.short	0x010a
        /*0cc6*/ 	.byte	0x3f
	.zero		1


	//   ....[78]....
        /*0cc8*/ 	.word	0x00017d10
        /*0ccc*/ 	.word	0x00000004
        /*0cd0*/ 	.word	0x0002d840
        /*0cd4*/ 	.short	0x010a
        /*0cd6*/ 	.byte	0x3f
	.zero		1


	//   ....[79]....
        /*0cd8*/ 	.word	0x00018b00
        /*0cdc*/ 	.word	0x00000011
        /*0ce0*/ 	.word	0x0002d820
        /*0ce4*/ 	.short	0x010a
        /*0ce6*/ 	.byte	0x3f
	.zero		1


	//   ....[80]....
        /*0ce8*/ 	.word	0x00018b50
        /*0cec*/ 	.word	0x00000005
        /*0cf0*/ 	.word	0x0002d840
        /*0cf4*/ 	.short	0x010a
        /*0cf6*/ 	.byte	0x3f
	.zero		1


	//   ....[81]....
        /*0cf8*/ 	.word	0x000190f0
        /*0cfc*/ 	.word	0x00000005
        /*0d00*/ 	.word	0x0002d860
        /*0d04*/ 	.short	0x010a
        /*0d06*/ 	.byte	0x3f
	.zero		1


	//   ....[82]....
        /*0d08*/ 	.word	0x000196d0
        /*0d0c*/ 	.word	0x00000000
        /*0d10*/ 	.word	0x0002d860
        /*0d14*/ 	.short	0x010a
        /*0d16*/ 	.byte	0x3f
	.zero		1


	//   ....[83]....
        /*0d18*/ 	.word	0x0001a6c0
        /*0d1c*/ 	.word	0x00000005
        /*0d20*/ 	.word	0x0002d820
        /*0d24*/ 	.short	0x010a
        /*0d26*/ 	.byte	0x3f
	.zero		1


	//   ....[84]....
        /*0d28*/ 	.word	0x0001a860
        /*0d2c*/ 	.word	0x00000003
        /*0d30*/ 	.word	0x0002d840
        /*0d34*/ 	.short	0x010a
        /*0d36*/ 	.byte	0x3f
	.zero		1


	//   ....[85]....
        /*0d38*/ 	.word	0x0001a8b0
        /*0d3c*/ 	.word	0x00000017
        /*0d40*/ 	.word	0x0002d840
        /*0d44*/ 	.short	0x010a
        /*0d46*/ 	.byte	0x3f
	.zero		1


	//   ....[86]....
        /*0d48*/ 	.word	0x0001a900
        /*0d4c*/ 	.word	0x00000003
        /*0d50*/ 	.word	0x0002d860
        /*0d54*/ 	.short	0x010a
        /*0d56*/ 	.byte	0x3f
	.zero		1


	//----- nvinfo : EIATTR_NUM_MBARRIERS
	.align		4
.L_207:
        /*0d58*/ 	.byte	0x03, 0x38
        /*0d5a*/ 	.short	0x0016


	//----- nvinfo : EIATTR_EXIT_INSTR_OFFSETS
	.align		4
        /*0d5c*/ 	.byte	0x04, 0x1c
        /*0d5e*/ 	.short	(.L_209 - .L_208)


	//   ....[0]....
.L_208:
        /*0d60*/ 	.word	0x000009b0


	//   ....[1]....
        /*0d64*/ 	.word	0x00011420


	//   ....[2]....
        /*0d68*/ 	.word	0x000178e0


	//----- nvinfo : EIATTR_MAX_THREADS
	.align		4
.L_209:
        /*0d6c*/ 	.byte	0x04, 0x05
        /*0d6e*/ 	.short	(.L_211 - .L_210)
.L_210:
        /*0d70*/ 	.word	0x00000200
        /*0d74*/ 	.word	0x00000001
        /*0d78*/ 	.word	0x00000001


	//----- nvinfo : EIATTR_CRS_STACK_SIZE
	.align		4
.L_211:
        /*0d7c*/ 	.byte	0x04, 0x1e
        /*0d7e*/ 	.short	(.L_213 - .L_212)
.L_212:
        /*0d80*/ 	.word	0x00000000


	//----- nvinfo : EIATTR_CBANK_PARAM_SIZE
	.align		4
.L_213:
        /*0d84*/ 	.byte	0x03, 0x19
        /*0d86*/ 	.short	0x0af0


	//----- nvinfo : EIATTR_PARAM_CBANK
	.align		4
        /*0d88*/ 	.byte	0x04, 0x0a
        /*0d8a*/ 	.short	(.L_215 - .L_214)
	.align		4
.L_214:
        /*0d8c*/ 	.word	index@(.nv.constant0._ZN7cutlass13device_kernelIN5flash11enable_sm90INS1_16FlashAttnFwdSm90INS1_25CollectiveMainloopFwdSm90ILi2EN4cute5tupleIJNS5_1CILi1EEES8_S8_EEENS6_IJNS7_ILi192EEENS7_ILi128EEENS7_ILi96EEEEEELi96ENS_10bfloat16_tEfNS_4arch4Sm90ELb0ELb1ELb0ELb1ELb1ELb0ELb0ELb0ELb1ELb1ELb1ELb0EEENS1_21CollectiveEpilogueFwdINS6_IJSA_SC_SB_EEES9_SE_SG_Li384ELb1ELb1ELb1ELb0EEENS1_36VarlenDynamicPersistentTileSchedulerILi192ELi128ELi384ELi128ELb1ELb1ELb1ELb1ELb0ELb1EEEEEEEEEvNT_6ParamsE)
        /*0d90*/ 	.short	0x0210
        /*0d92*/ 	.short	0x0af0


	//----- nvinfo : EIATTR_SW_WAR
	.align		4
.L_215:
        /*0d94*/ 	.byte	0x04, 0x36
        /*0d96*/ 	.short	(.L_217 - .L_216)
.L_216:
        /*0d98*/ 	.word	0x00000008
.L_217:


//--------------------- .nv.info._ZN7cutlass13device_kernelIN5flash11enable_sm90INS1_16FlashAttnFwdSm90INS1_25CollectiveMainloopFwdSm90ILi2EN4cute5tupleIJNS5_1CILi1EEES8_S8_EEENS6_IJNS7_ILi192EEENS7_ILi128EEENS7_ILi96EEEEEELi96ENS_10bfloat16_tEfNS_4arch4Sm90ELb0ELb1ELb0ELb1ELb1ELb1ELb0ELb0ELb1ELb1ELb1ELb0EEENS1_21CollectiveEpilogueFwdINS6_IJSA_SC_SB_EEES9_SE_SG_Li384ELb1ELb1ELb1ELb0EEENS1_36VarlenDynamicPersistentTileSchedulerILi192ELi128ELi384ELi128ELb1ELb1ELb1ELb1ELb0ELb1EEEEEEEEEvNT_6ParamsE --------------------------
	.section	.nv.info._ZN7cutlass13device_kernelIN5flash11enable_sm90INS1_16FlashAttnFwdSm90INS1_25CollectiveMainloopFwdSm90ILi2EN4cute5tupleIJNS5_1CILi1EEES8_S8_EEENS6_IJNS7_ILi192EEENS7_ILi128EEENS7_ILi96EEEEEELi96ENS_10bfloat16_tEfNS_4arch4Sm90ELb0ELb1ELb0ELb1ELb1ELb1ELb0ELb0ELb1ELb1ELb1ELb0EEENS1_21CollectiveEpilogueFwdINS6_IJSA_SC_SB_EEES9_SE_SG_Li384ELb1ELb1ELb1ELb0EEENS1_36VarlenDynamicPersistentTileSchedulerILi192ELi128ELi384ELi128ELb1ELb1ELb1ELb1ELb0ELb1EEEEEEEEEvNT_6ParamsE,"",@"SHT_CUDA_INFO"
	.sectionflags	@""
	.align	4


	//----- nvinfo : EIATTR_CUDA_API_VERSION
	.align		4
        /*0000*/ 	.byte	0x04, 0x37
        /*0002*/ 	.short	(.L_219 - .L_218)
.L_218:
        /*0004*/ 	.word	0x00000082


	//----- nvinfo : EIATTR_KPARAM_INFO
	.align		4
.L_219:
        /*0008*/ 	.byte	0x04, 0x17
        /*000a*/ 	.short	(.L_221 - .L_220)
.L_220:
        /*000c*/ 	.word	0x00000000
        /*0010*/ 	.short	0x0000
        /*0012*/ 	.short	0x0070
        /*0014*/ 	.byte	0x00, 0xf0, 0x01, 0x2a


	//----- nvinfo : EIATTR_SPARSE_MMA_MASK
	.align		4
.L_221:
        /*0018*/ 	.byte	0x03, 0x50
        /*001a*/ 	.short	0x0000


	//----- nvinfo : EIATTR_MAXREG_COUNT
	.align		4
        /*001c*/ 	.byte	0x03, 0x1b
        /*001e*/ 	.short	0x0080


	//----- nvinfo : EIATTR_NUM_BARRIERS
	.align		4
        /*0020*/ 	.byte	0x02, 0x4c
        /*0022*/ 	.byte	0x10
	.zero		1


	//----- nvinfo : EIATTR_EXTERNS
	.align		4
        /*0024*/ 	.byte	0x04, 0x0f
        /*0026*/ 	.short	(.L_223 - .L_222)


	//   ....[0]....
	.align		4
.L_222:
        /*0028*/ 	.word	index@(__assertfail)


	//----- nvinfo : EIATTR_ANNOTATIONS
	.align		4
.L_223:
        /*002c*/ 	.byte	0x04, 0x55
        /*002e*/ 	.short	(.L_225 - .L_224)


	//   ....[0]....
.L_224:
        /* <DEDUP_REMOVED lines=114> */


	//----- nvinfo : EIATTR_MERCURY_ISA_VERSION
	.align		4
.L_225:
        /*0738*/ 	.byte	0x03, 0x5f
        /*073a*/ 	.short	0x0101


	//----- nvinfo : EIATTR_UNUSED_LOAD_BYTE_OFFSET
	.align		4
        /*073c*/ 	.byte	0x04, 0x44
        /*073e*/ 	.short	(.L_227 - .L_226)


	//   ....[0]....
.L_226:
        /*0740*/ 	.word	0x00000a90
        /*0744*/ 	.word	0x0000fff0


	//   ....[1]....
        /*0748*/ 	.word	0x00019f80
        /*074c*/ 	.word	0x0000fff0


	//----- nvinfo : EIATTR_INT_WARP_WIDE_INSTR_OFFSETS
	.align		4
.L_227:
        /*0750*/ 	.byte	0x04, 0x31
        /*0752*/ 	.short	(.L_229 - .L_228)


	//   ....[0]....
.L_228:
        /*0754*/ 	.word	0x00000130


	//   ....[1]....
        /*0758*/ 	.word	0x00000170


	//   ....[2]....
        /*075c*/ 	.word	0x000001e0


	//   ....[3]....
        /*0760*/ 	.word	0x00020640


	//   ....[4]....
        /*0764*/ 	.word	0x000206d0


	//   ....[5]....
        /*0768*/ 	.word	0x00023310


	//   ....[6]....
        /*076c*/ 	.word	0x000233a0


	//----- nvinfo : EIATTR_COOP_GROUP_MASK_REGIDS
	.align		4
.L_229:
        /*0770*/ 	.byte	0x04, 0x29
        /*0772*/ 	.short	(.L_231 - .L_230)


	//   ....[0]....
.L_230:
        /*0774*/ 	.word	0xffffffff


	//   ....[1]....
        /*0778*/ 	.word	0xffffffff


	//   ....[2]....
        /*077c*/ 	.word	0xffffffff


	//   ....[3]....
        /*0780*/ 	.word	0xffffffff


	//   ....[4]....
        /*0784*/ 	.word	0xffffffff


	//   ....[5]....
        /*0788*/ 	.word	0xffffffff


	//   ....[6]....
        /*078c*/ 	.word	0xffffffff


	//   ....[7]....
        /*0790*/ 	.word	0xffffffff


	//   ....[8]....
        /*0794*/ 	.word	0xffffffff


	//   ....[9]....
        /*0798*/ 	.word	0xffffffff


	//   ....[10]....
        /*079c*/ 	.word	0xffffffff


	//   ....[11]....
        /*07a0*/ 	.word	0xffffffff


	//   ....[12]....
        /*07a4*/ 	.word	0xffffffff


	//   ....[13]....
        /*07a8*/ 	.word	0xffffffff


	//   ....[14]....
        /*07ac*/ 	.word	0xffffffff


	//   ....[15]....
        /*07b0*/ 	.word	0xffffffff


	//   ....[16]....
        /*07b4*/ 	.word	0xffffffff


	//   ....[17]....
        /*07b8*/ 	.word	0xffffffff


	//   ....[18]....
        /*07bc*/ 	.word	0xffffffff


	//   ....[19]....
        /*07c0*/ 	.word	0xffffffff


	//   ....[20]....
        /*07c4*/ 	.word	0xffffffff


	//   ....[21]....
        /*07c8*/ 	.word	0xffffffff


	//   ....[22]....
        /*07cc*/ 	.word	0xffffffff


	//   ....[23]....
        /*07d0*/ 	.word	0xffffffff


	//   ....[24]....
        /*07d4*/ 	.word	0xffffffff


	//   ....[25]....
        /*07d8*/ 	.word	0xffffffff


	//   ....[26]....
        /*07dc*/ 	.word	0xffffffff


	//   ....[27]....
        /*07e0*/ 	.word	0xffffffff


	//   ....[28]....
        /*07e4*/ 	.word	0xffffffff


	//   ....[29]....
        /*07e8*/ 	.word	0xffffffff


	//   ....[30]....
        /*07ec*/ 	.word	0xffffffff


	//   ....[31]....
        /*07f0*/ 	.word	0xffffffff


	//   ....[32]....
        /*07f4*/ 	.word	0xffffffff


	//   ....[33]....
        /*07f8*/ 	.word	0xffffffff


	//   ....[34]....
        /*07fc*/ 	.word	0xffffffff


	//   ....[35]....
        /*0800*/ 	.word	0xffffffff


	//   ....[36]....
        /*0804*/ 	.word	0xffffffff


	//   ....[37]....
        /*0808*/ 	.word	0xffffffff


	//   ....[38]....
        /*080c*/ 	.word	0xffffffff


	//   ....[39]....
        /*0810*/ 	.word	0xffffffff


	//   ....[40]....
        /*0814*/ 	.word	0xffffffff


	//   ....[41]....
        /*0818*/ 	.word	0xffffffff


	//   ....[42]....
        /*081c*/ 	.word	0xffffffff


	//   ....[43]....
        /*0820*/ 	.word	0xffffffff


	//   ....[44]....
        /*0824*/ 	.word	0xffffffff


	//   ....[45]....
        /*0828*/ 	.word	0xffffffff


	//   ....[46]....
        /*082c*/ 	.word	0xffffffff


	//   ....[47]....
        /*0830*/ 	.word	0xffffffff


	//   ....[48]....
        /*0834*/ 	.word	0xffffffff


	//   ....[49]....
        /*0838*/ 	.word	0xffffffff


	//   ....[50]....
        /*083c*/ 	.word	0xffffffff


	//   ....[51]....
        /*0840*/ 	.word	0xffffffff


	//   ....[52]....
        /*0844*/ 	.word	0xffffffff


	//   ....[53]....
        /*0848*/ 	.word	0xffffffff


	//   ....[54]....
        /*084c*/ 	.word	0xffffffff


	//   ....[55]....
        /*0850*/ 	.word	0xffffffff


	//   ....[56]....
        /*0854*/ 	.word	0xffffffff


	//   ....[57]....
        /*0858*/ 	.word	0xffffffff


	//   ....[58]....
        /*085c*/ 	.word	0xffffffff


	//   ....[59]....
        /*0860*/ 	.word	0xffffffff


	//   ....[60]....
        /*0864*/ 	.word	0xffffffff


	//   ....[61]....
        /*0868*/ 	.word	0xffffffff


	//   ....[62]....
        /*086c*/ 	.word	0xffffffff


	//   ....[63]....
        /*0870*/ 	.word	0xffffffff


	//   ....[64]....
        /*0874*/ 	.word	0xffffffff


	//   ....[65]....
        /*0878*/ 	.word	0xffffffff


	//   ....[66]....
        /*087c*/ 	.word	0xffffffff


	//   ....[67]....
        /*0880*/ 	.word	0xffffffff


	//   ....[68]....
        /*0884*/ 	.word	0xffffffff


	//   ....[69]....
        /*0888*/ 	.word	0xffffffff


	//   ....[70]....
        /*088c*/ 	.word	0xffffffff


	//   ....[71]....
        /*0890*/ 	.word	0xffffffff


	//   ....[72]....
        /*0894*/ 	.word	0xffffffff


	//   ....[73]....
        /*0898*/ 	.word	0xffffffff


	//   ....[74]....
        /*089c*/ 	.word	0xffffffff


	//   ....[75]....
        /*08a0*/ 	.word	0xffffffff


	//   ....[76]....
        /*08a4*/ 	.word	0xffffffff


	//   ....[77]....
        /*08a8*/ 	.word	0xffffffff


	//   ....[78]....
        /*08ac*/ 	.word	0xffffffff


	//   ....[79]....
        /*08b0*/ 	.word	0xffffffff


	//   ....[80]....
        /*08b4*/ 	.word	0xffffffff


	//   ....[81]....
        /*08b8*/ 	.word	0xffffffff


	//   ....[82]....
        /*08bc*/ 	.word	0xffffffff


	//   ....[83]....
        /*08c0*/ 	.word	0xffffffff


	//   ....[84]....
        /*08c4*/ 	.word	0xffffffff


	//   ....[85]....
        /*08c8*/ 	.word	0xffffffff


	//   ....[86]....
        /*08cc*/ 	.word	0xffffffff


	//   ....[87]....
        /*08d0*/ 	.word	0xffffffff


	//   ....[88]....
        /*08d4*/ 	.word	0xffffffff


	//   ....[89]....
        /*08d8*/ 	.word	0xffffffff


	//   ....[90]....
        /*08dc*/ 	.word	0xffffffff


	//   ....[91]....
        /*08e0*/ 	.word	0xffffffff


	//   ....[92]....
        /*08e4*/ 	.word	0xffffffff


	//   ....[93]....
        /*08e8*/ 	.word	0xffffffff


	//   ....[94]....
        /*08ec*/ 	.word	0xffffffff


	//   ....[95]....
        /*08f0*/ 	.word	0xffffffff


	//   ....[96]....
        /*08f4*/ 	.word	0xffffffff


	//   ....[97]....
        /*08f8*/ 	.word	0xffffffff


	//   ....[98]....
        /*08fc*/ 	.word	0xffffffff


	//   ....[99]....
        /*0900*/ 	.word	0xffffffff


	//   ....[100]....
        /*0904*/ 	.word	0xffffffff


	//   ....[101]....
        /*0908*/ 	.word	0xffffffff


	//   ....[102]....
        /*090c*/ 	.word	0xffffffff


	//   ....[103]....
        /*0910*/ 	.word	0xffffffff


	//   ....[104]....
        /*0914*/ 	.word	0xffffffff


	//   ....[105]....
        /*0918*/ 	.word	0xffffffff


	//   ....[106]....
        /*091c*/ 	.word	0xffffffff


	//   ....[107]....
        /*0920*/ 	.word	0xffffffff


	//   ....[108]....
        /*0924*/ 	.word	0xffffffff


	//   ....[109]....
        /*0928*/ 	.word	0xffffffff


	//   ....[110]....
        /*092c*/ 	.word	0xffffffff


	//   ....[111]....
        /*0930*/ 	.word	0xffffffff


	//   ....[112]....
        /*0934*/ 	.word	0xffffffff


	//   ....[113]....
        /*0938*/ 	.word	0xffffffff


	//   ....[114]....
        /*093c*/ 	.word	0xffffffff


	//   ....[115]....
        /*0940*/ 	.word	0xffffffff


	//   ....[116]....
        /*0944*/ 	.word	0xffffffff


	//   ....[117]....
        /*0948*/ 	.word	0xffffffff


	//   ....[118]....
        /*094c*/ 	.word	0xffffffff


	//   ....[119]....
        /*0950*/ 	.word	0xffffffff


	//   ....[120]....
        /*0954*/ 	.word	0xffffffff


	//   ....[121]....
        /*0958*/ 	.word	0xffffffff


	//   ....[122]....
        /*095c*/ 	.word	0xffffffff


	//   ....[123]....
        /*0960*/ 	.word	0xffffffff


	//   ....[124]....
        /*0964*/ 	.word	0xffffffff


	//   ....[125]....
        /*0968*/ 	.word	0xffffffff


	//   ....[126]....
        /*096c*/ 	.word	0xffffffff


	//   ....[127]....
        /*0970*/ 	.word	0xffffffff


	//   ....[128]....
        /*0974*/ 	.word	0xffffffff


	//   ....[129]....
        /*0978*/ 	.word	0xffffffff


	//   ....[130]....
        /*097c*/ 	.word	0xffffffff


	//   ....[131]....
        /*0980*/ 	.word	0xffffffff


	//   ....[132]....
        /*0984*/ 	.word	0xffffffff


	//   ....[133]....
        /*0988*/ 	.word	0xffffffff


	//   ....[134]....
        /*098c*/ 	.word	0xffffffff


	//   ....[135]....
        /*0990*/ 	.word	0xffffffff


	//   ....[136]....
        /*0994*/ 	.word	0xffffffff


	//   ....[137]....
        /*0998*/ 	.word	0xffffffff


	//   ....[138]....
        /*099c*/ 	.word	0xffffffff


	//   ....[139]....
        /*09a0*/ 	.word	0xffffffff


	//   ....[140]....
        /*09a4*/ 	.word	0xffffffff


	//   ....[141]....
        /*09a8*/ 	.word	0xffffffff


	//   ....[142]....
        /*09ac*/ 	.word	0xffffffff


	//   ....[143]....
        /*09b0*/ 	.word	0xffffffff


	//   ....[144]....
        /*09b4*/ 	.word	0xffffffff


	//   ....[145]....
        /*09b8*/ 	.word	0xffffffff


	//   ....[146]....
        /*09bc*/ 	.word	0xffffffff


	//   ....[147]....
        /*09c0*/ 	.word	0xffffffff


	//   ....[148]....
        /*09c4*/ 	.word	0xffffffff


	//   ....[149]....
        /*09c8*/ 	.word	0xffffffff


	//   ....[150]....
        /*09cc*/ 	.word	0xffffffff


	//   ....[151]....
        /*09d0*/ 	.word	0x0500000f


	//   ....[152]....
        /*09d4*/ 	.word	0x0500000f


	//   ....[153]....
        /*09d8*/ 	.word	0x0500000f


	//   ....[154]....
        /*09dc*/ 	.word	0x0500000f


	//   ....[155]....
        /*09e0*/ 	.word	0x0500000f


	//   ....[156]....
        /*09e4*/ 	.word	0x0500000f


	//   ....[157]....
        /*09e8*/ 	.word	0x0500000f


	//   ....[158]....
        /*09ec*/ 	.word	0x0500000f


	//   ....[159]....
        /*09f0*/ 	.word	0x0500000f


	//   ....[160]....
        /*09f4*/ 	.word	0x0500000f


	//   ....[161]....
        /*09f8*/ 	.word	0x0500000f


	//   ....[162]....
        /*09fc*/ 	.word	0x0500000f


	//   ....[163]....
        /*0a00*/ 	.word	0x0500000f


	//   ....[164]....
        /*0a04*/ 	.word	0x0500000f


	//   ....[165]....
        /*0a08*/ 	.word	0x0500000f


	//   ....[166]....
        /*0a0c*/ 	.word	0x0500000f


	//   ....[167]....
        /*0a10*/ 	.word	0x0500000f


	//   ....[168]....
        /*0a14*/ 	.word	0x0500000f


	//   ....[169]....
        /*0a18*/ 	.word	0x0500000f


	//   ....[170]....
        /*0a1c*/ 	.word	0x0500000f


	//   ....[171]....
        /*0a20*/ 	.word	0x0500000f


	//   ....[172]....
        /*0a24*/ 	.word	0x0500000f


	//   ....[173]....
        /*0a28*/ 	.word	0x0500000f


	//   ....[174]....
        /*0a2c*/ 	.word	0x0500000f


	//   ....[175]....
        /*0a30*/ 	.word	0x0500000f


	//   ....[176]....
        /*0a34*/ 	.word	0x0500000f


	//   ....[177]....
        /*0a38*/ 	.word	0x0500000f


	//   ....[178]....
        /*0a3c*/ 	.word	0x0500000f


	//   ....[179]....
        /*0a40*/ 	.word	0x0500000f


	//   ....[180]....
        /*0a44*/ 	.word	0x0500000f


	//   ....[181]....
        /*0a48*/ 	.word	0x0500000f


	//   ....[182]....
        /*0a4c*/ 	.word	0x0500000f


	//   ....[183]....
        /*0a50*/ 	.word	0x0500000f


	//   ....[184]....
        /*0a54*/ 	.word	0x0500000f


	//   ....[185]....
        /*0a58*/ 	.word	0x0500000f


	//   ....[186]....
        /*0a5c*/ 	.word	0x0500000f


	//   ....[187]....
        /*0a60*/ 	.word	0x0500000f


	//   ....[188]....
        /*0a64*/ 	.word	0x0500000f


	//   ....[189]....
        /*0a68*/ 	.word	0x0500000f


	//   ....[190]....
        /*0a6c*/ 	.word	0x0500000f


	//   ....[191]....
        /*0a70*/ 	.word	0x0500000f


	//   ....[192]....
        /*0a74*/ 	.word	0x0500000f


	//   ....[193]....
        /*0a78*/ 	.word	0x0500000f


	//   ....[194]....
        /*0a7c*/ 	.word	0x0500000f


	//   ....[195]....
        /*0a80*/ 	.word	0x0500000f


	//   ....[196]....
        /*0a84*/ 	.word	0x0500000f


	//   ....[197]....
        /*0a88*/ 	.word	0x0500000f


	//   ....[198]....
        /*0a8c*/ 	.word	0x0500000f


	//   ....[199]....
        /*0a90*/ 	.word	0x0500000f


	//   ....[200]....
        /*0a94*/ 	.word	0x0500000f


	//   ....[201]....
        /*0a98*/ 	.word	0x0500000f


	//   ....[202]....
        /*0a9c*/ 	.word	0x0500000f


	//   ....[203]....
        /*0aa0*/ 	.word	0x0500000f


	//   ....[204]....
        /*0aa4*/ 	.word	0x0500000f


	//   ....[205]....
        /*0aa8*/ 	.word	0x0500000f


	//   ....[206]....
        /*0aac*/ 	.word	0x0500000f


	//   ....[207]....
        /*0ab0*/ 	.word	0x0500000f


	//   ....[208]....
        /*0ab4*/ 	.word	0x0500000f


	//   ....[209]....
        /*0ab8*/ 	.word	0x0500000f


	//   ....[210]....
        /*0abc*/ 	.word	0x0500000f


	//   ....[211]....
        /*0ac0*/ 	.word	0x0500000f


	//   ....[212]....
        /*0ac4*/ 	.word	0x0500000f


	//   ....[213]....
        /*0ac8*/ 	.word	0x0500000f


	//   ....[214]....
        /*0acc*/ 	.word	0x0500000f


	//   ....[215]....
        /*0ad0*/ 	.word	0x0500000f


	//   ....[216]....
        /*0ad4*/ 	.word	0x0500000f


	//   ....[217]....
        /*0ad8*/ 	.word	0x0500000f


	//   ....[218]....
        /*0adc*/ 	.word	0x0500000f


	//   ....[219]....
        /*0ae0*/ 	.word	0x0500000f


	//   ....[220]....
        /*0ae4*/ 	.word	0x0500000f


	//   ....[221]....
        /*0ae8*/ 	.word	0x0500000f


	//   ....[222]....
        /*0aec*/ 	.word	0x0500000f


	//   ....[223]....
        /*0af0*/ 	.word	0x0500000f


	//   ....[224]....
        /*0af4*/ 	.word	0x0500000f


	//   ....[225]....
        /*0af8*/ 	.word	0x0500000f


	//   ....[226]....
        /*0afc*/ 	.word	0x0500000f


	//   ....[227]....
        /*0b00*/ 	.word	0x0500000f


	//   ....[228]....
        /*0b04*/ 	.word	0x0500000f


	//   ....[229]....
        /*0b08*/ 	.word	0x0500000f


	//   ....[230]....
        /*0b0c*/ 	.word	0x0500000f


	//   ....[231]....
        /*0b10*/ 	.word	0x0500000f


	//   ....[232]....
        /*0b14*/ 	.word	0x0500000f


	//   ....[233]....
        /*0b18*/ 	.word	0x0500000f


	//   ....[234]....
        /*0b1c*/ 	.word	0x0500000f


	//   ....[235]....
        /*0b20*/ 	.word	0x0500000f


	//   ....[236]....
        /*0b24*/ 	.word	0x0500000f


	//   ....[237]....
        /*0b28*/ 	.word	0x0500000f


	//   ....[238]....
        /*0b2c*/ 	.word	0x0500000f


	//   ....[239]....
        /*0b30*/ 	.word	0x0500000f


	//   ....[240]....
        /*0b34*/ 	.word	0x0500000f


	//   ....[241]....
        /*0b38*/ 	.word	0x0500000f


	//   ....[242]....
        /*0b3c*/ 	.word	0x0500000f


	//----- nvinfo : EIATTR_COOP_GROUP_INSTR_OFFSETS
	.align		4
.L_231:
        /*0b40*/ 	.byte	0x04, 0x28
        /*0b42*/ 	.short	(.L_233 - .L_232)


	//   ....[0]....
.L_232:
        /*0b44*/ 	.word	0x00000070


	//   ....[1]....
        /*0b48*/ 	.word	0x00000140


	//   ....[2]....
        /*0b4c*/ 	.word	0x00000190


	//   ....[3]....
        /*0b50*/ 	.word	0x000003c0


	//   ....[4]....
        /*0b54*/ 	.word	0x00000520


	//   ....[5]....
        /*0b58*/ 	.word	0x00000640


	//   ....[6]....
        /*0b5c*/ 	.word	0x000007a0


	//   ....[7]....
        /*0b60*/ 	.word	0x00003950


	//   ....[8]....
        /*0b64*/ 	.word	0x00003960


	//   ....[9]....
        /*0b68*/ 	.word	0x00005660


	//   ....[10]....
        /*0b6c*/ 	.word	0x00005670


	//   ....[11]....
        /*0b70*/ 	.word	0x00007180


	//   ....[12]....
        /*0b74*/ 	.word	0x00007190


	//   ....[13]....
        /*0b78*/ 	.word	0x000076d0


	//   ....[14]....
        /*0b7c*/ 	.word	0x000076f0


	//   ....[15]....
        /*0b80*/ 	.word	0x00008430


	//   ....[16]....
        /*0b84*/ 	.word	0x00008bf0


	//   ....[17]....
        /*0b88*/ 	.word	0x00008c00


	//   ....[18]....
        /*0b8c*/ 	.word	0x00008c10


	//   ....[19]....
        /*0b90*/ 	.word	0x00008c20


	//   ....[20]....
        /*0b94*/ 	.word	0x0000ab80


	//   ....[21]....
        /*0b98*/ 	.word	0x0000ab90


	//   ....[22]....
        /*0b9c*/ 	.word	0x0000aba0


	//   ....[23]....
        /*0ba0*/ 	.word	0x0000abb0


	//   ....[24]....
        /*0ba4*/ 	.word	0x0000d130


	//   ....[25]....
        /*0ba8*/ 	.word	0x0000d300


	//   ....[26]....
        /*0bac*/ 	.word	0x0000e530


	//   ....[27]....
        /*0bb0*/ 	.word	0x0000e640


	//   ....[28]....
        /*0bb4*/ 	.word	0x0000f060


	//   ....[29]....
        /*0bb8*/ 	.word	0x0000f100


	//   ....[30]....
        /*0bbc*/ 	.word	0x0000fbf0


	//   ....[31]....
        /*0bc0*/ 	.word	0x00010be0


	//   ....[32]....
        /*0bc4*/ 	.word	0x00010e10


	//   ....[33]....
        /*0bc8*/ 	.word	0x00011e00


	//   ....[34]....
        /*0bcc*/ 	.word	0x00011f00


	//   ....[35]....
        /*0bd0*/ 	.word	0x000122e0


	//   ....[36]....
        /*0bd4*/ 	.word	0x00012460


	//   ....[37]....
        /*0bd8*/ 	.word	0x00013560


	//   ....[38]....
        /*0bdc*/ 	.word	0x00014720


	//   ....[39]....
        /*0be0*/ 	.word	0x00014740


	//   ....[40]....
        /*0be4*/ 	.word	0x00014970


	//   ....[41]....
        /*0be8*/ 	.word	0x00014990


	//   ....[42]....
        /*0bec*/ 	.word	0x00015d00


	//   ....[43]....
        /*0bf0*/ 	.word	0x00016a60


	//   ....[44]....
        /*0bf4*/ 	.word	0x00016c90


	//   ....[45]....
        /*0bf8*/ 	.word	0x00017c10


	//   ....[46]....
        /*0bfc*/ 	.word	0x00017ca0


	//   ....[47]....
        /*0c00*/ 	.word	0x00018240


	//   ....[48]....
        /*0c04*/ 	.word	0x000182a0


	//   ....[49]....
        /*0c08*/ 	.word	0x000192e0


	//   ....[50]....
        /*0c0c*/ 	.word	0x000194e0


	//   ....[51]....
        /*0c10*/ 	.word	0x00019990


	//   ....[52]....
        /*0c14*/ 	.word	0x000199d0


	//   ....[53]....
        /*0c18*/ 	.word	0x00019a10


	//   ....[54]....
        /*0c1c*/ 	.word	0x0001a930


	//   ....[55]....
        /*0c20*/ 	.word	0x0001a950


	//   ....[56]....
        /*0c24*/ 	.word	0x0001a960


	//   ....[57]....
        /*0c28*/ 	.word	0x0001a970


	//   ....[58]....
        /*0c2c*/ 	.word	0x0001b000


	//   ....[59]....
        /*0c30*/ 	.word	0x0001b010


	//   ....[60]....
        /*0c34*/ 	.word	0x0001b170


	//   ....[61]....
        /*0c38*/ 	.word	0x0001b180


	//   ....[62]....
        /*0c3c*/ 	.word	0x0001b570


	//   ....[63]....
        /*0c40*/ 	.word	0x0001b580


	//   ....[64]....
        /*0c44*/ 	.word	0x0001bb10


	//   ....[65]....
        /*0c48*/ 	.word	0x0001bb20


	//   ....[66]....
        /*0c4c*/ 	.word	0x0001c940


	//   ....[67]....
        /*0c50*/ 	.word	0x0001c950


	//   ....[68]....
        /*0c54*/ 	.word	0x0001cab0


	//   ....[69]....
        /*0c58*/ 	.word	0x0001cac0


	//   ....[70]....
        /*0c5c*/ 	.word	0x0001cc70


	//   ....[71]....
        /*0c60*/ 	.word	0x0001ce70


	//   ....[72]....
        /*0c64*/ 	.word	0x0001cea0


	//   ....[73]....
        /*0c68*/ 	.word	0x0001ced0


	//   ....[74]....
        /*0c6c*/ 	.word	0x0001cf00


	//   ....[75]....
        /*0c70*/ 	.word	0x0001cf30


	//   ....[76]....
        /*0c74*/ 	.word	0x0001cf60


	//   ....[77]....
        /*0c78*/ 	.word	0x0001d0f0


	//   ....[78]....
        /*0c7c*/ 	.word	0x0001d120


	//   ....[79]....
        /*0c80*/ 	.word	0x0001d150


	//   ....[80]....
        /*0c84*/ 	.word	0x0001d180


	//   ....[81]....
        /*0c88*/ 	.word	0x0001d1b0


	//   ....[82]....
        /*0c8c*/ 	.word	0x0001d1e0


	//   ....[83]....
        /*0c90*/ 	.word	0x0001d270


	//   ....[84]....
        /*0c94*/ 	.word	0x0001d2a0


	//   ....[85]....
        /*0c98*/ 	.word	0x0001d2b0


	//   ....[86]....
        /*0c9c*/ 	.word	0x0001d2f0


	//   ....[87]....
        /*0ca0*/ 	.word	0x0001eb20


	//   ....[88]....
        /*0ca4*/ 	.word	0x00021240


	//   ....[89]....
        /*0ca8*/ 	.word	0x00021260


	//   ....[90]....
        /*0cac*/ 	.word	0x00021310


	//   ....[91]....
        /*0cb0*/ 	.word	0x00021330


	//   ....[92]....
        /*0cb4*/ 	.word	0x000213d0


	//   ....[93]....
        /*0cb8*/ 	.word	0x000213f0


	//   ....[94]....
        /*0cbc*/ 	.word	0x00021400


	//   ....[95]....
        /*0cc0*/ 	.word	0x00021410


	//   ....[96]....
        /*0cc4*/ 	.word	0x00021db0


	//   ....[97]....
        /*0cc8*/ 	.word	0x00021de0


	//   ....[98]....
        /*0ccc*/ 	.word	0x00021ea0


	//   ....[99]....
        /*0cd0*/ 	.word	0x00021ec0


	//   ....[100]....
        /*0cd4*/ 	.word	0x00021f60


	//   ....[101]....
        /*0cd8*/ 	.word	0x00021f80


	//   ....[102]....
        /*0cdc*/ 	.word	0x00021f90


	//   ....[103]....
        /*0ce0*/ 	.word	0x00021fa0


	//   ....[104]....
        /*0ce4*/ 	.word	0x000220c0


	//   ....[105]....
        /*0ce8*/ 	.word	0x000220d0


	//   ....[106]....
        /*0cec*/ 	.word	0x000220e0


	//   ....[107]....
        /*0cf0*/ 	.word	0x00022170


	//   ....[108]....
        /*0cf4*/ 	.word	0x00022930


	//   ....[109]....
        /*0cf8*/ 	.word	0x00022940


	//   ....[110]....
        /*0cfc*/ 	.word	0x00022960


	//   ....[111]....
        /*0d00*/ 	.word	0x000229e0


	//   ....[112]....
        /*0d04*/ 	.word	0x000229f0


	//   ....[113]....
        /*0d08*/ 	.word	0x00022a50


	//   ....[114]....
        /*0d0c*/ 	.word	0x00022a80


	//   ....[115]....
        /*0d10*/ 	.word	0x00022ac0


	//   ....[116]....
        /*0d14*/ 	.word	0x00022d70


	//   ....[117]....
        /*0d18*/ 	.word	0x00022d90


	//   ....[118]....
        /*0d1c*/ 	.word	0x00022e30


	//   ....[119]....
        /*0d20*/ 	.word	0x00022e40


	//   ....[120]....
        /*0d24*/ 	.word	0x00022ed0


	//   ....[121]....
        /*0d28*/ 	.word	0x00022ee0


	//   ....[122]....
        /*0d2c*/ 	.word	0x00022ef0


	//   ....[123]....
        /*0d30*/ 	.word	0x00022f80


	//   ....[124]....
        /*0d34*/ 	.word	0x00023550


	//   ....[125]....
        /*0d38*/ 	.word	0x00023560


	//   ....[126]....
        /*0d3c*/ 	.word	0x000235f0


	//   ....[127]....
        /*0d40*/ 	.word	0x00023690


	//   ....[128]....
        /*0d44*/ 	.word	0x000236b0


	//   ....[129]....
        /*0d48*/ 	.word	0x00023730


	//   ....[130]....
        /*0d4c*/ 	.word	0x00023750


	//   ....[131]....
        /*0d50*/ 	.word	0x00023760


	//   ....[132]....
        /*0d54*/ 	.word	0x00023bb0


	//   ....[133]....
        /*0d58*/ 	.word	0x00023be0


	//   ....[134]....
        /*0d5c*/ 	.word	0x00023c40


	//   ....[135]....
        /*0d60*/ 	.word	0x00023c70


	//   ....[136]....
        /*0d64*/ 	.word	0x00023ca0


	//   ....[137]....
        /*0d68*/ 	.word	0x00023cd0


	//   ....[138]....
        /*0d6c*/ 	.word	0x00023d00


	//   ....[139]....
        /*0d70*/ 	.word	0x00023d30


	//   ....[140]....
        /*0d74*/ 	.word	0x00023ed0


	//   ....[141]....
        /*0d78*/ 	.word	0x00023f00


	//   ....[142]....
        /*0d7c*/ 	.word	0x00023f30


	//   ....[143]....
        /*0d80*/ 	.word	0x00023f60


	//   ....[144]....
        /*0d84*/ 	.word	0x00023f90


	//   ....[145]....
        /*0d88*/ 	.word	0x00023fc0


	//   ....[146]....
        /*0d8c*/ 	.word	0x00024080


	//   ....[147]....
        /*0d90*/ 	.word	0x000240a0


	//   ....[148]....
        /*0d94*/ 	.word	0x000240c0


	//   ....[149]....
        /*0d98*/ 	.word	0x00024120


	//   ....[150]....
        /*0d9c*/ 	.word	0x00024b50


	//   ....[151]....
        /*0da0*/ 	.word	0x00024e90


	//   ....[152]....
        /*0da4*/ 	.word	0x00024f20


	//   ....[153]....
        /*0da8*/ 	.word	0x00025010


	//   ....[154]....
        /*0dac*/ 	.word	0x000250a0


	//   ....[155]....
        /*0db0*/ 	.word	0x00025180


	//   ....[156]....
        /*0db4*/ 	.word	0x00025210


	//   ....[157]....
        /*0db8*/ 	.word	0x000252f0


	//   ....[158]....
        /*0dbc*/ 	.word	0x00025390


	//   ....[159]....
        /*0dc0*/ 	.word	0x00025420


	//   ....[160]....
        /*0dc4*/ 	.word	0x00025470


	//   ....[161]....
        /*0dc8*/ 	.word	0x000254c0


	//   ....[162]....
        /*0dcc*/ 	.word	0x000255a0


	//   ....[163]....
        /*0dd0*/ 	.word	0x00025630


	//   ....[164]....
        /*0dd4*/ 	.word	0x00025680


	//   ....[165]....
        /*0dd8*/ 	.word	0x000256d0


	//   ....[166]....
        /*0ddc*/ 	.word	0x00025a30


	//   ....[167]....
        /*0de0*/ 	.word	0x00025a80


	//   ....[168]....
        /*0de4*/ 	.word	0x00025b10


	//   ....[169]....
        /*0de8*/ 	.word	0x00025ba0


	//   ....[170]....
        /*0dec*/ 	.word	0x00025c20


	//   ....[171]....
        /*0df0*/ 	.word	0x00025c70


	//   ....[172]....
        /*0df4*/ 	.word	0x00025d00


	//   ....[173]....
        /*0df8*/ 	.word	0x00025d90


	//   ....[174]....
        /*0dfc*/ 	.word	0x00025e10


	//   ....[175]....
        /*0e00*/ 	.word	0x00025e60


	//   ....[176]....
        /*0e04*/ 	.word	0x00025ef0


	//   ....[177]....
        /*0e08*/ 	.word	0x00025f80


	//   ....[178]....
        /*0e0c*/ 	.word	0x00026040


	//   ....[179]....
        /*0e10*/ 	.word	0x00026320


	//   ....[180]....
        /*0e14*/ 	.word	0x00026410


	//   ....[181]....
        /*0e18*/ 	.word	0x000264b0


	//   ....[182]....
        /*0e1c*/ 	.word	0x00026510


	//   ....[183]....
        /*0e20*/ 	.word	0x00026620


	//   ....[184]....
        /*0e24*/ 	.word	0x00026690


	//   ....[185]....
        /*0e28*/ 	.word	0x000267a0


	//   ....[186]....
        /*0e2c*/ 	.word	0x00026810


	//   ....[187]....
        /*0e30*/ 	.word	0x000268b0


	//   ....[188]....
        /*0e34*/ 	.word	0x000269c0


	//   ....[189]....
        /*0e38*/ 	.word	0x00026a30


	//   ....[190]....
        /*0e3c*/ 	.word	0x00026a90


	//   ....[191]....
        /*0e40*/ 	.word	0x00026ba0


	//   ....[192]....
        /*0e44*/ 	.word	0x00026c00


	//   ....[193]....
        /*0e48*/ 	.word	0x00026d20


	//   ....[194]....
        /*0e4c*/ 	.word	0x00026d80


	//   ....[195]....
        /*0e50*/ 	.word	0x00026e20


	//   ....[196]....
        /*0e54*/ 	.word	0x00026ef0


	//   ....[197]....
        /*0e58*/ 	.word	0x00026ff0


	//   ....[198]....
        /*0e5c*/ 	.word	0x00027050


	//   ....[199]....
        /*0e60*/ 	.word	0x000270f0


	//   ....[200]....
        /*0e64*/ 	.word	0x00027290


	//   ....[201]....
        /*0e68*/ 	.word	0x00027370


	//   ....[202]....
        /*0e6c*/ 	.word	0x000273f0


	//   ....[203]....
        /*0e70*/ 	.word	0x000274d0


	//   ....[204]....
        /*0e74*/ 	.word	0x00027530


	//   ....[205]....
        /*0e78*/ 	.word	0x00027600


	//   ....[206]....
        /*0e7c*/ 	.word	0x00027660


	//   ....[207]....
        /*0e80*/ 	.word	0x00027740


	//   ....[208]....
        /*0e84*/ 	.word	0x00027830


	//   ....[209]....
        /*0e88*/ 	.word	0x000278d0


	//   ....[210]....
        /*0e8c*/ 	.word	0x00027930


	//   ....[211]....
        /*0e90*/ 	.word	0x00027a30


	//   ....[212]....
        /*0e94*/ 	.word	0x00027a90


	//   ....[213]....
        /*0e98*/ 	.word	0x00027b90


	//   ....[214]....
        /*0e9c*/ 	.word	0x00027bf0


	//   ....[215]....
        /*0ea0*/ 	.word	0x00027cc0


	//   ....[216]....
        /*0ea4*/ 	.word	0x00027e10


	//   ....[217]....
        /*0ea8*/ 	.word	0x00027ec0


	//   ....[218]....
        /*0eac*/ 	.word	0x00027fd0


	//   ....[219]....
        /*0eb0*/ 	.word	0x000280b0


	//   ....[220]....
        /*0eb4*/ 	.word	0x00028110


	//   ....[221]....
        /*0eb8*/ 	.word	0x00028200


	//   ....[222]....
        /*0ebc*/ 	.word	0x00028260


	//   ....[223]....
        /*0ec0*/ 	.word	0x00028340


	//   ....[224]....
        /*0ec4*/ 	.word	0x000283d0


	//   ....[225]....
        /*0ec8*/ 	.word	0x00028470


	//   ....[226]....
        /*0ecc*/ 	.word	0x000285e0


	//   ....[227]....
        /*0ed0*/ 	.word	0x00028650


	//   ....[228]....
        /*0ed4*/ 	.word	0x000286c0


	//   ....[229]....
        /*0ed8*/ 	.word	0x00028730


	//   ....[230]....
        /*0edc*/ 	.word	0x000287a0


	//   ....[231]....
        /*0ee0*/ 	.word	0x00028820


	//   ....[232]....
        /*0ee4*/ 	.word	0x000288a0


	//   ....[233]....
        /*0ee8*/ 	.word	0x00028930


	//   ....[234]....
        /*0eec*/ 	.word	0x000289a0


	//   ....[235]....
        /*0ef0*/ 	.word	0x00028a10


	//   ....[236]....
        /*0ef4*/ 	.word	0x00028a80


	//   ....[237]....
        /*0ef8*/ 	.word	0x00028b00


	//   ....[238]....
        /*0efc*/ 	.word	0x00028b70


	//   ....[239]....
        /*0f00*/ 	.word	0x00028c20


	//   ....[240]....
        /*0f04*/ 	.word	0x00028c70


	//   ....[241]....
        /*0f08*/ 	.word	0x00028d00


	//   ....[242]....
        /*0f0c*/ 	.word	0x00028e30


	//----- nvinfo : EIATTR_REG_RECONFIG
	.align		4
.L_233:
        /*0f10*/ 	.byte	0x01, 0x54
	.zero		2


	//----- nvinfo : EIATTR_SYSCALL_OFFSETS
	.align		4
        /*0f14*/ 	.byte	0x04, 0x46
        /*0f16*/ 	.short	(.L_235 - .L_234)


	//   ....[0]....
.L_234:
        /*0f18*/ 	.word	0x00002350


	//   ....[1]....
        /*0f1c*/ 	.word	0x000024a0


	//   ....[2]....
        /*0f20*/ 	.word	0x00008650


	//   ....[3]....
        /*0f24*/ 	.word	0x00008970


	//   ....[4]....
        /*0f28*/ 	.word	0x00020830


	//   ....[5]....
        /*0f2c*/ 	.word	0x00020980


	//   ....[6]....
        /*0f30*/ 	.word	0x00020a70


	//   ....[7]....
        /*0f34*/ 	.word	0x00021870


	//----- nvinfo : EIATTR_MBARRIER_INSTR_OFFSETS
	.align		4
.L_235:
        /*0f38*/ 	.byte	0x04, 0x39
        /*0f3a*/ 	.short	(.L_237 - .L_236)


	//   ....[0]....
.L_236:
        /*0f3c*/ 	.word	0x00000270
        /*0f40*/ 	.word	0x000000ff
        /*0f44*/ 	.word	0x0002d800
        /*0f48*/ 	.short	0x0100
        /*0f4a*/ 	.byte	0x08
	.zero		1


	//   ....[1]....
        /*0f4c*/ 	.word	0x00000280
        /*0f50*/ 	.word	0x000000ff
        /*0f54*/ 	.word	0x0002d820
        /*0f58*/ 	.short	0x0100
        /*0f5a*/ 	.byte	0x08
	.zero		1


	//   ....[2]....
        /*0f5c*/ 	.word	0x00000370
        /*0f60*/ 	.word	0x000000ff
        /*0f64*/ 	.word	0x0002d830
        /*0f68*/ 	.short	0x0100
        /*0f6a*/ 	.byte	0x08
	.zero		1


	//   ....[3]....
        /*0f6c*/ 	.word	0x00000380
        /*0f70*/ 	.word	0x000000ff
        /*0f74*/ 	.word	0x0002d840
        /*0f78*/ 	.short	0x0100
        /*0f7a*/ 	.byte	0x08
	.zero		1


	//   ....[4]....
        /*0f7c*/ 	.word	0x00000390
        /*0f80*/ 	.word	0x000000ff
        /*0f84*/ 	.word	0x0002d838
        /*0f88*/ 	.short	0x0100
        /*0f8a*/ 	.byte	0x08
	.zero		1


	//   ....[5]....
        /*0f8c*/ 	.word	0x000003a0
        /*0f90*/ 	.word	0x000000ff
        /*0f94*/ 	.word	0x0002d848
        /*0f98*/ 	.short	0x0100
        /*0f9a*/ 	.byte	0x08
	.zero		1


	//   ....[6]....
        /*0f9c*/ 	.word	0x000004d0
        /*0fa0*/ 	.word	0x000000ff
        /*0fa4*/ 	.word	0x0002d850
        /*0fa8*/ 	.short	0x0100
        /*0faa*/ 	.byte	0x08
	.zero		1


	//   ....[7]....
        /*0fac*/ 	.word	0x000004e0
        /*0fb0*/ 	.word	0x000000ff
        /*0fb4*/ 	.word	0x0002d860
        /*0fb8*/ 	.short	0x0100
        /*0fba*/ 	.byte	0x08
	.zero		1


	//   ....[8]....
        /*0fbc*/ 	.word	0x000004f0
        /*0fc0*/ 	.word	0x000000ff
        /*0fc4*/ 	.word	0x0002d858
        /*0fc8*/ 	.short	0x0100
        /*0fca*/ 	.byte	0x08
	.zero		1


	//   ....[9]....
        /*0fcc*/ 	.word	0x00000500
        /*0fd0*/ 	.word	0x000000ff
        /*0fd4*/ 	.word	0x0002d868
        /*0fd8*/ 	.short	0x0100
        /*0fda*/ 	.byte	0x08
	.zero		1


	//   ....[10]....
        /*0fdc*/ 	.word	0x000005f0
        /*0fe0*/ 	.word	0x000000ff
        /*0fe4*/ 	.word	0x0002d870
        /*0fe8*/ 	.short	0x0100
        /*0fea*/ 	.byte	0x06
	.zero		1


	//   ....[11]....
        /*0fec*/ 	.word	0x00000600
        /*0ff0*/ 	.word	0x000000ff
        /*0ff4*/ 	.word	0x0002d880
        /*0ff8*/ 	.short	0x0100
        /*0ffa*/ 	.byte	0x06
	.zero		1


	//   ....[12]....
        /*0ffc*/ 	.word	0x00000610
        /*1000*/ 	.word	0x000000ff
        /*1004*/ 	.word	0x0002d878
        /*1008*/ 	.short	0x0100
        /*100a*/ 	.byte	0x06
	.zero		1


	//   ....[13]....
        /*100c*/ 	.word	0x00000620
        /*1010*/ 	.word	0x000000ff
        /*1014*/ 	.word	0x0002d888
        /*1018*/ 	.short	0x0100
        /*101a*/ 	.byte	0x06
	.zero		1


	//   ....[14]....
        /*101c*/ 	.word	0x00000750
        /*1020*/ 	.word	0x000000ff
        /*1024*/ 	.word	0x0002d890
        /*1028*/ 	.short	0x0100
        /*102a*/ 	.byte	0x08
	.zero		1


	//   ....[15]....
        /*102c*/ 	.word	0x00000760
        /*1030*/ 	.word	0x000000ff
        /*1034*/ 	.word	0x0002d8a0
        /*1038*/ 	.short	0x0100
        /*103a*/ 	.byte	0x08
	.zero		1


	//   ....[16]....
        /*103c*/ 	.word	0x00000770
        /*1040*/ 	.word	0x000000ff
        /*1044*/ 	.word	0x0002d898
        /*1048*/ 	.short	0x0100
        /*104a*/ 	.byte	0x08
	.zero		1


	//   ....[17]....
        /*104c*/ 	.word	0x00000780
        /*1050*/ 	.word	0x000000ff
        /*1054*/ 	.word	0x0002d8a8
        /*1058*/ 	.short	0x0100
        /*105a*/ 	.byte	0x08
	.zero		1


	//   ....[18]....
        /*105c*/ 	.word	0x000008b0
        /*1060*/ 	.word	0x000000ff
        /*1064*/ 	.word	0x0002d8b0
        /*1068*/ 	.short	0x0100
        /*106a*/ 	.byte	0x08
	.zero		1


	//   ....[19]....
        /*106c*/ 	.word	0x000008c0
        /*1070*/ 	.word	0x000000ff
        /*1074*/ 	.word	0x0002d8c0
        /*1078*/ 	.short	0x0100
        /*107a*/ 	.byte	0x08
	.zero		1


	//   ....[20]....
        /*107c*/ 	.word	0x000008d0
        /*1080*/ 	.word	0x000000ff
        /*1084*/ 	.word	0x0002d8b8
        /*1088*/ 	.short	0x0100
        /*108a*/ 	.byte	0x08
	.zero		1


	//   ....[21]....
        /*108c*/ 	.word	0x000008e0
        /*1090*/ 	.word	0x000000ff
        /*1094*/ 	.word	0x0002d8c8
        /*1098*/ 	.short	0x0100
        /*109a*/ 	.byte	0x08
	.zero		1


	//   ....[22]....
        /*109c*/ 	.word	0x00003900
        /*10a0*/ 	.word	0x00000022
        /*10a4*/ 	.word	0x0002d890
        /*10a8*/ 	.short	0x010a
        /*10aa*/ 	.byte	0x3f
	.zero		1


	//   ....[23]....
        /*10ac*/ 	.word	0x00005610
        /*10b0*/ 	.word	0x00000022
        /*10b4*/ 	.word	0x0002d890
        /*10b8*/ 	.short	0x010a
        /*10ba*/ 	.byte	0x3f
	.zero		1


	//   ....[24]....
        /*10bc*/ 	.word	0x00006fa0
        /*10c0*/ 	.word	0x00000022
        /*10c4*/ 	.word	0x0002d890
        /*10c8*/ 	.short	0x010a
        /*10ca*/ 	.byte	0x3f
	.zero		1


	//   ....[25]....
        /*10cc*/ 	.word	0x00007510
        /*10d0*/ 	.word	0x0000000b
        /*10d4*/ 	.word	0x00000000
        /*10d8*/ 	.short	0x0101
        /*10da*/ 	.byte	0x3f
	.zero		1


	//   ....[26]....
        /*10dc*/ 	.word	0x00007550
        /*10e0*/ 	.word	0x00000022
        /*10e4*/ 	.word	0x0002d8b0
        /*10e8*/ 	.short	0x010a
        /*10ea*/ 	.byte	0x3f
	.zero		1


	//   ....[27]....
        /*10ec*/ 	.word	0x00007a80
        /*10f0*/ 	.word	0x00000022
        /*10f4*/ 	.word	0x00000000
        /*10f8*/ 	.short	0x0101
        /*10fa*/ 	.byte	0x3f
	.zero		1


	//   ....[28]....
        /*10fc*/ 	.word	0x000086f0
        /*1100*/ 	.word	0x00000002
        /*1104*/ 	.word	0x0002d800
        /*1108*/ 	.short	0x010a
        /*110a*/ 	.byte	0x3f
	.zero		1


	//   ....[29]....
        /*110c*/ 	.word	0x00008740
        /*1110*/ 	.word	0x00000002
        /*1114*/ 	.word	0x0002d800
        /*1118*/ 	.short	0x010a
        /*111a*/ 	.byte	0x3f
	.zero		1


	//   ....[30]....
        /*111c*/ 	.word	0x000093a0
        /*1120*/ 	.word	0x00000002
        /*1124*/ 	.word	0x0002d800
        /*1128*/ 	.short	0x010a
        /*112a*/ 	.byte	0x3f
	.zero		1


	//   ....[31]....
        /*112c*/ 	.word	0x0000b200
        /*1130*/ 	.word	0x00000002
        /*1134*/ 	.word	0x0002d800
        /*1138*/ 	.short	0x010a
        /*113a*/ 	.byte	0x3f
	.zero		1


	//   ....[32]....
        /*113c*/ 	.word	0x0000ca70
        /*1140*/ 	.word	0x00000000
        /*1144*/ 	.word	0x0002d830
        /*1148*/ 	.short	0x010a
        /*114a*/ 	.byte	0x3f
	.zero		1


	//   ....[33]....
        /*114c*/ 	.word	0x0000cb20
        /*1150*/ 	.word	0x00000000
        /*1154*/ 	.word	0x0002d830
        /*1158*/ 	.short	0x010a
        /*115a*/ 	.byte	0x3f
	.zero		1


	//   ....[34]....
        /*115c*/ 	.word	0x0000d150
        /*1160*/ 	.word	0x00000000
        /*1164*/ 	.word	0x00000000
        /*1168*/ 	.short	0x0101
        /*116a*/ 	.byte	0x3f
	.zero		1


	//   ....[35]....
        /*116c*/ 	.word	0x000100d0
        /*1170*/ 	.word	0x00000009
        /*1174*/ 	.word	0x0002d830
        /*1178*/ 	.short	0x010a
        /*117a*/ 	.byte	0x3f
	.zero		1


	//   ....[36]....
        /*117c*/ 	.word	0x00010120
        /*1180*/ 	.word	0x00000009
        /*1184*/ 	.word	0x0002d830
        /*1188*/ 	.short	0x010a
        /*118a*/ 	.byte	0x3f
	.zero		1


	//   ....[37]....
        /*118c*/ 	.word	0x00010550
        /*1190*/ 	.word	0x00000009
        /*1194*/ 	.word	0x0002d850
        /*1198*/ 	.short	0x010a
        /*119a*/ 	.byte	0x3f
	.zero		1


	//   ....[38]....
        /*119c*/ 	.word	0x00010590
        /*11a0*/ 	.word	0x00000009
        /*11a4*/ 	.word	0x0002d850
        /*11a8*/ 	.short	0x010a
        /*11aa*/ 	.byte	0x3f
	.zero		1


	//   ....[39]....
        /*11ac*/ 	.word	0x00010c00
        /*11b0*/ 	.word	0x00000008
        /*11b4*/ 	.word	0x00000000
        /*11b8*/ 	.short	0x0101
        /*11ba*/ 	.byte	0x3f
	.zero		1


	//   ....[40]....
        /*11bc*/ 	.word	0x00012f90
        /*11c0*/ 	.word	0x00000011
        /*11c4*/ 	.word	0x00000000
        /*11c8*/ 	.short	0x0101
        /*11ca*/ 	.byte	0x3f
	.zero		1


	//   ....[41]....
        /*11cc*/ 	.word	0x000139b0
        /*11d0*/ 	.word	0x00000003
        /*11d4*/ 	.word	0x0002d830
        /*11d8*/ 	.short	0x010a
        /*11da*/ 	.byte	0x3f
	.zero		1


	//   ....[42]....
        /*11dc*/ 	.word	0x00013a00
        /*11e0*/ 	.word	0x00000003
        /*11e4*/ 	.word	0x0002d830
        /*11e8*/ 	.short	0x010a
        /*11ea*/ 	.byte	0x3f
	.zero		1


	//   ....[43]....
        /*11ec*/ 	.word	0x00013e60
        /*11f0*/ 	.word	0x00000003
        /*11f4*/ 	.word	0x0002d850
        /*11f8*/ 	.short	0x010a
        /*11fa*/ 	.byte	0x3f
	.zero		1


	//   ....[44]....
        /*11fc*/ 	.word	0x00013ea0
        /*1200*/ 	.word	0x00000003
        /*1204*/ 	.word	0x0002d850
        /*1208*/ 	.short	0x010a
        /*120a*/ 	.byte	0x3f
	.zero		1


	//   ....[45]....
        /*120c*/ 	.word	0x00014510
        /*1210*/ 	.word	0x00000000
        /*1214*/ 	.word	0x00000000
        /*1218*/ 	.short	0x0101
        /*121a*/ 	.byte	0x3f
	.zero		1


	//   ....[46]....
        /*121c*/ 	.word	0x000156e0
        /*1220*/ 	.word	0x00000006
        /*1224*/ 	.word	0x00000000
        /*1228*/ 	.short	0x0101
        /*122a*/ 	.byte	0x3f
	.zero		1


	//   ....[47]....
        /*122c*/ 	.word	0x00015e70
        /*1230*/ 	.word	0x00000003
        /*1234*/ 	.word	0x0002d830
        /*1238*/ 	.short	0x010a
        /*123a*/ 	.byte	0x3f
	.zero		1


	//   ....[48]....
        /*123c*/ 	.word	0x00015ec0
        /*1240*/ 	.word	0x00000003
        /*1244*/ 	.word	0x0002d830
        /*1248*/ 	.short	0x010a
        /*124a*/ 	.byte	0x3f
	.zero		1


	//   ....[49]....
        /*124c*/ 	.word	0x00016320
        /*1250*/ 	.word	0x00000003
        /*1254*/ 	.word	0x0002d850
        /*1258*/ 	.short	0x010a
        /*125a*/ 	.byte	0x3f
	.zero		1


	//   ....[50]....
        /*125c*/ 	.word	0x00016360
        /*1260*/ 	.word	0x00000003
        /*1264*/ 	.word	0x0002d850
        /*1268*/ 	.short	0x010a
        /*126a*/ 	.byte	0x3f
	.zero		1


	//   ....[51]....
        /*126c*/ 	.word	0x00016a80
        /*1270*/ 	.word	0x00000000
        /*1274*/ 	.word	0x00000000
        /*1278*/ 	.short	0x0101
        /*127a*/ 	.byte	0x3f
	.zero		1


	//   ....[52]....
        /*127c*/ 	.word	0x00018cc0
        /*1280*/ 	.word	0x00000008
        /*1284*/ 	.word	0x00000000
        /*1288*/ 	.short	0x0101
        /*128a*/ 	.byte	0x3f
	.zero		1


	//   ....[53]....
        /*128c*/ 	.word	0x00019360
        /*1290*/ 	.word	0x0000000e
        /*1294*/ 	.word	0x0002d850
        /*1298*/ 	.short	0x010a
        /*129a*/ 	.byte	0x3f
	.zero		1


	//   ....[54]....
        /*129c*/ 	.word	0x00019410
        /*12a0*/ 	.word	0x0000000e
        /*12a4*/ 	.word	0x0002d850
        /*12a8*/ 	.short	0x010a
        /*12aa*/ 	.byte	0x3f
	.zero		1


	//   ....[55]....
        /*12ac*/ 	.word	0x00019c10
        /*12b0*/ 	.word	0x0000000e
        /*12b4*/ 	.word	0x00000000
        /*12b8*/ 	.short	0x0101
        /*12ba*/ 	.byte	0x3f
	.zero		1


	//   ....[56]....
        /*12bc*/ 	.word	0x0001afb0
        /*12c0*/ 	.word	0x00000000
        /*12c4*/ 	.word	0x00000000
        /*12c8*/ 	.short	0x0101
        /*12ca*/ 	.byte	0x3f
	.zero		1


	//   ....[57]....
        /*12cc*/ 	.word	0x0001b370
        /*12d0*/ 	.word	0x0000000a
        /*12d4*/ 	.word	0x00000000
        /*12d8*/ 	.short	0x0101
        /*12da*/ 	.byte	0x3f
	.zero		1


	//   ....[58]....
        /*12dc*/ 	.word	0x0001ec00
        /*12e0*/ 	.word	0x00000012
        /*12e4*/ 	.word	0x0002d820
        /*12e8*/ 	.short	0x010a
        /*12ea*/ 	.byte	0x3f
	.zero		1


	//   ....[59]....
        /*12ec*/ 	.word	0x0001ecc0
        /*12f0*/ 	.word	0x0000000a
        /*12f4*/ 	.word	0x0002d8a0
        /*12f8*/ 	.short	0x010a
        /*12fa*/ 	.byte	0x3f
	.zero		1


	//   ....[60]....
        /*12fc*/ 	.word	0x0001f0f0
        /*1300*/ 	.word	0x0000000a
        /*1304*/ 	.word	0x0002d8c0
        /*1308*/ 	.short	0x010a
        /*130a*/ 	.byte	0x3f
	.zero		1


	//   ....[61]....
        /*130c*/ 	.word	0x0001f650
        /*1310*/ 	.word	0x00000009
        /*1314*/ 	.word	0x0002d8a0
        /*1318*/ 	.short	0x010a
        /*131a*/ 	.byte	0x3f
	.zero		1


	//   ....[62]....
        /*131c*/ 	.word	0x0001fa70
        /*1320*/ 	.word	0x00000009
        /*1324*/ 	.word	0x0002d8c0
        /*1328*/ 	.short	0x010a
        /*132a*/ 	.byte	0x3f
	.zero		1


	//   ....[63]....
        /*132c*/ 	.word	0x00021010
        /*1330*/ 	.word	0x00000002
        /*1334*/ 	.word	0x0002d840
        /*1338*/ 	.short	0x010a
        /*133a*/ 	.byte	0x3f
	.zero		1


	//   ....[64]....
        /*133c*/ 	.word	0x00021550
        /*1340*/ 	.word	0x00000002
        /*1344*/ 	.word	0x0002d830
        /*1348*/ 	.short	0x0107
        /*134a*/ 	.byte	0x3f
	.zero		1


	//   ....[65]....
        /*134c*/ 	.word	0x00021620
        /*1350*/ 	.word	0x00000002
        /*1354*/ 	.word	0x0002d830
        /*1358*/ 	.short	0x0101
        /*135a*/ 	.byte	0x3f
	.zero		1


	//   ....[66]....
        /*135c*/ 	.word	0x00022230
        /*1360*/ 	.word	0x00000012
        /*1364*/ 	.word	0x0002d800
        /*1368*/ 	.short	0x0107
        /*136a*/ 	.byte	0x3f
	.zero		1


	//   ....[67]....
        /*136c*/ 	.word	0x00022320
        /*1370*/ 	.word	0x00000012
        /*1374*/ 	.word	0x0002d800
        /*1378*/ 	.short	0x0101
        /*137a*/ 	.byte	0x3f
	.zero		1


	//   ....[68]....
        /*137c*/ 	.word	0x00022340
        /*1380*/ 	.word	0x00000012
        /*1384*/ 	.word	0x0002d820
        /*1388*/ 	.short	0x010a
        /*138a*/ 	.byte	0x3f
	.zero		1


	//   ....[69]....
        /*138c*/ 	.word	0x00022760
        /*1390*/ 	.word	0x00000005
        /*1394*/ 	.word	0x0002d840
        /*1398*/ 	.short	0x010a
        /*139a*/ 	.byte	0x3f
	.zero		1


	//   ....[70]....
        /*139c*/ 	.word	0x00022b70
        /*13a0*/ 	.word	0x00000005
        /*13a4*/ 	.word	0x0002d830
        /*13a8*/ 	.short	0x0107
        /*13aa*/ 	.byte	0x3f
	.zero		1


	//   ....[71]....
        /*13ac*/ 	.word	0x00022c30
        /*13b0*/ 	.word	0x00000005
        /*13b4*/ 	.word	0x0002d830
        /*13b8*/ 	.short	0x0101
        /*13ba*/ 	.byte	0x3f
	.zero		1


	//   ....[72]....
        /*13bc*/ 	.word	0x00022c90
        /*13c0*/ 	.word	0x00000005
        /*13c4*/ 	.word	0x0002d860
        /*13c8*/ 	.short	0x010a
        /*13ca*/ 	.byte	0x3f
	.zero		1


	//   ....[73]....
        /*13cc*/ 	.word	0x00023140
        /*13d0*/ 	.word	0x00000005
        /*13d4*/ 	.word	0x0002d850
        /*13d8*/ 	.short	0x0107
        /*13da*/ 	.byte	0x3f
	.zero		1


	//   ....[74]....
        /*13dc*/ 	.word	0x00023230
        /*13e0*/ 	.word	0x00000005
        /*13e4*/ 	.word	0x0002d850
        /*13e8*/ 	.short	0x0101
        /*13ea*/ 	.byte	0x3f
	.zero		1


	//   ....[75]....
        /*13ec*/ 	.word	0x00023460
        /*13f0*/ 	.word	0x00000000
        /*13f4*/ 	.word	0x0002d860
        /*13f8*/ 	.short	0x010a
        /*13fa*/ 	.byte	0x3f
	.zero		1


	//   ....[76]....
        /*13fc*/ 	.word	0x00023890
        /*1400*/ 	.word	0x00000000
        /*1404*/ 	.word	0x0002d850
        /*1408*/ 	.short	0x0107
        /*140a*/ 	.byte	0x3f
	.zero		1


	//   ....[77]....
        /*140c*/ 	.word	0x00023970
        /*1410*/ 	.word	0x00000000
        /*1414*/ 	.word	0x0002d850
        /*1418*/ 	.short	0x0101
        /*141a*/ 	.byte	0x3f
	.zero		1


	//   ....[78]....
        /*141c*/ 	.word	0x00024ad0
        /*1420*/ 	.word	0x00000005
        /*1424*/ 	.word	0x0002d820
        /*1428*/ 	.short	0x010a
        /*142a*/ 	.byte	0x3f
	.zero		1


	//   ....[79]....
        /*142c*/ 	.word	0x00024c70
        /*1430*/ 	.word	0x00000003
        /*1434*/ 	.word	0x0002d840
        /*1438*/ 	.short	0x010a
        /*143a*/ 	.byte	0x3f
	.zero		1


	//   ....[80]....
        /*143c*/ 	.word	0x00024d00
        /*1440*/ 	.word	0x00000005
        /*1444*/ 	.word	0x0002d840
        /*1448*/ 	.short	0x010a
        /*144a*/ 	.byte	0x3f
	.zero		1


	//   ....[81]....
        /*144c*/ 	.word	0x00024d40
        /*1450*/ 	.word	0x00000003
        /*1454*/ 	.word	0x0002d860
        /*1458*/ 	.short	0x010a
        /*145a*/ 	.byte	0x3f
	.zero		1


	//   ....[82]....
        /*145c*/ 	.word	0x00024d80
        /*1460*/ 	.word	0x00000005
        /*1464*/ 	.word	0x0002d860
        /*1468*/ 	.short	0x010a
        /*146a*/ 	.byte	0x3f
	.zero		1


	//   ....[83]....
        /*146c*/ 	.word	0x00024de0
        /*1470*/ 	.word	0x00000022
        /*1474*/ 	.word	0x0002d890
        /*1478*/ 	.short	0x010a
        /*147a*/ 	.byte	0x3f
	.zero		1


	//   ....[84]....
        /*147c*/ 	.word	0x00024f60
        /*1480*/ 	.word	0x00000022
        /*1484*/ 	.word	0x0002d890
        /*1488*/ 	.short	0x010a
        /*148a*/ 	.byte	0x3f
	.zero		1


	//   ....[85]....
        /*148c*/ 	.word	0x000250e0
        /*1490*/ 	.word	0x00000022
        /*1494*/ 	.word	0x0002d890
        /*1498*/ 	.short	0x010a
        /*149a*/ 	.byte	0x3f
	.zero		1


	//   ....[86]....
        /*149c*/ 	.word	0x00025250
        /*14a0*/ 	.word	0x00000022
        /*14a4*/ 	.word	0x0002d8b0
        /*14a8*/ 	.short	0x010a
        /*14aa*/ 	.byte	0x3f
	.zero		1


	//   ....[87]....
        /*14ac*/ 	.word	0x00025500
        /*14b0*/ 	.word	0x00000002
        /*14b4*/ 	.word	0x0002d800
        /*14b8*/ 	.short	0x010a
        /*14ba*/ 	.byte	0x3f
	.zero		1


	//   ....[88]....
        /*14bc*/ 	.word	0x00025710
        /*14c0*/ 	.word	0x00000002
        /*14c4*/ 	.word	0x0002d800
        /*14c8*/ 	.short	0x010a
        /*14ca*/ 	.byte	0x3f
	.zero		1


	//   ....[89]....
        /*14cc*/ 	.word	0x00025760
        /*14d0*/ 	.word	0x00000000
        /*14d4*/ 	.word	0x0002d830
        /*14d8*/ 	.short	0x010a
        /*14da*/ 	.byte	0x3f
	.zero		1


	//   ....[90]....
        /*14dc*/ 	.word	0x000257b0
        /*14e0*/ 	.word	0x00000009
        /*14e4*/ 	.word	0x0002d830
        /*14e8*/ 	.short	0x010a
        /*14ea*/ 	.byte	0x3f
	.zero		1


	//   ....[91]....
        /*14ec*/ 	.word	0x00025800
        /*14f0*/ 	.word	0x00000009
        /*14f4*/ 	.word	0x0002d850
        /*14f8*/ 	.short	0x010a
        /*14fa*/ 	.byte	0x3f
	.zero		1


	//   ....[92]....
        /*14fc*/ 	.word	0x00025850
        /*1500*/ 	.word	0x00000003
        /*1504*/ 	.word	0x0002d830
        /*1508*/ 	.short	0x010a
        /*150a*/ 	.byte	0x3f
	.zero		1


	//   ....[93]....
        /*150c*/ 	.word	0x000258a0
        /*1510*/ 	.word	0x00000003
        /*1514*/ 	.word	0x0002d850
        /*1518*/ 	.short	0x010a
        /*151a*/ 	.byte	0x3f
	.zero		1


	//   ....[94]....
        /*151c*/ 	.word	0x000258f0
        /*1520*/ 	.word	0x00000003
        /*1524*/ 	.word	0x0002d830
        /*1528*/ 	.short	0x010a
        /*152a*/ 	.byte	0x3f
	.zero		1


	//   ....[95]....
        /*152c*/ 	.word	0x00025940
        /*1530*/ 	.word	0x00000003
        /*1534*/ 	.word	0x0002d850
        /*1538*/ 	.short	0x010a
        /*153a*/ 	.byte	0x3f
	.zero		1


	//   ....[96]....
        /*153c*/ 	.word	0x00025990
        /*1540*/ 	.word	0x0000000e
        /*1544*/ 	.word	0x0002d850
        /*1548*/ 	.short	0x010a
        /*154a*/ 	.byte	0x3f
	.zero		1


	//   ....[97]....
        /*154c*/ 	.word	0x00026100
        /*1550*/ 	.word	0x00000012
        /*1554*/ 	.word	0x0002d820
        /*1558*/ 	.short	0x010a
        /*155a*/ 	.byte	0x3f
	.zero		1


	//   ....[98]....
        /*155c*/ 	.word	0x00026150
        /*1560*/ 	.word	0x0000000a
        /*1564*/ 	.word	0x0002d8a0
        /*1568*/ 	.short	0x010a
        /*156a*/ 	.byte	0x3f
	.zero		1


	//   ....[99]....
        /*156c*/ 	.word	0x000261a0
        /*1570*/ 	.word	0x0000000a
        /*1574*/ 	.word	0x0002d8c0
        /*1578*/ 	.short	0x010a
        /*157a*/ 	.byte	0x3f
	.zero		1


	//   ....[100]....
        /*157c*/ 	.word	0x000261f0
        /*1580*/ 	.word	0x00000009
        /*1584*/ 	.word	0x0002d8a0
        /*1588*/ 	.short	0x010a
        /*158a*/ 	.byte	0x3f
	.zero		1


	//   ....[101]....
        /*158c*/ 	.word	0x00026240
        /*1590*/ 	.word	0x00000009
        /*1594*/ 	.word	0x0002d8c0
        /*1598*/ 	.short	0x010a
        /*159a*/ 	.byte	0x3f
	.zero		1


	//   ....[102]....
        /*159c*/ 	.word	0x00026360
        /*15a0*/ 	.word	0x00000002
        /*15a4*/ 	.word	0x0002d840
        /*15a8*/ 	.short	0x010a
        /*15aa*/ 	.byte	0x3f
	.zero		1


	//   ....[103]....
        /*15ac*/ 	.word	0x00027190
        /*15b0*/ 	.word	0x00000012
        /*15b4*/ 	.word	0x0002d820
        /*15b8*/ 	.short	0x010a
        /*15ba*/ 	.byte	0x3f
	.zero		1


	//   ....[104]....
        /*15bc*/ 	.word	0x000271e0
        /*15c0*/ 	.word	0x00000005
        /*15c4*/ 	.word	0x0002d840
        /*15c8*/ 	.short	0x010a
        /*15ca*/ 	.byte	0x3f
	.zero		1


	//   ....[105]....
        /*15cc*/ 	.word	0x00027780
        /*15d0*/ 	.word	0x00000005
        /*15d4*/ 	.word	0x0002d860
        /*15d8*/ 	.short	0x010a
        /*15da*/ 	.byte	0x3f
	.zero		1


	//   ....[106]....
        /*15dc*/ 	.word	0x00027d60
        /*15e0*/ 	.word	0x00000000
        /*15e4*/ 	.word	0x0002d860
        /*15e8*/ 	.short	0x010a
        /*15ea*/ 	.byte	0x3f
	.zero		1


	//   ....[107]....
        /*15ec*/ 	.word	0x00028d50
        /*15f0*/ 	.word	0x00000005
        /*15f4*/ 	.word	0x0002d820
        /*15f8*/ 	.short	0x010a
        /*15fa*/ 	.byte	0x3f
	.zero		1


	//   ....[108]....
        /*15fc*/ 	.word	0x00028ef0
        /*1600*/ 	.word	0x00000003
        /*1604*/ 	.word	0x0002d840
        /*1608*/ 	.short	0x010a
        /*160a*/ 	.byte	0x3f
	.zero		1


	//   ....[109]....
        /*160c*/ 	.word	0x00028f40
        /*1610*/ 	.word	0x00000005
        /*1614*/ 	.word	0x0002d840
        /*1618*/ 	.short	0x010a
        /*161a*/ 	.byte	0x3f
	.zero		1


	//   ....[110]....
        /*161c*/ 	.word	0x00028f90
        /*1620*/ 	.word	0x00000003
        /*1624*/ 	.word	0x0002d860
        /*1628*/ 	.short	0x010a
        /*162a*/ 	.byte	0x3f
	.zero		1


	//----- nvinfo : EIATTR_NUM_MBARRIERS
	.align		4
.L_237:
        /*162c*/ 	.byte	0x03, 0x38
        /*162e*/ 	.short	0x0016


	//----- nvinfo : EIATTR_EXIT_INSTR_OFFSETS
	.align		4
        /*1630*/ 	.byte	0x04, 0x1c
        /*1632*/ 	.short	(.L_239 - .L_238)


	//   ....[0]....
.L_238:
        /*1634*/ 	.word	0x00024dd0


	//----- nvinfo : EIATTR_MAX_THREADS
	.align		4
.L_239:
        /*1638*/ 	.byte	0x04, 0x05
        /*163a*/ 	.short	(.L_241 - .L_240)
.L_240:
        /*163c*/ 	.word	0x00000200
        /*1640*/ 	.word	0x00000001
        /*1644*/ 	.word	0x00000001


	//----- nvinfo : EIATTR_CRS_STACK_SIZE
	.align		4
.L_241:
        /*1648*/ 	.byte	0x04, 0x1e
        /*164a*/ 	.short	(.L_243 - .L_242)
.L_242:
        /*164c*/ 	.word	0x00000000


	//----- nvinfo : EIATTR_CBANK_PARAM_SIZE
	.align		4
.L_243:
        /*1650*/ 	.byte	0x03, 0x19
        /*1652*/ 	.short	0x0af0


	//----- nvinfo : EIATTR_PARAM_CBANK
	.align		4
        /*1654*/ 	.byte	0x04, 0x0a
        /*1656*/ 	.short	(.L_245 - .L_244)
	.align		4
.L_244:
        /*1658*/ 	.word	index@(.nv.constant0._ZN7cutlass13device_kernelIN5flash11enable_sm90INS1_16FlashAttnFwdSm90INS1_25CollectiveMainloopFwdSm90ILi2EN4cute5tupleIJNS5_1CILi1EEES8_S8_EEENS6_IJNS7_ILi192EEENS7_ILi128EEENS7_ILi96EEEEEELi96ENS_10bfloat16_tEfNS_4arch4Sm90ELb0ELb1ELb0ELb1ELb1ELb1ELb0ELb0ELb1ELb1ELb1ELb0EEENS1_21CollectiveEpilogueFwdINS6_IJSA_SC_SB_EEES9_SE_SG_Li384ELb1ELb1ELb1ELb0EEENS1_36VarlenDynamicPersistentTileSchedulerILi192ELi128ELi384ELi128ELb1ELb1ELb1ELb1ELb0ELb1EEEEEEEEEvNT_6ParamsE)
        /*165c*/ 	.short	0x0210
        /*165e*/ 	.short	0x0af0


	//----- nvinfo : EIATTR_SW_WAR
	.align		4
.L_245:
        /*1660*/ 	.byte	0x04, 0x36
        /*1662*/ 	.short	(.L_247 - .L_246)
.L_246:
        /*1664*/ 	.word	0x00000008
.L_247:


//--------------------- .nv.info._ZN7cutlass13device_kernelIN5flash11enable_sm90INS1_16FlashAttnFwdSm90INS1_25CollectiveMainloopFwdSm90ILi2EN4cute5tupleIJNS5_1CILi1EEES8_S8_EEENS6_IJNS7_ILi192EEENS7_ILi128EEENS7_ILi96EEEEEELi96ENS_10bfloat16_tEfNS_4arch4Sm90ELb1ELb0ELb0ELb0ELb1ELb0ELb0ELb0ELb1ELb1ELb1ELb0EEENS1_21CollectiveEpilogueFwdINS6_IJSA_SC_SB_EEES9_SE_SG_Li384ELb0ELb1ELb1ELb0EEENS1_19SingleTileSchedulerILb0ELb1ELb1ELi192EEEEEEEEEvNT_6ParamsE --------------------------
	.section	.nv.info._ZN7cutlass13device_kernelIN5flash11enable_sm90INS1_16FlashAttnFwdSm90INS1_25CollectiveMainloopFwdSm90ILi2EN4cute5tupleIJNS5_1CILi1EEES8_S8_EEENS6_IJNS7_ILi192EEENS7_ILi128EEENS7_ILi96EEEEEELi96ENS_10bfloat16_tEfNS_4arch4Sm90ELb1ELb0ELb0ELb0ELb1ELb0ELb0ELb0ELb1ELb1ELb1ELb0EEENS1_21CollectiveEpilogueFwdINS6_IJSA_SC_SB_EEES9_SE_SG_Li384ELb0ELb1ELb1ELb0EEENS1_19SingleTileSchedulerILb0ELb1ELb1ELi192EEEEEEEEEvNT_6ParamsE,"",@"SHT_CUDA_INFO"
	.sectionflags	@""
	.align	4


	//----- nvinfo : EIATTR_CUDA_API_VERSION
	.align		4
        /*0000*/ 	.byte	0x04, 0x37
        /*0002*/ 	.short	(.L_249 - .L_248)
.L_248:
        /*0004*/ 	.word	0x00000082


	//----- nvinfo : EIATTR_KPARAM_INFO
	.align		4
.L_249:
        /*0008*/ 	.byte	0x04, 0x17
        /*000a*/ 	.short	(.L_251 - .L_250)
.L_250:
        /*000c*/ 	.word	0x00000000
        /*0010*/ 	.short	0x0000
        /*0012*/ 	.short	0x0070
        /*0014*/ 	.byte	0x00, 0xf0, 0x01, 0x28


	//----- nvinfo : EIATTR_SPARSE_MMA_MASK
	.align		4
.L_251:
        /*0018*/ 	.byte	0x03, 0x50
        /*001a*/ 	.short	0x0000


	//----- nvinfo : EIATTR_MAXREG_COUNT
	.align		4
        /*001c*/ 	.byte	0x03, 0x1b
        /*001e*/ 	.short	0x0080


	//----- nvinfo : EIATTR_NUM_BARRIERS
	.align		4
        /*0020*/ 	.byte	0x02, 0x4c
        /*0022*/ 	.byte	0x10
	.zero		1


	//----- nvinfo : EIATTR_EXTERNS
	.align		4
        /*0024*/ 	.byte	0x04, 0x0f
        /*0026*/ 	.short	(.L_253 - .L_252)


	//   ....[0]....
	.align		4
.L_252:
        /*0028*/ 	.word	index@(__assertfail)


	//----- nvinfo : EIATTR_ANNOTATIONS
	.align		4
.L_253:
        /*002c*/ 	.byte	0x04, 0x55
        /*002e*/ 	.short	(.L_255 - .L_254)


	//   ....[0]....
.L_254:
        /*0030*/ 	.word	0x00000001
        /*0034*/ 	.byte	0xb0, 0x08, 0x00, 0x00, 0x01, 0x00, 0x00, 0x00, 0x10, 0x0a, 0x00, 0x00, 0x01, 0x00, 0x00, 0x00
        /*0044*/ 	.byte	0x20, 0x14, 0x00, 0x00, 0x01, 0x00, 0x00, 0x00, 0x70, 0x93, 0x00, 0x00, 0x01, 0x00, 0x00, 0x00
        /*0054*/ 	.byte	0x80, 0xa6, 0x00, 0x00, 0x01, 0x00, 0x00, 0x00, 0x70, 0xb6, 0x00, 0x00, 0x01, 0x00, 0x00, 0x00
        /*0064*/ 	.byte	0x90, 0xb6, 0x00, 0x00, 0x01, 0x00, 0x00, 0x00, 0xf0, 0xb7, 0x00, 0x00, 0x01, 0x00, 0x00, 0x00
        /*0074*/ 	.byte	0x60, 0xce, 0x00, 0x00, 0x01, 0x00, 0x00, 0x00, 0x80, 0xce, 0x00, 0x00, 0x01, 0x00, 0x00, 0x00
        /*0084*/ 	.byte	0xa0, 0xe2, 0x00, 0x00


	//----- nvinfo : EIATTR_MERCURY_ISA_VERSION
	.align		4
.L_255:
        /*0088*/ 	.byte	0x03, 0x5f
        /*008a*/ 	.short	0x0101


	//----- nvinfo : EIATTR_INT_WARP_WIDE_INSTR_OFFSETS
	.align		4
        /*008c*/ 	.byte	0x04, 0x31
        /*008e*/ 	.short	(.L_257 - .L_256)


	//   ....[0]....
.L_256:
        /*0090*/ 	.word	0x000000c0


	//   ....[1]....
        /*0094*/ 	.word	0x000000d0


	//   ....[2]....
        /*0098*/ 	.word	0x00000170


	//----- nvinfo : EIATTR_COOP_GROUP_MASK_REGIDS
	.align		4
.L_257:
        /*009c*/ 	.byte	0x04, 0x29
        /*009e*/ 	.short	(.L_259 - .L_258)


	//   ....[0]....
.L_258:
        /*00a0*/ 	.word	0xffffffff


	//   ....[1]....
        /*00a4*/ 	.word	0xffffffff


	//   ....[2]....
        /*00a8*/ 	.word	0xffffffff


	//   ....[3]....
        /*00ac*/ 	.word	0xffffffff


	//   ....[4]....
        /*00b0*/ 	.word	0xffffffff


	//   ....[5]....
        /*00b4*/ 	.word	0xffffffff


	//   ....[6]....
        /*00b8*/ 	.word	0xffffffff


	//   ....[7]....
        /*00bc*/ 	.word	0xffffffff


	//   ....[8]....
        /*00c0*/ 	.word	0xffffffff


	//   ....[9]....
        /*00c4*/ 	.word	0xffffffff


	//   ....[10]....
        /*00c8*/ 	.word	0xffffffff


	//   ....[11]....
        /*00cc*/ 	.word	0xffffffff


	//   ....[12]....
        /*00d0*/ 	.word	0xffffffff


	//   ....[13]....
        /*00d4*/ 	.word	0xffffffff


	//   ....[14]....
        /*00d8*/ 	.word	0xffffffff


	//   ....[15]....
        /*00dc*/ 	.word	0xffffffff


	//   ....[16]....
        /*00e0*/ 	.word	0xffffffff


	//   ....[17]....
        /*00e4*/ 	.word	0xffffffff


	//   ....[18]....
        /*00e8*/ 	.word	0xffffffff


	//   ....[19]....
        /*00ec*/ 	.word	0xffffffff


	//   ....[20]....
        /*00f0*/ 	.word	0xffffffff


	//   ....[21]....
        /*00f4*/ 	.word	0xffffffff


	//   ....[22]....
        /*00f8*/ 	.word	0xffffffff


	//   ....[23]....
        /*00fc*/ 	.word	0xffffffff


	//   ....[24]....
        /*0100*/ 	.word	0xffffffff


	//   ....[25]....
        /*0104*/ 	.word	0xffffffff


	//   ....[26]....
        /*0108*/ 	.word	0xffffffff


	//   ....[27]....
        /*010c*/ 	.word	0xffffffff


	//   ....[28]....
        /*0110*/ 	.word	0xffffffff


	//   ....[29]....
        /*0114*/ 	.word	0xffffffff


	//   ....[30]....
        /*0118*/ 	.word	0xffffffff


	//   ....[31]....
        /*011c*/ 	.word	0xffffffff


	//   ....[32]....
        /*0120*/ 	.word	0xffffffff


	//   ....[33]....
        /*0124*/ 	.word	0xffffffff


	//   ....[34]....
        /*0128*/ 	.word	0xffffffff


	//   ....[35]....
        /*012c*/ 	.word	0xffffffff


	//   ....[36]....
        /*0130*/ 	.word	0xffffffff


	//   ....[37]....
        /*0134*/ 	.word	0xffffffff


	//   ....[38]....
        /*0138*/ 	.word	0xffffffff


	//   ....[39]....
        /*013c*/ 	.word	0xffffffff


	//   ....[40]....
        /*0140*/ 	.word	0xffffffff


	//   ....[41]....
        /*0144*/ 	.word	0xffffffff


	//   ....[42]....
        /*0148*/ 	.word	0xffffffff


	//   ....[43]....
        /*014c*/ 	.word	0xffffffff


	//   ....[44]....
        /*0150*/ 	.word	0xffffffff


	//   ....[45]....
        /*0154*/ 	.word	0xffffffff


	//   ....[46]....
        /*0158*/ 	.word	0xffffffff


	//   ....[47]....
        /*015c*/ 	.word	0xffffffff


	//   ....[48]....
        /*0160*/ 	.word	0xffffffff


	//   ....[49]....
        /*0164*/ 	.word	0xffffffff


	//   ....[50]....
        /*0168*/ 	.word	0xffffffff


	//   ....[51]....
        /*016c*/ 	.word	0xffffffff


	//   ....[52]....
        /*0170*/ 	.word	0xffffffff


	//   ....[53]....
        /*0174*/ 	.word	0xffffffff


	//   ....[54]....
        /*0178*/ 	.word	0xffffffff


	//   ....[55]....
        /*017c*/ 	.word	0xffffffff


	//   ....[56]....
        /*0180*/ 	.word	0xffffffff


	//   ....[57]....
        /*0184*/ 	.word	0xffffffff


	//   ....[58]....
        /*0188*/ 	.word	0xffffffff


	//   ....[59]....
        /*018c*/ 	.word	0xffffffff


	//   ....[60]....
        /*0190*/ 	.word	0xffffffff


	//   ....[61]....
        /*0194*/ 	.word	0xffffffff


	//   ....[62]....
        /*0198*/ 	.word	0xffffffff


	//   ....[63]....
        /*019c*/ 	.word	0xffffffff


	//   ....[64]....
        /*01a0*/ 	.word	0xffffffff


	//   ....[65]....
        /*01a4*/ 	.word	0xffffffff


	//   ....[66]....
        /*01a8*/ 	.word	0xffffffff


	//   ....[67]....
        /*01ac*/ 	.word	0xffffffff


	//   ....[68]....
        /*01b0*/ 	.word	0xffffffff


	//   ....[69]....
        /*01b4*/ 	.word	0xffffffff


	//   ....[70]....
        /*01b8*/ 	.word	0xffffffff


	//   ....[71]....
        /*01bc*/ 	.word	0xffffffff


	//   ....[72]....
        /*01c0*/ 	.word	0xffffffff


	//   ....[73]....
        /*01c4*/ 	.word	0xffffffff


	//   ....[74]....
        /*01c8*/ 	.word	0xffffffff


	//   ....[75]....
        /*01cc*/ 	.word	0xffffffff


	//   ....[76]....
        /*01d0*/ 	.word	0xffffffff


	//   ....[77]....
        /*01d4*/ 	.word	0xffffffff


	//   ....[78]....
        /*01d8*/ 	.word	0xffffffff


	//   ....[79]....
        /*01dc*/ 	.word	0xffffffff


	//   ....[80]....
        /*01e0*/ 	.word	0xffffffff


	//   ....[81]....
        /*01e4*/ 	.word	0xffffffff


	//   ....[82]....
        /*01e8*/ 	.word	0xffffffff


	//   ....[83]....
        /*01ec*/ 	.word	0xffffffff


	//   ....[84]....
        /*01f0*/ 	.word	0x0500000f


	//   ....[85]....
        /*01f4*/ 	.word	0x0500000f


	//   ....[86]....
        /*01f8*/ 	.word	0x0500000f


	//   ....[87]....
        /*01fc*/ 	.word	0x0500000f


	//   ....[88]....
        /*0200*/ 	.word	0x0500000f


	//   ....[89]....
        /*0204*/ 	.word	0x0500000f


	//   ....[90]....
        /*0208*/ 	.word	0x0500000f


	//   ....[91]....
        /*020c*/ 	.word	0x0500000f


	//   ....[92]....
        /*0210*/ 	.word	0x0500000f


	//   ....[93]....
        /*0214*/ 	.word	0x0500000f


	//   ....[94]....
        /*0218*/ 	.word	0x0500000f


	//   ....[95]....
        /*021c*/ 	.word	0x0500000f


	//   ....[96]....
        /*0220*/ 	.word	0x0500000f


	//   ....[97]....
        /*0224*/ 	.word	0x0500000f


	//   ....[98]....
        /*0228*/ 	.word	0x0500000f


	//   ....[99]....
        /*022c*/ 	.word	0x0500000f


	//   ....[100]....
        /*0230*/ 	.word	0x0500000f


	//   ....[101]....
        /*0234*/ 	.word	0x0500000f


	//   ....[102]....
        /*0238*/ 	.word	0x0500000f


	//   ....[103]....
        /*023c*/ 	.word	0x0500000f


	//   ....[104]....
        /*0240*/ 	.word	0x0500000f


	//   ....[105]....
        /*0244*/ 	.word	0x0500000f


	//   ....[106]....
        /*0248*/ 	.word	0x0500000f


	//   ....[107]....
        /*024c*/ 	.word	0x0500000f


	//   ....[108]....
        /*0250*/ 	.word	0x0500000f


	//   ....[109]....
        /*0254*/ 	.word	0x0500000f


	//   ....[110]....
        /*0258*/ 	.word	0x0500000f


	//   ....[111]....
        /*025c*/ 	.word	0x0500000f


	//   ....[112]....
        /*0260*/ 	.word	0x0500000f


	//   ....[113]....
        /*0264*/ 	.word	0x0500000f


	//   ....[114]....
        /*0268*/ 	.word	0x0500000f


	//   ....[115]....
        /*026c*/ 	.word	0x0500000f


	//   ....[116]....
        /*0270*/ 	.word	0x0500000f


	//   ....[117]....
        /*0274*/ 	.word	0x0500000f


	//   ....[118]....
        /*0278*/ 	.word	0x0500000f


	//   ....[119]....
        /*027c*/ 	.word	0x0500000f


	//   ....[120]....
        /*0280*/ 	.word	0x0500000f


	//   ....[121]....
        /*0284*/ 	.word	0x0500000f


	//   ....[122]....
        /*0288*/ 	.word	0x0500000f


	//   ....[123]....
        /*028c*/ 	.word	0x0500000f


	//   ....[124]....
        /*0290*/ 	.word	0x0500000f


	//   ....[125]....
        /*0294*/ 	.word	0x0500000f


	//   ....[126]....
        /*0298*/ 	.word	0x0500000f


	//   ....[127]....
        /*029c*/ 	.word	0x0500000f


	//   ....[128]....
        /*02a0*/ 	.word	0x0500000f


	//   ....[129]....
        /*02a4*/ 	.word	0x0500000f


	//----- nvinfo : EIATTR_COOP_GROUP_INSTR_OFFSETS
	.align		4
.L_259:
        /*02a8*/ 	.byte	0x04, 0x28
        /*02aa*/ 	.short	(.L_261 - .L_260)


	//   ....[0]....
.L_260:
        /*02ac*/ 	.word	0x00000080


	//   ....[1]....
        /*02b0*/ 	.word	0x00000090


	//   ....[2]....
        /*02b4*/ 	.word	0x000002d0


	//   ....[3]....
        /*02b8*/ 	.word	0x00000430


	//   ....[4]....
        /*02bc*/ 	.word	0x00000550


	//   ....[5]....
        /*02c0*/ 	.word	0x000006b0


	//   ....[6]....
        /*02c4*/ 	.word	0x00001150


	//   ....[7]....
        /*02c8*/ 	.word	0x00001cc0


	//   ....[8]....
        /*02cc*/ 	.word	0x00001d00


	//   ....[9]....
        /*02d0*/ 	.word	0x000024a0


	//   ....[10]....
        /*02d4*/ 	.word	0x000024c0


	//   ....[11]....
        /*02d8*/ 	.word	0x00002ed0


	//   ....[12]....
        /*02dc*/ 	.word	0x00002f30


	//   ....[13]....
        /*02e0*/ 	.word	0x00003be0


	//   ....[14]....
        /*02e4*/ 	.word	0x00004670


	//   ....[15]....
        /*02e8*/ 	.word	0x000046d0


	//   ....[16]....
        /*02ec*/ 	.word	0x00004d40


	//   ....[17]....
        /*02f0*/ 	.word	0x00004e40


	//   ....[18]....
        /*02f4*/ 	.word	0x00005650


	//   ....[19]....
        /*02f8*/ 	.word	0x000056b0


	//   ....[20]....
        /*02fc*/ 	.word	0x00006760


	//   ....[21]....
        /*0300*/ 	.word	0x00007530


	//   ....[22]....
        /*0304*/ 	.word	0x00007540


	//   ....[23]....
        /*0308*/ 	.word	0x000075a0


	//   ....[24]....
        /*030c*/ 	.word	0x000075c0


	//   ....[25]....
        /*0310*/ 	.word	0x00008960


	//   ....[26]....
        /*0314*/ 	.word	0x00008aa0


	//   ....[27]....
        /*0318*/ 	.word	0x00008ad0


	//   ....[28]....
        /*031c*/ 	.word	0x00008b80


	//   ....[29]....
        /*0320*/ 	.word	0x00008bc0


	//   ....[30]....
        /*0324*/ 	.word	0x00009b30


	//   ....[31]....
        /*0328*/ 	.word	0x00009b70


	//   ....[32]....
        /*032c*/ 	.word	0x00009bb0


	//   ....[33]....
        /*0330*/ 	.word	0x00009bf0


	//   ....[34]....
        /*0334*/ 	.word	0x00009c10


	//   ....[35]....
        /*0338*/ 	.word	0x00009c40


	//   ....[36]....
        /*033c*/ 	.word	0x0000a110


	//   ....[37]....
        /*0340*/ 	.word	0x0000a120


	//   ....[38]....
        /*0344*/ 	.word	0x0000a9f0


	//   ....[39]....
        /*0348*/ 	.word	0x0000bd20


	//   ....[40]....
        /*034c*/ 	.word	0x0000bd30


	//   ....[41]....
        /*0350*/ 	.word	0x0000bd40


	//   ....[42]....
        /*0354*/ 	.word	0x0000bd50


	//   ....[43]....
        /*0358*/ 	.word	0x0000bd70


	//   ....[44]....
        /*035c*/ 	.word	0x0000bda0


	//   ....[45]....
        /*0360*/ 	.word	0x0000bdd0


	//   ....[46]....
        /*0364*/ 	.word	0x0000be00


	//   ....[47]....
        /*0368*/ 	.word	0x0000c740


	//   ....[48]....
        /*036c*/ 	.word	0x0000c760


	//   ....[49]....
        /*0370*/ 	.word	0x0000c770


	//   ....[50]....
        /*0374*/ 	.word	0x0000c7f0


	//   ....[51]....
        /*0378*/ 	.word	0x0000c890


	//   ....[52]....
        /*037c*/ 	.word	0x0000c8a0


	//   ....[53]....
        /*0380*/ 	.word	0x0000c940


	//   ....[54]....
        /*0384*/ 	.word	0x0000c970


	//   ....[55]....
        /*0388*/ 	.word	0x0000c9d0


	//   ....[56]....
        /*038c*/ 	.word	0x0000c9e0


	//   ....[57]....
        /*0390*/ 	.word	0x0000ca10


	//   ....[58]....
        /*0394*/ 	.word	0x0000ca60


	//   ....[59]....
        /*0398*/ 	.word	0x0000d290


	//   ....[60]....
        /*039c*/ 	.word	0x0000d2a0


	//   ....[61]....
        /*03a0*/ 	.word	0x0000d2c0


	//   ....[62]....
        /*03a4*/ 	.word	0x0000d340


	//   ....[63]....
        /*03a8*/ 	.word	0x0000d350


	//   ....[64]....
        /*03ac*/ 	.word	0x0000d3b0


	//   ....[65]....
        /*03b0*/ 	.word	0x0000d3e0


	//   ....[66]....
        /*03b4*/ 	.word	0x0000d420


	//   ....[67]....
        /*03b8*/ 	.word	0x0000d640


	//   ....[68]....
        /*03bc*/ 	.word	0x0000d660


	//   ....[69]....
        /*03c0*/ 	.word	0x0000d680


	//   ....[70]....
        /*03c4*/ 	.word	0x0000d700


	//   ....[71]....
        /*03c8*/ 	.word	0x0000d720


	//   ....[72]....
        /*03cc*/ 	.word	0x0000d7a0


	//   ....[73]....
        /*03d0*/ 	.word	0x0000d7c0


	//   ....[74]....
        /*03d4*/ 	.word	0x0000d7d0


	//   ....[75]....
        /*03d8*/ 	.word	0x0000dd00


	//   ....[76]....
        /*03dc*/ 	.word	0x0000dd30


	//   ....[77]....
        /*03e0*/ 	.word	0x0000dd60


	//   ....[78]....
        /*03e4*/ 	.word	0x0000dd90


	//   ....[79]....
        /*03e8*/ 	.word	0x0000ddc0


	//   ....[80]....
        /*03ec*/ 	.word	0x0000ddf0


	//   ....[81]....
        /*03f0*/ 	.word	0x0000de10


	//   ....[82]....
        /*03f4*/ 	.word	0x0000deb0


	//   ....[83]....
        /*03f8*/ 	.word	0x0000e230


	//   ....[84]....
        /*03fc*/ 	.word	0x0000e7d0


	//   ....[85]....
        /*0400*/ 	.word	0x0000e8c0


	//   ....[86]....
        /*0404*/ 	.word	0x0000e960


	//   ....[87]....
        /*0408*/ 	.word	0x0000e9f0


	//   ....[88]....
        /*040c*/ 	.word	0x0000ead0


	//   ....[89]....
        /*0410*/ 	.word	0x0000eb40


	//   ....[90]....
        /*0414*/ 	.word	0x0000ec20


	//   ....[91]....
        /*0418*/ 	.word	0x0000ecd0


	//   ....[92]....
        /*041c*/ 	.word	0x0000edd0


	//   ....[93]....
        /*0420*/ 	.word	0x0000ee70


	//   ....[94]....
        /*0424*/ 	.word	0x0000eee0


	//   ....[95]....
        /*0428*/ 	.word	0x0000ef90


	//   ....[96]....
        /*042c*/ 	.word	0x0000f060


	//   ....[97]....
        /*0430*/ 	.word	0x0000f0f0


	//   ....[98]....
        /*0434*/ 	.word	0x0000f1c0


	//   ....[99]....
        /*0438*/ 	.word	0x0000f240


	//   ....[100]....
        /*043c*/ 	.word	0x0000f300


	//   ....[101]....
        /*0440*/ 	.word	0x0000f3a0


	//   ....[102]....
        /*0444*/ 	.word	0x0000f470


	//   ....[103]....
        /*0448*/ 	.word	0x0000f4e0


	//   ....[104]....
        /*044c*/ 	.word	0x0000f5a0


	//   ....[105]....
        /*0450*/ 	.word	0x0000f6e0


	//   ....[106]....
        /*0454*/ 	.word	0x0000f7c0


	//   ....[107]....
        /*0458*/ 	.word	0x0000f840


	//   ....[108]....
        /*045c*/ 	.word	0x0000f920


	//   ....[109]....
        /*0460*/ 	.word	0x0000f980


	//   ....[110]....
        /*0464*/ 	.word	0x0000fa50


	//   ....[111]....
        /*0468*/ 	.word	0x0000fab0


	//   ....[112]....
        /*046c*/ 	.word	0x0000fb90


	//   ....[113]....
        /*0470*/ 	.word	0x0000fc80


	//   ....[114]....
        /*0474*/ 	.word	0x0000fd20


	//   ....[115]....
        /*0478*/ 	.word	0x0000fd80


	//   ....[116]....
        /*047c*/ 	.word	0x0000fe70


	//   ....[117]....
        /*0480*/ 	.word	0x0000fed0


	//   ....[118]....
        /*0484*/ 	.word	0x0000ffc0


	//   ....[119]....
        /*0488*/ 	.word	0x00010020


	//   ....[120]....
        /*048c*/ 	.word	0x000100e0


	//   ....[121]....
        /*0490*/ 	.word	0x00010220


	//   ....[122]....
        /*0494*/ 	.word	0x000102d0


	//   ....[123]....
        /*0498*/ 	.word	0x000103c0


	//   ....[124]....
        /*049c*/ 	.word	0x000104d0


	//   ....[125]....
        /*04a0*/ 	.word	0x00010550


	//   ....[126]....
        /*04a4*/ 	.word	0x00010640


	//   ....[127]....
        /*04a8*/ 	.word	0x000106b0


	//   ....[128]....
        /*04ac*/ 	.word	0x00010780


	//   ....[129]....
        /*04b0*/ 	.word	0x00010890


	//----- nvinfo : EIATTR_REG_RECONFIG
	.align		4
.L_261:
        /*04b4*/ 	.byte	0x01, 0x54
	.zero		2


	//----- nvinfo : EIATTR_SYSCALL_OFFSETS
	.align		4
        /*04b8*/ 	.byte	0x04, 0x46
        /*04ba*/ 	.short	(.L_263 - .L_262)


	//   ....[0]....
.L_262:
        /*04bc*/ 	.word	0x00001380


	//   ....[1]....
        /*04c0*/ 	.word	0x0000b220


	//   ....[2]....
        /*04c4*/ 	.word	0x0000b360


	//   ....[3]....
        /*04c8*/ 	.word	0x0000b450


	//   ....[4]....
        /*04cc*/ 	.word	0x0000c240


	//----- nvinfo : EIATTR_MBARRIER_INSTR_OFFSETS
	.align		4
.L_263:
        /*04d0*/ 	.byte	0x04, 0x39
        /*04d2*/ 	.short	(.L_265 - .L_264)


	//   ....[0]....
.L_264:
        /*04d4*/ 	.word	0x00000180
        /*04d8*/ 	.word	0x000000ff
        /*04dc*/ 	.word	0x0002d800
        /*04e0*/ 	.short	0x0100
        /*04e2*/ 	.byte	0x08
	.zero		1


	//   ....[1]....
        /*04e4*/ 	.word	0x00000190
        /*04e8*/ 	.word	0x000000ff
        /*04ec*/ 	.word	0x0002d820
        /*04f0*/ 	.short	0x0100
        /*04f2*/ 	.byte	0x08
	.zero		1


	//   ....[2]....
        /*04f4*/ 	.word	0x00000280
        /*04f8*/ 	.word	0x000000ff
        /*04fc*/ 	.word	0x0002d830
        /*0500*/ 	.short	0x0100
        /*0502*/ 	.byte	0x08
	.zero		1


	//   ....[3]....
        /*0504*/ 	.word	0x00000290
        /*0508*/ 	.word	0x000000ff
        /*050c*/ 	.word	0x0002d840
        /*0510*/ 	.short	0x0100
        /*0512*/ 	.byte	0x08
	.zero		1


	//   ....[4]....
        /*0514*/ 	.word	0x000002a0
        /*0518*/ 	.word	0x000000ff
        /*051c*/ 	.word	0x0002d838
        /*0520*/ 	.short	0x0100
        /*0522*/ 	.byte	0x08
	.zero		1


	//   ....[5]....
        /*0524*/ 	.word	0x000002b0
        /*0528*/ 	.word	0x000000ff
        /*052c*/ 	.word	0x0002d848
        /*0530*/ 	.short	0x0100
        /*0532*/ 	.byte	0x08
	.zero		1


	//   ....[6]....
        /*0534*/ 	.word	0x000003e0
        /*0538*/ 	.word	0x000000ff
        /*053c*/ 	.word	0x0002d850
        /*0540*/ 	.short	0x0100
        /*0542*/ 	.byte	0x08
	.zero		1


	//   ....[7]....
        /*0544*/ 	.word	0x000003f0
        /*0548*/ 	.word	0x000000ff
        /*054c*/ 	.word	0x0002d860
        /*0550*/ 	.short	0x0100
        /*0552*/ 	.byte	0x08
	.zero		1


	//   ....[8]....
        /*0554*/ 	.word	0x00000400
        /*0558*/ 	.word	0x000000ff
        /*055c*/ 	.word	0x0002d858
        /*0560*/ 	.short	0x0100
        /*0562*/ 	.byte	0x08
	.zero		1


	//   ....[9]....
        /*0564*/ 	.word	0x00000410
        /*0568*/ 	.word	0x000000ff
        /*056c*/ 	.word	0x0002d868
        /*0570*/ 	.short	0x0100
        /*0572*/ 	.byte	0x08
	.zero		1


	//   ....[10]....
        /*0574*/ 	.word	0x00000500
        /*0578*/ 	.word	0x000000ff
        /*057c*/ 	.word	0x0002d870
        /*0580*/ 	.short	0x0100
        /*0582*/ 	.byte	0x06
	.zero		1


	//   ....[11]....
        /*0584*/ 	.word	0x00000510
        /*0588*/ 	.word	0x000000ff
        /*058c*/ 	.word	0x0002d880
        /*0590*/ 	.short	0x0100
        /*0592*/ 	.byte	0x06
	.zero		1


	//   ....[12]....
        /*0594*/ 	.word	0x00000520
        /*0598*/ 	.word	0x000000ff
        /*059c*/ 	.word	0x0002d878
        /*05a0*/ 	.short	0x0100
        /*05a2*/ 	.byte	0x06
	.zero		1


	//   ....[13]....
        /*05a4*/ 	.word	0x00000530
        /*05a8*/ 	.word	0x000000ff
        /*05ac*/ 	.word	0x0002d888
        /*05b0*/ 	.short	0x0100
        /*05b2*/ 	.byte	0x06
	.zero		1


	//   ....[14]....
        /*05b4*/ 	.word	0x00000660
        /*05b8*/ 	.word	0x000000ff
        /*05bc*/ 	.word	0x0002d890
        /*05c0*/ 	.short	0x0100
        /*05c2*/ 	.byte	0x08
	.zero		1


	//   ....[15]....
        /*05c4*/ 	.word	0x00000670
        /*05c8*/ 	.word	0x000000ff
        /*05cc*/ 	.word	0x0002d8a0
        /*05d0*/ 	.short	0x0100
        /*05d2*/ 	.byte	0x08
	.zero		1


	//   ....[16]....
        /*05d4*/ 	.word	0x00000680
        /*05d8*/ 	.word	0x000000ff
        /*05dc*/ 	.word	0x0002d898
        /*05e0*/ 	.short	0x0100
        /*05e2*/ 	.byte	0x08
	.zero		1


	//   ....[17]....
        /*05e4*/ 	.word	0x00000690
        /*05e8*/ 	.word	0x000000ff
        /*05ec*/ 	.word	0x0002d8a8
        /*05f0*/ 	.short	0x0100
        /*05f2*/ 	.byte	0x08
	.zero		1


	//   ....[18]....
        /*05f4*/ 	.word	0x000007d0
        /*05f8*/ 	.word	0x000000ff
        /*05fc*/ 	.word	0x0002d8b0
        /*0600*/ 	.short	0x0100
        /*0602*/ 	.byte	0x08
	.zero		1


	//   ....[19]....
        /*0604*/ 	.word	0x000007e0
        /*0608*/ 	.word	0x000000ff
        /*060c*/ 	.word	0x0002d8c0
        /*0610*/ 	.short	0x0100
        /*0612*/ 	.byte	0x08
	.zero		1


	//   ....[20]....
        /*0614*/ 	.word	0x000007f0
        /*0618*/ 	.word	0x000000ff
        /*061c*/ 	.word	0x0002d8b8
        /*0620*/ 	.short	0x0100
        /*0622*/ 	.byte	0x08
	.zero		1


	//   ....[21]....
        /*0624*/ 	.word	0x00000800
        /*0628*/ 	.word	0x000000ff
        /*062c*/ 	.word	0x0002d8c8
        /*0630*/ 	.short	0x0100
        /*0632*/ 	.byte	0x08
	.zero		1


	//   ....[22]....
        /*0634*/ 	.word	0x000013d0
        /*0638*/ 	.word	0x000000ff
        /*063c*/ 	.word	0x0002d800
        /*0640*/ 	.short	0x010a
        /*0642*/ 	.byte	0x04
	.zero		1


	//   ....[23]....
        /*0644*/ 	.word	0x000014f0
        /*0648*/ 	.word	0x000000ff
        /*064c*/ 	.word	0x0002d830
        /*0650*/ 	.short	0x010a
        /*0652*/ 	.byte	0x04
	.zero		1


	//   ....[24]....
        /*0654*/ 	.word	0x00001560
        /*0658*/ 	.word	0x000000ff
        /*065c*/ 	.word	0x0002d830
        /*0660*/ 	.short	0x010a
        /*0662*/ 	.byte	0x04
	.zero		1


	//   ....[25]....
        /*0664*/ 	.word	0x00001df0
        /*0668*/ 	.word	0x000000ff
        /*066c*/ 	.word	0x00000000
        /*0670*/ 	.short	0x0101
        /*0672*/ 	.byte	0x04
	.zero		1


	//   ....[26]....
        /*0674*/ 	.word	0x00003d70
        /*0678*/ 	.word	0x000000ff
        /*067c*/ 	.word	0x0002d830
        /*0680*/ 	.short	0x010a
        /*0682*/ 	.byte	0x04
	.zero		1


	//   ....[27]....
        /*0684*/ 	.word	0x00003db0
        /*0688*/ 	.word	0x000000ff
        /*068c*/ 	.word	0x0002d830
        /*0690*/ 	.short	0x010a
        /*0692*/ 	.byte	0x04
	.zero		1


	//   ....[28]....
        /*0694*/ 	.word	0x000040c0
        /*0698*/ 	.word	0x000000ff
        /*069c*/ 	.word	0x0002d850
        /*06a0*/ 	.short	0x010a
        /*06a2*/ 	.byte	0x0a
	.zero		1


	//   ....[29]....
        /*06a4*/ 	.word	0x00004100
        /*06a8*/ 	.word	0x000000ff
        /*06ac*/ 	.word	0x0002d850
        /*06b0*/ 	.short	0x010a
        /*06b2*/ 	.byte	0x0a
	.zero		1


	//   ....[30]....
        /*06b4*/ 	.word	0x00004770
        /*06b8*/ 	.word	0x000000ff
        /*06bc*/ 	.word	0x00000000
        /*06c0*/ 	.short	0x0101
        /*06c2*/ 	.byte	0x0a
	.zero		1


	//   ....[31]....
        /*06c4*/ 	.word	0x000062c0
        /*06c8*/ 	.word	0x000000ff
        /*06cc*/ 	.word	0x00000000
        /*06d0*/ 	.short	0x0101
        /*06d2*/ 	.byte	0x06
	.zero		1


	//   ....[32]....
        /*06d4*/ 	.word	0x00006a60
        /*06d8*/ 	.word	0x000000ff
        /*06dc*/ 	.word	0x0002d830
        /*06e0*/ 	.short	0x010a
        /*06e2*/ 	.byte	0x0a
	.zero		1


	//   ....[33]....
        /*06e4*/ 	.word	0x00006aa0
        /*06e8*/ 	.word	0x000000ff
        /*06ec*/ 	.word	0x0002d830
        /*06f0*/ 	.short	0x010a
        /*06f2*/ 	.byte	0x0a
	.zero		1


	//   ....[34]....
        /*06f4*/ 	.word	0x00006d60
        /*06f8*/ 	.word	0x000000ff
        /*06fc*/ 	.word	0x0002d850
        /*0700*/ 	.short	0x010a
        /*0702*/ 	.byte	0x0a
	.zero		1


	//   ....[35]....
        /*0704*/ 	.word	0x00006da0
        /*0708*/ 	.word	0x000000ff
        /*070c*/ 	.word	0x0002d850
        /*0710*/ 	.short	0x010a
        /*0712*/ 	.byte	0x0a
	.zero		1


	//   ....[36]....
        /*0714*/ 	.word	0x000075b0
        /*0718*/ 	.word	0x000000ff
        /*071c*/ 	.word	0x00000000
        /*0720*/ 	.short	0x0101
        /*0722*/ 	.byte	0x0a
	.zero		1


	//   ....[37]....
        /*0724*/ 	.word	0x000084b0
        /*0728*/ 	.word	0x000000ff
        /*072c*/ 	.word	0x00000000
        /*0730*/ 	.short	0x0101
        /*0732*/ 	.byte	0x06
	.zero		1


	//   ....[38]....
        /*0734*/ 	.word	0x000089f0
        /*0738*/ 	.word	0x000000ff
        /*073c*/ 	.word	0x0002d850
        /*0740*/ 	.short	0x010a
        /*0742*/ 	.byte	0x06
	.zero		1


	//   ....[39]....
        /*0744*/ 	.word	0x00008a30
        /*0748*/ 	.word	0x000000ff
        /*074c*/ 	.word	0x0002d850
        /*0750*/ 	.short	0x010a
        /*0752*/ 	.byte	0x06
	.zero		1


	//   ....[40]....
        /*0754*/ 	.word	0x00009220
        /*0758*/ 	.word	0x000000ff
        /*075c*/ 	.word	0x00000000
        /*0760*/ 	.short	0x0101
        /*0762*/ 	.byte	0x06
	.zero		1


	//   ....[41]....
        /*0764*/ 	.word	0x00009c30
        /*0768*/ 	.word	0x000000ff
        /*076c*/ 	.word	0x00000000
        /*0770*/ 	.short	0x0101
        /*0772*/ 	.byte	0x04
	.zero		1


	//   ....[42]....
        /*0774*/ 	.word	0x0000b940
        /*0778*/ 	.word	0x000000ff
        /*077c*/ 	.word	0x0002d840
        /*0780*/ 	.short	0x010a
        /*0782*/ 	.byte	0x2c
	.zero		1


	//   ....[43]....
        /*0784*/ 	.word	0x0000c000
        /*0788*/ 	.word	0x000000ff
        /*078c*/ 	.word	0x0002d830
        /*0790*/ 	.short	0x0107
        /*0792*/ 	.byte	0x2c
	.zero		1


	//   ....[44]....
        /*0794*/ 	.word	0x0000c070
        /*0798*/ 	.word	0x000000ff
        /*079c*/ 	.word	0x0002d830
        /*07a0*/ 	.short	0x0101
        /*07a2*/ 	.byte	0x2c
	.zero		1


	//   ....[45]....
        /*07a4*/ 	.word	0x0000cbb0
        /*07a8*/ 	.word	0x000000ff
        /*07ac*/ 	.word	0x0002d800
        /*07b0*/ 	.short	0x0107
        /*07b2*/ 	.byte	0x2c
	.zero		1


	//   ....[46]....
        /*07b4*/ 	.word	0x0000cc10
        /*07b8*/ 	.word	0x000000ff
        /*07bc*/ 	.word	0x0002d800
        /*07c0*/ 	.short	0x0101
        /*07c2*/ 	.byte	0x2c
	.zero		1


	//   ....[47]....
        /*07c4*/ 	.word	0x0000cc40
        /*07c8*/ 	.word	0x000000ff
        /*07cc*/ 	.word	0x0002d820
        /*07d0*/ 	.short	0x010a
        /*07d2*/ 	.byte	0x2c
	.zero		1


	//   ....[48]....
        /*07d4*/ 	.word	0x0000d060
        /*07d8*/ 	.word	0x00000007
        /*07dc*/ 	.word	0x0002d840
        /*07e0*/ 	.short	0x010a
        /*07e2*/ 	.byte	0x3f
	.zero		1


	//   ....[49]....
        /*07e4*/ 	.word	0x0000d4d0
        /*07e8*/ 	.word	0x00000007
        /*07ec*/ 	.word	0x0002d830
        /*07f0*/ 	.short	0x0107
        /*07f2*/ 	.byte	0x3f
	.zero		1


	//   ....[50]....
        /*07f4*/ 	.word	0x0000d580
        /*07f8*/ 	.word	0x00000007
        /*07fc*/ 	.word	0x0002d830
        /*0800*/ 	.short	0x0101
        /*0802*/ 	.byte	0x3f
	.zero		1


	//   ....[51]....
        /*0804*/ 	.word	0x0000d5e0
        /*0808*/ 	.word	0x00000007
        /*080c*/ 	.word	0x0002d860
        /*0810*/ 	.short	0x010a
        /*0812*/ 	.byte	0x3f
	.zero		1


	//   ....[52]....
        /*0814*/ 	.word	0x0000d940
        /*0818*/ 	.word	0x00000007
        /*081c*/ 	.word	0x0002d850
        /*0820*/ 	.short	0x0107
        /*0822*/ 	.byte	0x3f
	.zero		1


	//   ....[53]....
        /*0824*/ 	.word	0x0000da90
        /*0828*/ 	.word	0x00000007
        /*082c*/ 	.word	0x0002d850
        /*0830*/ 	.short	0x0101
        /*0832*/ 	.byte	0x3f
	.zero		1


	//   ....[54]....
        /*0834*/ 	.word	0x0000dc30
        /*0838*/ 	.word	0x00000000
        /*083c*/ 	.word	0x0002d860
        /*0840*/ 	.short	0x010a
        /*0842*/ 	.byte	0x3f
	.zero		1


	//   ....[55]....
        /*0844*/ 	.word	0x0000e070
        /*0848*/ 	.word	0x00000000
        /*084c*/ 	.word	0x0002d850
        /*0850*/ 	.short	0x0107
        /*0852*/ 	.byte	0x3f
	.zero		1


	//   ....[56]....
        /*0854*/ 	.word	0x0000e130
        /*0858*/ 	.word	0x00000000
        /*085c*/ 	.word	0x0002d850
        /*0860*/ 	.short	0x0101
        /*0862*/ 	.byte	0x3f
	.zero		1


	//   ....[57]....
        /*0864*/ 	.word	0x0000e1c0
        /*0868*/ 	.word	0x00000007
        /*086c*/ 	.word	0x0002d820
        /*0870*/ 	.short	0x010a
        /*0872*/ 	.byte	0x3f
	.zero		1


	//   ....[58]....
        /*0874*/ 	.word	0x0000e340
        /*0878*/ 	.word	0x00000005
        /*087c*/ 	.word	0x0002d840
        /*0880*/ 	.short	0x010a
        /*0882*/ 	.byte	0x3f
	.zero		1


	//   ....[59]....
        /*0884*/ 	.word	0x0000e3e0
        /*0888*/ 	.word	0x00000003
        /*088c*/ 	.word	0x0002d840
        /*0890*/ 	.short	0x010a
        /*0892*/ 	.byte	0x3f
	.zero		1


	//   ....[60]....
        /*0894*/ 	.word	0x0000e420
        /*0898*/ 	.word	0x00000005
        /*089c*/ 	.word	0x0002d860
        /*08a0*/ 	.short	0x010a
        /*08a2*/ 	.byte	0x3f
	.zero		1


	//   ....[61]....
        /*08a4*/ 	.word	0x0000e460
        /*08a8*/ 	.word	0x00000003
        /*08ac*/ 	.word	0x0002d860
        /*08b0*/ 	.short	0x010a
        /*08b2*/ 	.byte	0x3f
	.zero		1


	//   ....[62]....
        /*08b4*/ 	.word	0x0000e4e0
        /*08b8*/ 	.word	0x00000005
        /*08bc*/ 	.word	0x0002d800
        /*08c0*/ 	.short	0x010a
        /*08c2*/ 	.byte	0x3f
	.zero		1


	//   ....[63]....
        /*08c4*/ 	.word	0x0000e550
        /*08c8*/ 	.word	0x00000009
        /*08cc*/ 	.word	0x0002d830
        /*08d0*/ 	.short	0x010a
        /*08d2*/ 	.byte	0x3f
	.zero		1


	//   ....[64]....
        /*08d4*/ 	.word	0x0000e5b0
        /*08d8*/ 	.word	0x0000000d
        /*08dc*/ 	.word	0x0002d830
        /*08e0*/ 	.short	0x010a
        /*08e2*/ 	.byte	0x3f
	.zero		1


	//   ....[65]....
        /*08e4*/ 	.word	0x0000e610
        /*08e8*/ 	.word	0x0000000d
        /*08ec*/ 	.word	0x0002d850
        /*08f0*/ 	.short	0x010a
        /*08f2*/ 	.byte	0x3f
	.zero		1


	//   ....[66]....
        /*08f4*/ 	.word	0x0000e670
        /*08f8*/ 	.word	0x0000000d
        /*08fc*/ 	.word	0x0002d830
        /*0900*/ 	.short	0x010a
        /*0902*/ 	.byte	0x3f
	.zero		1


	//   ....[67]....
        /*0904*/ 	.word	0x0000e6d0
        /*0908*/ 	.word	0x0000000d
        /*090c*/ 	.word	0x0002d850
        /*0910*/ 	.short	0x010a
        /*0912*/ 	.byte	0x3f
	.zero		1


	//   ....[68]....
        /*0914*/ 	.word	0x0000e730
        /*0918*/ 	.word	0x00000004
        /*091c*/ 	.word	0x0002d850
        /*0920*/ 	.short	0x010a
        /*0922*/ 	.byte	0x3f
	.zero		1


	//   ....[69]....
        /*0924*/ 	.word	0x0000e810
        /*0928*/ 	.word	0x00000003
        /*092c*/ 	.word	0x0002d840
        /*0930*/ 	.short	0x010a
        /*0932*/ 	.byte	0x3f
	.zero		1


	//   ....[70]....
        /*0934*/ 	.word	0x0000f5e0
        /*0938*/ 	.word	0x00000003
        /*093c*/ 	.word	0x0002d820
        /*0940*/ 	.short	0x010a
        /*0942*/ 	.byte	0x3f
	.zero		1


	//   ....[71]....
        /*0944*/ 	.word	0x0000f630
        /*0948*/ 	.word	0x00000007
        /*094c*/ 	.word	0x0002d840
        /*0950*/ 	.short	0x010a
        /*0952*/ 	.byte	0x3f
	.zero		1


	//   ....[72]....
        /*0954*/ 	.word	0x0000fbd0
        /*0958*/ 	.word	0x00000007
        /*095c*/ 	.word	0x0002d860
        /*0960*/ 	.short	0x010a
        /*0962*/ 	.byte	0x3f
	.zero		1


	//   ....[73]....
        /*0964*/ 	.word	0x00010170
        /*0968*/ 	.word	0x00000000
        /*096c*/ 	.word	0x0002d860
        /*0970*/ 	.short	0x010a
        /*0972*/ 	.byte	0x3f
	.zero		1


	//   ....[74]....
        /*0974*/ 	.word	0x000107b0
        /*0978*/ 	.word	0x00000007
        /*097c*/ 	.word	0x0002d820
        /*0980*/ 	.short	0x010a
        /*0982*/ 	.byte	0x3f
	.zero		1


	//   ....[75]....
        /*0984*/ 	.word	0x00010950
        /*0988*/ 	.word	0x00000005
        /*098c*/ 	.word	0x0002d840
        /*0990*/ 	.short	0x010a
        /*0992*/ 	.byte	0x3f
	.zero		1


	//   ....[76]....
        /*0994*/ 	.word	0x000109a0
        /*0998*/ 	.word	0x00000003
        /*099c*/ 	.word	0x0002d840
        /*09a0*/ 	.short	0x010a
        /*09a2*/ 	.byte	0x3f
	.zero		1


	//   ....[77]....
        /*09a4*/ 	.word	0x000109f0
        /*09a8*/ 	.word	0x00000005
        /*09ac*/ 	.word	0x0002d860
        /*09b0*/ 	.short	0x010a
        /*09b2*/ 	.byte	0x3f
	.zero		1


	//----- nvinfo : EIATTR_NUM_MBARRIERS
	.align		4
.L_265:
        /*09b4*/ 	.byte	0x03, 0x38
        /*09b6*/ 	.short	0x0016


	//----- nvinfo : EIATTR_EXIT_INSTR_OFFSETS
	.align		4
        /*09b8*/ 	.byte	0x04, 0x1c
        /*09ba*/ 	.short	(.L_267 - .L_266)


	//   ....[0]....
.L_266:
        /*09bc*/ 	.word	0x0000e4b0


	//----- nvinfo : EIATTR_MAX_THREADS
	.align		4
.L_267:
        /*09c0*/ 	.byte	0x04, 0x05
        /*09c2*/ 	.short	(.L_269 - .L_268)
.L_268:
        /*09c4*/ 	.word	0x00000200
        /*09c8*/ 	.word	0x00000001
        /*09cc*/ 	.word	0x00000001


	//----- nvinfo : EIATTR_CRS_STACK_SIZE
	.align		4
.L_269:
        /*09d0*/ 	.byte	0x04, 0x1e
        /*09d2*/ 	.short	(.L_271 - .L_270)
.L_270:
        /*09d4*/ 	.word	0x00000000


	//----- nvinfo : EIATTR_CBANK_PARAM_SIZE
	.align		4
.L_271:
        /*09d8*/ 	.byte	0x03, 0x19
        /*09da*/ 	.short	0x0a70


	//----- nvinfo : EIATTR_PARAM_CBANK
	.align		4
        /*09dc*/ 	.byte	0x04, 0x0a
        /*09de*/ 	.short	(.L_273 - .L_272)
	.align		4
.L_272:
        /*09e0*/ 	.word	index@(.nv.constant0._ZN7cutlass13device_kernelIN5flash11enable_sm90INS1_16FlashAttnFwdSm90INS1_25CollectiveMainloopFwdSm90ILi2EN4cute5tupleIJNS5_1CILi1EEES8_S8_EEENS6_IJNS7_ILi192EEENS7_ILi128EEENS7_ILi96EEEEEELi96ENS_10bfloat16_tEfNS_4arch4Sm90ELb1ELb0ELb0ELb0ELb1ELb0ELb0ELb0ELb1ELb1ELb1ELb0EEENS1_21CollectiveEpilogueFwdINS6_IJSA_SC_SB_EEES9_SE_SG_Li384ELb0ELb1ELb1ELb0EEENS1_19SingleTileSchedulerILb0ELb1ELb1ELi192EEEEEEEEEvNT_6ParamsE)
        /*09e4*/ 	.short	0x0210
        /*09e6*/ 	.short	0x0a70


	//----- nvinfo : EIATTR_SW_WAR
	.align		4
.L_273:
        /*09e8*/ 	.byte	0x04, 0x36
        /*09ea*/ 	.short	(.L_275 - .L_274)
.L_274:
        /*09ec*/ 	.word	0x00000008
.L_275:


//--------------------- .nv.info._ZN7cutlass13device_kernelIN5flash11enable_sm90INS1_16FlashAttnFwdSm90INS1_25CollectiveMainloopFwdSm90ILi2EN4cute5tupleIJNS5_1CILi1EEES8_S8_EEENS6_IJNS7_ILi192EEENS7_ILi128EEENS7_ILi96EEEEEELi96ENS_10bfloat16_tEfNS_4arch4Sm90ELb1ELb0ELb0ELb1ELb1ELb0ELb0ELb0ELb1ELb1ELb1ELb0EEENS1_21CollectiveEpilogueFwdINS6_IJSA_SC_SB_EEES9_SE_SG_Li384ELb1ELb1ELb1ELb0EEENS1_36VarlenDynamicPersistentTileSchedulerILi192ELi128ELi384ELi128ELb1ELb1ELb1ELb1ELb1ELb1EEEEEEEEEvNT_6ParamsE --------------------------
	.section	.nv.info._ZN7cutlass13device_kernelIN5flash11enable_sm90INS1_16FlashAttnFwdSm90INS1_25CollectiveMainloopFwdSm90ILi2EN4cute5tupleIJNS5_1CILi1EEES8_S8_EEENS6_IJNS7_ILi192EEENS7_ILi128EEENS7_ILi96EEEEEELi96ENS_10bfloat16_tEfNS_4arch4Sm90ELb1ELb0ELb0ELb1ELb1ELb0ELb0ELb0ELb1ELb1ELb1ELb0EEENS1_21CollectiveEpilogueFwdINS6_IJSA_SC_SB_EEES9_SE_SG_Li384ELb1ELb1ELb1ELb0EEENS1_36VarlenDynamicPersistentTileSchedulerILi192ELi128ELi384ELi128ELb1ELb1ELb1ELb1ELb1ELb1EEEEEEEEEvNT_6ParamsE,"",@"SHT_CUDA_INFO"
	.sectionflags	@""
	.align	4


	//----- nvinfo : EIATTR_CUDA_API_VERSION
	.align		4
        /*0000*/ 	.byte	0x04, 0x37
        /*0002*/ 	.short	(.L_277 - .L_276)
.L_276:
        /*0004*/ 	.word	0x00000082


	//----- nvinfo : EIATTR_KPARAM_INFO
	.align		4
.L_277:
        /*0008*/ 	.byte	0x04, 0x17
        /*000a*/ 	.short	(.L_279 - .L_278)
.L_278:
        /*000c*/ 	.word	0x00000000
        /*0010*/ 	.short	0x0000
        /*0012*/ 	.short	0x0070
        /*0014*/ 	.byte	0x00, 0xf0, 0x01, 0x2a


	//----- nvinfo : EIATTR_SPARSE_MMA_MASK
	.align		4
.L_279:
        /*0018*/ 	.byte	0x03, 0x50
        /*001a*/ 	.short	0x0000


	//----- nvinfo : EIATTR_MAXREG_COUNT
	.align		4
        /*001c*/ 	.byte	0x03, 0x1b
        /*001e*/ 	.short	0x0080


	//----- nvinfo : EIATTR_NUM_BARRIERS
	.align		4
        /*0020*/ 	.byte	0x02, 0x4c
        /*0022*/ 	.byte	0x10
	.zero		1


	//----- nvinfo : EIATTR_EXTERNS
	.align		4
        /*0024*/ 	.byte	0x04, 0x0f
        /*0026*/ 	.short	(.L_281 - .L_280)


	//   ....[0]....
	.align		4
.L_280:
        /*0028*/ 	.word	index@(__assertfail)


	//----- nvinfo : EIATTR_ANNOTATIONS
	.align		4
.L_281:
        /*002c*/ 	.byte	0x04, 0x55
        /*002e*/ 	.short	(.L_283 - .L_282)


	//   ....[0]....
.L_282:
        /* <DEDUP_REMOVED lines=37> */


	//----- nvinfo : EIATTR_MERCURY_ISA_VERSION
	.align		4
.L_283:
        /*0268*/ 	.byte	0x03, 0x5f
        /*026a*/ 	.short	0x0101


	//----- nvinfo : EIATTR_UNUSED_LOAD_BYTE_OFFSET
	.align		4
        /*026c*/ 	.byte	0x04, 0x44
        /*026e*/ 	.short	(.L_285 - .L_284)


	//   ....[0]....
.L_284:
        /*0270*/ 	.word	0x00000970
        /*0274*/ 	.word	0x0000fff0


	//   ....[1]....
        /*0278*/ 	.word	0x000094d0
        /*027c*/ 	.word	0x0000fff0


	//----- nvinfo : EIATTR_INT_WARP_WIDE_INSTR_OFFSETS
	.align		4
.L_285:
        /*0280*/ 	.byte	0x04, 0x31
        /*0282*/ 	.short	(.L_287 - .L_286)


	//   ....[0]....
.L_286:
        /*0284*/ 	.word	0x000000c0


	//   ....[1]....
        /*0288*/ 	.word	0x000000d0


	//   ....[2]....
        /*028c*/ 	.word	0x00000170


	//   ....[3]....
        /*0290*/ 	.word	0x0000d760


	//   ....[4]....
        /*0294*/ 	.word	0x0000d7f0


	//   ....[5]....
        /*0298*/ 	.word	0x000104a0


	//   ....[6]....
        /*029c*/ 	.word	0x00010530


	//----- nvinfo : EIATTR_COOP_GROUP_MASK_REGIDS
	.align		4
.L_287:
        /*02a0*/ 	.byte	0x04, 0x29
        /*02a2*/ 	.short	(.L_289 - .L_288)


	//   ....[0]....
.L_288:
        /*02a4*/ 	.word	0xffffffff


	//   ....[1]....
        /*02a8*/ 	.word	0xffffffff


	//   ....[2]....
        /*02ac*/ 	.word	0xffffffff


	//   ....[3]....
        /*02b0*/ 	.word	0xffffffff


	//   ....[4]....
        /*02b4*/ 	.word	0xffffffff


	//   ....[5]....
        /*02b8*/ 	.word	0xffffffff


	//   ....[6]....
        /*02bc*/ 	.word	0xffffffff


	//   ....[7]....
        /*02c0*/ 	.word	0xffffffff


	//   ....[8]....
        /*02c4*/ 	.word	0xffffffff


	//   ....[9]....
        /*02c8*/ 	.word	0xffffffff


	//   ....[10]....
        /*02cc*/ 	.word	0xffffffff


	//   ....[11]....
        /*02d0*/ 	.word	0xffffffff


	//   ....[12]....
        /*02d4*/ 	.word	0xffffffff


	//   ....[13]....
        /*02d8*/ 	.word	0xffffffff


	//   ....[14]....
        /*02dc*/ 	.word	0xffffffff


	//   ....[15]....
        /*02e0*/ 	.word	0xffffffff


	//   ....[16]....
        /*02e4*/ 	.word	0xffffffff


	//   ....[17]....
        /*02e8*/ 	.word	0xffffffff


	//   ....[18]....
        /*02ec*/ 	.word	0xffffffff


	//   ....[19]....
        /*02f0*/ 	.word	0xffffffff


	//   ....[20]....
        /*02f4*/ 	.word	0xffffffff


	//   ....[21]....
        /*02f8*/ 	.word	0xffffffff


	//   ....[22]....
        /*02fc*/ 	.word	0xffffffff


	//   ....[23]....
        /*0300*/ 	.word	0xffffffff


	//   ....[24]....
        /*0304*/ 	.word	0xffffffff


	//   ....[25]....
        /*0308*/ 	.word	0xffffffff


	//   ....[26]....
        /*030c*/ 	.word	0xffffffff


	//   ....[27]....
        /*0310*/ 	.word	0xffffffff


	//   ....[28]....
        /*0314*/ 	.word	0xffffffff


	//   ....[29]....
        /*0318*/ 	.word	0xffffffff


	//   ....[30]....
        /*031c*/ 	.word	0xffffffff


	//   ....[31]....
        /*0320*/ 	.word	0xffffffff


	//   ....[32]....
        /*0324*/ 	.word	0xffffffff


	//   ....[33]....
        /*0328*/ 	.word	0xffffffff


	//   ....[34]....
        /*032c*/ 	.word	0xffffffff


	//   ....[35]....
        /*0330*/ 	.word	0xffffffff


	//   ....[36]....
        /*0334*/ 	.word	0xffffffff


	//   ....[37]....
        /*0338*/ 	.word	0xffffffff


	//   ....[38]....
        /*033c*/ 	.word	0xffffffff


	//   ....[39]....
        /*0340*/ 	.word	0xffffffff


	//   ....[40]....
        /*0344*/ 	.word	0xffffffff


	//   ....[41]....
        /*0348*/ 	.word	0xffffffff


	//   ....[42]....
        /*034c*/ 	.word	0xffffffff


	//   ....[43]....
        /*0350*/ 	.word	0xffffffff


	//   ....[44]....
        /*0354*/ 	.word	0xffffffff


	//   ....[45]....
        /*0358*/ 	.word	0xffffffff


	//   ....[46]....
        /*035c*/ 	.word	0xffffffff


	//   ....[47]....
        /*0360*/ 	.word	0xffffffff


	//   ....[48]....
        /*0364*/ 	.word	0xffffffff


	//   ....[49]....
        /*0368*/ 	.word	0xffffffff


	//   ....[50]....
        /*036c*/ 	.word	0xffffffff


	//   ....[51]....
        /*0370*/ 	.word	0xffffffff


	//   ....[52]....
        /*0374*/ 	.word	0xffffffff


	//   ....[53]....
        /*0378*/ 	.word	0xffffffff


	//   ....[54]....
        /*037c*/ 	.word	0xffffffff


	//   ....[55]....
        /*0380*/ 	.word	0xffffffff


	//   ....[56]....
        /*0384*/ 	.word	0xffffffff


	//   ....[57]....
        /*0388*/ 	.word	0xffffffff


	//   ....[58]....
        /*038c*/ 	.word	0xffffffff


	//   ....[59]....
        /*0390*/ 	.word	0xffffffff


	//   ....[60]....
        /*0394*/ 	.word	0xffffffff


	//   ....[61]....
        /*0398*/ 	.word	0xffffffff


	//   ....[62]....
        /*039c*/ 	.word	0xffffffff


	//   ....[63]....
        /*03a0*/ 	.word	0xffffffff


	//   ....[64]....
        /*03a4*/ 	.word	0xffffffff


	//   ....[65]....
        /*03a8*/ 	.word	0xffffffff


	//   ....[66]....
        /*03ac*/ 	.word	0xffffffff


	//   ....[67]....
        /*03b0*/ 	.word	0xffffffff


	//   ....[68]....
        /*03b4*/ 	.word	0xffffffff


	//   ....[69]....
        /*03b8*/ 	.word	0xffffffff


	//   ....[70]....
        /*03bc*/ 	.word	0xffffffff


	//   ....[71]....
        /*03c0*/ 	.word	0xffffffff


	//   ....[72]....
        /*03c4*/ 	.word	0xffffffff


	//   ....[73]....
        /*03c8*/ 	.word	0xffffffff


	//   ....[74]....
        /*03cc*/ 	.word	0xffffffff


	//   ....[75]....
        /*03d0*/ 	.word	0xffffffff


	//   ....[76]....
        /*03d4*/ 	.word	0xffffffff


	//   ....[77]....
        /*03d8*/ 	.word	0xffffffff


	//   ....[78]....
        /*03dc*/ 	.word	0xffffffff


	//   ....[79]....
        /*03e0*/ 	.word	0xffffffff


	//   ....[80]....
        /*03e4*/ 	.word	0xffffffff


	//   ....[81]....
        /*03e8*/ 	.word	0xffffffff


	//   ....[82]....
        /*03ec*/ 	.word	0xffffffff


	//   ....[83]....
        /*03f0*/ 	.word	0xffffffff


	//   ....[84]....
        /*03f4*/ 	.word	0xffffffff


	//   ....[85]....
        /*03f8*/ 	.word	0xffffffff


	//   ....[86]....
        /*03fc*/ 	.word	0xffffffff


	//   ....[87]....
        /*0400*/ 	.word	0xffffffff


	//   ....[88]....
        /*0404*/ 	.word	0xffffffff


	//   ....[89]....
        /*0408*/ 	.word	0xffffffff


	//   ....[90]....
        /*040c*/ 	.word	0xffffffff


	//   ....[91]....
        /*0410*/ 	.word	0xffffffff


	//   ....[92]....
        /*0414*/ 	.word	0xffffffff


	//   ....[93]....
        /*0418*/ 	.word	0xffffffff


	//   ....[94]....
        /*041c*/ 	.word	0xffffffff


	//   ....[95]....
        /*0420*/ 	.word	0xffffffff


	//   ....[96]....
        /*0424*/ 	.word	0xffffffff


	//   ....[97]....
        /*0428*/ 	.word	0xffffffff


	//   ....[98]....
        /*042c*/ 	.word	0xffffffff


	//   ....[99]....
        /*0430*/ 	.word	0xffffffff


	//   ....[100]....
        /*0434*/ 	.word	0xffffffff


	//   ....[101]....
        /*0438*/ 	.word	0xffffffff


	//   ....[102]....
        /*043c*/ 	.word	0xffffffff


	//   ....[103]....
        /*0440*/ 	.word	0xffffffff


	//   ....[104]....
        /*0444*/ 	.word	0xffffffff


	//   ....[105]....
        /*0448*/ 	.word	0xffffffff


	//   ....[106]....
        /*044c*/ 	.word	0xffffffff


	//   ....[107]....
        /*0450*/ 	.word	0xffffffff


	//   ....[108]....
        /*0454*/ 	.word	0xffffffff


	//   ....[109]....
        /*0458*/ 	.word	0xffffffff


	//   ....[110]....
        /*045c*/ 	.word	0xffffffff


	//   ....[111]....
        /*0460*/ 	.word	0xffffffff


	//   ....[112]....
        /*0464*/ 	.word	0xffffffff


	//   ....[113]....
        /*0468*/ 	.word	0xffffffff


	//   ....[114]....
        /*046c*/ 	.word	0xffffffff


	//   ....[115]....
        /*0470*/ 	.word	0xffffffff


	//   ....[116]....
        /*0474*/ 	.word	0xffffffff


	//   ....[117]....
        /*0478*/ 	.word	0xffffffff


	//   ....[118]....
        /*047c*/ 	.word	0xffffffff


	//   ....[119]....
        /*0480*/ 	.word	0xffffffff


	//   ....[120]....
        /*0484*/ 	.word	0xffffffff


	//   ....[121]....
        /*0488*/ 	.word	0xffffffff


	//   ....[122]....
        /*048c*/ 	.word	0xffffffff


	//   ....[123]....
        /*0490*/ 	.word	0xffffffff


	//   ....[124]....
        /*0494*/ 	.word	0xffffffff


	//   ....[125]....
        /*0498*/ 	.word	0xffffffff


	//   ....[126]....
        /*049c*/ 	.word	0x0500000f


	//   ....[127]....
        /*04a0*/ 	.word	0x0500000f


	//   ....[128]....
        /*04a4*/ 	.word	0x0500000f


	//   ....[129]....
        /*04a8*/ 	.word	0x0500000f


	//   ....[130]....
        /*04ac*/ 	.word	0x0500000f


	//   ....[131]....
        /*04b0*/ 	.word	0x0500000f


	//   ....[132]....
        /*04b4*/ 	.word	0x0500000f


	//   ....[133]....
        /*04b8*/ 	.word	0x0500000f


	//   ....[134]....
        /*04bc*/ 	.word	0x0500000f


	//   ....[135]....
        /*04c0*/ 	.word	0x0500000f


	//   ....[136]....
        /*04c4*/ 	.word	0x0500000f


	//   ....[137]....
        /*04c8*/ 	.word	0x0500000f


	//   ....[138]....
        /*04cc*/ 	.word	0x0500000f


	//   ....[139]....
        /*04d0*/ 	.word	0x0500000f


	//   ....[140]....
        /*04d4*/ 	.word	0x0500000f


	//   ....[141]....
        /*04d8*/ 	.word	0x0500000f


	//   ....[142]....
        /*04dc*/ 	.word	0x0500000f


	//   ....[143]....
        /*04e0*/ 	.word	0x0500000f


	//   ....[144]....
        /*04e4*/ 	.word	0x0500000f


	//   ....[145]....
        /*04e8*/ 	.word	0x0500000f


	//   ....[146]....
        /*04ec*/ 	.word	0x0500000f


	//   ....[147]....
        /*04f0*/ 	.word	0x0500000f


	//   ....[148]....
        /*04f4*/ 	.word	0x0500000f


	//   ....[149]....
        /*04f8*/ 	.word	0x0500000f


	//   ....[150]....
        /*04fc*/ 	.word	0x0500000f


	//   ....[151]....
        /*0500*/ 	.word	0x0500000f


	//   ....[152]....
        /*0504*/ 	.word	0x0500000f


	//   ....[153]....
        /*0508*/ 	.word	0x0500000f


	//   ....[154]....
        /*050c*/ 	.word	0x0500000f


	//   ....[155]....
        /*0510*/ 	.word	0x0500000f


	//   ....[156]....
        /*0514*/ 	.word	0x0500000f


	//   ....[157]....
        /*0518*/ 	.word	0x0500000f


	//   ....[158]....
        /*051c*/ 	.word	0x0500000f


	//   ....[159]....
        /*0520*/ 	.word	0x0500000f


	//   ....[160]....
        /*0524*/ 	.word	0x0500000f


	//   ....[161]....
        /*0528*/ 	.word	0x0500000f


	//   ....[162]....
        /*052c*/ 	.word	0x0500000f


	//   ....[163]....
        /*0530*/ 	.word	0x0500000f


	//   ....[164]....
        /*0534*/ 	.word	0x0500000f


	//   ....[165]....
        /*0538*/ 	.word	0x0500000f


	//   ....[166]....
        /*053c*/ 	.word	0x0500000f


	//   ....[167]....
        /*0540*/ 	.word	0x0500000f


	//   ....[168]....
        /*0544*/ 	.word	0x0500000f


	//   ....[169]....
        /*0548*/ 	.word	0x0500000f


	//   ....[170]....
        /*054c*/ 	.word	0x0500000f


	//   ....[171]....
        /*0550*/ 	.word	0x0500000f


	//   ....[172]....
        /*0554*/ 	.word	0x0500000f


	//   ....[173]....
        /*0558*/ 	.word	0x0500000f


	//   ....[174]....
        /*055c*/ 	.word	0x0500000f


	//   ....[175]....
        /*0560*/ 	.word	0x0500000f


	//   ....[176]....
        /*0564*/ 	.word	0x0500000f


	//   ....[177]....
        /*0568*/ 	.word	0x0500000f


	//   ....[178]....
        /*056c*/ 	.word	0x0500000f


	//   ....[179]....
        /*0570*/ 	.word	0x0500000f


	//   ....[180]....
        /*0574*/ 	.word	0x0500000f


	//   ....[181]....
        /*0578*/ 	.word	0x0500000f


	//   ....[182]....
        /*057c*/ 	.word	0x0500000f


	//   ....[183]....
        /*0580*/ 	.word	0x0500000f


	//   ....[184]....
        /*0584*/ 	.word	0x0500000f


	//   ....[185]....
        /*0588*/ 	.word	0x0500000f


	//   ....[186]....
        /*058c*/ 	.word	0x0500000f


	//   ....[187]....
        /*0590*/ 	.word	0x0500000f


	//   ....[188]....
        /*0594*/ 	.word	0x0500000f


	//   ....[189]....
        /*0598*/ 	.word	0x0500000f


	//----- nvinfo : EIATTR_COOP_GROUP_INSTR_OFFSETS
	.align		4
.L_289:
        /*059c*/ 	.byte	0x04, 0x28
        /*059e*/ 	.short	(.L_291 - .L_290)


	//   ....[0]....
.L_290:
        /*05a0*/ 	.word	0x00000080


	//   ....[1]....
        /*05a4*/ 	.word	0x000000b0


	//   ....[2]....
        /*05a8*/ 	.word	0x000002d0


	//   ....[3]....
        /*05ac*/ 	.word	0x00000430


	//   ....[4]....
        /*05b0*/ 	.word	0x00000550


	//   ....[5]....
        /*05b4*/ 	.word	0x000006b0


	//   ....[6]....
        /*05b8*/ 	.word	0x00001990


	//   ....[7]....
        /*05bc*/ 	.word	0x00002040


	//   ....[8]....
        /*05c0*/ 	.word	0x00002060


	//   ....[9]....
        /*05c4*/ 	.word	0x000026e0


	//   ....[10]....
        /*05c8*/ 	.word	0x000027e0


	//   ....[11]....
        /*05cc*/ 	.word	0x000030a0


	//   ....[12]....
        /*05d0*/ 	.word	0x00003120


	//   ....[13]....
        /*05d4*/ 	.word	0x00003e80


	//   ....[14]....
        /*05d8*/ 	.word	0x00004880


	//   ....[15]....
        /*05dc*/ 	.word	0x000048a0


	//   ....[16]....
        /*05e0*/ 	.word	0x000050b0


	//   ....[17]....
        /*05e4*/ 	.word	0x000051b0


	//   ....[18]....
        /*05e8*/ 	.word	0x00005930


	//   ....[19]....
        /*05ec*/ 	.word	0x00005980


	//   ....[20]....
        /*05f0*/ 	.word	0x00006960


	//   ....[21]....
        /*05f4*/ 	.word	0x000074c0


	//   ....[22]....
        /*05f8*/ 	.word	0x000074f0


	//   ....[23]....
        /*05fc*/ 	.word	0x00007710


	//   ....[24]....
        /*0600*/ 	.word	0x00007730


	//   ....[25]....
        /*0604*/ 	.word	0x00008a70


	//   ....[26]....
        /*0608*/ 	.word	0x00008b70


	//   ....[27]....
        /*060c*/ 	.word	0x00008bd0


	//   ....[28]....
        /*0610*/ 	.word	0x00008c90


	//   ....[29]....
        /*0614*/ 	.word	0x00008cc0


	//   ....[30]....
        /*0618*/ 	.word	0x00009e50


	//   ....[31]....
        /*061c*/ 	.word	0x00009e60


	//   ....[32]....
        /*0620*/ 	.word	0x00009e70


	//   ....[33]....
        /*0624*/ 	.word	0x00009eb0


	//   ....[34]....
        /*0628*/ 	.word	0x0000a570


	//   ....[35]....
        /*062c*/ 	.word	0x0000a5a0


	//   ....[36]....
        /*0630*/ 	.word	0x0000a6c0


	//   ....[37]....
        /*0634*/ 	.word	0x0000a6e0


	//   ....[38]....
        /*0638*/ 	.word	0x0000abb0


	//   ....[39]....
        /*063c*/ 	.word	0x0000abd0


	//   ....[40]....
        /*0640*/ 	.word	0x0000af00


	//   ....[41]....
        /*0644*/ 	.word	0x0000af10


	//   ....[42]....
        /*0648*/ 	.word	0x0000bab0


	//   ....[43]....
        /*064c*/ 	.word	0x0000bac0


	//   ....[44]....
        /*0650*/ 	.word	0x0000bbc0


	//   ....[45]....
        /*0654*/ 	.word	0x0000bbe0


	//   ....[46]....
        /*0658*/ 	.word	0x0000bd60


	//   ....[47]....
        /*065c*/ 	.word	0x0000bf60


	//   ....[48]....
        /*0660*/ 	.word	0x0000bf90


	//   ....[49]....
        /*0664*/ 	.word	0x0000bfc0


	//   ....[50]....
        /*0668*/ 	.word	0x0000bff0


	//   ....[51]....
        /*066c*/ 	.word	0x0000c020


	//   ....[52]....
        /*0670*/ 	.word	0x0000c050


	//   ....[53]....
        /*0674*/ 	.word	0x0000c1c0


	//   ....[54]....
        /*0678*/ 	.word	0x0000c1f0


	//   ....[55]....
        /*067c*/ 	.word	0x0000c220


	//   ....[56]....
        /*0680*/ 	.word	0x0000c250


	//   ....[57]....
        /*0684*/ 	.word	0x0000c280


	//   ....[58]....
        /*0688*/ 	.word	0x0000c2b0


	//   ....[59]....
        /*068c*/ 	.word	0x0000c340


	//   ....[60]....
        /*0690*/ 	.word	0x0000c370


	//   ....[61]....
        /*0694*/ 	.word	0x0000c380


	//   ....[62]....
        /*0698*/ 	.word	0x0000c3c0


	//   ....[63]....
        /*069c*/ 	.word	0x0000e3c0


	//   ....[64]....
        /*06a0*/ 	.word	0x0000e3e0


	//   ....[65]....
        /*06a4*/ 	.word	0x0000e490


	//   ....[66]....
        /*06a8*/ 	.word	0x0000e4b0


	//   ....[67]....
        /*06ac*/ 	.word	0x0000e550


	//   ....[68]....
        /*06b0*/ 	.word	0x0000e570


	//   ....[69]....
        /*06b4*/ 	.word	0x0000e580


	//   ....[70]....
        /*06b8*/ 	.word	0x0000e590


	//   ....[71]....
        /*06bc*/ 	.word	0x0000ef20


	//   ....[72]....
        /*06c0*/ 	.word	0x0000ef40


	//   ....[73]....
        /*06c4*/ 	.word	0x0000efa0


	//   ....[74]....
        /*06c8*/ 	.word	0x0000efe0


	//   ....[75]....
        /*06cc*/ 	.word	0x0000f040


	//   ....[76]....
        /*06d0*/ 	.word	0x0000f080


	//   ....[77]....
        /*06d4*/ 	.word	0x0000f090


	//   ....[78]....
        /*06d8*/ 	.word	0x0000f0b0


	//   ....[79]....
        /*06dc*/ 	.word	0x0000f180


	//   ....[80]....
        /*06e0*/ 	.word	0x0000f1c0


	//   ....[81]....
        /*06e4*/ 	.word	0x0000f1d0


	//   ....[82]....
        /*06e8*/ 	.word	0x0000f1f0


	//   ....[83]....
        /*06ec*/ 	.word	0x0000fa80


	//   ....[84]....
        /*06f0*/ 	.word	0x0000fa90


	//   ....[85]....
        /*06f4*/ 	.word	0x0000fab0


	//   ....[86]....
        /*06f8*/ 	.word	0x0000fb30


	//   ....[87]....
        /*06fc*/ 	.word	0x0000fb40


	//   ....[88]....
        /*0700*/ 	.word	0x0000fba0


	//   ....[89]....
        /*0704*/ 	.word	0x0000fbd0


	//   ....[90]....
        /*0708*/ 	.word	0x0000fc10


	//   ....[91]....
        /*070c*/ 	.word	0x0000ff00


	//   ....[92]....
        /*0710*/ 	.word	0x0000ff20


	//   ....[93]....
        /*0714*/ 	.word	0x0000ffc0


	//   ....[94]....
        /*0718*/ 	.word	0x0000ffd0


	//   ....[95]....
        /*071c*/ 	.word	0x00010060


	//   ....[96]....
        /*0720*/ 	.word	0x00010070


	//   ....[97]....
        /*0724*/ 	.word	0x00010080


	//   ....[98]....
        /*0728*/ 	.word	0x00010110


	//   ....[99]....
        /*072c*/ 	.word	0x00010720


	//   ....[100]....
        /*0730*/ 	.word	0x00010730


	//   ....[101]....
        /*0734*/ 	.word	0x000107c0


	//   ....[102]....
        /*0738*/ 	.word	0x00010860


	//   ....[103]....
        /*073c*/ 	.word	0x00010880


	//   ....[104]....
        /*0740*/ 	.word	0x00010900


	//   ....[105]....
        /*0744*/ 	.word	0x00010920


	//   ....[106]....
        /*0748*/ 	.word	0x00010930


	//   ....[107]....
        /*074c*/ 	.word	0x00010d60


	//   ....[108]....
        /*0750*/ 	.word	0x00010d90


	//   ....[109]....
        /*0754*/ 	.word	0x00010df0


	//   ....[110]....
        /*0758*/ 	.word	0x00010e20


	//   ....[111]....
        /*075c*/ 	.word	0x00010e50


	//   ....[112]....
        /*0760*/ 	.word	0x00010e80


	//   ....[113]....
        /*0764*/ 	.word	0x00010eb0


	//   ....[114]....
        /*0768*/ 	.word	0x00010ee0


	//   ....[115]....
        /*076c*/ 	.word	0x00011080


	//   ....[116]....
        /*0770*/ 	.word	0x000110b0


	//   ....[117]....
        /*0774*/ 	.word	0x000110e0


	//   ....[118]....
        /*0778*/ 	.word	0x00011110


	//   ....[119]....
        /*077c*/ 	.word	0x00011140


	//   ....[120]....
        /*0780*/ 	.word	0x00011170


	//   ....[121]....
        /*0784*/ 	.word	0x00011230


	//   ....[122]....
        /*0788*/ 	.word	0x00011250


	//   ....[123]....
        /*078c*/ 	.word	0x00011270


	//   ....[124]....
        /*0790*/ 	.word	0x000112d0


	//   ....[125]....
        /*0794*/ 	.word	0x00011d00


	//   ....[126]....
        /*0798*/ 	.word	0x000122a0


	//   ....[127]....
        /*079c*/ 	.word	0x00012390


	//   ....[128]....
        /*07a0*/ 	.word	0x00012430


	//   ....[129]....
        /*07a4*/ 	.word	0x00012490


	//   ....[130]....
        /*07a8*/ 	.word	0x000125a0


	//   ....[131]....
        /*07ac*/ 	.word	0x00012610


	//   ....[132]....
        /*07b0*/ 	.word	0x00012720


	//   ....[133]....
        /*07b4*/ 	.word	0x00012790


	//   ....[134]....
        /*07b8*/ 	.word	0x00012830


	//   ....[135]....
        /*07bc*/ 	.word	0x00012960


	//   ....[136]....
        /*07c0*/ 	.word	0x000129b0


	//   ....[137]....
        /*07c4*/ 	.word	0x00012a20


	//   ....[138]....
        /*07c8*/ 	.word	0x00012b10


	//   ....[139]....
        /*07cc*/ 	.word	0x00012b90


	//   ....[140]....
        /*07d0*/ 	.word	0x00012c70


	//   ....[141]....
        /*07d4*/ 	.word	0x00012cf0


	//   ....[142]....
        /*07d8*/ 	.word	0x00012d50


	//   ....[143]....
        /*07dc*/ 	.word	0x00012e50


	//   ....[144]....
        /*07e0*/ 	.word	0x00012f50


	//   ....[145]....
        /*07e4*/ 	.word	0x00012fb0


	//   ....[146]....
        /*07e8*/ 	.word	0x00013090


	//   ....[147]....
        /*07ec*/ 	.word	0x000131d0


	//   ....[148]....
        /*07f0*/ 	.word	0x000132b0


	//   ....[149]....
        /*07f4*/ 	.word	0x00013330


	//   ....[150]....
        /*07f8*/ 	.word	0x00013410


	//   ....[151]....
        /*07fc*/ 	.word	0x00013470


	//   ....[152]....
        /*0800*/ 	.word	0x00013540


	//   ....[153]....
        /*0804*/ 	.word	0x000135a0


	//   ....[154]....
        /*0808*/ 	.word	0x00013680


	//   ....[155]....
        /*080c*/ 	.word	0x00013770


	//   ....[156]....
        /*0810*/ 	.word	0x00013810


	//   ....[157]....
        /*0814*/ 	.word	0x00013870


	//   ....[158]....
        /*0818*/ 	.word	0x00013970


	//   ....[159]....
        /*081c*/ 	.word	0x000139d0


	//   ....[160]....
        /*0820*/ 	.word	0x00013ad0


	//   ....[161]....
        /*0824*/ 	.word	0x00013b30


	//   ....[162]....
        /*0828*/ 	.word	0x00013c00


	//   ....[163]....
        /*082c*/ 	.word	0x00013d50


	//   ....[164]....
        /*0830*/ 	.word	0x00013e00


	//   ....[165]....
        /*0834*/ 	.word	0x00013f10


	//   ....[166]....
        /*0838*/ 	.word	0x00013ff0


	//   ....[167]....
        /*083c*/ 	.word	0x00014050


	//   ....[168]....
        /*0840*/ 	.word	0x00014140


	//   ....[169]....
        /*0844*/ 	.word	0x000141a0


	//   ....[170]....
        /*0848*/ 	.word	0x00014280


	//   ....[171]....
        /*084c*/ 	.word	0x00014310


	//   ....[172]....
        /*0850*/ 	.word	0x000143b0


	//   ....[173]....
        /*0854*/ 	.word	0x00014520


	//   ....[174]....
        /*0858*/ 	.word	0x00014590


	//   ....[175]....
        /*085c*/ 	.word	0x00014600


	//   ....[176]....
        /*0860*/ 	.word	0x00014670


	//   ....[177]....
        /*0864*/ 	.word	0x000146e0


	//   ....[178]....
        /*0868*/ 	.word	0x00014760


	//   ....[179]....
        /*086c*/ 	.word	0x000147e0


	//   ....[180]....
        /*0870*/ 	.word	0x00014870


	//   ....[181]....
        /*0874*/ 	.word	0x000148e0


	//   ....[182]....
        /*0878*/ 	.word	0x00014950


	//   ....[183]....
        /*087c*/ 	.word	0x000149c0


	//   ....[184]....
        /*0880*/ 	.word	0x00014a40


	//   ....[185]....
        /*0884*/ 	.word	0x00014ab0


	//   ....[186]....
        /*0888*/ 	.word	0x00014b60


	//   ....[187]....
        /*088c*/ 	.word	0x00014bb0


	//   ....[188]....
        /*0890*/ 	.word	0x00014c40


	//   ....[189]....
        /*0894*/ 	.word	0x00014d70


	//----- nvinfo : EIATTR_REG_RECONFIG
	.align		4
.L_291:
        /*0898*/ 	.byte	0x01, 0x54
	.zero		2


	//----- nvinfo : EIATTR_SYSCALL_OFFSETS
	.align		4
        /*089c*/ 	.byte	0x04, 0x46
        /*089e*/ 	.short	(.L_293 - .L_292)


	//   ....[0]....
.L_292:
        /*08a0*/ 	.word	0x00001b50


	//   ....[1]....
        /*08a4*/ 	.word	0x0000d950


	//   ....[2]....
        /*08a8*/ 	.word	0x0000daa0


	//   ....[3]....
        /*08ac*/ 	.word	0x0000db90


	//   ....[4]....
        /*08b0*/ 	.word	0x0000e9d0


	//----- nvinfo : EIATTR_MBARRIER_INSTR_OFFSETS
	.align		4
.L_293:
        /*08b4*/ 	.byte	0x04, 0x39
        /*08b6*/ 	.short	(.L_295 - .L_294)


	//   ....[0]....
.L_294:
        /*08b8*/ 	.word	0x00000180
        /*08bc*/ 	.word	0x000000ff
        /*08c0*/ 	.word	0x0002d800
        /*08c4*/ 	.short	0x0100
        /*08c6*/ 	.byte	0x08
	.zero		1


	//   ....[1]....
        /*08c8*/ 	.word	0x00000190
        /*08cc*/ 	.word	0x000000ff
        /*08d0*/ 	.word	0x0002d820
        /*08d4*/ 	.short	0x0100
        /*08d6*/ 	.byte	0x08
	.zero		1


	//   ....[2]....
        /*08d8*/ 	.word	0x00000280
        /*08dc*/ 	.word	0x000000ff
        /*08e0*/ 	.word	0x0002d830
        /*08e4*/ 	.short	0x0100
        /*08e6*/ 	.byte	0x08
	.zero		1


	//   ....[3]....
        /*08e8*/ 	.word	0x00000290
        /*08ec*/ 	.word	0x000000ff
        /*08f0*/ 	.word	0x0002d840
        /*08f4*/ 	.short	0x0100
        /*08f6*/ 	.byte	0x08
	.zero		1


	//   ....[4]....
        /*08f8*/ 	.word	0x000002a0
        /*08fc*/ 	.word	0x000000ff
        /*0900*/ 	.word	0x0002d838
        /*0904*/ 	.short	0x0100
        /*0906*/ 	.byte	0x08
	.zero		1


	//   ....[5]....
        /*0908*/ 	.word	0x000002b0
        /*090c*/ 	.word	0x000000ff
        /*0910*/ 	.word	0x0002d848
        /*0914*/ 	.short	0x0100
        /*0916*/ 	.byte	0x08
	.zero		1


	//   ....[6]....
        /*0918*/ 	.word	0x000003e0
        /*091c*/ 	.word	0x000000ff
        /*0920*/ 	.word	0x0002d850
        /*0924*/ 	.short	0x0100
        /*0926*/ 	.byte	0x08
	.zero		1


	//   ....[7]....
        /*0928*/ 	.word	0x000003f0
        /*092c*/ 	.word	0x000000ff
        /*0930*/ 	.word	0x0002d860
        /*0934*/ 	.short	0x0100
        /*0936*/ 	.byte	0x08
	.zero		1


	//   ....[8]....
        /*0938*/ 	.word	0x00000400
        /*093c*/ 	.word	0x000000ff
        /*0940*/ 	.word	0x0002d858
        /*0944*/ 	.short	0x0100
        /*0946*/ 	.byte	0x08
	.zero		1


	//   ....[9]....
        /*0948*/ 	.word	0x00000410
        /*094c*/ 	.word	0x000000ff
        /*0950*/ 	.word	0x0002d868
        /*0954*/ 	.short	0x0100
        /*0956*/ 	.byte	0x08
	.zero		1


	//   ....[10]....
        /*0958*/ 	.word	0x00000500
        /*095c*/ 	.word	0x000000ff
        /*0960*/ 	.word	0x0002d870
        /*0964*/ 	.short	0x0100
        /*0966*/ 	.byte	0x06
	.zero		1


	//   ....[11]....
        /*0968*/ 	.word	0x00000510
        /*096c*/ 	.word	0x000000ff
        /*0970*/ 	.word	0x0002d880
        /*0974*/ 	.short	0x0100
        /*0976*/ 	.byte	0x06
	.zero		1


	//   ....[12]....
        /*0978*/ 	.word	0x00000520
        /*097c*/ 	.word	0x000000ff
        /*0980*/ 	.word	0x0002d878
        /*0984*/ 	.short	0x0100
        /*0986*/ 	.byte	0x06
	.zero		1


	//   ....[13]....
        /*0988*/ 	.word	0x00000530
        /*098c*/ 	.word	0x000000ff
        /*0990*/ 	.word	0x0002d888
        /*0994*/ 	.short	0x0100
        /*0996*/ 	.byte	0x06
	.zero		1


	//   ....[14]....
        /*0998*/ 	.word	0x00000660
        /*099c*/ 	.word	0x000000ff
        /*09a0*/ 	.word	0x0002d890
        /*09a4*/ 	.short	0x0100
        /*09a6*/ 	.byte	0x08
	.zero		1


	//   ....[15]....
        /*09a8*/ 	.word	0x00000670
        /*09ac*/ 	.word	0x000000ff
        /*09b0*/ 	.word	0x0002d8a0
        /*09b4*/ 	.short	0x0100
        /*09b6*/ 	.byte	0x08
	.zero		1


	//   ....[16]....
        /*09b8*/ 	.word	0x00000680
        /*09bc*/ 	.word	0x000000ff
        /*09c0*/ 	.word	0x0002d898
        /*09c4*/ 	.short	0x0100
        /*09c6*/ 	.byte	0x08
	.zero		1


	//   ....[17]....
        /*09c8*/ 	.word	0x00000690
        /*09cc*/ 	.word	0x000000ff
        /*09d0*/ 	.word	0x0002d8a8
        /*09d4*/ 	.short	0x0100
        /*09d6*/ 	.byte	0x08
	.zero		1


	//   ....[18]....
        /*09d8*/ 	.word	0x000007c0
        /*09dc*/ 	.word	0x000000ff
        /*09e0*/ 	.word	0x0002d8b0
        /*09e4*/ 	.short	0x0100
        /*09e6*/ 	.byte	0x08
	.zero		1


	//   ....[19]....
        /*09e8*/ 	.word	0x000007d0
        /*09ec*/ 	.word	0x000000ff
        /*09f0*/ 	.word	0x0002d8c0
        /*09f4*/ 	.short	0x0100
        /*09f6*/ 	.byte	0x08
	.zero		1


	//   ....[20]....
        /*09f8*/ 	.word	0x000007e0
        /*09fc*/ 	.word	0x000000ff
        /*0a00*/ 	.word	0x0002d8b8
        /*0a04*/ 	.short	0x0100
        /*0a06*/ 	.byte	0x08
	.zero		1


	//   ....[21]....
        /*0a08*/ 	.word	0x000007f0
        /*0a0c*/ 	.word	0x000000ff
        /*0a10*/ 	.word	0x0002d8c8
        /*0a14*/ 	.short	0x0100
        /*0a16*/ 	.byte	0x08
	.zero		1


	//   ....[22]....
        /*0a18*/ 	.word	0x00001bc0
        /*0a1c*/ 	.word	0x000000ff
        /*0a20*/ 	.word	0x0002d800
        /*0a24*/ 	.short	0x010a
        /*0a26*/ 	.byte	0x28
	.zero		1


	//   ....[23]....
        /*0a28*/ 	.word	0x00001c30
        /*0a2c*/ 	.word	0x00000000
        /*0a30*/ 	.word	0x0002d830
        /*0a34*/ 	.short	0x010a
        /*0a36*/ 	.byte	0x3f
	.zero		1


	//   ....[24]....
        /*0a38*/ 	.word	0x00001c70
        /*0a3c*/ 	.word	0x00000000
        /*0a40*/ 	.word	0x0002d830
        /*0a44*/ 	.short	0x010a
        /*0a46*/ 	.byte	0x3f
	.zero		1


	//   ....[25]....
        /*0a48*/ 	.word	0x00002800
        /*0a4c*/ 	.word	0x000000ff
        /*0a50*/ 	.word	0x00000000
        /*0a54*/ 	.short	0x0101
        /*0a56*/ 	.byte	0x06
	.zero		1


	//   ....[26]....
        /*0a58*/ 	.word	0x00003fb0
        /*0a5c*/ 	.word	0x000000ff
        /*0a60*/ 	.word	0x0002d830
        /*0a64*/ 	.short	0x010a
        /*0a66*/ 	.byte	0x07
	.zero		1


	//   ....[27]....
        /*0a68*/ 	.word	0x00003ff0
        /*0a6c*/ 	.word	0x000000ff
        /*0a70*/ 	.word	0x0002d830
        /*0a74*/ 	.short	0x010a
        /*0a76*/ 	.byte	0x07
	.zero		1


	//   ....[28]....
        /*0a78*/ 	.word	0x000042d0
        /*0a7c*/ 	.word	0x000000ff
        /*0a80*/ 	.word	0x0002d850
        /*0a84*/ 	.short	0x010a
        /*0a86*/ 	.byte	0x07
	.zero		1


	//   ....[29]....
        /*0a88*/ 	.word	0x00004310
        /*0a8c*/ 	.word	0x000000ff
        /*0a90*/ 	.word	0x0002d850
        /*0a94*/ 	.short	0x010a
        /*0a96*/ 	.byte	0x07
	.zero		1


	//   ....[30]....
        /*0a98*/ 	.word	0x00004810
        /*0a9c*/ 	.word	0x000000ff
        /*0aa0*/ 	.word	0x00000000
        /*0aa4*/ 	.short	0x0101
        /*0aa6*/ 	.byte	0x07
	.zero		1


	//   ....[31]....
        /*0aa8*/ 	.word	0x00006400
        /*0aac*/ 	.word	0x000000ff
        /*0ab0*/ 	.word	0x00000000
        /*0ab4*/ 	.short	0x0101
        /*0ab6*/ 	.byte	0x06
	.zero		1


	//   ....[32]....
        /*0ab8*/ 	.word	0x00006aa0
        /*0abc*/ 	.word	0x000000ff
        /*0ac0*/ 	.word	0x0002d830
        /*0ac4*/ 	.short	0x010a
        /*0ac6*/ 	.byte	0x07
	.zero		1


	//   ....[33]....
        /*0ac8*/ 	.word	0x00006ae0
        /*0acc*/ 	.word	0x000000ff
        /*0ad0*/ 	.word	0x0002d830
        /*0ad4*/ 	.short	0x010a
        /*0ad6*/ 	.byte	0x07
	.zero		1


	//   ....[34]....
        /*0ad8*/ 	.word	0x00006dc0
        /*0adc*/ 	.word	0x000000ff
        /*0ae0*/ 	.word	0x0002d850
        /*0ae4*/ 	.short	0x010a
        /*0ae6*/ 	.byte	0x07
	.zero		1


	//   ....[35]....
        /*0ae8*/ 	.word	0x00006e00
        /*0aec*/ 	.word	0x000000ff
        /*0af0*/ 	.word	0x0002d850
        /*0af4*/ 	.short	0x010a
        /*0af6*/ 	.byte	0x07
	.zero		1


	//   ....[36]....
        /*0af8*/ 	.word	0x00007300
        /*0afc*/ 	.word	0x000000ff
        /*0b00*/ 	.word	0x00000000
        /*0b04*/ 	.short	0x0101
        /*0b06*/ 	.byte	0x07
	.zero		1


	//   ....[37]....
        /*0b08*/ 	.word	0x00008510
        /*0b0c*/ 	.word	0x000000ff
        /*0b10*/ 	.word	0x00000000
        /*0b14*/ 	.short	0x0101
        /*0b16*/ 	.byte	0x06
	.zero		1


	//   ....[38]....
        /*0b18*/ 	.word	0x00008ae0
        /*0b1c*/ 	.word	0x000000ff
        /*0b20*/ 	.word	0x0002d850
        /*0b24*/ 	.short	0x010a
        /*0b26*/ 	.byte	0x04
	.zero		1


	//   ....[39]....
        /*0b28*/ 	.word	0x00008b20
        /*0b2c*/ 	.word	0x000000ff
        /*0b30*/ 	.word	0x0002d850
        /*0b34*/ 	.short	0x010a
        /*0b36*/ 	.byte	0x04
	.zero		1


	//   ....[40]....
        /*0b38*/ 	.word	0x000091a0
        /*0b3c*/ 	.word	0x000000ff
        /*0b40*/ 	.word	0x00000000
        /*0b44*/ 	.short	0x0101
        /*0b46*/ 	.byte	0x04
	.zero		1


	//   ....[41]....
        /*0b48*/ 	.word	0x0000a590
        /*0b4c*/ 	.word	0x000000ff
        /*0b50*/ 	.word	0x00000000
        /*0b54*/ 	.short	0x0101
        /*0b56*/ 	.byte	0x04
	.zero		1


	//   ....[42]....
        /*0b58*/ 	.word	0x0000aaf0
        /*0b5c*/ 	.word	0x000000ff
        /*0b60*/ 	.word	0x00000000
        /*0b64*/ 	.short	0x0101
        /*0b66*/ 	.byte	0x04
	.zero		1


	//   ....[43]....
        /*0b68*/ 	.word	0x0000e150
        /*0b6c*/ 	.word	0x00000002
        /*0b70*/ 	.word	0x0002d840
        /*0b74*/ 	.short	0x010a
        /*0b76*/ 	.byte	0x3f
	.zero		1


	//   ....[44]....
        /*0b78*/ 	.word	0x0000e6d0
        /*0b7c*/ 	.word	0x00000002
        /*0b80*/ 	.word	0x0002d830
        /*0b84*/ 	.short	0x0107
        /*0b86*/ 	.byte	0x3f
	.zero		1


	//   ....[45]....
        /*0b88*/ 	.word	0x0000e7b0
        /*0b8c*/ 	.word	0x00000002
        /*0b90*/ 	.word	0x0002d830
        /*0b94*/ 	.short	0x0101
        /*0b96*/ 	.byte	0x3f
	.zero		1


	//   ....[46]....
        /*0b98*/ 	.word	0x0000f330
        /*0b9c*/ 	.word	0x00000011
        /*0ba0*/ 	.word	0x0002d800
        /*0ba4*/ 	.short	0x0107
        /*0ba6*/ 	.byte	0x3f
	.zero		1


	//   ....[47]....
        /*0ba8*/ 	.word	0x0000f420
        /*0bac*/ 	.word	0x00000011
        /*0bb0*/ 	.word	0x0002d800
        /*0bb4*/ 	.short	0x0101
        /*0bb6*/ 	.byte	0x3f
	.zero		1


	//   ....[48]....
        /*0bb8*/ 	.word	0x0000f440
        /*0bbc*/ 	.word	0x00000011
        /*0bc0*/ 	.word	0x0002d820
        /*0bc4*/ 	.short	0x010a
        /*0bc6*/ 	.byte	0x3f
	.zero		1


	//   ....[49]....
        /*0bc8*/ 	.word	0x0000f860
        /*0bcc*/ 	.word	0x00000005
        /*0bd0*/ 	.word	0x0002d840
        /*0bd4*/ 	.short	0x010a
        /*0bd6*/ 	.byte	0x3f
	.zero		1


	//   ....[50]....
        /*0bd8*/ 	.word	0x0000fcc0
        /*0bdc*/ 	.word	0x00000005
        /*0be0*/ 	.word	0x0002d830
        /*0be4*/ 	.short	0x0107
        /*0be6*/ 	.byte	0x3f
	.zero		1


	//   ....[51]....
        /*0be8*/ 	.word	0x0000fd80
        /*0bec*/ 	.word	0x00000005
        /*0bf0*/ 	.word	0x0002d830
        /*0bf4*/ 	.short	0x0101
        /*0bf6*/ 	.byte	0x3f
	.zero		1


	//   ....[52]....
        /*0bf8*/ 	.word	0x0000fde0
        /*0bfc*/ 	.word	0x00000005
        /*0c00*/ 	.word	0x0002d860
        /*0c04*/ 	.short	0x010a
        /*0c06*/ 	.byte	0x3f
	.zero		1


	//   ....[53]....
        /*0c08*/ 	.word	0x000102d0
        /*0c0c*/ 	.word	0x00000005
        /*0c10*/ 	.word	0x0002d850
        /*0c14*/ 	.short	0x0107
        /*0c16*/ 	.byte	0x3f
	.zero		1


	//   ....[54]....
        /*0c18*/ 	.word	0x000103c0
        /*0c1c*/ 	.word	0x00000005
        /*0c20*/ 	.word	0x0002d850
        /*0c24*/ 	.short	0x0101
        /*0c26*/ 	.byte	0x3f
	.zero		1


	//   ....[55]....
        /*0c28*/ 	.word	0x000105e0
        /*0c2c*/ 	.word	0x00000000
        /*0c30*/ 	.word	0x0002d860
        /*0c34*/ 	.short	0x010a
        /*0c36*/ 	.byte	0x3f
	.zero		1


	//   ....[56]....
        /*0c38*/ 	.word	0x00010a60
        /*0c3c*/ 	.word	0x00000000
        /*0c40*/ 	.word	0x0002d850
        /*0c44*/ 	.short	0x0107
        /*0c46*/ 	.byte	0x3f
	.zero		1


	//   ....[57]....
        /*0c48*/ 	.word	0x00010b30
        /*0c4c*/ 	.word	0x00000000
        /*0c50*/ 	.word	0x0002d850
        /*0c54*/ 	.short	0x0101
        /*0c56*/ 	.byte	0x3f
	.zero		1


	//   ....[58]....
        /*0c58*/ 	.word	0x00011c80
        /*0c5c*/ 	.word	0x00000005
        /*0c60*/ 	.word	0x0002d820
        /*0c64*/ 	.short	0x010a
        /*0c66*/ 	.byte	0x3f
	.zero		1


	//   ....[59]....
        /*0c68*/ 	.word	0x00011e00
        /*0c6c*/ 	.word	0x00000003
        /*0c70*/ 	.word	0x0002d840
        /*0c74*/ 	.short	0x010a
        /*0c76*/ 	.byte	0x3f
	.zero		1


	//   ....[60]....
        /*0c78*/ 	.word	0x00011ea0
        /*0c7c*/ 	.word	0x00000005
        /*0c80*/ 	.word	0x0002d840
        /*0c84*/ 	.short	0x010a
        /*0c86*/ 	.byte	0x3f
	.zero		1


	//   ....[61]....
        /*0c88*/ 	.word	0x00011ee0
        /*0c8c*/ 	.word	0x00000003
        /*0c90*/ 	.word	0x0002d860
        /*0c94*/ 	.short	0x010a
        /*0c96*/ 	.byte	0x3f
	.zero		1


	//   ....[62]....
        /*0c98*/ 	.word	0x00011f20
        /*0c9c*/ 	.word	0x00000005
        /*0ca0*/ 	.word	0x0002d860
        /*0ca4*/ 	.short	0x010a
        /*0ca6*/ 	.byte	0x3f
	.zero		1


	//   ....[63]....
        /*0ca8*/ 	.word	0x00011f90
        /*0cac*/ 	.word	0x00000003
        /*0cb0*/ 	.word	0x0002d800
        /*0cb4*/ 	.short	0x010a
        /*0cb6*/ 	.byte	0x3f
	.zero		1


	//   ....[64]....
        /*0cb8*/ 	.word	0x00011fe0
        /*0cbc*/ 	.word	0x00000000
        /*0cc0*/ 	.word	0x0002d830
        /*0cc4*/ 	.short	0x010a
        /*0cc6*/ 	.byte	0x3f
	.zero		1


	//   ....[65]....
        /*0cc8*/ 	.word	0x00012040
        /*0ccc*/ 	.word	0x00000006
        /*0cd0*/ 	.word	0x0002d830
        /*0cd4*/ 	.short	0x010a
        /*0cd6*/ 	.byte	0x3f
	.zero		1


	//   ....[66]....
        /*0cd8*/ 	.word	0x000120a0
        /*0cdc*/ 	.word	0x00000005
        /*0ce0*/ 	.word	0x0002d850
        /*0ce4*/ 	.short	0x010a
        /*0ce6*/ 	.byte	0x3f
	.zero		1


	//   ....[67]....
        /*0ce8*/ 	.word	0x00012100
        /*0cec*/ 	.word	0x00000006
        /*0cf0*/ 	.word	0x0002d830
        /*0cf4*/ 	.short	0x010a
        /*0cf6*/ 	.byte	0x3f
	.zero		1


	//   ....[68]....
        /*0cf8*/ 	.word	0x00012160
        /*0cfc*/ 	.word	0x00000005
        /*0d00*/ 	.word	0x0002d850
        /*0d04*/ 	.short	0x010a
        /*0d06*/ 	.byte	0x3f
	.zero		1


	//   ....[69]....
        /*0d08*/ 	.word	0x000121c0
        /*0d0c*/ 	.word	0x00000008
        /*0d10*/ 	.word	0x0002d850
        /*0d14*/ 	.short	0x010a
        /*0d16*/ 	.byte	0x3f
	.zero		1


	//   ....[70]....
        /*0d18*/ 	.word	0x000122e0
        /*0d1c*/ 	.word	0x00000002
        /*0d20*/ 	.word	0x0002d840
        /*0d24*/ 	.short	0x010a
        /*0d26*/ 	.byte	0x3f
	.zero		1


	//   ....[71]....
        /*0d28*/ 	.word	0x000130d0
        /*0d2c*/ 	.word	0x00000011
        /*0d30*/ 	.word	0x0002d820
        /*0d34*/ 	.short	0x010a
        /*0d36*/ 	.byte	0x3f
	.zero		1


	//   ....[72]....
        /*0d38*/ 	.word	0x00013120
        /*0d3c*/ 	.word	0x00000005
        /*0d40*/ 	.word	0x0002d840
        /*0d44*/ 	.short	0x010a
        /*0d46*/ 	.byte	0x3f
	.zero		1


	//   ....[73]....
        /*0d48*/ 	.word	0x000136c0
        /*0d4c*/ 	.word	0x00000005
        /*0d50*/ 	.word	0x0002d860
        /*0d54*/ 	.short	0x010a
        /*0d56*/ 	.byte	0x3f
	.zero		1


	//   ....[74]....
        /*0d58*/ 	.word	0x00013ca0
        /*0d5c*/ 	.word	0x00000000
        /*0d60*/ 	.word	0x0002d860
        /*0d64*/ 	.short	0x010a
        /*0d66*/ 	.byte	0x3f
	.zero		1


	//   ....[75]....
        /*0d68*/ 	.word	0x00014c90
        /*0d6c*/ 	.word	0x00000005
        /*0d70*/ 	.word	0x0002d820
        /*0d74*/ 	.short	0x010a
        /*0d76*/ 	.byte	0x3f
	.zero		1


	//   ....[76]....
        /*0d78*/ 	.word	0x00014e30
        /*0d7c*/ 	.word	0x00000003
        /*0d80*/ 	.word	0x0002d840
        /*0d84*/ 	.short	0x010a
        /*0d86*/ 	.byte	0x3f
	.zero		1


	//   ....[77]....
        /*0d88*/ 	.word	0x00014e80
        /*0d8c*/ 	.word	0x00000005
        /*0d90*/ 	.word	0x0002d840
        /*0d94*/ 	.short	0x010a
        /*0d96*/ 	.byte	0x3f
	.zero		1


	//   ....[78]....
        /*0d98*/ 	.word	0x00014ed0
        /*0d9c*/ 	.word	0x00000003
        /*0da0*/ 	.word	0x0002d860
        /*0da4*/ 	.short	0x010a
        /*0da6*/ 	.byte	0x3f
	.zero		1


	//----- nvinfo : EIATTR_NUM_MBARRIERS
	.align		4
.L_295:
        /*0da8*/ 	.byte	0x03, 0x38
        /*0daa*/ 	.short	0x0016


	//----- nvinfo : EIATTR_EXIT_INSTR_OFFSETS
	.align		4
        /*0dac*/ 	.byte	0x04, 0x1c
        /*0dae*/ 	.short	(.L_297 - .L_296)


	//   ....[0]....
.L_296:
        /*0db0*/ 	.word	0x000009a0


	//   ....[1]....
        /*0db4*/ 	.word	0x0000bd00


	//   ....[2]....
        /*0db8*/ 	.word	0x00011f70


	//----- nvinfo : EIATTR_MAX_THREADS
	.align		4
.L_297:
        /*0dbc*/ 	.byte	0x04, 0x05
        /*0dbe*/ 	.short	(.L_299 - .L_298)
.L_298:
        /*0dc0*/ 	.word	0x00000200
        /*0dc4*/ 	.word	0x00000001
        /*0dc8*/ 	.word	0x00000001


	//----- nvinfo : EIATTR_CRS_STACK_SIZE
	.align		4
.L_299:
        /*0dcc*/ 	.byte	0x04, 0x1e
        /*0dce*/ 	.short	(.L_301 - .L_300)
.L_300:
        /*0dd0*/ 	.word	0x00000000


	//----- nvinfo : EIATTR_CBANK_PARAM_SIZE
	.align		4
.L_301:
        /*0dd4*/ 	.byte	0x03, 0x19
        /*0dd6*/ 	.short	0x0af0


	//----- nvinfo : EIATTR_PARAM_CBANK
	.align		4
        /*0dd8*/ 	.byte	0x04, 0x0a
        /*0dda*/ 	.short	(.L_303 - .L_302)
	.align		4
.L_302:
        /*0ddc*/ 	.word	index@(.nv.constant0._ZN7cutlass13device_kernelIN5flash11enable_sm90INS1_16FlashAttnFwdSm90INS1_25CollectiveMainloopFwdSm90ILi2EN4cute5tupleIJNS5_1CILi1EEES8_S8_EEENS6_IJNS7_ILi192EEENS7_ILi128EEENS7_ILi96EEEEEELi96ENS_10bfloat16_tEfNS_4arch4Sm90ELb1ELb0ELb0ELb1ELb1ELb0ELb0ELb0ELb1ELb1ELb1ELb0EEENS1_21CollectiveEpilogueFwdINS6_IJSA_SC_SB_EEES9_SE_SG_Li384ELb1ELb1ELb1ELb0EEENS1_36VarlenDynamicPersistentTileSchedulerILi192ELi128ELi384ELi128ELb1ELb1ELb1ELb1ELb1ELb1EEEEEEEEEvNT_6ParamsE)
        /*0de0*/ 	.short	0x0210
        /*0de2*/ 	.short	0x0af0


	//----- nvinfo : EIATTR_SW_WAR
	.align		4
.L_303:
        /*0de4*/ 	.byte	0x04, 0x36
        /*0de6*/ 	.short	(.L_305 - .L_304)
.L_304:
        /*0de8*/ 	.word	0x00000008
.L_305:


//--------------------- .nv.info._ZN7cutlass13device_kernelIN5flash11enable_sm90INS1_16FlashAttnFwdSm90INS1_25CollectiveMainloopFwdSm90ILi2EN4cute5tupleIJNS5_1CILi1EEES8_S8_EEENS6_IJNS7_ILi192EEENS7_ILi128EEENS7_ILi96EEEEEELi96ENS_10bfloat16_tEfNS_4arch4Sm90ELb1ELb0ELb0ELb1ELb1ELb1ELb0ELb0ELb1ELb1ELb1ELb0EEENS1_21CollectiveEpilogueFwdINS6_IJSA_SC_SB_EEES9_SE_SG_Li384ELb1ELb1ELb1ELb0EEENS1_36VarlenDynamicPersistentTileSchedulerILi192ELi128ELi384ELi128ELb1ELb1ELb1ELb1ELb1ELb1EEEEEEEEEvNT_6ParamsE --------------------------
	.section	.nv.info._ZN7cutlass13device_kernelIN5flash11enable_sm90INS1_16FlashAttnFwdSm90INS1_25CollectiveMainloopFwdSm90ILi2EN4cute5tupleIJNS5_1CILi1EEES8_S8_EEENS6_IJNS7_ILi192EEENS7_ILi128EEENS7_ILi96EEEEEELi96ENS_10bfloat16_tEfNS_4arch4Sm90ELb1ELb0ELb0ELb1ELb1ELb1ELb0ELb0ELb1ELb1ELb1ELb0EEENS1_21CollectiveEpilogueFwdINS6_IJSA_SC_SB_EEES9_SE_SG_Li384ELb1ELb1ELb1ELb0EEENS1_36VarlenDynamicPersistentTileSchedulerILi192ELi128ELi384ELi128ELb1ELb1ELb1ELb1ELb1ELb1EEEEEEEEEvNT_6ParamsE,"",@"SHT_CUDA_INFO"
	.sectionflags	@""
	.align	4


	//----- nvinfo : EIATTR_CUDA_API_VERSION
	.align		4
        /*0000*/ 	.byte	0x04, 0x37
        /*0002*/ 	.short	(.L_307 - .L_306)
.L_306:
        /*0004*/ 	.word	0x00000082


	//----- nvinfo : EIATTR_KPARAM_INFO
	.align		4
.L_307:
        /*0008*/ 	.byte	0x04, 0x17
        /*000a*/ 	.short	(.L_309 - .L_308)
.L_308:
        /*000c*/ 	.word	0x00000000
        /*0010*/ 	.short	0x0000
        /*0012*/ 	.short	0x0070
        /*0014*/ 	.byte	0x00, 0xf0, 0x01, 0x2a


	//----- nvinfo : EIATTR_SPARSE_MMA_MASK
	.align		4
.L_309:
        /*0018*/ 	.byte	0x03, 0x50
        /*001a*/ 	.short	0x0000


	//----- nvinfo : EIATTR_MAXREG_COUNT
	.align		4
        /*001c*/ 	.byte	0x03, 0x1b
        /*001e*/ 	.short	0x0080


	//----- nvinfo : EIATTR_NUM_BARRIERS
	.align		4
        /*0020*/ 	.byte	0x02, 0x4c
        /*0022*/ 	.byte	0x10
	.zero		1


	//----- nvinfo : EIATTR_EXTERNS
	.align		4
        /*0024*/ 	.byte	0x04, 0x0f
        /*0026*/ 	.short	(.L_311 - .L_310)


	//   ....[0]....
	.align		4
.L_310:
        /*0028*/ 	.word	index@(__assertfail)


	//----- nvinfo : EIATTR_ANNOTATIONS
	.align		4
.L_311:
        /*002c*/ 	.byte	0x04, 0x55
        /*002e*/ 	.short	(.L_313 - .L_312)


	//   ....[0]....
.L_312:
        /* <DEDUP_REMOVED lines=147> */


	//----- nvinfo : EIATTR_MERCURY_ISA_VERSION
	.align		4
.L_313:
        /*0950*/ 	.byte	0x03, 0x5f
        /*0952*/ 	.short	0x0101


	//----- nvinfo : EIATTR_UNUSED_LOAD_BYTE_OFFSET
	.align		4
        /*0954*/ 	.byte	0x04, 0x44
        /*0956*/ 	.short	(.L_315 - .L_314)


	//   ....[0]....
.L_314:
        /*0958*/ 	.word	0x00000a90
        /*095c*/ 	.word	0x0000fff0


	//   ....[1]....
        /*0960*/ 	.word	0x000147e0
        /*0964*/ 	.word	0x0000fff0


	//----- nvinfo : EIATTR_INT_WARP_WIDE_INSTR_OFFSETS
	.align		4
.L_315:
        /*0968*/ 	.byte	0x04, 0x31
        /*096a*/ 	.short	(.L_317 - .L_316)


	//   ....[0]....
.L_316:
        /*096c*/ 	.word	0x00000130


	//   ....[1]....
        /*0970*/ 	.word	0x00000170


	//   ....[2]....
        /*0974*/ 	.word	0x000001e0


	//   ....[3]....
        /*0978*/ 	.word	0x0001a780


	//   ....[4]....
        /*097c*/ 	.word	0x0001a810


	//   ....[5]....
        /*0980*/ 	.word	0x0001d480


	//   ....[6]....
        /*0984*/ 	.word	0x0001d510


	//----- nvinfo : EIATTR_COOP_GROUP_MASK_REGIDS
	.align		4
.L_317:
        /*0988*/ 	.byte	0x04, 0x29
        /*098a*/ 	.short	(.L_319 - .L_318)


	//   ....[0]....
.L_318:
        /*098c*/ 	.word	0xffffffff


	//   ....[1]....
        /*0990*/ 	.word	0xffffffff


	//   ....[2]....
        /*0994*/ 	.word	0xffffffff


	//   ....[3]....
        /*0998*/ 	.word	0xffffffff


	//   ....[4]....
        /*099c*/ 	.word	0xffffffff


	//   ....[5]....
        /*09a0*/ 	.word	0xffffffff


	//   ....[6]....
        /*09a4*/ 	.word	0xffffffff


	//   ....[7]....
        /*09a8*/ 	.word	0xffffffff


	//   ....[8]....
        /*09ac*/ 	.word	0xffffffff


	//   ....[9]....
        /*09b0*/ 	.word	0xffffffff


	//   ....[10]....
        /*09b4*/ 	.word	0xffffffff


	//   ....[11]....
        /*09b8*/ 	.word	0xffffffff


	//   ....[12]....
        /*09bc*/ 	.word	0xffffffff


	//   ....[13]....
        /*09c0*/ 	.word	0xffffffff


	//   ....[14]....
        /*09c4*/ 	.word	0xffffffff


	//   ....[15]....
        /*09c8*/ 	.word	0xffffffff


	//   ....[16]....
        /*09cc*/ 	.word	0xffffffff


	//   ....[17]....
        /*09d0*/ 	.word	0xffffffff


	//   ....[18]....
        /*09d4*/ 	.word	0xffffffff


	//   ....[19]....
        /*09d8*/ 	.word	0xffffffff


	//   ....[20]....
        /*09dc*/ 	.word	0xffffffff


	//   ....[21]....
        /*09e0*/ 	.word	0xffffffff


	//   ....[22]....
        /*09e4*/ 	.word	0xffffffff


	//   ....[23]....
        /*09e8*/ 	.word	0xffffffff


	//   ....[24]....
        /*09ec*/ 	.word	0xffffffff


	//   ....[25]....
        /*09f0*/ 	.word	0xffffffff


	//   ....[26]....
        /*09f4*/ 	.word	0xffffffff


	//   ....[27]....
        /*09f8*/ 	.word	0xffffffff


	//   ....[28]....
        /*09fc*/ 	.word	0xffffffff


	//   ....[29]....
        /*0a00*/ 	.word	0xffffffff


	//   ....[30]....
        /*0a04*/ 	.word	0xffffffff


	//   ....[31]....
        /*0a08*/ 	.word	0xffffffff


	//   ....[32]....
        /*0a0c*/ 	.word	0xffffffff


	//   ....[33]....
        /*0a10*/ 	.word	0xffffffff


	//   ....[34]....
        /*0a14*/ 	.word	0xffffffff


	//   ....[35]....
        /*0a18*/ 	.word	0xffffffff


	//   ....[36]....
        /*0a1c*/ 	.word	0xffffffff


	//   ....[37]....
        /*0a20*/ 	.word	0xffffffff


	//   ....[38]....
        /*0a24*/ 	.word	0xffffffff


	//   ....[39]....
        /*0a28*/ 	.word	0xffffffff


	//   ....[40]....
        /*0a2c*/ 	.word	0xffffffff


	//   ....[41]....
        /*0a30*/ 	.word	0xffffffff


	//   ....[42]....
        /*0a34*/ 	.word	0xffffffff


	//   ....[43]....
        /*0a38*/ 	.word	0xffffffff


	//   ....[44]....
        /*0a3c*/ 	.word	0xffffffff


	//   ....[45]....
        /*0a40*/ 	.word	0xffffffff


	//   ....[46]....
        /*0a44*/ 	.word	0xffffffff


	//   ....[47]....
        /*0a48*/ 	.word	0xffffffff


	//   ....[48]....
        /*0a4c*/ 	.word	0xffffffff


	//   ....[49]....
        /*0a50*/ 	.word	0xffffffff


	//   ....[50]....
        /*0a54*/ 	.word	0xffffffff


	//   ....[51]....
        /*0a58*/ 	.word	0xffffffff


	//   ....[52]....
        /*0a5c*/ 	.word	0xffffffff


	//   ....[53]....
        /*0a60*/ 	.word	0xffffffff


	//   ....[54]....
        /*0a64*/ 	.word	0xffffffff


	//   ....[55]....
        /*0a68*/ 	.word	0xffffffff


	//   ....[56]....
        /*0a6c*/ 	.word	0xffffffff


	//   ....[57]....
        /*0a70*/ 	.word	0xffffffff


	//   ....[58]....
        /*0a74*/ 	.word	0xffffffff


	//   ....[59]....
        /*0a78*/ 	.word	0xffffffff


	//   ....[60]....
        /*0a7c*/ 	.word	0xffffffff


	//   ....[61]....
        /*0a80*/ 	.word	0xffffffff


	//   ....[62]....
        /*0a84*/ 	.word	0xffffffff


	//   ....[63]....
        /*0a88*/ 	.word	0xffffffff


	//   ....[64]....
        /*0a8c*/ 	.word	0xffffffff


	//   ....[65]....
        /*0a90*/ 	.word	0xffffffff


	//   ....[66]....
        /*0a94*/ 	.word	0xffffffff


	//   ....[67]....
        /*0a98*/ 	.word	0xffffffff


	//   ....[68]....
        /*0a9c*/ 	.word	0xffffffff


	//   ....[69]....
        /*0aa0*/ 	.word	0xffffffff


	//   ....[70]....
        /*0aa4*/ 	.word	0xffffffff


	//   ....[71]....
        /*0aa8*/ 	.word	0xffffffff


	//   ....[72]....
        /*0aac*/ 	.word	0xffffffff


	//   ....[73]....
        /*0ab0*/ 	.word	0xffffffff


	//   ....[74]....
        /*0ab4*/ 	.word	0xffffffff


	//   ....[75]....
        /*0ab8*/ 	.word	0xffffffff


	//   ....[76]....
        /*0abc*/ 	.word	0xffffffff


	//   ....[77]....
        /*0ac0*/ 	.word	0xffffffff


	//   ....[78]....
        /*0ac4*/ 	.word	0xffffffff


	//   ....[79]....
        /*0ac8*/ 	.word	0xffffffff


	//   ....[80]....
        /*0acc*/ 	.word	0xffffffff


	//   ....[81]....
        /*0ad0*/ 	.word	0xffffffff


	//   ....[82]....
        /*0ad4*/ 	.word	0xffffffff


	//   ....[83]....
        /*0ad8*/ 	.word	0xffffffff


	//   ....[84]....
        /*0adc*/ 	.word	0xffffffff


	//   ....[85]....
        /*0ae0*/ 	.word	0xffffffff


	//   ....[86]....
        /*0ae4*/ 	.word	0xffffffff


	//   ....[87]....
        /*0ae8*/ 	.word	0xffffffff


	//   ....[88]....
        /*0aec*/ 	.word	0xffffffff


	//   ....[89]....
        /*0af0*/ 	.word	0xffffffff


	//   ....[90]....
        /*0af4*/ 	.word	0xffffffff


	//   ....[91]....
        /*0af8*/ 	.word	0xffffffff


	//   ....[92]....
        /*0afc*/ 	.word	0xffffffff


	//   ....[93]....
        /*0b00*/ 	.word	0xffffffff


	//   ....[94]....
        /*0b04*/ 	.word	0xffffffff


	//   ....[95]....
        /*0b08*/ 	.word	0xffffffff


	//   ....[96]....
        /*0b0c*/ 	.word	0xffffffff


	//   ....[97]....
        /*0b10*/ 	.word	0xffffffff


	//   ....[98]....
        /*0b14*/ 	.word	0xffffffff


	//   ....[99]....
        /*0b18*/ 	.word	0xffffffff


	//   ....[100]....
        /*0b1c*/ 	.word	0xffffffff


	//   ....[101]....
        /*0b20*/ 	.word	0xffffffff


	//   ....[102]....
        /*0b24*/ 	.word	0xffffffff


	//   ....[103]....
        /*0b28*/ 	.word	0xffffffff


	//   ....[104]....
        /*0b2c*/ 	.word	0xffffffff


	//   ....[105]....
        /*0b30*/ 	.word	0xffffffff


	//   ....[106]....
        /*0b34*/ 	.word	0xffffffff


	//   ....[107]....
        /*0b38*/ 	.word	0xffffffff


	//   ....[108]....
        /*0b3c*/ 	.word	0xffffffff


	//   ....[109]....
        /*0b40*/ 	.word	0xffffffff


	//   ....[110]....
        /*0b44*/ 	.word	0xffffffff


	//   ....[111]....
        /*0b48*/ 	.word	0xffffffff


	//   ....[112]....
        /*0b4c*/ 	.word	0xffffffff


	//   ....[113]....
        /*0b50*/ 	.word	0xffffffff


	//   ....[114]....
        /*0b54*/ 	.word	0xffffffff


	//   ....[115]....
        /*0b58*/ 	.word	0xffffffff


	//   ....[116]....
        /*0b5c*/ 	.word	0xffffffff


	//   ....[117]....
        /*0b60*/ 	.word	0xffffffff


	//   ....[118]....
        /*0b64*/ 	.word	0xffffffff


	//   ....[119]....
        /*0b68*/ 	.word	0xffffffff


	//   ....[120]....
        /*0b6c*/ 	.word	0xffffffff


	//   ....[121]....
        /*0b70*/ 	.word	0xffffffff


	//   ....[122]....
        /*0b74*/ 	.word	0xffffffff


	//   ....[123]....
        /*0b78*/ 	.word	0xffffffff


	//   ....[124]....
        /*0b7c*/ 	.word	0xffffffff


	//   ....[125]....
        /*0b80*/ 	.word	0xffffffff


	//   ....[126]....
        /*0b84*/ 	.word	0xffffffff


	//   ....[127]....
        /*0b88*/ 	.word	0xffffffff


	//   ....[128]....
        /*0b8c*/ 	.word	0xffffffff


	//   ....[129]....
        /*0b90*/ 	.word	0xffffffff


	//   ....[130]....
        /*0b94*/ 	.word	0xffffffff


	//   ....[131]....
        /*0b98*/ 	.word	0xffffffff


	//   ....[132]....
        /*0b9c*/ 	.word	0xffffffff


	//   ....[133]....
        /*0ba0*/ 	.word	0xffffffff


	//   ....[134]....
        /*0ba4*/ 	.word	0xffffffff


	//   ....[135]....
        /*0ba8*/ 	.word	0xffffffff


	//   ....[136]....
        /*0bac*/ 	.word	0xffffffff


	//   ....[137]....
        /*0bb0*/ 	.word	0xffffffff


	//   ....[138]....
        /*0bb4*/ 	.word	0xffffffff


	//   ....[139]....
        /*0bb8*/ 	.word	0xffffffff


	//   ....[140]....
        /*0bbc*/ 	.word	0xffffffff


	//   ....[141]....
        /*0bc0*/ 	.word	0xffffffff


	//   ....[142]....
        /*0bc4*/ 	.word	0xffffffff


	//   ....[143]....
        /*0bc8*/ 	.word	0xffffffff


	//   ....[144]....
        /*0bcc*/ 	.word	0x0500000f


	//   ....[145]....
        /*0bd0*/ 	.word	0x0500000f


	//   ....[146]....
        /*0bd4*/ 	.word	0x0500000f


	//   ....[147]....
        /*0bd8*/ 	.word	0x0500000f


	//   ....[148]....
        /*0bdc*/ 	.word	0x0500000f


	//   ....[149]....
        /*0be0*/ 	.word	0x0500000f


	//   ....[150]....
        /*0be4*/ 	.word	0x0500000f


	//   ....[151]....
        /*0be8*/ 	.word	0x0500000f


	//   ....[152]....
        /*0bec*/ 	.word	0x0500000f


	//   ....[153]....
        /*0bf0*/ 	.word	0x0500000f


	//   ....[154]....
        /*0bf4*/ 	.word	0x0500000f


	//   ....[155]....
        /*0bf8*/ 	.word	0x0500000f


	//   ....[156]....
        /*0bfc*/ 	.word	0x0500000f


	//   ....[157]....
        /*0c00*/ 	.word	0x0500000f


	//   ....[158]....
        /*0c04*/ 	.word	0x0500000f


	//   ....[159]....
        /*0c08*/ 	.word	0x0500000f


	//   ....[160]....
        /*0c0c*/ 	.word	0x0500000f


	//   ....[161]....
        /*0c10*/ 	.word	0x0500000f


	//   ....[162]....
        /*0c14*/ 	.word	0x0500000f


	//   ....[163]....
        /*0c18*/ 	.word	0x0500000f


	//   ....[164]....
        /*0c1c*/ 	.word	0x0500000f


	//   ....[165]....
        /*0c20*/ 	.word	0x0500000f


	//   ....[166]....
        /*0c24*/ 	.word	0x0500000f


	//   ....[167]....
        /*0c28*/ 	.word	0x0500000f


	//   ....[168]....
        /*0c2c*/ 	.word	0x0500000f


	//   ....[169]....
        /*0c30*/ 	.word	0x0500000f


	//   ....[170]....
        /*0c34*/ 	.word	0x0500000f


	//   ....[171]....
        /*0c38*/ 	.word	0x0500000f


	//   ....[172]....
        /*0c3c*/ 	.word	0x0500000f


	//   ....[173]....
        /*0c40*/ 	.word	0x0500000f


	//   ....[174]....
        /*0c44*/ 	.word	0x0500000f


	//   ....[175]....
        /*0c48*/ 	.word	0x0500000f


	//   ....[176]....
        /*0c4c*/ 	.word	0x0500000f


	//   ....[177]....
        /*0c50*/ 	.word	0x0500000f


	//   ....[178]....
        /*0c54*/ 	.word	0x0500000f


	//   ....[179]....
        /*0c58*/ 	.word	0x0500000f


	//   ....[180]....
        /*0c5c*/ 	.word	0x0500000f


	//   ....[181]....
        /*0c60*/ 	.word	0x0500000f


	//   ....[182]....
        /*0c64*/ 	.word	0x0500000f


	//   ....[183]....
        /*0c68*/ 	.word	0x0500000f


	//   ....[184]....
        /*0c6c*/ 	.word	0x0500000f


	//   ....[185]....
        /*0c70*/ 	.word	0x0500000f


	//   ....[186]....
        /*0c74*/ 	.word	0x0500000f


	//   ....[187]....
        /*0c78*/ 	.word	0x0500000f


	//   ....[188]....
        /*0c7c*/ 	.word	0x0500000f


	//   ....[189]....
        /*0c80*/ 	.word	0x0500000f


	//   ....[190]....
        /*0c84*/ 	.word	0x0500000f


	//   ....[191]....
        /*0c88*/ 	.word	0x0500000f


	//   ....[192]....
        /*0c8c*/ 	.word	0x0500000f


	//   ....[193]....
        /*0c90*/ 	.word	0x0500000f


	//   ....[194]....
        /*0c94*/ 	.word	0x0500000f


	//   ....[195]....
        /*0c98*/ 	.word	0x0500000f


	//   ....[196]....
        /*0c9c*/ 	.word	0x0500000f


	//   ....[197]....
        /*0ca0*/ 	.word	0x0500000f


	//   ....[198]....
        /*0ca4*/ 	.word	0x0500000f


	//   ....[199]....
        /*0ca8*/ 	.word	0x0500000f


	//   ....[200]....
        /*0cac*/ 	.word	0x0500000f


	//   ....[201]....
        /*0cb0*/ 	.word	0x0500000f


	//   ....[202]....
        /*0cb4*/ 	.word	0x0500000f


	//   ....[203]....
        /*0cb8*/ 	.word	0x0500000f


	//   ....[204]....
        /*0cbc*/ 	.word	0x0500000f


	//   ....[205]....
        /*0cc0*/ 	.word	0x0500000f


	//   ....[206]....
        /*0cc4*/ 	.word	0x0500000f


	//   ....[207]....
        /*0cc8*/ 	.word	0x0500000f


	//   ....[208]....
        /*0ccc*/ 	.word	0x0500000f


	//   ....[209]....
        /*0cd0*/ 	.word	0x0500000f


	//   ....[210]....
        /*0cd4*/ 	.word	0x0500000f


	//   ....[211]....
        /*0cd8*/ 	.word	0x0500000f


	//   ....[212]....
        /*0cdc*/ 	.word	0x0500000f


	//   ....[213]....
        /*0ce0*/ 	.word	0x0500000f


	//   ....[214]....
        /*0ce4*/ 	.word	0x0500000f


	//   ....[215]....
        /*0ce8*/ 	.word	0x0500000f


	//   ....[216]....
        /*0cec*/ 	.word	0x0500000f


	//   ....[217]....
        /*0cf0*/ 	.word	0x0500000f


	//   ....[218]....
        /*0cf4*/ 	.word	0x0500000f


	//   ....[219]....
        /*0cf8*/ 	.word	0x0500000f


	//   ....[220]....
        /*0cfc*/ 	.word	0x0500000f


	//   ....[221]....
        /*0d00*/ 	.word	0x0500000f


	//   ....[222]....
        /*0d04*/ 	.word	0x0500000f


	//   ....[223]....
        /*0d08*/ 	.word	0x0500000f


	//   ....[224]....
        /*0d0c*/ 	.word	0x0500000f


	//   ....[225]....
        /*0d10*/ 	.word	0x0500000f


	//   ....[226]....
        /*0d14*/ 	.word	0x0500000f


	//   ....[227]....
        /*0d18*/ 	.word	0x0500000f


	//   ....[228]....
        /*0d1c*/ 	.word	0x0500000f


	//   ....[229]....
        /*0d20*/ 	.word	0x0500000f


	//   ....[230]....
        /*0d24*/ 	.word	0x0500000f


	//   ....[231]....
        /*0d28*/ 	.word	0x0500000f


	//   ....[232]....
        /*0d2c*/ 	.word	0x0500000f


	//   ....[233]....
        /*0d30*/ 	.word	0x0500000f


	//   ....[234]....
        /*0d34*/ 	.word	0x0500000f


	//   ....[235]....
        /*0d38*/ 	.word	0x0500000f


	//----- nvinfo : EIATTR_COOP_GROUP_INSTR_OFFSETS
	.align		4
.L_319:
        /*0d3c*/ 	.byte	0x04, 0x28
        /*0d3e*/ 	.short	(.L_321 - .L_320)


	//   ....[0]....
.L_320:
        /*0d40*/ 	.word	0x00000070


	//   ....[1]....
        /*0d44*/ 	.word	0x00000140


	//   ....[2]....
        /*0d48*/ 	.word	0x00000190


	//   ....[3]....
        /*0d4c*/ 	.word	0x000003c0


	//   ....[4]....
        /*0d50*/ 	.word	0x00000520


	//   ....[5]....
        /*0d54*/ 	.word	0x00000640


	//   ....[6]....
        /*0d58*/ 	.word	0x000007a0


	//   ....[7]....
        /*0d5c*/ 	.word	0x00003710


	//   ....[8]....
        /*0d60*/ 	.word	0x00003720


	//   ....[9]....
        /*0d64*/ 	.word	0x000053d0


	//   ....[10]....
        /*0d68*/ 	.word	0x000053e0


	//   ....[11]....
        /*0d6c*/ 	.word	0x00006ea0


	//   ....[12]....
        /*0d70*/ 	.word	0x00006eb0


	//   ....[13]....
        /*0d74*/ 	.word	0x000073c0


	//   ....[14]....
        /*0d78*/ 	.word	0x000073e0


	//   ....[15]....
        /*0d7c*/ 	.word	0x00007d80


	//   ....[16]....
        /*0d80*/ 	.word	0x000084e0


	//   ....[17]....
        /*0d84*/ 	.word	0x000084f0


	//   ....[18]....
        /*0d88*/ 	.word	0x00008500


	//   ....[19]....
        /*0d8c*/ 	.word	0x00008510


	//   ....[20]....
        /*0d90*/ 	.word	0x0000a490


	//   ....[21]....
        /*0d94*/ 	.word	0x0000a4a0


	//   ....[22]....
        /*0d98*/ 	.word	0x0000a4b0


	//   ....[23]....
        /*0d9c*/ 	.word	0x0000a4c0


	//   ....[24]....
        /*0da0*/ 	.word	0x0000c980


	//   ....[25]....
        /*0da4*/ 	.word	0x0000ca70


	//   ....[26]....
        /*0da8*/ 	.word	0x0000d560


	//   ....[27]....
        /*0dac*/ 	.word	0x0000d610


	//   ....[28]....
        /*0db0*/ 	.word	0x0000d620


	//   ....[29]....
        /*0db4*/ 	.word	0x0000d640


	//   ....[30]....
        /*0db8*/ 	.word	0x0000e800


	//   ....[31]....
        /*0dbc*/ 	.word	0x0000f5b0


	//   ....[32]....
        /*0dc0*/ 	.word	0x0000f5d0


	//   ....[33]....
        /*0dc4*/ 	.word	0x0000fdf0


	//   ....[34]....
        /*0dc8*/ 	.word	0x0000fef0


	//   ....[35]....
        /*0dcc*/ 	.word	0x000106c0


	//   ....[36]....
        /*0dd0*/ 	.word	0x00010730


	//   ....[37]....
        /*0dd4*/ 	.word	0x00011690


	//   ....[38]....
        /*0dd8*/ 	.word	0x00012560


	//   ....[39]....
        /*0ddc*/ 	.word	0x00012580


	//   ....[40]....
        /*0de0*/ 	.word	0x000127b0


	//   ....[41]....
        /*0de4*/ 	.word	0x000127d0


	//   ....[42]....
        /*0de8*/ 	.word	0x00013b40


	//   ....[43]....
        /*0dec*/ 	.word	0x000141c0


	//   ....[44]....
        /*0df0*/ 	.word	0x000141f0


	//   ....[45]....
        /*0df4*/ 	.word	0x00014220


	//   ....[46]....
        /*0df8*/ 	.word	0x00014230


	//   ....[47]....
        /*0dfc*/ 	.word	0x000151b0


	//   ....[48]....
        /*0e00*/ 	.word	0x000151d0


	//   ....[49]....
        /*0e04*/ 	.word	0x000151e0


	//   ....[50]....
        /*0e08*/ 	.word	0x000151f0


	//   ....[51]....
        /*0e0c*/ 	.word	0x00015890


	//   ....[52]....
        /*0e10*/ 	.word	0x000158a0


	//   ....[53]....
        /*0e14*/ 	.word	0x000159f0


	//   ....[54]....
        /*0e18*/ 	.word	0x00015a00


	//   ....[55]....
        /*0e1c*/ 	.word	0x00015df0


	//   ....[56]....
        /*0e20*/ 	.word	0x00015e00


	//   ....[57]....
        /*0e24*/ 	.word	0x00016300


	//   ....[58]....
        /*0e28*/ 	.word	0x00016310


	//   ....[59]....
        /*0e2c*/ 	.word	0x000170b0


	//   ....[60]....
        /*0e30*/ 	.word	0x000170c0


	//   ....[61]....
        /*0e34*/ 	.word	0x00017220


	//   ....[62]....
        /*0e38*/ 	.word	0x00017230


	//   ....[63]....
        /*0e3c*/ 	.word	0x000173e0


	//   ....[64]....
        /*0e40*/ 	.word	0x000175e0


	//   ....[65]....
        /*0e44*/ 	.word	0x00017610


	//   ....[66]....
        /*0e48*/ 	.word	0x00017640


	//   ....[67]....
        /*0e4c*/ 	.word	0x00017670


	//   ....[68]....
        /*0e50*/ 	.word	0x000176a0


	//   ....[69]....
        /*0e54*/ 	.word	0x000176d0


	//   ....[70]....
        /*0e58*/ 	.word	0x00017860


	//   ....[71]....
        /*0e5c*/ 	.word	0x00017890


	//   ....[72]....
        /*0e60*/ 	.word	0x000178c0


	//   ....[73]....
        /*0e64*/ 	.word	0x000178f0


	//   ....[74]....
        /*0e68*/ 	.word	0x00017920


	//   ....[75]....
        /*0e6c*/ 	.word	0x00017950


	//   ....[76]....
        /*0e70*/ 	.word	0x000179e0


	//   ....[77]....
        /*0e74*/ 	.word	0x00017a10


	//   ....[78]....
        /*0e78*/ 	.word	0x00017a20


	//   ....[79]....
        /*0e7c*/ 	.word	0x00017a60


	//   ....[80]....
        /*0e80*/ 	.word	0x00018fb0


	//   ....[81]....
        /*0e84*/ 	.word	0x0001b3a0


	//   ....[82]....
        /*0e88*/ 	.word	0x0001b3b0


	//   ....[83]....
        /*0e8c*/ 	.word	0x0001b470


	//   ....[84]....
        /*0e90*/ 	.word	0x0001b480


	//   ....[85]....
        /*0e94*/ 	.word	0x0001b530


	//   ....[86]....
        /*0e98*/ 	.word	0x0001b540


	//   ....[87]....
        /*0e9c*/ 	.word	0x0001b550


	//   ....[88]....
        /*0ea0*/ 	.word	0x0001b560


	//   ....[89]....
        /*0ea4*/ 	.word	0x0001bf20


	//   ....[90]....
        /*0ea8*/ 	.word	0x0001bf50


	//   ....[91]....
        /*0eac*/ 	.word	0x0001c010


	//   ....[92]....
        /*0eb0*/ 	.word	0x0001c030


	//   ....[93]....
        /*0eb4*/ 	.word	0x0001c0d0


	//   ....[94]....
        /*0eb8*/ 	.word	0x0001c0f0


	//   ....[95]....
        /*0ebc*/ 	.word	0x0001c100


	//   ....[96]....
        /*0ec0*/ 	.word	0x0001c110


	//   ....[97]....
        /*0ec4*/ 	.word	0x0001c230


	//   ....[98]....
        /*0ec8*/ 	.word	0x0001c240


	//   ....[99]....
        /*0ecc*/ 	.word	0x0001c250


	//   ....[100]....
        /*0ed0*/ 	.word	0x0001c2e0


	//   ....[101]....
        /*0ed4*/ 	.word	0x0001caa0


	//   ....[102]....
        /*0ed8*/ 	.word	0x0001cab0


	//   ....[103]....
        /*0edc*/ 	.word	0x0001cad0


	//   ....[104]....
        /*0ee0*/ 	.word	0x0001cb50


	//   ....[105]....
        /*0ee4*/ 	.word	0x0001cb60


	//   ....[106]....
        /*0ee8*/ 	.word	0x0001cbc0


	//   ....[107]....
        /*0eec*/ 	.word	0x0001cbf0


	//   ....[108]....
        /*0ef0*/ 	.word	0x0001cc30


	//   ....[109]....
        /*0ef4*/ 	.word	0x0001cee0


	//   ....[110]....
        /*0ef8*/ 	.word	0x0001cf00


	//   ....[111]....
        /*0efc*/ 	.word	0x0001cfa0


	//   ....[112]....
        /*0f00*/ 	.word	0x0001cfb0


	//   ....[113]....
        /*0f04*/ 	.word	0x0001d040


	//   ....[114]....
        /*0f08*/ 	.word	0x0001d050


	//   ....[115]....
        /*0f0c*/ 	.word	0x0001d060


	//   ....[116]....
        /*0f10*/ 	.word	0x0001d0f0


	//   ....[117]....
        /*0f14*/ 	.word	0x0001d6c0


	//   ....[118]....
        /*0f18*/ 	.word	0x0001d6d0


	//   ....[119]....
        /*0f1c*/ 	.word	0x0001d760


	//   ....[120]....
        /*0f20*/ 	.word	0x0001d800


	//   ....[121]....
        /*0f24*/ 	.word	0x0001d820


	//   ....[122]....
        /*0f28*/ 	.word	0x0001d8a0


	//   ....[123]....
        /*0f2c*/ 	.word	0x0001d8c0


	//   ....[124]....
        /*0f30*/ 	.word	0x0001d8d0


	//   ....[125]....
        /*0f34*/ 	.word	0x0001dd20


	//   ....[126]....
        /*0f38*/ 	.word	0x0001dd50


	//   ....[127]....
        /*0f3c*/ 	.word	0x0001ddb0


	//   ....[128]....
        /*0f40*/ 	.word	0x0001dde0


	//   ....[129]....
        /*0f44*/ 	.word	0x0001de10


	//   ....[130]....
        /*0f48*/ 	.word	0x0001de40


	//   ....[131]....
        /*0f4c*/ 	.word	0x0001de70


	//   ....[132]....
        /*0f50*/ 	.word	0x0001dea0


	//   ....[133]....
        /*0f54*/ 	.word	0x0001e040


	//   ....[134]....
        /*0f58*/ 	.word	0x0001e070


	//   ....[135]....
        /*0f5c*/ 	.word	0x0001e0a0


	//   ....[136]....
        /*0f60*/ 	.word	0x0001e0d0


	//   ....[137]....
        /*0f64*/ 	.word	0x0001e100


	//   ....[138]....
        /*0f68*/ 	.word	0x0001e130


	//   ....[139]....
        /*0f6c*/ 	.word	0x0001e1f0


	//   ....[140]....
        /*0f70*/ 	.word	0x0001e210


	//   ....[141]....
        /*0f74*/ 	.word	0x0001e230


	//   ....[142]....
        /*0f78*/ 	.word	0x0001e290


	//   ....[143]....
        /*0f7c*/ 	.word	0x0001ecc0


	//   ....[144]....
        /*0f80*/ 	.word	0x0001f000


	//   ....[145]....
        /*0f84*/ 	.word	0x0001f090


	//   ....[146]....
        /*0f88*/ 	.word	0x0001f180


	//   ....[147]....
        /*0f8c*/ 	.word	0x0001f210


	//   ....[148]....
        /*0f90*/ 	.word	0x0001f2f0


	//   ....[149]....
        /*0f94*/ 	.word	0x0001f380


	//   ....[150]....
        /*0f98*/ 	.word	0x0001f460


	//   ....[151]....
        /*0f9c*/ 	.word	0x0001f500


	//   ....[152]....
        /*0fa0*/ 	.word	0x0001f590


	//   ....[153]....
        /*0fa4*/ 	.word	0x0001f5e0


	//   ....[154]....
        /*0fa8*/ 	.word	0x0001f630


	//   ....[155]....
        /*0fac*/ 	.word	0x0001f710


	//   ....[156]....
        /*0fb0*/ 	.word	0x0001f7a0


	//   ....[157]....
        /*0fb4*/ 	.word	0x0001f7f0


	//   ....[158]....
        /*0fb8*/ 	.word	0x0001f840


	//   ....[159]....
        /*0fbc*/ 	.word	0x0001fb00


	//   ....[160]....
        /*0fc0*/ 	.word	0x0001fb50


	//   ....[161]....
        /*0fc4*/ 	.word	0x0001fbe0


	//   ....[162]....
        /*0fc8*/ 	.word	0x0001fc70


	//   ....[163]....
        /*0fcc*/ 	.word	0x0001fcf0


	//   ....[164]....
        /*0fd0*/ 	.word	0x0001fd40


	//   ....[165]....
        /*0fd4*/ 	.word	0x0001fdd0


	//   ....[166]....
        /*0fd8*/ 	.word	0x0001fe60


	//   ....[167]....
        /*0fdc*/ 	.word	0x0001fee0


	//   ....[168]....
        /*0fe0*/ 	.word	0x0001ff30


	//   ....[169]....
        /*0fe4*/ 	.word	0x0001ffc0


	//   ....[170]....
        /*0fe8*/ 	.word	0x00020050


	//   ....[171]....
        /*0fec*/ 	.word	0x00020110


	//   ....[172]....
        /*0ff0*/ 	.word	0x000203f0


	//   ....[173]....
        /*0ff4*/ 	.word	0x000204e0


	//   ....[174]....
        /*0ff8*/ 	.word	0x00020570


	//   ....[175]....
        /*0ffc*/ 	.word	0x000205d0


	//   ....[176]....
        /*1000*/ 	.word	0x000206f0


	//   ....[177]....
        /*1004*/ 	.word	0x00020750


	//   ....[178]....
        /*1008*/ 	.word	0x00020870


	//   ....[179]....
        /*100c*/ 	.word	0x000208d0


	//   ....[180]....
        /*1010*/ 	.word	0x00020980


	//   ....[181]....
        /*1014*/ 	.word	0x00020a90


	//   ....[182]....
        /*1018*/ 	.word	0x00020b00


	//   ....[183]....
        /*101c*/ 	.word	0x00020b60


	//   ....[184]....
        /*1020*/ 	.word	0x00020c70


	//   ....[185]....
        /*1024*/ 	.word	0x00020cd0


	//   ....[186]....
        /*1028*/ 	.word	0x00020df0


	//   ....[187]....
        /*102c*/ 	.word	0x00020e50


	//   ....[188]....
        /*1030*/ 	.word	0x00020ef0


	//   ....[189]....
        /*1034*/ 	.word	0x00020fc0


	//   ....[190]....
        /*1038*/ 	.word	0x000210c0


	//   ....[191]....
        /*103c*/ 	.word	0x00021120


	//   ....[192]....
        /*1040*/ 	.word	0x000211c0


	//   ....[193]....
        /*1044*/ 	.word	0x00021360


	//   ....[194]....
        /*1048*/ 	.word	0x00021440


	//   ....[195]....
        /*104c*/ 	.word	0x000214c0


	//   ....[196]....
        /*1050*/ 	.word	0x000215a0


	//   ....[197]....
        /*1054*/ 	.word	0x00021600


	//   ....[198]....
        /*1058*/ 	.word	0x000216d0


	//   ....[199]....
        /*105c*/ 	.word	0x00021730


	//   ....[200]....
        /*1060*/ 	.word	0x00021810


	//   ....[201]....
        /*1064*/ 	.word	0x00021900


	//   ....[202]....
        /*1068*/ 	.word	0x000219a0


	//   ....[203]....
        /*106c*/ 	.word	0x00021a00


	//   ....[204]....
        /*1070*/ 	.word	0x00021b00


	//   ....[205]....
        /*1074*/ 	.word	0x00021b60


	//   ....[206]....
        /*1078*/ 	.word	0x00021c60


	//   ....[207]....
        /*107c*/ 	.word	0x00021cc0


	//   ....[208]....
        /*1080*/ 	.word	0x00021d90


	//   ....[209]....
        /*1084*/ 	.word	0x00021ee0


	//   ....[210]....
        /*1088*/ 	.word	0x00021f90


	//   ....[211]....
        /*108c*/ 	.word	0x000220a0


	//   ....[212]....
        /*1090*/ 	.word	0x00022180


	//   ....[213]....
        /*1094*/ 	.word	0x000221e0


	//   ....[214]....
        /*1098*/ 	.word	0x000222d0


	//   ....[215]....
        /*109c*/ 	.word	0x00022330


	//   ....[216]....
        /*10a0*/ 	.word	0x00022410


	//   ....[217]....
        /*10a4*/ 	.word	0x000224a0


	//   ....[218]....
        /*10a8*/ 	.word	0x00022540


	//   ....[219]....
        /*10ac*/ 	.word	0x000226b0


	//   ....[220]....
        /*10b0*/ 	.word	0x00022720


	//   ....[221]....
        /*10b4*/ 	.word	0x00022790


	//   ....[222]....
        /*10b8*/ 	.word	0x00022800


	//   ....[223]....
        /*10bc*/ 	.word	0x00022870


	//   ....[224]....
        /*10c0*/ 	.word	0x000228f0


	//   ....[225]....
        /*10c4*/ 	.word	0x00022970


	//   ....[226]....
        /*10c8*/ 	.word	0x00022a00


	//   ....[227]....
        /*10cc*/ 	.word	0x00022a70


	//   ....[228]....
        /*10d0*/ 	.word	0x00022ae0


	//   ....[229]....
        /*10d4*/ 	.word	0x00022b50


	//   ....[230]....
        /*10d8*/ 	.word	0x00022bd0


	//   ....[231]....
        /*10dc*/ 	.word	0x00022c40


	//   ....[232]....
        /*10e0*/ 	.word	0x00022cf0


	//   ....[233]....
        /*10e4*/ 	.word	0x00022d40


	//   ....[234]....
        /*10e8*/ 	.word	0x00022dd0


	//   ....[235]....
        /*10ec*/ 	.word	0x00022f00


	//----- nvinfo : EIATTR_REG_RECONFIG
	.align		4
.L_321:
        /*10f0*/ 	.byte	0x01, 0x54
	.zero		2


	//----- nvinfo : EIATTR_SYSCALL_OFFSETS
	.align		4
        /*10f4*/ 	.byte	0x04, 0x46
        /*10f6*/ 	.short	(.L_323 - .L_322)


	//   ....[0]....
.L_322:
        /*10f8*/ 	.word	0x000021a0


	//   ....[1]....
        /*10fc*/ 	.word	0x000022f0


	//   ....[2]....
        /*1100*/ 	.word	0x00007f90


	//   ....[3]....
        /*1104*/ 	.word	0x000082b0


	//   ....[4]....
        /*1108*/ 	.word	0x0001a970


	//   ....[5]....
        /*110c*/ 	.word	0x0001aac0


	//   ....[6]....
        /*1110*/ 	.word	0x0001abb0


	//   ....[7]....
        /*1114*/ 	.word	0x0001b9e0


	//----- nvinfo : EIATTR_MBARRIER_INSTR_OFFSETS
	.align		4
.L_323:
        /*1118*/ 	.byte	0x04, 0x39
        /*111a*/ 	.short	(.L_325 - .L_324)


	//   ....[0]....
.L_324:
        /*111c*/ 	.word	0x00000270
        /*1120*/ 	.word	0x000000ff
        /*1124*/ 	.word	0x0002d800
        /*1128*/ 	.short	0x0100
        /*112a*/ 	.byte	0x08
	.zero		1


	//   ....[1]....
        /*112c*/ 	.word	0x00000280
        /*1130*/ 	.word	0x000000ff
        /*1134*/ 	.word	0x0002d820
        /*1138*/ 	.short	0x0100
        /*113a*/ 	.byte	0x08
	.zero		1


	//   ....[2]....
        /*113c*/ 	.word	0x00000370
        /*1140*/ 	.word	0x000000ff
        /*1144*/ 	.word	0x0002d830
        /*1148*/ 	.short	0x0100
        /*114a*/ 	.byte	0x08
	.zero		1


	//   ....[3]....
        /*114c*/ 	.word	0x00000380
        /*1150*/ 	.word	0x000000ff
        /*1154*/ 	.word	0x0002d840
        /*1158*/ 	.short	0x0100
        /*115a*/ 	.byte	0x08
	.zero		1


	//   ....[4]....
        /*115c*/ 	.word	0x00000390
        /*1160*/ 	.word	0x000000ff
        /*1164*/ 	.word	0x0002d838
        /*1168*/ 	.short	0x0100
        /*116a*/ 	.byte	0x08
	.zero		1


	//   ....[5]....
        /*116c*/ 	.word	0x000003a0
        /*1170*/ 	.word	0x000000ff
        /*1174*/ 	.word	0x0002d848
        /*1178*/ 	.short	0x0100
        /*117a*/ 	.byte	0x08
	.zero		1


	//   ....[6]....
        /*117c*/ 	.word	0x000004d0
        /*1180*/ 	.word	0x000000ff
        /*1184*/ 	.word	0x0002d850
        /*1188*/ 	.short	0x0100
        /*118a*/ 	.byte	0x08
	.zero		1


	//   ....[7]....
        /*118c*/ 	.word	0x000004e0
        /*1190*/ 	.word	0x000000ff
        /*1194*/ 	.word	0x0002d860
        /*1198*/ 	.short	0x0100
        /*119a*/ 	.byte	0x08
	.zero		1


	//   ....[8]....
        /*119c*/ 	.word	0x000004f0
        /*11a0*/ 	.word	0x000000ff
        /*11a4*/ 	.word	0x0002d858
        /*11a8*/ 	.short	0x0100
        /*11aa*/ 	.byte	0x08
	.zero		1


	//   ....[9]....
        /*11ac*/ 	.word	0x00000500
        /*11b0*/ 	.word	0x000000ff
        /*11b4*/ 	.word	0x0002d868
        /*11b8*/ 	.short	0x0100
        /*11ba*/ 	.byte	0x08
	.zero		1


	//   ....[10]....
        /*11bc*/ 	.word	0x000005f0
        /*11c0*/ 	.word	0x000000ff
        /*11c4*/ 	.word	0x0002d870
        /*11c8*/ 	.short	0x0100
        /*11ca*/ 	.byte	0x06
	.zero		1


	//   ....[11]....
        /*11cc*/ 	.word	0x00000600
        /*11d0*/ 	.word	0x000000ff
        /*11d4*/ 	.word	0x0002d880
        /*11d8*/ 	.short	0x0100
        /*11da*/ 	.byte	0x06
	.zero		1


	//   ....[12]....
        /*11dc*/ 	.word	0x00000610
        /*11e0*/ 	.word	0x000000ff
        /*11e4*/ 	.word	0x0002d878
        /*11e8*/ 	.short	0x0100
        /*11ea*/ 	.byte	0x06
	.zero		1


	//   ....[13]....
        /*11ec*/ 	.word	0x00000620
        /*11f0*/ 	.word	0x000000ff
        /*11f4*/ 	.word	0x0002d888
        /*11f8*/ 	.short	0x0100
        /*11fa*/ 	.byte	0x06
	.zero		1


	//   ....[14]....
        /*11fc*/ 	.word	0x00000750
        /*1200*/ 	.word	0x000000ff
        /*1204*/ 	.word	0x0002d890
        /*1208*/ 	.short	0x0100
        /*120a*/ 	.byte	0x08
	.zero		1


	//   ....[15]....
        /*120c*/ 	.word	0x00000760
        /*1210*/ 	.word	0x000000ff
        /*1214*/ 	.word	0x0002d8a0
        /*1218*/ 	.short	0x0100
        /*121a*/ 	.byte	0x08
	.zero		1


	//   ....[16]....
        /*121c*/ 	.word	0x00000770
        /*1220*/ 	.word	0x000000ff
        /*1224*/ 	.word	0x0002d898
        /*1228*/ 	.short	0x0100
        /*122a*/ 	.byte	0x08
	.zero		1


	//   ....[17]....
        /*122c*/ 	.word	0x00000780
        /*1230*/ 	.word	0x000000ff
        /*1234*/ 	.word	0x0002d8a8
        /*1238*/ 	.short	0x0100
        /*123a*/ 	.byte	0x08
	.zero		1


	//   ....[18]....
        /*123c*/ 	.word	0x000008b0
        /*1240*/ 	.word	0x000000ff
        /*1244*/ 	.word	0x0002d8b0
        /*1248*/ 	.short	0x0100
        /*124a*/ 	.byte	0x08
	.zero		1


	//   ....[19]....
        /*124c*/ 	.word	0x000008c0
        /*1250*/ 	.word	0x000000ff
        /*1254*/ 	.word	0x0002d8c0
        /*1258*/ 	.short	0x0100
        /*125a*/ 	.byte	0x08
	.zero		1


	//   ....[20]....
        /*125c*/ 	.word	0x000008d0
        /*1260*/ 	.word	0x000000ff
        /*1264*/ 	.word	0x0002d8b8
        /*1268*/ 	.short	0x0100
        /*126a*/ 	.byte	0x08
	.zero		1


	//   ....[21]....
        /*126c*/ 	.word	0x000008e0
        /*1270*/ 	.word	0x000000ff
        /*1274*/ 	.word	0x0002d8c8
        /*1278*/ 	.short	0x0100
        /*127a*/ 	.byte	0x08
	.zero		1


	//   ....[22]....
        /*127c*/ 	.word	0x000036c0
        /*1280*/ 	.word	0x00000039
        /*1284*/ 	.word	0x0002d890
        /*1288*/ 	.short	0x010a
        /*128a*/ 	.byte	0x3f
	.zero		1


	//   ....[23]....
        /*128c*/ 	.word	0x00005380
        /*1290*/ 	.word	0x00000039
        /*1294*/ 	.word	0x0002d890
        /*1298*/ 	.short	0x010a
        /*129a*/ 	.byte	0x3f
	.zero		1


	//   ....[24]....
        /*129c*/ 	.word	0x00006d10
        /*12a0*/ 	.word	0x00000039
        /*12a4*/ 	.word	0x0002d890
        /*12a8*/ 	.short	0x010a
        /*12aa*/ 	.byte	0x3f
	.zero		1


	//   ....[25]....
        /*12ac*/ 	.word	0x00007230
        /*12b0*/ 	.word	0x0000000b
        /*12b4*/ 	.word	0x00000000
        /*12b8*/ 	.short	0x0101
        /*12ba*/ 	.byte	0x3f
	.zero		1


	//   ....[26]....
        /*12bc*/ 	.word	0x00007270
        /*12c0*/ 	.word	0x00000039
        /*12c4*/ 	.word	0x0002d8b0
        /*12c8*/ 	.short	0x010a
        /*12ca*/ 	.byte	0x3f
	.zero		1


	//   ....[27]....
        /*12cc*/ 	.word	0x00007750
        /*12d0*/ 	.word	0x00000039
        /*12d4*/ 	.word	0x00000000
        /*12d8*/ 	.short	0x0101
        /*12da*/ 	.byte	0x3f
	.zero		1


	//   ....[28]....
        /*12dc*/ 	.word	0x00008030
        /*12e0*/ 	.word	0x00000002
        /*12e4*/ 	.word	0x0002d800
        /*12e8*/ 	.short	0x010a
        /*12ea*/ 	.byte	0x3f
	.zero		1


	//   ....[29]....
        /*12ec*/ 	.word	0x00008080
        /*12f0*/ 	.word	0x00000002
        /*12f4*/ 	.word	0x0002d800
        /*12f8*/ 	.short	0x010a
        /*12fa*/ 	.byte	0x3f
	.zero		1


	//   ....[30]....
        /*12fc*/ 	.word	0x00008ca0
        /*1300*/ 	.word	0x00000002
        /*1304*/ 	.word	0x0002d800
        /*1308*/ 	.short	0x010a
        /*130a*/ 	.byte	0x3f
	.zero		1


	//   ....[31]....
        /*130c*/ 	.word	0x0000aa10
        /*1310*/ 	.word	0x00000002
        /*1314*/ 	.word	0x0002d800
        /*1318*/ 	.short	0x010a
        /*131a*/ 	.byte	0x3f
	.zero		1


	//   ....[32]....
        /*131c*/ 	.word	0x0000c350
        /*1320*/ 	.word	0x00000003
        /*1324*/ 	.word	0x0002d830
        /*1328*/ 	.short	0x010a
        /*132a*/ 	.byte	0x3f
	.zero		1


	//   ....[33]....
        /*132c*/ 	.word	0x0000c400
        /*1330*/ 	.word	0x00000003
        /*1334*/ 	.word	0x0002d830
        /*1338*/ 	.short	0x010a
        /*133a*/ 	.byte	0x3f
	.zero		1


	//   ....[34]....
        /*133c*/ 	.word	0x0000d850
        /*1340*/ 	.word	0x00000009
        /*1344*/ 	.word	0x00000000
        /*1348*/ 	.short	0x0101
        /*134a*/ 	.byte	0x3f
	.zero		1


	//   ....[35]....
        /*134c*/ 	.word	0x0000e950
        /*1350*/ 	.word	0x00000007
        /*1354*/ 	.word	0x0002d830
        /*1358*/ 	.short	0x010a
        /*135a*/ 	.byte	0x3f
	.zero		1


	//   ....[36]....
        /*135c*/ 	.word	0x0000e9a0
        /*1360*/ 	.word	0x00000007
        /*1364*/ 	.word	0x0002d830
        /*1368*/ 	.short	0x010a
        /*136a*/ 	.byte	0x3f
	.zero		1


	//   ....[37]....
        /*136c*/ 	.word	0x0000edf0
        /*1370*/ 	.word	0x00000007
        /*1374*/ 	.word	0x0002d850
        /*1378*/ 	.short	0x010a
        /*137a*/ 	.byte	0x3f
	.zero		1


	//   ....[38]....
        /*137c*/ 	.word	0x0000ee30
        /*1380*/ 	.word	0x00000007
        /*1384*/ 	.word	0x0002d850
        /*1388*/ 	.short	0x010a
        /*138a*/ 	.byte	0x3f
	.zero		1


	//   ....[39]....
        /*138c*/ 	.word	0x0000f540
        /*1390*/ 	.word	0x0000000e
        /*1394*/ 	.word	0x00000000
        /*1398*/ 	.short	0x0101
        /*139a*/ 	.byte	0x3f
	.zero		1


	//   ....[40]....
        /*139c*/ 	.word	0x00011070
        /*13a0*/ 	.word	0x00000005
        /*13a4*/ 	.word	0x00000000
        /*13a8*/ 	.short	0x0101
        /*13aa*/ 	.byte	0x3f
	.zero		1


	//   ....[41]....
        /*13ac*/ 	.word	0x00011800
        /*13b0*/ 	.word	0x00000007
        /*13b4*/ 	.word	0x0002d830
        /*13b8*/ 	.short	0x010a
        /*13ba*/ 	.byte	0x3f
	.zero		1


	//   ....[42]....
        /*13bc*/ 	.word	0x00011850
        /*13c0*/ 	.word	0x00000007
        /*13c4*/ 	.word	0x0002d830
        /*13c8*/ 	.short	0x010a
        /*13ca*/ 	.byte	0x3f
	.zero		1


	//   ....[43]....
        /*13cc*/ 	.word	0x00011ca0
        /*13d0*/ 	.word	0x00000005
        /*13d4*/ 	.word	0x0002d850
        /*13d8*/ 	.short	0x010a
        /*13da*/ 	.byte	0x3f
	.zero		1


	//   ....[44]....
        /*13dc*/ 	.word	0x00011ce0
        /*13e0*/ 	.word	0x00000005
        /*13e4*/ 	.word	0x0002d850
        /*13e8*/ 	.short	0x010a
        /*13ea*/ 	.byte	0x3f
	.zero		1


	//   ....[45]....
        /*13ec*/ 	.word	0x00012350
        /*13f0*/ 	.word	0x00000000
        /*13f4*/ 	.word	0x00000000
        /*13f8*/ 	.short	0x0101
        /*13fa*/ 	.byte	0x3f
	.zero		1


	//   ....[46]....
        /*13fc*/ 	.word	0x00013520
        /*1400*/ 	.word	0x00000003
        /*1404*/ 	.word	0x00000000
        /*1408*/ 	.short	0x0101
        /*140a*/ 	.byte	0x3f
	.zero		1


	//   ....[47]....
        /*140c*/ 	.word	0x00013bc0
        /*1410*/ 	.word	0x00000006
        /*1414*/ 	.word	0x0002d850
        /*1418*/ 	.short	0x010a
        /*141a*/ 	.byte	0x3f
	.zero		1


	//   ....[48]....
        /*141c*/ 	.word	0x00013c70
        /*1420*/ 	.word	0x00000006
        /*1424*/ 	.word	0x0002d850
        /*1428*/ 	.short	0x010a
        /*142a*/ 	.byte	0x3f
	.zero		1


	//   ....[49]....
        /*142c*/ 	.word	0x00014490
        /*1430*/ 	.word	0x00000006
        /*1434*/ 	.word	0x00000000
        /*1438*/ 	.short	0x0101
        /*143a*/ 	.byte	0x3f
	.zero		1


	//   ....[50]....
        /*143c*/ 	.word	0x000157f0
        /*1440*/ 	.word	0x00000000
        /*1444*/ 	.word	0x00000000
        /*1448*/ 	.short	0x0101
        /*144a*/ 	.byte	0x3f
	.zero		1


	//   ....[51]....
        /*144c*/ 	.word	0x00015cf0
        /*1450*/ 	.word	0x00000008
        /*1454*/ 	.word	0x00000000
        /*1458*/ 	.short	0x0101
        /*145a*/ 	.byte	0x3f
	.zero		1


	//   ....[52]....
        /*145c*/ 	.word	0x00019090
        /*1460*/ 	.word	0x00000010
        /*1464*/ 	.word	0x0002d820
        /*1468*/ 	.short	0x010a
        /*146a*/ 	.byte	0x3f
	.zero		1


	//   ....[53]....
        /*146c*/ 	.word	0x00019150
        /*1470*/ 	.word	0x00000009
        /*1474*/ 	.word	0x0002d8a0
        /*1478*/ 	.short	0x010a
        /*147a*/ 	.byte	0x3f
	.zero		1


	//   ....[54]....
        /*147c*/ 	.word	0x00019580
        /*1480*/ 	.word	0x00000009
        /*1484*/ 	.word	0x0002d8c0
        /*1488*/ 	.short	0x010a
        /*148a*/ 	.byte	0x3f
	.zero		1


	//   ....[55]....
        /*148c*/ 	.word	0x00019ae0
        /*1490*/ 	.word	0x00000009
        /*1494*/ 	.word	0x0002d8a0
        /*1498*/ 	.short	0x010a
        /*149a*/ 	.byte	0x3f
	.zero		1


	//   ....[56]....
        /*149c*/ 	.word	0x00019f00
        /*14a0*/ 	.word	0x00000009
        /*14a4*/ 	.word	0x0002d8c0
        /*14a8*/ 	.short	0x010a
        /*14aa*/ 	.byte	0x3f
	.zero		1


	//   ....[57]....
        /*14ac*/ 	.word	0x0001b160
        /*14b0*/ 	.word	0x00000000
        /*14b4*/ 	.word	0x0002d840
        /*14b8*/ 	.short	0x010a
        /*14ba*/ 	.byte	0x3f
	.zero		1


	//   ....[58]....
        /*14bc*/ 	.word	0x0001b6b0
        /*14c0*/ 	.word	0x00000000
        /*14c4*/ 	.word	0x0002d830
        /*14c8*/ 	.short	0x0107
        /*14ca*/ 	.byte	0x3f
	.zero		1


	//   ....[59]....
        /*14cc*/ 	.word	0x0001b780
        /*14d0*/ 	.word	0x00000000
        /*14d4*/ 	.word	0x0002d830
        /*14d8*/ 	.short	0x0101
        /*14da*/ 	.byte	0x3f
	.zero		1


	//   ....[60]....
        /*14dc*/ 	.word	0x0001c3a0
        /*14e0*/ 	.word	0x00000010
        /*14e4*/ 	.word	0x0002d800
        /*14e8*/ 	.short	0x0107
        /*14ea*/ 	.byte	0x3f
	.zero		1


	//   ....[61]....
        /*14ec*/ 	.word	0x0001c490
        /*14f0*/ 	.word	0x00000010
        /*14f4*/ 	.word	0x0002d800
        /*14f8*/ 	.short	0x0101
        /*14fa*/ 	.byte	0x3f
	.zero		1


	//   ....[62]....
        /*14fc*/ 	.word	0x0001c4b0
        /*1500*/ 	.word	0x00000010
        /*1504*/ 	.word	0x0002d820
        /*1508*/ 	.short	0x010a
        /*150a*/ 	.byte	0x3f
	.zero		1


	//   ....[63]....
        /*150c*/ 	.word	0x0001c8d0
        /*1510*/ 	.word	0x00000005
        /*1514*/ 	.word	0x0002d840
        /*1518*/ 	.short	0x010a
        /*151a*/ 	.byte	0x3f
	.zero		1


	//   ....[64]....
        /*151c*/ 	.word	0x0001cce0
        /*1520*/ 	.word	0x00000005
        /*1524*/ 	.word	0x0002d830
        /*1528*/ 	.short	0x0107
        /*152a*/ 	.byte	0x3f
	.zero		1


	//   ....[65]....
        /*152c*/ 	.word	0x0001cda0
        /*1530*/ 	.word	0x00000005
        /*1534*/ 	.word	0x0002d830
        /*1538*/ 	.short	0x0101
        /*153a*/ 	.byte	0x3f
	.zero		1


	//   ....[66]....
        /*153c*/ 	.word	0x0001ce00
        /*1540*/ 	.word	0x00000005
        /*1544*/ 	.word	0x0002d860
        /*1548*/ 	.short	0x010a
        /*154a*/ 	.byte	0x3f
	.zero		1


	//   ....[67]....
        /*154c*/ 	.word	0x0001d2b0
        /*1550*/ 	.word	0x00000005
        /*1554*/ 	.word	0x0002d850
        /*1558*/ 	.short	0x0107
        /*155a*/ 	.byte	0x3f
	.zero		1


	//   ....[68]....
        /*155c*/ 	.word	0x0001d3a0
        /*1560*/ 	.word	0x00000005
        /*1564*/ 	.word	0x0002d850
        /*1568*/ 	.short	0x0101
        /*156a*/ 	.byte	0x3f
	.zero		1


	//   ....[69]....
        /*156c*/ 	.word	0x0001d5d0
        /*1570*/ 	.word	0x00000000
        /*1574*/ 	.word	0x0002d860
        /*1578*/ 	.short	0x010a
        /*157a*/ 	.byte	0x3f
	.zero		1


	//   ....[70]....
        /*157c*/ 	.word	0x0001da00
        /*1580*/ 	.word	0x00000000
        /*1584*/ 	.word	0x0002d850
        /*1588*/ 	.short	0x0107
        /*158a*/ 	.byte	0x3f
	.zero		1


	//   ....[71]....
        /*158c*/ 	.word	0x0001dae0
        /*1590*/ 	.word	0x00000000
        /*1594*/ 	.word	0x0002d850
        /*1598*/ 	.short	0x0101
        /*159a*/ 	.byte	0x3f
	.zero		1


	//   ....[72]....
        /*159c*/ 	.word	0x0001ec40
        /*15a0*/ 	.word	0x00000005
        /*15a4*/ 	.word	0x0002d820
        /*15a8*/ 	.short	0x010a
        /*15aa*/ 	.byte	0x3f
	.zero		1


	//   ....[73]....
        /*15ac*/ 	.word	0x0001ede0
        /*15b0*/ 	.word	0x00000003
        /*15b4*/ 	.word	0x0002d840
        /*15b8*/ 	.short	0x010a
        /*15ba*/ 	.byte	0x3f
	.zero		1


	//   ....[74]....
        /*15bc*/ 	.word	0x0001ee70
        /*15c0*/ 	.word	0x00000005
        /*15c4*/ 	.word	0x0002d840
        /*15c8*/ 	.short	0x010a
        /*15ca*/ 	.byte	0x3f
	.zero		1


	//   ....[75]....
        /*15cc*/ 	.word	0x0001eeb0
        /*15d0*/ 	.word	0x00000003
        /*15d4*/ 	.word	0x0002d860
        /*15d8*/ 	.short	0x010a
        /*15da*/ 	.byte	0x3f
	.zero		1


	//   ....[76]....
        /*15dc*/ 	.word	0x0001eef0
        /*15e0*/ 	.word	0x00000005
        /*15e4*/ 	.word	0x0002d860
        /*15e8*/ 	.short	0x010a
        /*15ea*/ 	.byte	0x3f
	.zero		1


	//   ....[77]....
        /*15ec*/ 	.word	0x0001ef50
        /*15f0*/ 	.word	0x00000039
        /*15f4*/ 	.word	0x0002d890
        /*15f8*/ 	.short	0x010a
        /*15fa*/ 	.byte	0x3f
	.zero		1


	//   ....[78]....
        /*15fc*/ 	.word	0x0001f0d0
        /*1600*/ 	.word	0x00000039
        /*1604*/ 	.word	0x0002d890
        /*1608*/ 	.short	0x010a
        /*160a*/ 	.byte	0x3f
	.zero		1


	//   ....[79]....
        /*160c*/ 	.word	0x0001f250
        /*1610*/ 	.word	0x00000039
        /*1614*/ 	.word	0x0002d890
        /*1618*/ 	.short	0x010a
        /*161a*/ 	.byte	0x3f
	.zero		1


	//   ....[80]....
        /*161c*/ 	.word	0x0001f3c0
        /*1620*/ 	.word	0x00000039
        /*1624*/ 	.word	0x0002d8b0
        /*1628*/ 	.short	0x010a
        /*162a*/ 	.byte	0x3f
	.zero		1


	//   ....[81]....
        /*162c*/ 	.word	0x0001f670
        /*1630*/ 	.word	0x00000002
        /*1634*/ 	.word	0x0002d800
        /*1638*/ 	.short	0x010a
        /*163a*/ 	.byte	0x3f
	.zero		1


	//   ....[82]....
        /*163c*/ 	.word	0x0001f880
        /*1640*/ 	.word	0x00000002
        /*1644*/ 	.word	0x0002d800
        /*1648*/ 	.short	0x010a
        /*164a*/ 	.byte	0x3f
	.zero		1


	//   ....[83]....
        /*164c*/ 	.word	0x0001f8d0
        /*1650*/ 	.word	0x00000003
        /*1654*/ 	.word	0x0002d830
        /*1658*/ 	.short	0x010a
        /*165a*/ 	.byte	0x3f
	.zero		1


	//   ....[84]....
        /*165c*/ 	.word	0x0001f920
        /*1660*/ 	.word	0x00000007
        /*1664*/ 	.word	0x0002d830
        /*1668*/ 	.short	0x010a
        /*166a*/ 	.byte	0x3f
	.zero		1


	//   ....[85]....
        /*166c*/ 	.word	0x0001f970
        /*1670*/ 	.word	0x00000007
        /*1674*/ 	.word	0x0002d850
        /*1678*/ 	.short	0x010a
        /*167a*/ 	.byte	0x3f
	.zero		1


	//   ....[86]....
        /*167c*/ 	.word	0x0001f9c0
        /*1680*/ 	.word	0x00000007
        /*1684*/ 	.word	0x0002d830
        /*1688*/ 	.short	0x010a
        /*168a*/ 	.byte	0x3f
	.zero		1


	//   ....[87]....
        /*168c*/ 	.word	0x0001fa10
        /*1690*/ 	.word	0x00000005
        /*1694*/ 	.word	0x0002d850
        /*1698*/ 	.short	0x010a
        /*169a*/ 	.byte	0x3f
	.zero		1


	//   ....[88]....
        /*169c*/ 	.word	0x0001fa60
        /*16a0*/ 	.word	0x00000006
        /*16a4*/ 	.word	0x0002d850
        /*16a8*/ 	.short	0x010a
        /*16aa*/ 	.byte	0x3f
	.zero		1


	//   ....[89]....
        /*16ac*/ 	.word	0x000201d0
        /*16b0*/ 	.word	0x00000010
        /*16b4*/ 	.word	0x0002d820
        /*16b8*/ 	.short	0x010a
        /*16ba*/ 	.byte	0x3f
	.zero		1


	//   ....[90]....
        /*16bc*/ 	.word	0x00020220
        /*16c0*/ 	.word	0x00000009
        /*16c4*/ 	.word	0x0002d8a0
        /*16c8*/ 	.short	0x010a
        /*16ca*/ 	.byte	0x3f
	.zero		1


	//   ....[91]....
        /*16cc*/ 	.word	0x00020270
        /*16d0*/ 	.word	0x00000009
        /*16d4*/ 	.word	0x0002d8c0
        /*16d8*/ 	.short	0x010a
        /*16da*/ 	.byte	0x3f
	.zero		1


	//   ....[92]....
        /*16dc*/ 	.word	0x000202c0
        /*16e0*/ 	.word	0x00000009
        /*16e4*/ 	.word	0x0002d8a0
        /*16e8*/ 	.short	0x010a
        /*16ea*/ 	.byte	0x3f
	.zero		1


	//   ....[93]....
        /*16ec*/ 	.word	0x00020310
        /*16f0*/ 	.word	0x00000009
        /*16f4*/ 	.word	0x0002d8c0
        /*16f8*/ 	.short	0x010a
        /*16fa*/ 	.byte	0x3f
	.zero		1


	//   ....[94]....
        /*16fc*/ 	.word	0x00020430
        /*1700*/ 	.word	0x00000000
        /*1704*/ 	.word	0x0002d840
        /*1708*/ 	.short	0x010a
        /*170a*/ 	.byte	0x3f
	.zero		1


	//   ....[95]....
        /*170c*/ 	.word	0x00021260
        /*1710*/ 	.word	0x00000010
        /*1714*/ 	.word	0x0002d820
        /*1718*/ 	.short	0x010a
        /*171a*/ 	.byte	0x3f
	.zero		1


	//   ....[96]....
        /*171c*/ 	.word	0x000212b0
        /*1720*/ 	.word	0x00000005
        /*1724*/ 	.word	0x0002d840
        /*1728*/ 	.short	0x010a
        /*172a*/ 	.byte	0x3f
	.zero		1


	//   ....[97]....
        /*172c*/ 	.word	0x00021850
        /*1730*/ 	.word	0x00000005
        /*1734*/ 	.word	0x0002d860
        /*1738*/ 	.short	0x010a
        /*173a*/ 	.byte	0x3f
	.zero		1


	//   ....[98]....
        /*173c*/ 	.word	0x00021e30
        /*1740*/ 	.word	0x00000000
        /*1744*/ 	.word	0x0002d860
        /*1748*/ 	.short	0x010a
        /*174a*/ 	.byte	0x3f
	.zero		1


	//   ....[99]....
        /*174c*/ 	.word	0x00022e20
        /*1750*/ 	.word	0x00000005
        /*1754*/ 	.word	0x0002d820
        /*1758*/ 	.short	0x010a
        /*175a*/ 	.byte	0x3f
	.zero		1


	//   ....[100]....
        /*175c*/ 	.word	0x00022fc0
        /*1760*/ 	.word	0x00000003
        /*1764*/ 	.word	0x0002d840
        /*1768*/ 	.short	0x010a
        /*176a*/ 	.byte	0x3f
	.zero		1


	//   ....[101]....
        /*176c*/ 	.word	0x00023010
        /*1770*/ 	.word	0x00000005
        /*1774*/ 	.word	0x0002d840
        /*1778*/ 	.short	0x010a
        /*177a*/ 	.byte	0x3f
	.zero		1


	//   ....[102]....
        /*177c*/ 	.word	0x00023060
        /*1780*/ 	.word	0x00000003
        /*1784*/ 	.word	0x0002d860
        /*1788*/ 	.short	0x010a
        /*178a*/ 	.byte	0x3f
	.zero		1


	//----- nvinfo : EIATTR_NUM_MBARRIERS
	.align		4
.L_325:
        /*178c*/ 	.byte	0x03, 0x38
        /*178e*/ 	.short	0x0016


	//----- nvinfo : EIATTR_EXIT_INSTR_OFFSETS
	.align		4
        /*1790*/ 	.byte	0x04, 0x1c
        /*1792*/ 	.short	(.L_327 - .L_326)


	//   ....[0]....
.L_326:
        /*1794*/ 	.word	0x0001ef40


	//----- nvinfo : EIATTR_MAX_THREADS
	.align		4
.L_327:
        /*1798*/ 	.byte	0x04, 0x05
        /*179a*/ 	.short	(.L_329 - .L_328)
.L_328:
        /*179c*/ 	.word	0x00000200
        /*17a0*/ 	.word	0x00000001
        /*17a4*/ 	.word	0x00000001


	//----- nvinfo : EIATTR_CRS_STACK_SIZE
	.align		4
.L_329:
        /*17a8*/ 	.byte	0x04, 0x1e
        /*17aa*/ 	.short	(.L_331 - .L_330)
.L_330:
        /*17ac*/ 	.word	0x00000000


	//----- nvinfo : EIATTR_CBANK_PARAM_SIZE
	.align		4
.L_331:
        /*17b0*/ 	.byte	0x03, 0x19
        /*17b2*/ 	.short	0x0af0


	//----- nvinfo : EIATTR_PARAM_CBANK
	.align		4
        /*17b4*/ 	.byte	0x04, 0x0a
        /*17b6*/ 	.short	(.L_333 - .L_332)
	.align		4
.L_332:
        /*17b8*/ 	.word	index@(.nv.constant0._ZN7cutlass13device_kernelIN5flash11enable_sm90INS1_16FlashAttnFwdSm90INS1_25CollectiveMainloopFwdSm90ILi2EN4cute5tupleIJNS5_1CILi1EEES8_S8_EEENS6_IJNS7_ILi192EEENS7_ILi128EEENS7_ILi96EEEEEELi96ENS_10bfloat16_tEfNS_4arch4Sm90ELb1ELb0ELb0ELb1ELb1ELb1ELb0ELb0ELb1ELb1ELb1ELb0EEENS1_21CollectiveEpilogueFwdINS6_IJSA_SC_SB_EEES9_SE_SG_Li384ELb1ELb1ELb1ELb0EEENS1_36VarlenDynamicPersistentTileSchedulerILi192ELi128ELi384ELi128ELb1ELb1ELb1ELb1ELb1ELb1EEEEEEEEEvNT_6ParamsE)
        /*17bc*/ 	.short	0x0210
        /*17be*/ 	.short	0x0af0


	//----- nvinfo : EIATTR_SW_WAR
	.align		4
.L_333:
        /*17c0*/ 	.byte	0x04, 0x36
        /*17c2*/ 	.short	(.L_335 - .L_334)
.L_334:
        /*17c4*/ 	.word	0x00000008
.L_335:


//--------------------- .nv.callgraph             --------------------------
	.section	.nv.callgraph,"",@"SHT_CUDA_CALLGRAPH"
	.align	4
	.sectionentsize	8
	.align		4
        /*0000*/ 	.word	0x00000000
	.align		4
        /*0004*/ 	.word	0xffffffff
	.align		4
        /*0008*/ 	.word	index@(_ZN7cutlass13device_kernelIN5flash11enable_sm90INS1_16FlashAttnFwdSm90INS1_25CollectiveMainloopFwdSm90ILi2EN4cute5tupleIJNS5_1CILi1EEES8_S8_EEENS6_IJNS7_ILi192EEENS7_ILi128EEENS7_ILi96EEEEEELi96ENS_10bfloat16_tEfNS_4arch4Sm90ELb0ELb0ELb0ELb0ELb1ELb0ELb0ELb0ELb1ELb1ELb1ELb0EEENS1_21CollectiveEpilogueFwdINS6_IJSA_SC_SB_EEES9_SE_SG_Li384ELb0ELb1ELb1ELb0EEENS1_19SingleTileSchedulerILb0ELb1ELb1ELi192EEEEEEEEEvNT_6ParamsE)
	.align		4
        /*000c*/ 	.word	index@(__assertfail)
	.align		4
        /*0010*/ 	.word	index@(_ZN7cutlass13device_kernelIN5flash11enable_sm90INS1_16FlashAttnFwdSm90INS1_25CollectiveMainloopFwdSm90ILi2EN4cute5tupleIJNS5_1CILi1EEES8_S8_EEENS6_IJNS7_ILi192EEENS7_ILi128EEENS7_ILi96EEEEEELi96ENS_10bfloat16_tEfNS_4arch4Sm90ELb0ELb0ELb0ELb1ELb1ELb0ELb0ELb0ELb1ELb1ELb1ELb0EEENS1_21CollectiveEpilogueFwdINS6_IJSA_SC_SB_EEES9_SE_SG_Li384ELb1ELb1ELb1ELb0EEENS1_36VarlenDynamicPersistentTileSchedulerILi192ELi128ELi384ELi128ELb1ELb1ELb1ELb0ELb1ELb1EEEEEEEEEvNT_6ParamsE)
	.align		4
        /*0014*/ 	.word	index@(__assertfail)
	.align		4
        /*0018*/ 	.word	index@(_ZN7cutlass13device_kernelIN5flash11enable_sm90INS1_16FlashAttnFwdSm90INS1_25CollectiveMainloopFwdSm90ILi2EN4cute5tupleIJNS5_1CILi1EEES8_S8_EEENS6_IJNS7_ILi192EEENS7_ILi128EEENS7_ILi96EEEEEELi96ENS_10bfloat16_tEfNS_4arch4Sm90ELb0ELb0ELb0ELb1ELb1ELb1ELb0ELb0ELb1ELb1ELb1ELb0EEENS1_21CollectiveEpilogueFwdINS6_IJSA_SC_SB_EEES9_SE_SG_Li384ELb1ELb1ELb1ELb0EEENS1_36VarlenDynamicPersistentTileSchedulerILi192ELi128ELi384ELi128ELb1ELb1ELb1ELb0ELb1ELb1EEEEEEEEEvNT_6ParamsE)
	.align		4
        /*001c*/ 	.word	index@(__assertfail)
	.align		4
        /*0020*/ 	.word	index@(_ZN7cutlass13device_kernelIN5flash11enable_sm90INS1_16FlashAttnFwdSm90INS1_25CollectiveMainloopFwdSm90ILi2EN4cute5tupleIJNS5_1CILi1EEES8_S8_EEENS6_IJNS7_ILi192EEENS7_ILi128EEENS7_ILi96EEEEEELi96ENS_10bfloat16_tEfNS_4arch4Sm90ELb0ELb1ELb0ELb0ELb1ELb0ELb0ELb0ELb1ELb1ELb1ELb0EEENS1_21CollectiveEpilogueFwdINS6_IJSA_SC_SB_EEES9_SE_SG_Li384ELb0ELb1ELb1ELb0EEENS1_19SingleTileSchedulerILb0ELb1ELb1ELi192EEEEEEEEEvNT_6ParamsE)
	.align		4
        /*0024*/ 	.word	index@(__assertfail)
	.align		4
        /*0028*/ 	.word	index@(_ZN7cutlass13device_kernelIN5flash11enable_sm90INS1_16FlashAttnFwdSm90INS1_25CollectiveMainloopFwdSm90ILi2EN4cute5tupleIJNS5_1CILi1EEES8_S8_EEENS6_IJNS7_ILi192EEENS7_ILi128EEENS7_ILi96EEEEEELi96ENS_10bfloat16_tEfNS_4arch4Sm90ELb0ELb1ELb0ELb1ELb1ELb0ELb0ELb0ELb1ELb1ELb1ELb0EEENS1_21CollectiveEpilogueFwdINS6_IJSA_SC_SB_EEES9_SE_SG_Li384ELb1ELb1ELb1ELb0EEENS1_36VarlenDynamicPersistentTileSchedulerILi192ELi128ELi384ELi128ELb1ELb1ELb1ELb1ELb0ELb1EEEEEEEEEvNT_6ParamsE)
	.align		4
        /*002c*/ 	.word	index@(__assertfail)
	.align		4
        /*0030*/ 	.word	index@(_ZN7cutlass13device_kernelIN5flash11enable_sm90INS1_16FlashAttnFwdSm90INS1_25CollectiveMainloopFwdSm90ILi2EN4cute5tupleIJNS5_1CILi1EEES8_S8_EEENS6_IJNS7_ILi192EEENS7_ILi128EEENS7_ILi96EEEEEELi96ENS_10bfloat16_tEfNS_4arch4Sm90ELb0ELb1ELb0ELb1ELb1ELb1ELb0ELb0ELb1ELb1ELb1ELb0EEENS1_21CollectiveEpilogueFwdINS6_IJSA_SC_SB_EEES9_SE_SG_Li384ELb1ELb1ELb1ELb0EEENS1_36VarlenDynamicPersistentTileSchedulerILi192ELi128ELi384ELi128ELb1ELb1ELb1ELb1ELb0ELb1EEEEEEEEEvNT_6ParamsE)
	.align		4
        /*0034*/ 	.word	index@(__assertfail)
	.align		4
        /*0038*/ 	.word	index@(_ZN7cutlass13device_kernelIN5flash11enable_sm90INS1_16FlashAttnFwdSm90INS1_25CollectiveMainloopFwdSm90ILi2EN4cute5tupleIJNS5_1CILi1EEES8_S8_EEENS6_IJNS7_ILi192EEENS7_ILi128EEENS7_ILi96EEEEEELi96ENS_10bfloat16_tEfNS_4arch4Sm90ELb1ELb0ELb0ELb0ELb1ELb0ELb0ELb0ELb1ELb1ELb1ELb0EEENS1_21CollectiveEpilogueFwdINS6_IJSA_SC_SB_EEES9_SE_SG_Li384ELb0ELb1ELb1ELb0EEENS1_19SingleTileSchedulerILb0ELb1ELb1ELi192EEEEEEEEEvNT_6ParamsE)
	.align		4
        /*003c*/ 	.word	index@(__assertfail)
	.align		4
        /*0040*/ 	.word	index@(_ZN7cutlass13device_kernelIN5flash11enable_sm90INS1_16FlashAttnFwdSm90INS1_25CollectiveMainloopFwdSm90ILi2EN4cute5tupleIJNS5_1CILi1EEES8_S8_EEENS6_IJNS7_ILi192EEENS7_ILi128EEENS7_ILi96EEEEEELi96ENS_10bfloat16_tEfNS_4arch4Sm90ELb1ELb0ELb0ELb1ELb1ELb0ELb0ELb0ELb1ELb1ELb1ELb0EEENS1_21CollectiveEpilogueFwdINS6_IJSA_SC_SB_EEES9_SE_SG_Li384ELb1ELb1ELb1ELb0EEENS1_36VarlenDynamicPersistentTileSchedulerILi192ELi128ELi384ELi128ELb1ELb1ELb1ELb1ELb1ELb1EEEEEEEEEvNT_6ParamsE)
	.align		4
        /*0044*/ 	.word	index@(__assertfail)
	.align		4
        /*0048*/ 	.word	index@(_ZN7cutlass13device_kernelIN5flash11enable_sm90INS1_16FlashAttnFwdSm90INS1_25CollectiveMainloopFwdSm90ILi2EN4cute5tupleIJNS5_1CILi1EEES8_S8_EEENS6_IJNS7_ILi192EEENS7_ILi128EEENS7_ILi96EEEEEELi96ENS_10bfloat16_tEfNS_4arch4Sm90ELb1ELb0ELb0ELb1ELb1ELb1ELb0ELb0ELb1ELb1ELb1ELb0EEENS1_21CollectiveEpilogueFwdINS6_IJSA_SC_SB_EEES9_SE_SG_Li384ELb1ELb1ELb1ELb0EEENS1_36VarlenDynamicPersistentTileSchedulerILi192ELi128ELi384ELi128ELb1ELb1ELb1ELb1ELb1ELb1EEEEEEEEEvNT_6ParamsE)
	.align		4
        /*004c*/ 	.word	index@(__assertfail)
	.align		4
        /*0050*/ 	.word	0x00000000
	.align		4
        /*0054*/ 	.word	0xfffffffe
	.align		4
        /*0058*/ 	.word	0x00000000
	.align		4
        /*005c*/ 	.word	0xfffffffd
	.align		4
        /*0060*/ 	.word	0x00000000
	.align		4
        /*0064*/ 	.word	0xfffffffc


//--------------------- .nv.constant4             --------------------------
	.section	.nv.constant4,"a",@progbits
	.align	8
	.align		8
.nv.constant4:
        /*0000*/ 	.dword	__assertfail
	.align		8
        /*0008*/ 	.dword	__unnamed_1
	.align		8
        /*0010*/ 	.dword	__unnamed_2
	.align		8
        /*0018*/ 	.dword	__unnamed_3
	.align		8
        /*0020*/ 	.dword	__unnamed_4
	.align		8
        /*0028*/ 	.dword	__unnamed_5
	.align		8
        /*0030*/ 	.dword	_ZN77_INTERNAL_fbd605a9_41_flash_fwd_hdim96_bf16_paged_split_sm90_cu_ceb34e2a_35584cuda3std3__45__cpo5beginE
	.align		8
        /*0038*/ 	.dword	_ZN77_INTERNAL_fbd605a9_41_flash_fwd_hdim96_bf16_paged_split_sm90_cu_ceb34e2a_35584cuda3std3__45__cpo3endE
	.align		8
        /*0040*/ 	.dword	_ZN77_INTERNAL_fbd605a9_41_flash_fwd_hdim96_bf16_paged_split_sm90_cu_ceb34e2a_35584cuda3std3__45__cpo6cbeginE
	.align		8
        /*0048*/ 	.dword	_ZN77_INTERNAL_fbd605a9_41_flash_fwd_hdim96_bf16_paged_split_sm90_cu_ceb34e2a_35584cuda3std3__45__cpo4cendE
	.align		8
        /*0050*/ 	.dword	_ZN77_INTERNAL_fbd605a9_41_flash_fwd_hdim96_bf16_paged_split_sm90_cu_ceb34e2a_35584cuda3std3__479_GLOBAL__N__fbd605a9_41_flash_fwd_hdim96_bf16_paged_split_sm90_cu_ceb34e2a_35586ignoreE
	.align		8
        /*0058*/ 	.dword	_ZN77_INTERNAL_fbd605a9_41_flash_fwd_hdim96_bf16_paged_split_sm90_cu_ceb34e2a_35584cuda3std3__419piecewise_constructE
	.align		8
        /*0060*/ 	.dword	_ZN77_INTERNAL_fbd605a9_41_flash_fwd_hdim96_bf16_paged_split_sm90_cu_ceb34e2a_35584cuda3std3__48in_placeE
	.align		8
        /*0068*/ 	.dword	_ZN77_INTERNAL_fbd605a9_41_flash_fwd_hdim96_bf16_paged_split_sm90_cu_ceb34e2a_35584cuda3std6ranges3__45__cpo4swapE
	.align		8
        /*0070*/ 	.dword	_ZN77_INTERNAL_fbd605a9_41_flash_fwd_hdim96_bf16_paged_split_sm90_cu_ceb34e2a_35584cuda3std6ranges3__45__cpo9iter_moveE
	.align		8
        /*0078*/ 	.dword	_ZN77_INTERNAL_fbd605a9_41_flash_fwd_hdim96_bf16_paged_split_sm90_cu_ceb34e2a_35584cute7productE
	.align		8
        /*0080*/ 	.dword	_ZN77_INTERNAL_fbd605a9_41_flash_fwd_hdim96_bf16_paged_split_sm90_cu_ceb34e2a_35584cute1_E
	.align		8
        /*0088*/ 	.dword	$str$23
	.align		8
        /*0090*/ 	.dword	$str$24


//--------------------- .text._ZN7cutlass13device_kernelIN5flash11enable_sm90INS1_16FlashAttnFwdSm90INS1_25CollectiveMainloopFwdSm90ILi2EN4cute5tupleIJNS5_1CILi1EEES8_S8_EEENS6_IJNS7_ILi192EEENS7_ILi128EEENS7_ILi96EEEEEELi96ENS_10bfloat16_tEfNS_4arch4Sm90ELb0ELb0ELb0ELb0ELb1ELb0ELb0ELb0ELb1ELb1ELb1ELb0EEENS1_21CollectiveEpilogueFwdINS6_IJSA_SC_SB_EEES9_SE_SG_Li384ELb0ELb1ELb1ELb0EEENS1_19SingleTileSchedulerILb0ELb1ELb1ELi192EEEEEEEEEvNT_6ParamsE --------------------------
	.section	.text._ZN7cutlass13device_kernelIN5flash11enable_sm90INS1_16FlashAttnFwdSm90INS1_25CollectiveMainloopFwdSm90ILi2EN4cute5tupleIJNS5_1CILi1EEES8_S8_EEENS6_IJNS7_ILi192EEENS7_ILi128EEENS7_ILi96EEEEEELi96ENS_10bfloat16_tEfNS_4arch4Sm90ELb0ELb0ELb0ELb0ELb1ELb0ELb0ELb0ELb1ELb1ELb1ELb0EEENS1_21CollectiveEpilogueFwdINS6_IJSA_SC_SB_EEES9_SE_SG_Li384ELb0ELb1ELb1ELb0EEENS1_19SingleTileSchedulerILb0ELb1ELb1ELi192EEEEEEEEEvNT_6ParamsE,"ax",@progbits
	.align	128
.text._ZN7cutlass13device_kernelIN5flash11enable_sm90INS1_16FlashAttnFwdSm90INS1_25CollectiveMainloopFwdSm90ILi2EN4cute5tupleIJNS5_1CILi1EEES8_S8_EEENS6_IJNS7_ILi192EEENS7_ILi128EEENS7_ILi96EEEEEELi96ENS_10bfloat16_tEfNS_4arch4Sm90ELb0ELb0ELb0ELb0ELb1ELb0ELb0ELb0ELb1ELb1ELb1ELb0EEENS1_21CollectiveEpilogueFwdINS6_IJSA_SC_SB_EEES9_SE_SG_Li384ELb0ELb1ELb1ELb0EEENS1_19SingleTileSchedulerILb0ELb1ELb1ELi192EEEEEEEEEvNT_6ParamsE:
        .type           _ZN7cutlass13device_kernelIN5flash11enable_sm90INS1_16FlashAttnFwdSm90INS1_25CollectiveMainloopFwdSm90ILi2EN4cute5tupleIJNS5_1CILi1EEES8_S8_EEENS6_IJNS7_ILi192EEENS7_ILi128EEENS7_ILi96EEEEEELi96ENS_10bfloat16_tEfNS_4arch4Sm90ELb0ELb0ELb0ELb0ELb1ELb0ELb0ELb0ELb1ELb1ELb1ELb0EEENS1_21CollectiveEpilogueFwdINS6_IJSA_SC_SB_EEES9_SE_SG_Li384ELb0ELb1ELb1ELb0EEENS1_19SingleTileSchedulerILb0ELb1ELb1ELi192EEEEEEEEEvNT_6ParamsE,@function
        .size           _ZN7cutlass13device_kernelIN5flash11enable_sm90INS1_16FlashAttnFwdSm90INS1_25CollectiveMainloopFwdSm90ILi2EN4cute5tupleIJNS5_1CILi1EEES8_S8_EEENS6_IJNS7_ILi192EEENS7_ILi128EEENS7_ILi96EEEEEELi96ENS_10bfloat16_tEfNS_4arch4Sm90ELb0ELb0ELb0ELb0ELb1ELb0ELb0ELb0ELb1ELb1ELb1ELb0EEENS1_21CollectiveEpilogueFwdINS6_IJSA_SC_SB_EEES9_SE_SG_Li384ELb0ELb1ELb1ELb0EEENS1_19SingleTileSchedulerILb0ELb1ELb1ELi192EEEEEEEEEvNT_6ParamsE,(.L_x_2780 - _ZN7cutlass13device_kernelIN5flash11enable_sm90INS1_16FlashAttnFwdSm90INS1_25CollectiveMainloopFwdSm90ILi2EN4cute5tupleIJNS5_1CILi1EEES8_S8_EEENS6_IJNS7_ILi192EEENS7_ILi128EEENS7_ILi96EEEEEELi96ENS_10bfloat16_tEfNS_4arch4Sm90ELb0ELb0ELb0ELb0ELb1ELb0ELb0ELb0ELb1ELb1ELb1ELb0EEENS1_21CollectiveEpilogueFwdINS6_IJSA_SC_SB_EEES9_SE_SG_Li384ELb0ELb1ELb1ELb0EEENS1_19SingleTileSchedulerILb0ELb1ELb1ELi192EEEEEEEEEvNT_6ParamsE)
        .other          _ZN7cutlass13device_kernelIN5flash11enable_sm90INS1_16FlashAttnFwdSm90INS1_25CollectiveMainloopFwdSm90ILi2EN4cute5tupleIJNS5_1CILi1EEES8_S8_EEENS6_IJNS7_ILi192EEENS7_ILi128EEENS7_ILi96EEEEEELi96ENS_10bfloat16_tEfNS_4arch4Sm90ELb0ELb0ELb0ELb0ELb1ELb0ELb0ELb0ELb1ELb1ELb1ELb0EEENS1_21CollectiveEpilogueFwdINS6_IJSA_SC_SB_EEES9_SE_SG_Li384ELb0ELb1ELb1ELb0EEENS1_19SingleTileSchedulerILb0ELb1ELb1ELi192EEEEEEEEEvNT_6ParamsE,@"STO_CUDA_ENTRY STV_DEFAULT"
_ZN7cutlass13device_kernelIN5flash11enable_sm90INS1_16FlashAttnFwdSm90INS1_25CollectiveMainloopFwdSm90ILi2EN4cute5tupleIJNS5_1CILi1EEES8_S8_EEENS6_IJNS7_ILi192EEENS7_ILi128EEENS7_ILi96EEEEEELi96ENS_10bfloat16_tEfNS_4arch4Sm90ELb0ELb0ELb0ELb0ELb1ELb0ELb0ELb0ELb1ELb1ELb1ELb0EEENS1_21CollectiveEpilogueFwdINS6_IJSA_SC_SB_EEES9_SE_SG_Li384ELb0ELb1ELb1ELb0EEENS1_19SingleTileSchedulerILb0ELb1ELb1ELi192EEEEEEEEEvNT_6ParamsE:
[----:B------:R-:W0:Y:S02]  /*0000*/  LDC R1, c[0x0][0x28] ;  /* 0x00000a00ff017b82 */ /* 0x000e240000000800 */
[----:B0-----:R-:W-:Y:S01]  /*0010*/  VIADD R1, R1, 0xfffffff8 ;  /* 0xfffffff801017836 */ /* 0x001fe20000000000 */
[----:B------:R-:W0:Y:S01]  /*0020*/  S2R R22, SR_TID.X ;  /* 0x0000000000167919 */ /* 0x000e220000002100 */
[----:B------:R-:W-:Y:S01]  /*0030*/  ELECT P0, URZ, PT ;  /* 0x00000000003f782f */ /* 0x000fe20003800000 */
[----:B------:R-:W-:Y:S01]  /*0040*/  UMOV UR4, 0x80 ;  /* 0x0000008000047882 */ /* 0x000fe20000000000 */
[----:B------:R-:W-:Y:S01]  /*0050*/  UMOV UR7, 0x180 ;  /* 0x0000018000077882 */ /* 0x000fe20000000000 */
[--C-:B0-----:R-:W-:Y:S02]  /*0060*/  SHF.R.U32.HI R0, RZ, 0x5, R22.reuse ;  /* 0x00000005ff007819 */ /* 0x101fe40000011616 */
[----:B------:R-:W-:-:S03]  /*0070*/  SHF.R.U32.HI R17, RZ, 0x7, R22 ;  /* 0x00000007ff117819 */ /* 0x000fc60000011616 */
[----:B------:R-:W0:Y:S04]  /*0080*/  SHFL.IDX PT, R2, R0, RZ, 0x1f ;  /* 0x00001fff00027589 */ /* 0x000e2800000e0000 */
[----:B------:R1:W2:Y:S01]  /*0090*/  SHFL.IDX PT, R3, R17, RZ, 0x1f ;  /* 0x00001fff11037589 */ /* 0x0002a200000e0000 */
[C---:B0-----:R-:W-:Y:S02]  /*00a0*/  ISETP.NE.OR P0, PT, R2.reuse, RZ, !P0 ;  /* 0x000000ff0200720c */ /* 0x041fe40004705670 */
[----:B------:R-:W-:-:S11]  /*00b0*/  ISETP.NE.AND P1, PT, R2, RZ, PT ;  /* 0x000000ff0200720c */ /* 0x000fd60003f25270 */
[----:B------:R-:W-:Y:S01]  /*00c0*/  VOTEU.ALL UP0, P0 ;  /* 0x00000000003f7886 */ /* 0x000fe20000000000 */
[----:B------:R-:W-:-:S04]  /*00d0*/  VOTEU.ALL UP1, P0 ;  /* 0x00000000003f7886 */ /* 0x000fc80000020000 */
[----:B------:R-:W0:Y:S01]  /*00e0*/  @!UP0 S2UR UR8, SR_CgaCtaId ;  /* 0x00000000000889c3 */ /* 0x000e220000008800 */
[----:B------:R-:W-:Y:S01]  /*00f0*/  @!UP0 UMOV UR6, 0x400 ;  /* 0x0000040000068882 */ /* 0x000fe20000000000 */
[----:B------:R-:W-:-:S04]  /*0100*/  @!UP0 UIADD3 UR4, -UR4, 0x100000, URZ ;  /* 0x0010000004048890 */ /* 0x000fc8000fffe13f */
[----:B------:R-:W-:Y:S02]  /*0110*/  @!UP0 USHF.L.U32 UR5, UR4, 0xb, URZ ;  /* 0x0000000b04058899 */ /* 0x000fe4000800063f */
[----:B------:R-:W-:Y:S02]  /*0120*/  @!UP0 USHF.L.U32 UR4, UR4, 0x1, URZ ;  /* 0x0000000104048899 */ /* 0x000fe4000800063f */
[----:B0-----:R-:W-:Y:S02]  /*0130*/  @!UP0 ULEA UR8, UR8, UR6, 0x18 ;  /* 0x0000000608088291 */ /* 0x001fe4000f8ec03f */
[----:B------:R-:W-:-:S04]  /*0140*/  @!UP0 UIADD3 UR6, -UR7, 0x100000, URZ ;  /* 0x0010000007068890 */ /* 0x000fc8000fffe13f */
[----:B------:R-:W-:Y:S02]  /*0150*/  @!UP0 USHF.L.U32 UR7, UR6, 0xb, URZ ;  /* 0x0000000b06078899 */ /* 0x000fe4000800063f */
[----:B------:R-:W-:Y:S01]  /*0160*/  @!UP0 USHF.L.U32 UR6, UR6, 0x1, URZ ;  /* 0x0000000106068899 */ /* 0x000fe2000800063f */
[----:B------:R-:W-:-:S05]  /*0170*/  VOTEU.ALL UP0, P0 ;  /* 0x00000000003f7886 */ /* 0x000fca0000000000 */
[----:B------:R1:W0:Y:S06]  /*0180*/  @!UP0 SYNCS.EXCH.64 URZ, [UR8+0x2d800], UR4 ;  /* 0x02d80004083f85b2 */ /* 0x00022c0008000100 */
[----:B------:R1:W3:Y:S02]  /*0190*/  @!UP1 SYNCS.EXCH.64 URZ, [UR8+0x2d820], UR6 ;  /* 0x02d82006083f95b2 */ /* 0x0002e40008000100 */
[----:B-12---:R-:W-:Y:S05]  /*01a0*/  @P1 BRA `(.L_x_0) ;  /* 0x0000000000481947 */ /* 0x006fea0003800000 */
[----:B------:R-:W1:Y:S01]  /*01b0*/  S2UR UR5, SR_CgaCtaId ;  /* 0x00000000000579c3 */ /* 0x000e620000008800 */
[----:B------:R-:W-:Y:S01]  /*01c0*/  UMOV UR4, 0x400 ;  /* 0x0000040000047882 */ /* 0x000fe20000000000 */
[----:B------:R-:W-:Y:S01]  /*01d0*/  UMOV UR6, 0x80 ;  /* 0x0000008000067882 */ /* 0x000fe20000000000 */
[----:B------:R-:W-:Y:S01]  /*01e0*/  UMOV UR7, 0x180 ;  /* 0x0000018000077882 */ /* 0x000fe20000000000 */
[----:B------:R-:W-:Y:S01]  /*01f0*/  ELECT P0, URZ, PT ;  /* 0x00000000003f782f */ /* 0x000fe20003800000 */
[----:B-1----:R-:W-:Y:S02]  /*0200*/  ULEA UR8, UR5, UR4, 0x18 ;  /* 0x0000000405087291 */ /* 0x002fe4000f8ec03f */
[----:B------:R-:W-:-:S04]  /*0210*/  UIADD3 UR4, -UR6, 0x100000, URZ ;  /* 0x0010000006047890 */ /* 0x000fc8000fffe13f */
[----:B------:R-:W-:Y:S02]  /*0220*/  USHF.L.U32 UR5, UR4, 0xb, URZ ;  /* 0x0000000b04057899 */ /* 0x000fe4000800063f */
[----:B------:R-:W-:Y:S02]  /*0230*/  USHF.L.U32 UR4, UR4, 0x1, URZ ;  /* 0x0000000104047899 */ /* 0x000fe4000800063f */
[----:B------:R-:W-:-:S04]  /*0240*/  UIADD3 UR6, -UR7, 0x100000, URZ ;  /* 0x0010000007067890 */ /* 0x000fc8000fffe13f */
[----:B------:R-:W-:Y:S02]  /*0250*/  USHF.L.U32 UR7, UR6, 0xb, URZ ;  /* 0x0000000b06077899 */ /* 0x000fe4000800063f */
[----:B------:R-:W-:Y:S01]  /*0260*/  USHF.L.U32 UR6, UR6, 0x1, URZ ;  /* 0x0000000106067899 */ /* 0x000fe2000800063f */
[----:B------:R-:W1:Y:S03]  /*0270*/  FENCE.VIEW.ASYNC.S ;  /* 0x00000000000073c6 */ /* 0x000e660000000000 */
[----:B-1----:R1:W2:Y:S08]  /*0280*/  SYNCS.EXCH.64 URZ, [UR8+0x2d830], UR4 ;  /* 0x02d83004083f75b2 */ /* 0x0022b00008000100 */
[----:B------:R1:W4:Y:S01]  /*0290*/  SYNCS.EXCH.64 URZ, [UR8+0x2d840], UR6 ;  /* 0x02d84006083f75b2 */ /* 0x0003220008000100 */
[----:B------:R1:W0:Y:S01]  /*02a0*/  SYNCS.EXCH.64 URZ, [UR8+0x2d838], UR4 ;  /* 0x02d83804083f75b2 */ /* 0x0002220008000100 */
[----:B------:R1:W0:Y:S01]  /*02b0*/  SYNCS.EXCH.64 URZ, [UR8+0x2d848], UR6 ;  /* 0x02d84806083f75b2 */ /* 0x0002220008000100 */
[----:B------:R-:W-:Y:S01]  /*02c0*/  NOP ;  /* 0x0000000000007918 */ /* 0x000fe20000000000 */
.L_x_0:
[----:B------:R-:W5:Y:S01]  /*02d0*/  SHFL.IDX PT, R2, R0, RZ, 0x1f ;  /* 0x00001fff00027589 */ /* 0x000f6200000e0000 */
[----:B------:R-:W-:Y:S01]  /*02e0*/  NOP ;  /* 0x0000000000007918 */ /* 0x000fe20000000000 */
[----:B-----5:R-:W-:-:S13]  /*02f0*/  ISETP.NE.AND P0, PT, R2, RZ, PT ;  /* 0x000000ff0200720c */ /* 0x020fda0003f05270 */
[----:B------:R-:W-:Y:S05]  /*0300*/  @P0 BRA `(.L_x_1) ;  /* 0x0000000000480947 */ /* 0x000fea0003800000 */
[----:B-1----:R-:W1:Y:S01]  /*0310*/  S2UR UR5, SR_CgaCtaId ;  /* 0x00000000000579c3 */ /* 0x002e620000008800 */
        /* <DEDUP_REMOVED lines=12> */
[----:B-1----:R1:W0:Y:S08]  /*03e0*/  SYNCS.EXCH.64 URZ, [UR8+0x2d850], UR4 ;  /* 0x02d85004083f75b2 */ /* 0x0022300008000100 */
[----:B------:R1:W0:Y:S01]  /*03f0*/  SYNCS.EXCH.64 URZ, [UR8+0x2d860], UR6 ;  /* 0x02d86006083f75b2 */ /* 0x0002220008000100 */
[----:B------:R1:W0:Y:S01]  /*0400*/  SYNCS.EXCH.64 URZ, [UR8+0x2d858], UR4 ;  /* 0x02d85804083f75b2 */ /* 0x0002220008000100 */
[----:B------:R1:W0:Y:S01]  /*0410*/  SYNCS.EXCH.64 URZ, [UR8+0x2d868], UR6 ;  /* 0x02d86806083f75b2 */ /* 0x0002220008000100 */
[----:B------:R-:W-:Y:S01]  /*0420*/  NOP ;  /* 0x0000000000007918 */ /* 0x000fe20000000000 */
.L_x_1:
[----:B------:R-:W5:Y:S01]  /*0430*/  SHFL.IDX PT, R2, R0, RZ, 0x1f ;  /* 0x00001fff00027589 */ /* 0x000f6200000e0000 */
[----:B------:R-:W-:Y:S01]  /*0440*/  NOP ;  /* 0x0000000000007918 */ /* 0x000fe20000000000 */
[----:B-----5:R-:W-:-:S13]  /*0450*/  ISETP.NE.AND P0, PT, R2, RZ, PT ;  /* 0x000000ff0200720c */ /* 0x020fda0003f05270 */
[----:B------:R-:W-:Y:S05]  /*0460*/  @P0 BRA `(.L_x_2) ;  /* 0x0000000000380947 */ /* 0x000fea0003800000 */
[----:B-1----:R-:W1:Y:S01]  /*0470*/  S2UR UR5, SR_CgaCtaId ;  /* 0x00000000000579c3 */ /* 0x002e620000008800 */
[----:B------:R-:W-:Y:S01]  /*0480*/  UMOV UR4, 0x400 ;  /* 0x0000040000047882 */ /* 0x000fe20000000000 */
[----:B------:R-:W-:Y:S01]  /*0490*/  UMOV UR7, 0x80 ;  /* 0x0000008000077882 */ /* 0x000fe20000000000 */
[----:B------:R-:W-:Y:S01]  /*04a0*/  ELECT P0, URZ, PT ;  /* 0x00000000003f782f */ /* 0x000fe20003800000 */
[----:B-1----:R-:W-:Y:S02]  /*04b0*/  ULEA UR6, UR5, UR4, 0x18 ;  /* 0x0000000405067291 */ /* 0x002fe4000f8ec03f */
[----:B------:R-:W-:-:S04]  /*04c0*/  UIADD3 UR4, -UR7, 0x100000, URZ ;  /* 0x0010000007047890 */ /* 0x000fc8000fffe13f */
[----:B------:R-:W-:Y:S02]  /*04d0*/  USHF.L.U32 UR5, UR4, 0xb, URZ ;  /* 0x0000000b04057899 */ /* 0x000fe4000800063f */
[----:B------:R-:W-:Y:S01]  /*04e0*/  USHF.L.U32 UR4, UR4, 0x1, URZ ;  /* 0x0000000104047899 */ /* 0x000fe2000800063f */
[----:B------:R-:W1:Y:S11]  /*04f0*/  FENCE.VIEW.ASYNC.S ;  /* 0x00000000000073c6 */ /* 0x000e760000000000 */
[----:B-1----:R1:W0:Y:S01]  /*0500*/  SYNCS.EXCH.64 URZ, [UR6+0x2d870], UR4 ;  /* 0x02d87004063f75b2 */ /* 0x0022220008000100 */
[----:B------:R1:W0:Y:S01]  /*0510*/  SYNCS.EXCH.64 URZ, [UR6+0x2d880], UR4 ;  /* 0x02d88004063f75b2 */ /* 0x0002220008000100 */
[----:B------:R1:W0:Y:S01]  /*0520*/  SYNCS.EXCH.64 URZ, [UR6+0x2d878], UR4 ;  /* 0x02d87804063f75b2 */ /* 0x0002220008000100 */
[----:B------:R1:W0:Y:S01]  /*0530*/  SYNCS.EXCH.64 URZ, [UR6+0x2d888], UR4 ;  /* 0x02d88804063f75b2 */ /* 0x0002220008000100 */
[----:B------:R-:W-:Y:S01]  /*0540*/  NOP ;  /* 0x0000000000007918 */ /* 0x000fe20000000000 */
.L_x_2:
        /* <DEDUP_REMOVED lines=22> */
.L_x_3:
[----:B------:R-:W5:Y:S01]  /*06b0*/  SHFL.IDX PT, R2, R0, RZ, 0x1f ;  /* 0x00001fff00027589 */ /* 0x000f6200000e0000 */
[----:B------:R-:W-:Y:S01]  /*06c0*/  R2UR UR9, R3 ;  /* 0x00000000030972ca */ /* 0x000fe200000e0000 */
        /* <DEDUP_REMOVED lines=21> */
.L_x_4:
[----:B------:R-:W-:Y:S01]  /*0820*/  UISETP.NE.AND UP0, UPT, UR9, URZ, UPT ;  /* 0x0000003f0900728c */ /* 0x000fe2000bf05270 */
[----:B------:R-:W-:Y:S01]  /*0830*/  NOP ;  /* 0x0000000000007918 */ /* 0x000fe20000000000 */
[----:B------:R-:W-:Y:S01]  /*0840*/  UMOV UR38, 0x1 ;  /* 0x0000000100267882 */ /* 0x000fe20000000000 */
[----:B------:R-:W-:Y:S01]  /*0850*/  ULDC.64 UR36, c[0x0][0x208] ;  /* 0x0000820000247ab9 */ /* 0x000fe20000000a00 */
[----:B------:R-:W-:Y:S01]  /*0860*/  USEL UR38, UR38, 0x2, !UP0 ;  /* 0x0000000226267887 */ /* 0x000fe2000c000000 */
[----:B------:R-:W-:Y:S01]  /*0870*/  BSSY B6, `(.L_x_5) ;  /* 0x0000a9d000067945 */ /* 0x000fe20003800000 */
[----:B0-234-:R-:W-:Y:S01]  /*0880*/  BAR.SYNC.DEFER_BLOCKING 0x0 ;  /* 0x0000000000007b1d */ /* 0x01dfe20000010000 */
[----:B------:R-:W-:-:S13]  /*0890*/  PLOP3.LUT P0, PT, PT, PT, UP0, 0x80, 0x0 ;  /* 0x000000000000781c */ /* 0x000fda0003f0f008 */
[----:B------:R-:W-:Y:S05]  /*08a0*/  @!P0 BRA `(.L_x_6) ;  /* 0x0000006c00d88947 */ /* 0x000fea0003800000 */
.L_x_7:
[----:B------:R-:W-:-:S08]  /*08b0*/  NOP ;  /* 0x0000000000007918 */ /* 0x000fd00000000000 */
[----:B------:R-:W0:Y:S02]  /*08c0*/  USETMAXREG.TRY_ALLOC.CTAPOOL UP0, 0xa0 ;  /* 0x000000a0000079c8 */ /* 0x000e240008000600 */
[----:B0-----:R-:W-:-:S13]  /*08d0*/  PLOP3.LUT P0, PT, PT, PT, UP0, 0x80, 0x0 ;  /* 0x000000000000781c */ /* 0x001fda0003f0f008 */
[----:B------:R-:W-:Y:S05]  /*08e0*/  @!P0 BRA `(.L_x_7) ;  /* 0xfffffffc00f08947 */ /* 0x000fea000383ffff */
[----:B-1----:R-:W0:Y:S01]  /*08f0*/  S2UR UR6, SR_CTAID.Y ;  /* 0x00000000000679c3 */ /* 0x002e220000002600 */
[----:B------:R-:W-:Y:S01]  /*0900*/  LOP3.LUT R0, R22, 0xffffff80, RZ, 0xc0, !PT ;  /* 0xffffff8016007812 */ /* 0x000fe200078ec0ff */
[----:B------:R-:W-:Y:S02]  /*0910*/  ULDC UR7, c[0x0][0xc50] ;  /* 0x0003140000077ab9 */ /* 0x000fe40000000800 */
[----:B------:R-:W-:-:S04]  /*0920*/  UISETP.NE.AND UP0, UPT, UR7, 0x1, UPT ;  /* 0x000000010700788c */ /* 0x000fc8000bf05270 */
[----:B------:R-:W-:Y:S08]  /*0930*/  BAR.ARV 0x8, 0x200 ;  /* 0x0208000000007b1d */ /* 0x000ff00000002000 */
[----:B------:R-:W1:Y:S01]  /*0940*/  S2UR UR8, SR_CTAID.Z ;  /* 0x00000000000879c3 */ /* 0x000e620000002700 */
[----:B------:R-:W-:Y:S01]  /*0950*/  ISETP.NE.AND P0, PT, R0, 0x80, PT ;  /* 0x000000800000780c */ /* 0x000fe20003f05270 */
[----:B------:R-:W-:Y:S01]  /*0960*/  @UP0 ULDC UR4, c[0x0][0xc54] ;  /* 0x0003150000040ab9 */ /* 0x000fe20000000800 */
[----:B------:R-:W-:Y:S01]  /*0970*/  @UP0 ULDC UR9, c[0x0][0xc58] ;  /* 0x0003160000090ab9 */ /* 0x000fe20000000800 */
[----:B0-----:R-:W-:-:S10]  /*0980*/  UIMAD.WIDE.U32 UR4, UR6, UR4, URZ ;  /* 0x00000004060472a5 */ /* 0x001fd4000f8e003f */
[----:B------:R-:W-:Y:S06]  /*0990*/  @!P0 BAR.ARV 0x9, 0x100 ;  /* 0x0244000000008b1d */ /* 0x000fec0000002000 */
[----:B------:R-:W-:Y:S01]  /*09a0*/  UMOV UR39, UR6 ;  /* 0x0000000600277c82 */ /* 0x000fe20008000000 */
[----:B------:R-:W-:Y:S01]  /*09b0*/  @UP0 USHF.R.U32.HI UR39, URZ, UR9, UR5 ;  /* 0x000000093f270299 */ /* 0x000fe20008011605 */
[----:B-1----:R-:W-:-:S03]  /*09c0*/  ISETP.LE.AND P0, PT, RZ, UR8, PT ;  /* 0x00000008ff007c0c */ /* 0x002fc6000bf03270 */
[----:B------:R-:W-:-:S04]  /*09d0*/  UIADD3 UR4, -UR39, URZ, URZ ;  /* 0x0000003f27047290 */ /* 0x000fc8000fffe13f */
[----:B------:R-:W-:-:S06]  /*09e0*/  UIMAD UR7, UR7, UR4, UR6 ;  /* 0x00000004070772a4 */ /* 0x000fcc000f8e0206 */
[----:B------:R-:W-:Y:S06]  /*09f0*/  @!P0 BRA `(.L_x_8) ;  /* 0x000000a800108947 */ /* 0x000fec0003800000 */
[----:B------:R-:W-:Y:S01]  /*0a00*/  ULDC.64 UR4, c[0x0][0x418] ;  /* 0x0001060000047ab9 */ /* 0x000fe20000000a00 */
[----:B------:R-:W-:Y:S01]  /*0a10*/  ULDC UR43, c[0x0][0x424] ;  /* 0x00010900002b7ab9 */ /* 0x000fe20000000800 */
[----:B------:R-:W-:Y:S01]  /*0a20*/  UISETP.NE.U32.AND UP0, UPT, UR4, URZ, UPT ;  /* 0x0000003f0400728c */ /* 0x000fe2000bf05070 */
[----:B------:R-:W-:Y:S01]  /*0a30*/  IMAD.MOV.U32 R3, RZ, RZ, RZ ;  /* 0x000000ffff037224 */ /* 0x000fe200078e00ff */
[----:B------:R-:W-:Y:S02]  /*0a40*/  ULOP3.LUT UR8, UR7, 0xffff, URZ, 0xc0, !UPT ;  /* 0x0000ffff07087892 */ /* 0x000fe4000f8ec03f */
[----:B------:R-:W-:Y:S01]  /*0a50*/  UISETP.NE.AND.EX UP0, UPT, UR5, URZ, UPT, UP0 ;  /* 0x0000003f0500728c */ /* 0x000fe2000bf05300 */
[----:B------:R-:W-:-:S03]  /*0a60*/  ULDC UR4, c[0x0][0x2f0] ;  /* 0x0000bc0000047ab9 */ /* 0x000fc60000000800 */
[----:B------:R-:W-:-:S04]  /*0a70*/  USEL UR43, UR43, 0x1, UP0 ;  /* 0x000000012b2b7887 */ /* 0x000fc80008000000 */
[----:B------:R-:W-:-:S04]  /*0a80*/  UIMAD UR43, UR43, UR4, URZ ;  /* 0x000000042b2b72a4 */ /* 0x000fc8000f8e023f */
[----:B------:R-:W-:Y:S02]  /*0a90*/  UISETP.GE.AND UP0, UPT, UR43, 0x1, UPT ;  /* 0x000000012b00788c */ /* 0x000fe4000bf06270 */
[----:B------:R-:W-:-:S04]  /*0aa0*/  UIADD3 UR4, UR43, 0x7f, URZ ;  /* 0x0000007f2b047890 */ /* 0x000fc8000fffe03f */
[----:B------:R-:W-:Y:S01]  /*0ab0*/  PLOP3.LUT P0, PT, PT, PT, UP0, 0x80, 0x0 ;  /* 0x000000000000781c */ /* 0x000fe20003f0f008 */
[----:B------:R-:W-:-:S04]  /*0ac0*/  USHF.R.S32.HI UR5, URZ, 0x1f, UR4 ;  /* 0x0000001f3f057899 */ /* 0x000fc80008011404 */
[----:B------:R-:W-:-:S04]  /*0ad0*/  ULEA.HI UR5, UR5, UR4, URZ, 0x7 ;  /* 0x0000000405057291 */ /* 0x000fc8000f8f383f */
[----:B------:R-:W-:-:S04]  /*0ae0*/  USHF.R.S32.HI UR5, URZ, 0x7, UR5 ;  /* 0x000000073f057899 */ /* 0x000fc80008011405 */
[----:B------:R-:W-:Y:S08]  /*0af0*/  @!P0 BRA `(.L_x_9) ;  /* 0x00000000007c8947 */ /* 0x000ff00003800000 */
[----:B------:R-:W-:-:S04]  /*0b00*/  USHF.R.U32.HI UR4, URZ, 0x10, UR7 ;  /* 0x000000103f047899 */ /* 0x000fc80008011607 */
[----:B------:R-:W-:-:S11]  /*0b10*/  UISETP.NE.AND UP0, UPT, UR4, URZ, UPT ;  /* 0x0000003f0400728c */ /* 0x000fd6000bf05270 */
[----:B------:R-:W-:Y:S02]  /*0b20*/  @!UP0 ULDC UR4, c[0x0][0x9f0] ;  /* 0x00027c0000048ab9 */ /* 0x000fe40000000800 */
[----:B------:R-:W-:Y:S01]  /*0b30*/  IMAD.U32 R4, RZ, RZ, UR4 ;  /* 0x00000004ff047e24 */ /* 0x000fe2000f8e00ff */
[----:B------:R-:W-:-:S04]  /*0b40*/  UIADD3 UR6, UR5, -0x1, UR4 ;  /* 0xffffffff05067890 */ /* 0x000fc8000fffe004 */
[-C--:B------:R-:W-:Y:S02]  /*0b50*/  IABS R5, R4.reuse ;  /* 0x0000000400057213 */ /* 0x080fe40000000000 */
[----:B------:R-:W-:Y:S01]  /*0b60*/  IMAD.U32 R6, RZ, RZ, UR6 ;  /* 0x00000006ff067e24 */ /* 0x000fe2000f8e00ff */
[----:B------:R-:W-:Y:S01]  /*0b70*/  IABS R4, R4 ;  /* 0x0000000400047213 */ /* 0x000fe20000000000 */
[----:B------:R-:W0:Y:S01]  /*0b80*/  I2F.RP R0, R5 ;  /* 0x0000000500007306 */ /* 0x000e220000209400 */
[----:B------:R-:W-:Y:S02]  /*0b90*/  ULOP3.LUT UR6, UR6, UR4, URZ, 0x3c, !UPT ;  /* 0x0000000406067292 */ /* 0x000fe4000f8e3c3f */
[----:B------:R-:W-:-:S04]  /*0ba0*/  IADD3 R4, RZ, -R4, RZ ;  /* 0x80000004ff047210 */ /* 0x000fc80007ffe0ff */
[----:B------:R-:W-:Y:S01]  /*0bb0*/  ISETP.LE.AND P2, PT, RZ, UR6, PT ;  /* 0x00000006ff007c0c */ /* 0x000fe2000bf43270 */
[----:B0-----:R-:W0:Y:S02]  /*0bc0*/  MUFU.RCP R0, R0 ;  /* 0x0000000000007308 */ /* 0x001e240000001000 */
[----:B0-----:R-:W-:Y:S01]  /*0bd0*/  VIADD R2, R0, 0xffffffe ;  /* 0x0ffffffe00027836 */ /* 0x001fe20000000000 */
[----:B------:R-:W-:-:S05]  /*0be0*/  IABS R0, R6 ;  /* 0x0000000600007213 */ /* 0x000fca0000000000 */
[----:B------:R0:W1:Y:S02]  /*0bf0*/  F2I.FTZ.U32.TRUNC.NTZ R3, R2 ;  /* 0x0000000200037305 */ /* 0x000064000021f000 */
[----:B0-----:R-:W-:Y:S02]  /*0c00*/  IMAD.MOV.U32 R2, RZ, RZ, RZ ;  /* 0x000000ffff027224 */ /* 0x001fe400078e00ff */
[----:B-1----:R-:W-:-:S04]  /*0c10*/  IMAD.MOV R8, RZ, RZ, -R3 ;  /* 0x000000ffff087224 */ /* 0x002fc800078e0a03 */
[----:B------:R-:W-:-:S04]  /*0c20*/  IMAD R7, R8, R5, RZ ;  /* 0x0000000508077224 */ /* 0x000fc800078e02ff */
[----:B------:R-:W-:-:S04]  /*0c30*/  IMAD.HI.U32 R3, R3, R7, R2 ;  /* 0x0000000703037227 */ /* 0x000fc800078e0002 */
[----:B------:R-:W-:Y:S02]  /*0c40*/  IMAD.MOV.U32 R2, RZ, RZ, R4 ;  /* 0x000000ffff027224 */ /* 0x000fe400078e0004 */
[----:B------:R-:W-:-:S04]  /*0c50*/  IMAD.HI.U32 R3, R3, R0, RZ ;  /* 0x0000000003037227 */ /* 0x000fc800078e00ff */
[----:B------:R-:W-:-:S05]  /*0c60*/  IMAD R0, R3, R2, R0 ;  /* 0x0000000203007224 */ /* 0x000fca00078e0200 */
[----:B------:R-:W-:-:S13]  /*0c70*/  ISETP.GT.U32.AND P1, PT, R5, R0, PT ;  /* 0x000000000500720c */ /* 0x000fda0003f24070 */
[----:B------:R-:W-:Y:S02]  /*0c80*/  @!P1 IMAD.IADD R0, R0, 0x1, -R5 ;  /* 0x0000000100009824 */ /* 0x000fe400078e0a05 */
[----:B------:R-:W-:Y:S01]  /*0c90*/  @!P1 VIADD R3, R3, 0x1 ;  /* 0x0000000103039836 */ /* 0x000fe20000000000 */
[----:B------:R-:W-:Y:S02]  /*0ca0*/  ISETP.NE.AND P1, PT, RZ, UR4, PT ;  /* 0x00000004ff007c0c */ /* 0x000fe4000bf25270 */
[----:B------:R-:W-:-:S13]  /*0cb0*/  ISETP.GE.U32.AND P0, PT, R0, R5, PT ;  /* 0x000000050000720c */ /* 0x000fda0003f06070 */
[----:B------:R-:W-:-:S04]  /*0cc0*/  @P0 VIADD R3, R3, 0x1 ;  /* 0x0000000103030836 */ /* 0x000fc80000000000 */
[----:B------:R-:W-:Y:S01]  /*0cd0*/  @!P2 IMAD.MOV R3, RZ, RZ, -R3 ;  /* 0x000000ffff03a224 */ /* 0x000fe200078e0a03 */
[----:B------:R-:W-:-:S07]  /*0ce0*/  @!P1 LOP3.LUT R3, RZ, UR4, RZ, 0x33, !PT ;  /* 0x00000004ff039c12 */ /* 0x000fce000f8e33ff */
.L_x_9:
[----:B------:R-:W-:Y:S01]  /*0cf0*/  IMAD R16, R3, UR8, RZ ;  /* 0x0000000803107c24 */ /* 0x000fe2000f8e02ff */
[----:B------:R-:W-:Y:S01]  /*0d00*/  PLOP3.LUT P0, PT, PT, PT, PT, 0x80, 0x0 ;  /* 0x000000000000781c */ /* 0x000fe20003f0f070 */
[----:B------:R-:W-:Y:S01]  /*0d10*/  IMAD.MOV.U32 R0, RZ, RZ, RZ ;  /* 0x000000ffff007224 */ /* 0x000fe200078e00ff */
[----:B------:R-:W-:Y:S01]  /*0d20*/  IADD3 R18, R22, -0x80, RZ ;  /* 0xffffff8016127810 */ /* 0x000fe20007ffe0ff */
[----:B------:R-:W-:Y:S01]  /*0d30*/  IMAD.MOV.U32 R23, RZ, RZ, RZ ;  /* 0x000000ffff177224 */ /* 0x000fe200078e00ff */
[----:B------:R-:W-:Y:S02]  /*0d40*/  VIADDMNMX R3, R16, R3, UR5, PT ;  /* 0x0000000510037e46 */ /* 0x000fe4000b800103 */
[----:B------:R-:W-:Y:S02]  /*0d50*/  CS2R R134, SRZ ;  /* 0x0000000000867805 */ /* 0x000fe4000001ff00 */
[----:B------:R-:W-:Y:S02]  /*0d60*/  CS2R R52, SRZ ;  /* 0x0000000000347805 */ /* 0x000fe4000001ff00 */
[----:B------:R-:W-:-:S02]  /*0d70*/  CS2R R50, SRZ ;  /* 0x0000000000327805 */ /* 0x000fc4000001ff00 */
[----:B------:R-:W-:Y:S02]  /*0d80*/  R2UR UR44, R3 ;  /* 0x00000000032c72ca */ /* 0x000fe400000e0000 */
[----:B------:R-:W-:Y:S02]  /*0d90*/  CS2R R42, SRZ ;  /* 0x00000000002a7805 */ /* 0x000fe4000001ff00 */
[----:B------:R-:W-:Y:S02]  /*0da0*/  CS2R R26, SRZ ;  /* 0x00000000001a7805 */ /* 0x000fe4000001ff00 */
[----:B------:R-:W-:Y:S02]  /*0db0*/  CS2R R28, SRZ ;  /* 0x00000000001c7805 */ /* 0x000fe4000001ff00 */
[----:B------:R-:W-:Y:S02]  /*0dc0*/  CS2R R14, SRZ ;  /* 0x00000000000e7805 */ /* 0x000fe4000001ff00 */
[----:B------:R-:W-:-:S02]  /*0dd0*/  CS2R R20, SRZ ;  /* 0x0000000000147805 */ /* 0x000fc4000001ff00 */
[----:B------:R-:W-:Y:S02]  /*0de0*/  CS2R R12, SRZ ;  /* 0x00000000000c7805 */ /* 0x000fe4000001ff00 */
[----:B------:R-:W-:Y:S02]  /*0df0*/  CS2R R6, SRZ ;  /* 0x0000000000067805 */ /* 0x000fe4000001ff00 */
[----:B------:R-:W-:Y:S02]  /*0e00*/  CS2R R8, SRZ ;  /* 0x0000000000087805 */ /* 0x000fe4000001ff00 */
[----:B------:R-:W-:Y:S02]  /*0e10*/  CS2R R4, SRZ ;  /* 0x0000000000047805 */ /* 0x000fe4000001ff00 */
[----:B------:R-:W-:Y:S02]  /*0e20*/  CS2R R48, SRZ ;  /* 0x0000000000307805 */ /* 0x000fe4000001ff00 */
[----:B------:R-:W-:-:S02]  /*0e30*/  CS2R R2, SRZ ;  /* 0x0000000000027805 */ /* 0x000fc4000001ff00 */
[----:B------:R-:W-:Y:S02]  /*0e40*/  CS2R R30, SRZ ;  /* 0x00000000001e7805 */ /* 0x000fe4000001ff00 */
[----:B------:R-:W-:Y:S02]  /*0e50*/  ISETP.LT.AND P1, PT, R16, UR44, PT ;  /* 0x0000002c10007c0c */ /* 0x000fe4000bf21270 */
        /* <DEDUP_REMOVED lines=8> */
[----:B------:R-:W-:Y:S01]  /*0ee0*/  CS2R R38, SRZ ;  /* 0x0000000000267805 */ /* 0x000fe2000001ff00 */
[----:B------:R-:W-:Y:S06]  /*0ef0*/  @!P1 BRA `(.L_x_10) ;  /* 0x0000005000cc9947 */ /* 0x000fec0003800000 */
[----:B------:R-:W-:Y:S01]  /*0f00*/  SHF.R.S32.HI R23, RZ, 0x1f, R18 ;  /* 0x0000001fff177819 */ /* 0x000fe20000011412 */
[----:B------:R-:W0:Y:S01]  /*0f10*/  S2UR UR6, SR_CgaCtaId ;  /* 0x00000000000679c3 */ /* 0x000e220000008800 */
[----:B------:R-:W-:Y:S02]  /*0f20*/  UMOV UR41, 0x400 ;  /* 0x0000040000297882 */ /* 0x000fe40000000000 */
[----:B------:R-:W-:-:S04]  /*0f30*/  LEA.HI R19, R23, R18, RZ, 0x7 ;  /* 0x0000001217137211 */ /* 0x000fc800078f38ff */
[----:B------:R-:W-:-:S06]  /*0f40*/  SHF.R.S32.HI R0, RZ, 0x7, R19 ;  /* 0x00000007ff007819 */ /* 0x000fcc0000011413 */
[----:B------:R-:W1:Y:S01]  /*0f50*/  SHFL.IDX PT, R0, R0, RZ, 0x1f ;  /* 0x00001fff00007589 */ /* 0x000e6200000e0000 */
[----:B0-----:R-:W-:-:S04]  /*0f60*/  ULEA UR41, UR6, UR41, 0x18 ;  /* 0x0000002906297291 */ /* 0x001fc8000f8ec03f */
[----:B------:R-:W-:-:S04]  /*0f70*/  UIADD3 UR6, UR41, 0x21800, URZ ;  /* 0x0002180029067890 */ /* 0x000fc8000fffe03f */
[----:B------:R-:W-:Y:S01]  /*0f80*/  ULOP3.LUT UP0, URZ, UR6, 0x3ff, URZ, 0xc0, !UPT ;  /* 0x000003ff063f7892 */ /* 0x000fe2000f80c03f */
[----:B-1----:R-:W-:-:S05]  /*0f90*/  R2UR UR40, R0 ;  /* 0x00000000002872ca */ /* 0x002fca00000e0000 */
[----:B------:R-:W-:-:S08]  /*0fa0*/  PLOP3.LUT P0, PT, PT, PT, UP0, 0x80, 0x0 ;  /* 0x000000000000781c */ /* 0x000fd00003f0f008 */
[----:B------:R-:W-:-:S04]  /*0fb0*/  UIMAD.WIDE UR4, UR40, 0x55555556, URZ ;  /* 0x55555556280478a5 */ /* 0x000fc8000f8e023f */
[----:B------:R-:W-:-:S04]  /*0fc0*/  ULEA.HI UR5, UR5, UR5, URZ, 0x1 ;  /* 0x0000000505057291 */ /* 0x000fc8000f8f083f */
[----:B------:R-:W-:-:S04]  /*0fd0*/  UIMAD UR45, UR5, -0x3, UR40 ;  /* 0xfffffffd052d78a4 */ /* 0x000fc8000f8e0228 */
[----:B------:R-:W-:-:S04]  /*0fe0*/  ULEA UR4, UR45, UR6, 0xd ;  /* 0x000000062d047291 */ /* 0x000fc8000f8e683f */
[----:B------:R-:W-:-:S04]  /*0ff0*/  USHF.R.U32.HI UR4, URZ, 0x4, UR4 ;  /* 0x000000043f047899 */ /* 0x000fc80008011604 */
[----:B------:R-:W-:Y:S01]  /*1000*/  ULOP3.LUT UR42, UR4, 0x3fff, URZ, 0xc0, !UPT ;  /* 0x00003fff042a7892 */ /* 0x000fe2000f8ec03f */
[----:B------:R-:W-:Y:S11]  /*1010*/  @!P0 BRA `(.L_x_11) ;  /* 0x0000000000408947 */ /* 0x000ff60003800000 */
[----:B------:R-:W-:Y:S01]  /*1020*/  MOV R0, 0x0 ;  /* 0x0000000000007802 */ /* 0x000fe20000000f00 */
[----:B------:R-:W-:Y:S01]  /*1030*/  ULDC.64 UR4, c[0x4][0x88] ;  /* 0x0100220000047ab9 */ /* 0x000fe20000000a00 */
[----:B------:R-:W-:Y:S01]  /*1040*/  ULDC.64 UR6, c[0x4][0x28] ;  /* 0x01000a0000067ab9 */ /* 0x000fe20000000a00 */
[----:B------:R-:W-:Y:S01]  /*1050*/  IMAD.U32 R4, RZ, RZ, UR4 ;  /* 0x00000004ff047e24 */ /* 0x000fe2000f8e00ff */
[----:B------:R0:W1:Y:S01]  /*1060*/  LDC.64 R2, c[0x4][R0] ;  /* 0x0100000000027b82 */ /* 0x0000620000000a00 */
[----:B------:R-:W-:Y:S01]  /*1070*/  IMAD.U32 R5, RZ, RZ, UR5 ;  /* 0x00000005ff057e24 */ /* 0x000fe2000f8e00ff */
[----:B------:R-:W-:Y:S01]  /*1080*/  ULDC.64 UR4, c[0x4][0x90] ;  /* 0x0100240000047ab9 */ /* 0x000fe20000000a00 */
[----:B------:R-:W-:Y:S01]  /*1090*/  MOV R10, UR6 ;  /* 0x00000006000a7c02 */ /* 0x000fe20008000f00 */
[----:B------:R-:W-:Y:S02]  /*10a0*/  IMAD.U32 R6, RZ, RZ, UR4 ;  /* 0x00000004ff067e24 */ /* 0x000fe4000f8e00ff */
[----:B------:R-:W-:-:S02]  /*10b0*/  IMAD.U32 R7, RZ, RZ, UR5 ;  /* 0x00000005ff077e24 */ /* 0x000fc4000f8e00ff */
[----:B------:R-:W-:Y:S02]  /*10c0*/  IMAD.U32 R11, RZ, RZ, UR7 ;  /* 0x00000007ff0b7e24 */ /* 0x000fe4000f8e00ff */
[----:B------:R-:W-:Y:S02]  /*10d0*/  IMAD.MOV.U32 R8, RZ, RZ, 0x70 ;  /* 0x00000070ff087424 */ /* 0x000fe400078e00ff */
[----:B------:R-:W-:Y:S02]  /*10e0*/  IMAD.MOV.U32 R12, RZ, RZ, 0x1 ;  /* 0x00000001ff0c7424 */ /* 0x000fe400078e00ff */
[----:B0-----:R-:W-:-:S07]  /*10f0*/  IMAD.MOV.U32 R13, RZ, RZ, RZ ;  /* 0x000000ffff0d7224 */ /* 0x001fce00078e00ff */
[----:B------:R-:W-:-:S07]  /*1100*/  LEPC R20, `(.L_x_11) ;  /* 0x000000001014794e */ /* 0x000fce0000000000 */
[----:B-1----:R-:W-:Y:S05]  /*1110*/  CALL.ABS.NOINC R2 ;  /* 0x0000000002007343 */ /* 0x002fea0003c00000 */
.L_x_11:
[----:B------:R-:W-:Y:S02]  /*1120*/  SHF.L.U32 R2, RZ, 0x1f, RZ ;  /* 0x0000001fff027819 */ /* 0x000fe400000006ff */
[----:B------:R-:W-:Y:S02]  /*1130*/  LEA.HI R8, R23, R18, RZ, 0x4 ;  /* 0x0000001217087211 */ /* 0x000fe400078f20ff */
[----:B------:R-:W0:Y:S02]  /*1140*/  SYNCS.PHASECHK.TRANS64.TRYWAIT P0, [UR41+0x2d800], R2 ;  /* 0x02d80002ff0075a7 */ /* 0x000e240008000169 */
[----:B------:R-:W-:-:S05]  /*1150*/  LOP3.LUT R3, R8, 0xfffffff0, RZ, 0xc0, !PT ;  /* 0xfffffff008037812 */ /* 0x000fca00078ec0ff */
[----:B------:R-:W-:-:S05]  /*1160*/  IMAD.IADD R3, R18, 0x1, -R3 ;  /* 0x0000000112037824 */ /* 0x000fca00078e0a03 */
[----:B------:R-:W-:-:S04]  /*1170*/  SHF.R.S32.HI R6, RZ, 0x1f, R3 ;  /* 0x0000001fff067819 */ /* 0x000fc80000011403 */
[----:B------:R-:W-:Y:S01]  /*1180*/  LEA.HI R6, R6, R3, RZ, 0x3 ;  /* 0x0000000306067211 */ /* 0x000fe200078f18ff */
[----:B0-----:R-:W-:Y:S06]  /*1190*/  @!P0 BRA `(.L_x_12) ;  /* 0x000000a000308947 */ /* 0x001fec0003800000 */
.L_x_85:
[----:B------:R-:W-:Y:S01]  /*11a0*/  ULOP3.LUT UR4, UR38, 0x1, URZ, 0xfc, !UPT ;  /* 0x0000000126047892 */ /* 0x000fe2000f8efc3f */
[----:B------:R-:W-:Y:S01]  /*11b0*/  LOP3.LUT R0, R6, 0xfffffff8, RZ, 0xc0, !PT ;  /* 0xfffffff806007812 */ /* 0x000fe200078ec0ff */
[----:B0-----:R-:W-:-:S04]  /*11c0*/  IMAD.MOV.U32 R5, RZ, RZ, 0x20 ;  /* 0x00000020ff057424 */ /* 0x001fc800078e00ff */
[----:B------:R-:W-:Y:S01]  /*11d0*/  MOV R4, UR4 ;  /* 0x0000000400047c02 */ /* 0x000fe20008000f00 */
[----:B------:R-:W-:-:S03]  /*11e0*/  IMAD.IADD R7, R3, 0x1, -R0 ;  /* 0x0000000103077824 */ /* 0x000fc600078e0a00 */
[----:B------:R-:W-:Y:S02]  /*11f0*/  ISETP.NE.AND P0, PT, R4, 0x3, PT ;  /* 0x000000030400780c */ /* 0x000fe40003f05270 */
[----:B------:R-:W-:-:S04]  /*1200*/  LOP3.LUT P1, RZ, R7, 0x4, RZ, 0xc0, !PT ;  /* 0x0000000407ff7812 */ /* 0x000fc8000782c0ff */
[----:B------:R-:W-:-:S07]  /*1210*/  SEL R13, R5, 0xffffffe0, !P1 ;  /* 0xffffffe0050d7807 */ /* 0x000fce0004800000 */
[----:B------:R-:W-:Y:S05]  /*1220*/  @!P0 BRA `(.L_x_13) ;  /* 0x0000000000048947 */ /* 0x000fea0003800000 */
[----:B------:R-:W-:Y:S01]  /*1230*/  BPT.TRAP 0x1 ;  /* 0x000000040000795c */ /* 0x000fe20000300000 */
.L_x_13:
[----:B------:R0:W1:Y:S01]  /*1240*/  SYNCS.PHASECHK.TRANS64.TRYWAIT P1, [UR41+0x2d830], R2 ;  /* 0x02d83002ff0075a7 */ /* 0x0000620008020169 */
[----:B------:R-:W-:Y:S05]  /*1250*/  @!P0 BRA `(.L_x_14) ;  /* 0x0000000000048947 */ /* 0x000fea0003800000 */
[----:B------:R-:W-:Y:S01]  /*1260*/  BPT.TRAP 0x1 ;  /* 0x000000040000795c */ /* 0x000fe20000300000 */
.L_x_14:
[----:B-1----:R-:W-:Y:S05]  /*1270*/  @P1 BRA `(.L_x_15) ;  /* 0x0000000000081947 */ /* 0x002fea0003800000 */
[----:B------:R-:W1:Y:S02]  /*1280*/  SYNCS.PHASECHK.TRANS64.TRYWAIT P1, [UR41+0x2d830], R2 ;  /* 0x02d83002ff0075a7 */ /* 0x000e640008020169 */
[----:B-1----:R-:W-:Y:S05]  /*1290*/  @!P1 BRA `(.L_x_16) ;  /* 0x000000a000089947 */ /* 0x002fea0003800000 */
.L_x_15:
[----:B------:R-:W-:Y:S01]  /*12a0*/  ULEA UR4, UR45, UR41, 0xc ;  /* 0x000000292d047291 */ /* 0x000fe2000f8e603f */
[----:B------:R-:W-:Y:S01]  /*12b0*/  IMAD.MOV.U32 R0, RZ, RZ, RZ ;  /* 0x000000ffff007224 */ /* 0x000fe200078e00ff */
[----:B-1----:R-:W-:Y:S01]  /*12c0*/  MOV R3, 0x80000020 ;  /* 0x8000002000037802 */ /* 0x002fe20000000f00 */
[----:B------:R-:W-:Y:S01]  /*12d0*/  IMAD.MOV.U32 R135, RZ, RZ, RZ ;  /* 0x000000ffff877224 */ /* 0x000fe200078e00ff */
[----:B------:R-:W-:-:S04]  /*12e0*/  UIADD3 UR4, UR4, 0xc400, URZ ;  /* 0x0000c40004047890 */ /* 0x000fc8000fffe03f */
[----:B------:R-:W-:-:S04]  /*12f0*/  USHF.R.U32.HI UR4, URZ, 0x4, UR4 ;  /* 0x000000043f047899 */ /* 0x000fc80008011604 */
[----:B------:R-:W-:-:S06]  /*1300*/  ULOP3.LUT UR4, UR4, 0x3fff, URZ, 0xc0, !UPT ;  /* 0x00003fff04047892 */ /* 0x000fcc000f8ec03f */
[----:B0-----:R-:W-:Y:S01]  /*1310*/  IMAD.U32 R2, RZ, RZ, UR4 ;  /* 0x00000004ff027e24 */ /* 0x001fe2000f8e00ff */
[----:B------:R-:W-:Y:S05]  /*1320*/  WARPSYNC.ALL ;  /* 0x0000000000007948 */ /* 0x000fea0003800000 */
[----:B------:R-:W-:Y:S01]  /*1330*/  LOP3.LUT R2, R2, 0x10000, RZ, 0xfc, !PT ;  /* 0x0001000002027812 */ /* 0x000fe200078efcff */
[----:B------:R-:W-:-:S03]  /*1340*/  UIADD3 UR4, UR41, 0x15400, URZ ;  /* 0x0001540029047890 */ /* 0x000fc6000fffe03f */
[C---:B------:R-:W-:Y:S01]  /*1350*/  R2UR UR8, R2.reuse ;  /* 0x00000000020872ca */ /* 0x040fe200000e0000 */
[----:B------:R-:W-:Y:S01]  /*1360*/  WARPGROUP.ARRIVE ;  /* 0x00000000000079c5 */ /* 0x000fe20000000000 */
[----:B------:R-:W-:Y:S01]  /*1370*/  R2UR UR9, R3 ;  /* 0x00000000030972ca */ /* 0x000fe200000e0000 */
[----:B------:R-:W-:Y:S01]  /*1380*/  USHF.R.U32.HI UR4, URZ, 0x4, UR4 ;  /* 0x000000043f047899 */ /* 0x000fe20008011604 */
[----:B------:R-:W-:Y:S01]  /*1390*/  R2UR UR24, R2 ;  /* 0x00000000021872ca */ /* 0x000fe200000e0000 */
[----:B------:R-:W-:Y:S01]  /*13a0*/  UMOV UR11, 0x80000020 ;  /* 0x80000020000b7882 */ /* 0x000fe20000000000 */
[----:B------:R-:W-:Y:S01]  /*13b0*/  UMOV UR13, 0x80000020 ;  /* 0x80000020000d7882 */ /* 0x000fe20000000000 */
[----:B------:R-:W-:Y:S01]  /*13c0*/  ULOP3.LUT UR4, UR4, 0x3fff, URZ, 0xc0, !UPT ;  /* 0x00003fff04047892 */ /* 0x000fe2000f8ec03f */
[----:B------:R-:W-:Y:S01]  /*13d0*/  UMOV UR15, 0x80000020 ;  /* 0x80000020000f7882 */ /* 0x000fe20000000000 */
[----:B------:R-:W-:Y:S02]  /*13e0*/  UMOV UR17, 0x80000020 ;  /* 0x8000002000117882 */ /* 0x000fe40000000000 */
[----:B------:R-:W-:Y:S01]  /*13f0*/  ULOP3.LUT UR6, UR4, 0x10000, URZ, 0xfc, !UPT ;  /* 0x0001000004067892 */ /* 0x000fe2000f8efc3f */
[----:B------:R-:W-:Y:S01]  /*1400*/  UMOV UR19, 0x80000020 ;  /* 0x8000002000137882 */ /* 0x000fe20000000000 */
[----:B------:R-:W-:-:S02]  /*1410*/  UMOV UR21, 0x80000020 ;  /* 0x8000002000157882 */ /* 0x000fc40000000000 */
[----:B------:R-:W-:Y:S02]  /*1420*/  UIADD3 UR14, UR6, 0x200, URZ ;  /* 0x00000200060e7890 */ /* 0x000fe4000fffe03f */
[----:B------:R-:W-:Y:S01]  /*1430*/  UIADD3 UR12, UR24, 0x300, URZ ;  /* 0x00000300180c7890 */ /* 0x000fe2000fffe03f */
[----:B------:R-:W0:Y:S01]  /*1440*/  S2UR UR4, SR_CgaCtaId ;  /* 0x00000000000479c3 */ /* 0x000e220000008800 */
[----:B------:R-:W-:Y:S01]  /*1450*/  UMOV UR10, UR6 ;  /* 0x00000006000a7c82 */ /* 0x000fe20008000000 */
[----:B------:R-:W-:Y:S01]  /*1460*/  UIADD3 UR16, UR24, 0x302, URZ ;  /* 0x0000030218107890 */ /* 0x000fe2000fffe03f */
[----:B------:R-:W-:Y:S01]  /*1470*/  HGMMA.64x128x16.F32.BF16 R24, gdesc[UR8], RZ, !UPT, gsb0 ;  /* 0x01e00000081879f0 */ /* 0x000fe2000c0018ff */
[----:B------:R-:W-:Y:S02]  /*1480*/  UIADD3 UR8, UR24, 0x2, URZ ;  /* 0x0000000218087890 */ /* 0x000fe4000fffe03f */
[----:B------:R-:W-:Y:S01]  /*1490*/  UIADD3 UR10, UR6, 0x2, URZ ;  /* 0x00000002060a7890 */ /* 0x000fe2000fffe03f */
[----:B------:R-:W-:Y:S01]  /*14a0*/  UMOV UR9, 0x80000020 ;  /* 0x8000002000097882 */ /* 0x000fe20000000000 */
[----:B------:R-:W-:Y:S01]  /*14b0*/  UMOV UR11, 0x80000020 ;  /* 0x80000020000b7882 */ /* 0x000fe20000000000 */
[----:B------:R-:W-:-:S02]  /*14c0*/  UIADD3 UR18, UR6, 0x202, URZ ;  /* 0x0000020206127890 */ /* 0x000fc4000fffe03f */
[----:B------:R-:W-:Y:S02]  /*14d0*/  UIADD3 UR20, UR24, 0x600, URZ ;  /* 0x0000060018147890 */ /* 0x000fe4000fffe03f */
[----:B------:R-:W-:Y:S01]  /*14e0*/  UIADD3 UR22, UR6, 0x400, URZ ;  /* 0x0000040006167890 */ /* 0x000fe2000fffe03f */
[----:B------:R-:W-:Y:S01]  /*14f0*/  UMOV UR23, 0x80000020 ;  /* 0x8000002000177882 */ /* 0x000fe20000000000 */
[----:B------:R-:W-:Y:S02]  /*1500*/  UIADD3 UR24, UR24, 0x602, URZ ;  /* 0x0000060218187890 */ /* 0x000fe4000fffe03f */
[----:B------:R-:W-:Y:S01]  /*1510*/  UIADD3 UR26, UR6, 0x402, URZ ;  /* 0x00000402061a7890 */ /* 0x000fe2000fffe03f */
[----:B------:R-:W-:Y:S01]  /*1520*/  UMOV UR25, 0x80000020 ;  /* 0x8000002000197882 */ /* 0x000fe20000000000 */
[----:B------:R-:W-:Y:S01]  /*1530*/  UMOV UR27, 0x80000020 ;  /* 0x80000020001b7882 */ /* 0x000fe20000000000 */
[----:B------:R-:W-:Y:S02]  /*1540*/  WARPGROUP.DEPBAR.LE gsb0, 0x0 ;  /* 0x00008000000079c5 */ /* 0x000fe40000010000 */
[----:B------:R-:W-:-:S06]  /*1550*/  WARPGROUP.ARRIVE ;  /* 0x00000000000079c5 */ /* 0x000fcc0000000000 */
[----:B------:R-:W-:Y:S03]  /*1560*/  HGMMA.64x128x16.F32.BF16 R24, gdesc[UR8], R24, gsb0 ;  /* 0x01e00000081879f0 */ /* 0x000fe60008001818 */
[----:B------:R-:W-:Y:S02]  /*1570*/  WARPGROUP.DEPBAR.LE gsb0, 0x0 ;  /* 0x00008000000079c5 */ /* 0x000fe40000010000 */
[----:B------:R-:W-:-:S07]  /*1580*/  WARPGROUP.ARRIVE ;  /* 0x00000000000079c5 */ /* 0x000fce0000000000 */
        /* <DEDUP_REMOVED lines=11> */
[----:B0-----:R-:W-:Y:S05]  /*1640*/  @!P0 BRA `(.L_x_17) ;  /* 0x0000000000048947 */ /* 0x001fea0003800000 */
[----:B------:R-:W-:Y:S01]  /*1650*/  BPT.TRAP 0x1 ;  /* 0x000000040000795c */ /* 0x000fe20000300000 */
.L_x_17:
[----:B------:R-:W-:Y:S01]  /*1660*/  LOP3.LUT R19, R19, 0xffffff80, RZ, 0xc0, !PT ;  /* 0xffffff8013137812 */ /* 0x000fe200078ec0ff */
[----:B------:R-:W-:Y:S01]  /*1670*/  IMAD.MOV.U32 R9, RZ, RZ, -0x2 ;  /* 0xfffffffeff097424 */ /* 0x000fe200078e00ff */
[----:B------:R-:W-:Y:S01]  /*1680*/  P2R R10, PR, RZ, 0x1 ;  /* 0x00000001ff0a7803 */ /* 0x000fe20000000000 */
[----:B------:R-:W-:Y:S01]  /*1690*/  ULDC UR5, c[0x0][0x988] ;  /* 0x0002620000057ab9 */ /* 0x000fe20000000800 */
[----:B------:R-:W-:Y:S01]  /*16a0*/  UIADD3 UR7, UR41, 0x2d840, URZ ;  /* 0x0002d84029077890 */ /* 0x000fe2000fffe03f */
[----:B------:R-:W-:Y:S01]  /*16b0*/  IMAD.IADD R19, R18, 0x1, -R19 ;  /* 0x0000000112137824 */ /* 0x000fe200078e0a13 */
[----:B------:R-:W-:Y:S01]  /*16c0*/  LEA.HI R18, R23, R18, RZ, 0x5 ;  /* 0x0000001217127211 */ /* 0x000fe200078f28ff */
[----:B------:R-:W-:Y:S01]  /*16d0*/  UIADD3 UR33, UR44, -0x2, URZ ;  /* 0xfffffffe2c217890 */ /* 0x000fe2000fffe03f */
[----:B------:R-:W-:Y:S01]  /*16e0*/  IMAD.MOV.U32 R134, RZ, RZ, R135 ;  /* 0x000000ffff867224 */ /* 0x000fe200078e0087 */
[----:B------:R-:W-:Y:S01]  /*16f0*/  UPRMT UR7, UR4, 0x654, UR7 ;  /* 0x0000065404077896 */ /* 0x000fe20008000007 */
[----:B------:R-:W-:Y:S01]  /*1700*/  SHF.R.S32.HI R4, RZ, 0x1f, R19 ;  /* 0x0000001fff047819 */ /* 0x000fe20000011413 */
[----:B------:R-:W-:Y:S01]  /*1710*/  UMOV UR32, URZ ;  /* 0x0000003f00207c82 */ /* 0x000fe20008000000 */
[--C-:B------:R-:W-:Y:S01]  /*1720*/  IMAD.MOV.U32 R133, RZ, RZ, R135.reuse ;  /* 0x000000ffff857224 */ /* 0x100fe200078e0087 */
[----:B------:R-:W-:Y:S01]  /*1730*/  MOV R131, R135 ;  /* 0x0000008700837202 */ /* 0x000fe20000000f00 */
[--C-:B------:R-:W-:Y:S01]  /*1740*/  IMAD.MOV.U32 R132, RZ, RZ, R135.reuse ;  /* 0x000000ffff847224 */ /* 0x100fe200078e0087 */
[----:B------:R-:W-:Y:S01]  /*1750*/  LEA.HI R4, R4, R19, RZ, 0x2 ;  /* 0x0000001304047211 */ /* 0x000fe200078f10ff */
[--C-:B------:R-:W-:Y:S01]  /*1760*/  IMAD.MOV.U32 R130, RZ, RZ, R135.reuse ;  /* 0x000000ffff827224 */ /* 0x100fe200078e0087 */
[-C--:B------:R-:W-:Y:S01]  /*1770*/  MOV R125, R135.reuse ;  /* 0x00000087007d7202 */ /* 0x080fe20000000f00 */
[----:B------:R-:W-:Y:S01]  /*1780*/  SYNCS.ARRIVE.TRANS64.RED.A1T0 RZ, [UR7], RZ ;  /* 0x000000ffffff79a7 */ /* 0x000fe20008100407 */
[----:B------:R-:W-:Y:S01]  /*1790*/  LOP3.LUT R4, R4, 0x7ffffffc, RZ, 0xc0, !PT ;  /* 0x7ffffffc04047812 */ /* 0x000fe200078ec0ff */
[--C-:B------:R-:W-:Y:S01]  /*17a0*/  IMAD.MOV.U32 R129, RZ, RZ, R135.reuse ;  /* 0x000000ffff817224 */ /* 0x100fe200078e0087 */
[-C--:B------:R-:W-:Y:S01]  /*17b0*/  MOV R119, R135.reuse ;  /* 0x0000008700777202 */ /* 0x080fe20000000f00 */
[--C-:B------:R-:W-:Y:S01]  /*17c0*/  IMAD.MOV.U32 R128, RZ, RZ, R135.reuse ;  /* 0x000000ffff807224 */ /* 0x100fe200078e0087 */
[-C--:B------:R-:W-:Y:S01]  /*17d0*/  MOV R113, R135.reuse ;  /* 0x0000008700717202 */ /* 0x080fe20000000f00 */
[----:B------:R-:W-:Y:S01]  /*17e0*/  IMAD.IADD R4, R19, 0x1, -R4 ;  /* 0x0000000113047824 */ /* 0x000fe200078e0a04 */
[-C--:B------:R-:W-:Y:S01]  /*17f0*/  MOV R107, R135.reuse ;  /* 0x00000087006b7202 */ /* 0x080fe20000000f00 */
[----:B------:R-:W-:Y:S01]  /*1800*/  IMAD.MOV.U32 R127, RZ, RZ, R135 ;  /* 0x000000ffff7f7224 */ /* 0x000fe200078e0087 */
[----:B------:R-:W-:Y:S01]  /*1810*/  MOV R101, R135 ;  /* 0x0000008700657202 */ /* 0x000fe20000000f00 */
[----:B------:R-:W-:Y:S01]  /*1820*/  IMAD R4, R4, R9, 0x80 ;  /* 0x0000008004047424 */ /* 0x000fe200078e0209 */
[----:B------:R-:W-:Y:S01]  /*1830*/  MOV R95, R135 ;  /* 0x00000087005f7202 */ /* 0x000fe20000000f00 */
[----:B------:R-:W-:-:S02]  /*1840*/  IMAD.U32 R9, RZ, RZ, UR44 ;  /* 0x0000002cff097e24 */ /* 0x000fc4000f8e00ff */
[----:B------:R-:W-:Y:S02]  /*1850*/  VIADD R4, R4, UR43 ;  /* 0x0000002b04047c36 */ /* 0x000fe40008000000 */
[--C-:B------:R-:W-:Y:S02]  /*1860*/  IMAD.MOV.U32 R126, RZ, RZ, R135.reuse ;  /* 0x000000ffff7e7224 */ /* 0x100fe400078e0087 */
[----:B------:R-:W-:Y:S02]  /*1870*/  IMAD R9, R9, -0x80, R4 ;  /* 0xffffff8009097824 */ /* 0x000fe400078e0204 */
[--C-:B------:R-:W-:Y:S02]  /*1880*/  IMAD.MOV.U32 R124, RZ, RZ, R135.reuse ;  /* 0x000000ffff7c7224 */ /* 0x100fe400078e0087 */
[--C-:B------:R-:W-:Y:S01]  /*1890*/  IMAD.MOV.U32 R123, RZ, RZ, R135.reuse ;  /* 0x000000ffff7b7224 */ /* 0x100fe200078e0087 */
[C---:B------:R-:W-:Y:S01]  /*18a0*/  ISETP.GT.AND P4, PT, R9.reuse, RZ, PT ;  /* 0x000000ff0900720c */ /* 0x040fe20003f84270 */
[--C-:B------:R-:W-:Y:S01]  /*18b0*/  IMAD.MOV.U32 R122, RZ, RZ, R135.reuse ;  /* 0x000000ffff7a7224 */ /* 0x100fe200078e0087 */
[C---:B------:R-:W-:Y:S01]  /*18c0*/  ISETP.GT.AND P3, PT, R9.reuse, 0x1, PT ;  /* 0x000000010900780c */ /* 0x040fe20003f64270 */
[--C-:B------:R-:W-:Y:S01]  /*18d0*/  IMAD.MOV.U32 R121, RZ, RZ, R135.reuse ;  /* 0x000000ffff797224 */ /* 0x100fe200078e0087 */
[----:B------:R-:W-:Y:S01]  /*18e0*/  ISETP.GT.AND P1, PT, R9, 0x8, PT ;  /* 0x000000080900780c */ /* 0x000fe20003f24270 */
[--C-:B------:R-:W-:Y:S01]  /*18f0*/  IMAD.MOV.U32 R120, RZ, RZ, R135.reuse ;  /* 0x000000ffff787224 */ /* 0x100fe200078e0087 */
[----:B------:R-:W-:Y:S01]  /*1900*/  FSEL R26, R26, -INF , P4 ;  /* 0xff8000001a1a7808 */ /* 0x000fe20002000000 */
[--C-:B------:R-:W-:Y:S01]  /*1910*/  IMAD.MOV.U32 R118, RZ, RZ, R135.reuse ;  /* 0x000000ffff767224 */ /* 0x100fe200078e0087 */
[----:B------:R-:W-:Y:S01]  /*1920*/  FSEL R27, R27, -INF , P3 ;  /* 0xff8000001b1b7808 */ /* 0x000fe20001800000 */
[--C-:B------:R-:W-:Y:S01]  /*1930*/  IMAD.MOV.U32 R117, RZ, RZ, R135.reuse ;  /* 0x000000ffff757224 */ /* 0x100fe200078e0087 */
[C---:B------:R-:W-:Y:S01]  /*1940*/  ISETP.GT.AND P2, PT, R9.reuse, 0x9, PT ;  /* 0x000000090900780c */ /* 0x040fe20003f44270 */
[--C-:B------:R-:W-:Y:S01]  /*1950*/  IMAD.MOV.U32 R116, RZ, RZ, R135.reuse ;  /* 0x000000ffff747224 */ /* 0x100fe200078e0087 */
[----:B------:R-:W-:Y:S01]  /*1960*/  FSEL R30, R30, -INF , P1 ;  /* 0xff8000001e1e7808 */ /* 0x000fe20000800000 */
[--C-:B------:R-:W-:Y:S01]  /*1970*/  IMAD.MOV.U32 R115, RZ, RZ, R135.reuse ;  /* 0x000000ffff737224 */ /* 0x100fe200078e0087 */
[----:B------:R-:W-:Y:S01]  /*1980*/  FMNMX.FTZ R11, R26, R27, !PT ;  /* 0x0000001b1a0b7209 */ /* 0x000fe20007810000 */
[--C-:B------:R-:W-:Y:S01]  /*1990*/  IMAD.MOV.U32 R114, RZ, RZ, R135.reuse ;  /* 0x000000ffff727224 */ /* 0x100fe200078e0087 */
[----:B------:R-:W-:Y:S01]  /*19a0*/  ISETP.GT.AND P6, PT, R9, 0x10, PT ;  /* 0x000000100900780c */ /* 0x000fe20003fc4270 */
        /* <DEDUP_REMOVED lines=11> */
[----:B------:R-:W-:Y:S01]  /*1a60*/  FSEL R24, R24, -INF , P4 ;  /* 0xff80000018187808 */ /* 0x000fe20002000000 */
        /* <DEDUP_REMOVED lines=26> */
[----:B------:R-:W-:Y:S01]  /*1c10*/  IMAD.MOV.U32 R90, RZ, RZ, R135 ;  /* 0x000000ffff5a7224 */ /* 0x000fe200078e0087 */
[----:B------:R-:W-:-:S02]  /*1c20*/  FSEL R42, R42, -INF , P1 ;  /* 0xff8000002a2a7808 */ /* 0x000fc40000800000 */
[----:B------:R-:W-:Y:S02]  /*1c30*/  FMNMX.FTZ R11, R39, R4, !PT ;  /* 0x00000004270b7209 */ /* 0x000fe40007810000 */
[----:B------:R-:W-:Y:S02]  /*1c40*/  FSEL R32, R32, -INF , P6 ;  /* 0xff80000020207808 */ /* 0x000fe40003000000 */
[----:B------:R-:W-:Y:S02]  /*1c50*/  ISETP.GT.AND P6, PT, R9, 0x28, PT ;  /* 0x000000280900780c */ /* 0x000fe40003fc4270 */
[----:B------:R-:W-:Y:S02]  /*1c60*/  FSEL R43, R43, -INF , P2 ;  /* 0xff8000002b2b7808 */ /* 0x000fe40001000000 */
[----:B------:R-:W-:Y:S02]  /*1c70*/  FMNMX.FTZ R4, R42, R11, !PT ;  /* 0x0000000b2a047209 */ /* 0x000fe40007810000 */
[----:B------:R-:W-:-:S02]  /*1c80*/  FSEL R33, R33, -INF , P5 ;  /* 0xff80000021217808 */ /* 0x000fc40002800000 */
[----:B------:R-:W-:Y:S02]  /*1c90*/  ISETP.GT.AND P5, PT, R9, 0x29, PT ;  /* 0x000000290900780c */ /* 0x000fe40003fa4270 */
[----:B------:R-:W-:Y:S02]  /*1ca0*/  FSEL R46, R46, -INF , P6 ;  /* 0xff8000002e2e7808 */ /* 0x000fe40003000000 */
[----:B------:R-:W-:Y:S02]  /*1cb0*/  FMNMX.FTZ R11, R43, R4, !PT ;  /* 0x000000042b0b7209 */ /* 0x000fe40007810000 */
[----:B------:R-:W-:Y:S02]  /*1cc0*/  FSEL R36, R36, -INF , P4 ;  /* 0xff80000024247808 */ /* 0x000fe40002000000 */
[----:B------:R-:W-:Y:S02]  /*1cd0*/  ISETP.GT.AND P4, PT, R9, 0x30, PT ;  /* 0x000000300900780c */ /* 0x000fe40003f84270 */
        /* <DEDUP_REMOVED lines=42> */
[----:B------:R-:W-:-:S02]  /*1f80*/  ISETP.GT.AND P0, PT, R9, 0x59, PT ;  /* 0x000000590900780c */ /* 0x000fc40003f04270 */
[----:B------:R-:W-:Y:S02]  /*1f90*/  FSEL R70, R70, -INF , P6 ;  /* 0xff80000046467808 */ /* 0x000fe40003000000 */
[----:B------:R-:W-:Y:S02]  /*1fa0*/  FMNMX.FTZ R11, R67, R4, !PT ;  /* 0x00000004430b7209 */ /* 0x000fe40007810000 */
[----:B------:R-:W-:Y:S02]  /*1fb0*/  FSEL R57, R57, -INF , P5 ;  /* 0xff80000039397808 */ /* 0x000fe40002800000 */
[----:B------:R-:W-:Y:S02]  /*1fc0*/  ISETP.GT.AND P5, PT, R9, 0x60, PT ;  /* 0x000000600900780c */ /* 0x000fe40003fa4270 */
[----:B------:R-:W-:Y:S02]  /*1fd0*/  FSEL R71, R71, -INF , P0 ;  /* 0xff80000047477808 */ /* 0x000fe40000000000 */
[----:B------:R-:W-:-:S02]  /*1fe0*/  FMNMX.FTZ R4, R70, R11, !PT ;  /* 0x0000000b46047209 */ /* 0x000fc40007810000 */
        /* <DEDUP_REMOVED lines=12> */
[----:B------:R-:W-:Y:S02]  /*20b0*/  FSEL R79, R79, -INF , P2 ;  /* 0xff8000004f4f7808 */ /* 0x000fe40001000000 */
[----:B------:R-:W-:Y:S02]  /*20c0*/  FMNMX.FTZ R4, R78, R11, !PT ;  /* 0x0000000b4e047209 */ /* 0x000fe40007810000 */
[----:B------:R-:W-:Y:S02]  /*20d0*/  ISETP.GT.AND P3, PT, R9, 0x70, PT ;  /* 0x000000700900780c */ /* 0x000fe40003f64270 */
[----:B------:R-:W-:Y:S02]  /*20e0*/  FSEL R60, R60, -INF , P4 ;  /* 0xff8000003c3c7808 */ /* 0x000fe40002000000 */
[----:B------:R-:W-:Y:S02]  /*20f0*/  FSEL R82, R82, -INF , P3 ;  /* 0xff80000052527808 */ /* 0x000fe40001800000 */
[----:B------:R-:W-:-:S02]  /*2100*/  FMNMX.FTZ R11, R79, R4, !PT ;  /* 0x000000044f0b7209 */ /* 0x000fc40007810000 */
[----:B------:R-:W-:Y:S02]  /*2110*/  ISETP.GT.AND P4, PT, R9, 0x71, PT ;  /* 0x000000710900780c */ /* 0x000fe40003f84270 */
[----:B------:R-:W-:Y:S02]  /*2120*/  FMNMX.FTZ R4, R82, R11, !PT ;  /* 0x0000000b52047209 */ /* 0x000fe40007810000 */
[----:B------:R-:W-:Y:S02]  /*2130*/  FSEL R83, R83, -INF , P4 ;  /* 0xff80000053537808 */ /* 0x000fe40002000000 */
[----:B------:R-:W-:Y:S02]  /*2140*/  ISETP.GT.AND P5, PT, R9, 0x78, PT ;  /* 0x000000780900780c */ /* 0x000fe40003fa4270 */
[----:B------:R-:W-:Y:S02]  /*2150*/  FMNMX.FTZ R11, R83, R4, !PT ;  /* 0x00000004530b7209 */ /* 0x000fe40007810000 */
[----:B------:R-:W-:-:S02]  /*2160*/  FSEL R86, R86, -INF , P5 ;  /* 0xff80000056567808 */ /* 0x000fc40002800000 */
[----:B------:R-:W-:Y:S02]  /*2170*/  ISETP.GT.AND P6, PT, R9, 0x79, PT ;  /* 0x000000790900780c */ /* 0x000fe40003fc4270 */
[----:B------:R-:W-:Y:S02]  /*2180*/  FMNMX.FTZ R4, R86, R11, !PT ;  /* 0x0000000b56047209 */ /* 0x000fe40007810000 */
[----:B------:R-:W-:Y:S02]  /*2190*/  FSEL R87, R87, -INF , P6 ;  /* 0xff80000057577808 */ /* 0x000fe40003000000 */
[----:B------:R-:W-:Y:S02]  /*21a0*/  P2R R20, PR, RZ, 0x2 ;  /* 0x00000002ff147803 */ /* 0x000fe40000000000 */
[----:B------:R-:W-:Y:S02]  /*21b0*/  FMNMX.FTZ R11, R87, R4, !PT ;  /* 0x00000004570b7209 */ /* 0x000fe40007810000 */
[----:B------:R-:W-:-:S02]  /*21c0*/  ISETP.GT.AND P1, PT, R9, 0x59, PT ;  /* 0x000000590900780c */ /* 0x000fc40003f24270 */
[----:B------:R-:W-:Y:S01]  /*21d0*/  P2R R19, PR, RZ, 0x4 ;  /* 0x00000004ff137803 */ /* 0x000fe20000000000 */
[----:B------:R-:W0:Y:S01]  /*21e0*/  SHFL.BFLY PT, R4, R11, 0x2, 0x1f ;  /* 0x0c401f000b047f89 */ /* 0x000e2200000e0000 */
[----:B------:R-:W-:Y:S02]  /*21f0*/  ISETP.GT.AND P2, PT, R9, 0x58, PT ;  /* 0x000000580900780c */ /* 0x000fe40003f44270 */
[----:B------:R-:W-:Y:S02]  /*2200*/  FSEL R69, R69, -INF , P1 ;  /* 0xff80000045457808 */ /* 0x000fe40000800000 */
[----:B------:R-:W-:Y:S02]  /*2210*/  ISETP.NE.AND P1, PT, R20, RZ, PT ;  /* 0x000000ff1400720c */ /* 0x000fe40003f25270 */
[----:B------:R-:W-:Y:S02]  /*2220*/  FSEL R68, R68, -INF , P2 ;  /* 0xff80000044447808 */ /* 0x000fe40001000000 */
[----:B------:R-:W-:-:S02]  /*2230*/  ISETP.NE.AND P2, PT, R19, RZ, PT ;  /* 0x000000ff1300720c */ /* 0x000fc40003f45270 */
[----:B------:R-:W-:Y:S02]  /*2240*/  P2R R14, PR, RZ, 0x8 ;  /* 0x00000008ff0e7803 */ /* 0x000fe40000000000 */
[----:B------:R-:W-:Y:S02]  /*2250*/  P2R R21, PR, RZ, 0x1 ;  /* 0x00000001ff157803 */ /* 0x000fe40000000000 */
[----:B------:R-:W-:Y:S02]  /*2260*/  ISETP.GT.AND P0, PT, R9, 0x60, PT ;  /* 0x000000600900780c */ /* 0x000fe40003f04270 */
[----:B------:R-:W-:Y:S02]  /*2270*/  FSEL R76, R76, -INF , P1 ;  /* 0xff8000004c4c7808 */ /* 0x000fe40000800000 */
[----:B------:R-:W-:Y:S02]  /*2280*/  FSEL R72, R72, -INF , P0 ;  /* 0xff80000048487808 */ /* 0x000fe40000000000 */
[----:B------:R-:W-:-:S02]  /*2290*/  ISETP.NE.AND P0, PT, R21, RZ, PT ;  /* 0x000000ff1500720c */ /* 0x000fc40003f05270 */
[----:B------:R-:W-:Y:S02]  /*22a0*/  FSEL R77, R77, -INF , P2 ;  /* 0xff8000004d4d7808 */ /* 0x000fe40001000000 */
[----:B0-----:R-:W-:Y:S02]  /*22b0*/  FMNMX.FTZ R12, R11, R4, !PT ;  /* 0x000000040b0c7209 */ /* 0x001fe40007810000 */
[----:B------:R-:W-:Y:S02]  /*22c0*/  FSEL R73, R73, -INF , P0 ;  /* 0xff80000049497808 */ /* 0x000fe40000000000 */
[----:B------:R-:W-:Y:S01]  /*22d0*/  ISETP.NE.AND P0, PT, R10, RZ, PT ;  /* 0x000000ff0a00720c */ /* 0x000fe20003f05270 */
[----:B------:R-:W0:Y:S01]  /*22e0*/  SHFL.BFLY PT, R15, R12, 0x1, 0x1f ;  /* 0x0c201f000c0f7f89 */ /* 0x000e2200000e0000 */
[----:B------:R-:W-:Y:S02]  /*22f0*/  FSEL R81, R81, -INF , P4 ;  /* 0xff80000051517808 */ /* 0x000fe40002000000 */
[----:B------:R-:W-:-:S02]  /*2300*/  FSEL R89, R84, -INF , P5 ;  /* 0xff80000054597808 */ /* 0x000fc40002800000 */
[----:B------:R-:W-:Y:S02]  /*2310*/  FSEL R85, R85, -INF , P6 ;  /* 0xff80000055557808 */ /* 0x000fe40003000000 */
[----:B0-----:R-:W-:Y:S02]  /*2320*/  FMNMX.FTZ R4, R12, R15, !PT ;  /* 0x0000000f0c047209 */ /* 0x001fe40007810000 */
[----:B------:R-:W-:Y:S02]  /*2330*/  FMNMX.FTZ R15, R24, R25, !PT ;  /* 0x00000019180f7209 */ /* 0x000fe40007810000 */
[C---:B------:R-:W-:Y:S01]  /*2340*/  FSETP.NEU.FTZ.AND P3, PT, R4.reuse, -INF , PT ;  /* 0xff8000000400780b */ /* 0x040fe20003f7d000 */
[----:B------:R-:W-:Y:S01]  /*2350*/  FMUL.FTZ R88, R4, UR5 ;  /* 0x0000000504587c20 */ /* 0x000fe20008410000 */
[----:B------:R-:W-:-:S04]  /*2360*/  FMNMX.FTZ R12, R28, R15, !PT ;  /* 0x0000000f1c0c7209 */ /* 0x000fc80007810000 */
[----:B------:R-:W-:Y:S02]  /*2370*/  FMNMX.FTZ R15, R29, R12, !PT ;  /* 0x0000000c1d0f7209 */ /* 0x000fe40007810000 */
[----:B------:R-:W-:Y:S02]  /*2380*/  FSEL R88, R88, RZ, P3 ;  /* 0x000000ff58587208 */ /* 0x000fe40001800000 */
[----:B------:R-:W-:Y:S02]  /*2390*/  FMNMX.FTZ R20, R32, R15, !PT ;  /* 0x0000000f20147209 */ /* 0x000fe40007810000 */
[----:B------:R-:W-:Y:S01]  /*23a0*/  ISETP.NE.AND P3, PT, R14, RZ, PT ;  /* 0x000000ff0e00720c */ /* 0x000fe20003f65270 */
[--C-:B------:R-:W-:Y:S01]  /*23b0*/  FFMA.FTZ R9, R26, UR5, -R88.reuse ;  /* 0x000000051a097c23 */ /* 0x100fe20008010858 */
[----:B------:R-:W-:Y:S01]  /*23c0*/  FMNMX.FTZ R19, R33, R20, !PT ;  /* 0x0000001421137209 */ /* 0x000fe20007810000 */
[--C-:B------:R-:W-:Y:S01]  /*23d0*/  FFMA.FTZ R11, R30, UR5, -R88.reuse ;  /* 0x000000051e0b7c23 */ /* 0x100fe20008010858 */
[--C-:B------:R-:W-:Y:S01]  /*23e0*/  FFMA.FTZ R34, R34, UR5, -R88.reuse ;  /* 0x0000000522227c23 */ /* 0x100fe20008010858 */
[--C-:B------:R-:W-:Y:S01]  /*23f0*/  FFMA.FTZ R14, R27, UR5, -R88.reuse ;  /* 0x000000051b0e7c23 */ /* 0x100fe20008010858 */
[----:B------:R-:W-:Y:S01]  /*2400*/  FMNMX.FTZ R20, R36, R19, !PT ;  /* 0x0000001324147209 */ /* 0x000fe20007810000 */
[--C-:B------:R-:W-:Y:S01]  /*2410*/  FFMA.FTZ R27, R38, UR5, -R88.reuse ;  /* 0x00000005261b7c23 */ /* 0x100fe20008010858 */
[----:B------:R0:W-:Y:S01]  /*2420*/  MUFU.EX2 R12, R34 ;  /* 0x00000022000c7308 */ /* 0x0001e20000000800 */
[--C-:B------:R-:W-:Y:S01]  /*2430*/  FFMA.FTZ R21, R42, UR5, -R88.reuse ;  /* 0x000000052a157c23 */ /* 0x100fe20008010858 */
[----:B------:R-:W-:Y:S01]  /*2440*/  FMNMX.FTZ R19, R37, R20, !PT ;  /* 0x0000001425137209 */ /* 0x000fe20007810000 */
[--C-:B------:R-:W-:Y:S01]  /*2450*/  FFMA.FTZ R10, R31, UR5, -R88.reuse ;  /* 0x000000051f0a7c23 */ /* 0x100fe20008010858 */
[----:B------:R-:W-:Y:S01]  /*2460*/  FSEL R80, R80, -INF , P3 ;  /* 0xff80000050507808 */ /* 0x000fe20001800000 */
[--C-:B------:R-:W-:Y:S01]  /*2470*/  FFMA.FTZ R31, R46, UR5, -R88.reuse ;  /* 0x000000052e1f7c23 */ /* 0x100fe20008010858 */
[----:B------:R-:W-:Y:S01]  /*2480*/  FMNMX.FTZ R20, R40, R19, !PT ;  /* 0x0000001328147209 */ /* 0x000fe20007810000 */
[--C-:B------:R-:W-:Y:S01]  /*2490*/  FFMA.FTZ R54, R54, UR5, -R88.reuse ;  /* 0x0000000536367c23 */ /* 0x100fe20008010858 */
[--C-:B------:R-:W-:Y:S01]  /*24a0*/  FFMA.FTZ R15, R35, UR5, -R88.reuse ;  /* 0x00000005230f7c23 */ /* 0x100fe20008010858 */
[--C-:B------:R-:W-:Y:S01]  /*24b0*/  FFMA.FTZ R35, R51, UR5, -R88.reuse ;  /* 0x0000000533237c23 */ /* 0x100fe20008010858 */
[----:B------:R-:W-:Y:S01]  /*24c0*/  FMNMX.FTZ R19, R41, R20, !PT ;  /* 0x0000001429137209 */ /* 0x000fe20007810000 */
[--C-:B------:R-:W-:Y:S01]  /*24d0*/  FFMA.FTZ R51, R59, UR5, -R88.reuse ;  /* 0x000000053b337c23 */ /* 0x100fe20008010858 */
[--C-:B------:R-:W-:Y:S01]  /*24e0*/  FFMA.FTZ R59, R62, UR5, -R88.reuse ;  /* 0x000000053e3b7c23 */ /* 0x100fe20008010858 */
[--C-:B------:R-:W-:Y:S01]  /*24f0*/  FFMA.FTZ R58, R58, UR5, -R88.reuse ;  /* 0x000000053a3a7c23 */ /* 0x100fe20008010858 */
[----:B------:R-:W-:Y:S01]  /*2500*/  FMNMX.FTZ R26, R44, R19, !PT ;  /* 0x000000132c1a7209 */ /* 0x000fe20007810000 */
[----:B------:R-:W-:Y:S01]  /*2510*/  MUFU.EX2 R9, R9 ;  /* 0x0000000900097308 */ /* 0x000fe20000000800 */
[--C-:B------:R-:W-:Y:S01]  /*2520*/  FFMA.FTZ R43, R43, UR5, -R88.reuse ;  /* 0x000000052b2b7c23 */ /* 0x100fe20008010858 */
[--C-:B------:R-:W-:Y:S01]  /*2530*/  FFMA.FTZ R47, R47, UR5, -R88.reuse ;  /* 0x000000052f2f7c23 */ /* 0x100fe20008010858 */
[----:B------:R-:W-:Y:S01]  /*2540*/  FMNMX.FTZ R19, R45, R26, !PT ;  /* 0x0000001a2d137209 */ /* 0x000fe20007810000 */
[--C-:B------:R-:W-:Y:S01]  /*2550*/  FFMA.FTZ R39, R39, UR5, -R88.reuse ;  /* 0x0000000527277c23 */ /* 0x100fe20008010858 */
[--C-:B------:R-:W-:Y:S01]  /*2560*/  FFMA.FTZ R84, R63, UR5, -R88.reuse ;  /* 0x000000053f547c23 */ /* 0x100fe20008010858 */
[--C-:B------:R-:W-:Y:S01]  /*2570*/  FFMA.FTZ R63, R79, UR5, -R88.reuse ;  /* 0x000000054f3f7c23 */ /* 0x100fe20008010858 */
[----:B------:R-:W-:Y:S01]  /*2580*/  FMNMX.FTZ R26, R48, R19, !PT ;  /* 0x00000013301a7209 */ /* 0x000fe20007810000 */
[----:B------:R-:W1:Y:S01]  /*2590*/  MUFU.EX2 R14, R14 ;  /* 0x0000000e000e7308 */ /* 0x000e620000000800 */
[----:B------:R-:W-:-:S02]  /*25a0*/  FFMA.FTZ R50, R50, UR5, -R88 ;  /* 0x0000000532327c23 */ /* 0x000fc40008010858 */
[----:B------:R-:W-:-:S04]  /*25b0*/  FMNMX.FTZ R19, R49, R26, !PT ;  /* 0x0000001a31137209 */ /* 0x000fc80007810000 */
[----:B------:R-:W-:Y:S01]  /*25c0*/  FMNMX.FTZ R30, R52, R19, !PT ;  /* 0x00000013341e7209 */ /* 0x000fe20007810000 */
[----:B------:R-:W2:Y:S03]  /*25d0*/  MUFU.EX2 R11, R11 ;  /* 0x0000000b000b7308 */ /* 0x000ea60000000800 */
[----:B------:R-:W-:-:S04]  /*25e0*/  FMNMX.FTZ R19, R53, R30, !PT ;  /* 0x0000001e35137209 */ /* 0x000fc80007810000 */
[----:B------:R-:W-:Y:S01]  /*25f0*/  FMNMX.FTZ R30, R56, R19, !PT ;  /* 0x00000013381e7209 */ /* 0x000fe20007810000 */
[----:B------:R3:W-:Y:S03]  /*2600*/  MUFU.EX2 R26, R43 ;  /* 0x0000002b001a7308 */ /* 0x0007e60000000800 */
[----:B------:R-:W-:-:S04]  /*2610*/  FMNMX.FTZ R19, R57, R30, !PT ;  /* 0x0000001e39137209 */ /* 0x000fc80007810000 */
[----:B0-----:R-:W-:Y:S01]  /*2620*/  FMNMX.FTZ R34, R60, R19, !PT ;  /* 0x000000133c227209 */ /* 0x001fe20007810000 */
[----:B------:R0:W-:Y:S01]  /*2630*/  MUFU.EX2 R30, R47 ;  /* 0x0000002f001e7308 */ /* 0x0001e20000000800 */
[--C-:B---3--:R-:W-:Y:S01]  /*2640*/  FFMA.FTZ R43, R66, UR5, -R88.reuse ;  /* 0x00000005422b7c23 */ /* 0x108fe20008010858 */
[----:B------:R-:W-:Y:S01]  /*2650*/  FFMA.FTZ R66, R82, UR5, -R88 ;  /* 0x0000000552427c23 */ /* 0x000fe20008010858 */
[----:B------:R-:W-:-:S04]  /*2660*/  FMNMX.FTZ R19, R61, R34, !PT ;  /* 0x000000223d137209 */ /* 0x000fc80007810000 */
[----:B------:R-:W-:Y:S01]  /*2670*/  FMNMX.FTZ R38, R64, R19, !PT ;  /* 0x0000001340267209 */ /* 0x000fe20007810000 */
[----:B------:R-:W-:Y:S01]  /*2680*/  MUFU.EX2 R10, R10 ;  /* 0x0000000a000a7308 */ /* 0x000fe20000000800 */
[--C-:B0-----:R-:W-:Y:S01]  /*2690*/  FFMA.FTZ R47, R71, UR5, -R88.reuse ;  /* 0x00000005472f7c23 */ /* 0x101fe20008010858 */
[----:B------:R-:W-:Y:S01]  /*26a0*/  FFMA.FTZ R71, R83, UR5, -R88 ;  /* 0x0000000553477c23 */ /* 0x000fe20008010858 */
[----:B------:R-:W-:-:S04]  /*26b0*/  FMNMX.FTZ R19, R65, R38, !PT ;  /* 0x0000002641137209 */ /* 0x000fc80007810000 */
[----:B------:R-:W-:Y:S01]  /*26c0*/  FMNMX.FTZ R38, R68, R19, !PT ;  /* 0x0000001344267209 */ /* 0x000fe20007810000 */
[----:B------:R0:W-:Y:S03]  /*26d0*/  MUFU.EX2 R20, R39 ;  /* 0x0000002700147308 */ /* 0x0001e60000000800 */
[----:B------:R-:W-:-:S04]  /*26e0*/  FMNMX.FTZ R19, R69, R38, !PT ;  /* 0x0000002645137209 */ /* 0x000fc80007810000 */
[----:B------:R-:W-:Y:S01]  /*26f0*/  FMNMX.FTZ R42, R72, R19, !PT ;  /* 0x00000013482a7209 */ /* 0x000fe20007810000 */
[----:B------:R-:W-:Y:S01]  /*2700*/  MUFU.EX2 R38, R54 ;  /* 0x0000003600267308 */ /* 0x000fe20000000800 */
[--C-:B0-----:R-:W-:Y:S01]  /*2710*/  FFMA.FTZ R39, R55, UR5, -R88.reuse ;  /* 0x0000000537277c23 */ /* 0x101fe20008010858 */
[----:B------:R-:W-:Y:S01]  /*2720*/  FFMA.FTZ R55, R75, UR5, -R88 ;  /* 0x000000054b377c23 */ /* 0x000fe20008010858 */
[----:B------:R-:W-:-:S04]  /*2730*/  FMNMX.FTZ R19, R73, R42, !PT ;  /* 0x0000002a49137209 */ /* 0x000fc80007810000 */
[----:B------:R-:W-:Y:S01]  /*2740*/  FMNMX.FTZ R42, R76, R19, !PT ;  /* 0x000000134c2a7209 */ /* 0x000fe20007810000 */
[----:B------:R-:W-:Y:S03]  /*2750*/  MUFU.EX2 R15, R15 ;  /* 0x0000000f000f7308 */ /* 0x000fe60000000800 */
[----:B------:R-:W-:-:S04]  /*2760*/  FMNMX.FTZ R19, R77, R42, !PT ;  /* 0x0000002a4d137209 */ /* 0x000fc80007810000 */
[----:B------:R-:W-:Y:S01]  /*2770*/  FMNMX.FTZ R46, R80, R19, !PT ;  /* 0x00000013502e7209 */ /* 0x000fe20007810000 */
[----:B------:R0:W-:Y:S03]  /*2780*/  MUFU.EX2 R42, R58 ;  /* 0x0000003a002a7308 */ /* 0x0001e60000000800 */
[----:B------:R-:W-:-:S04]  /*2790*/  FMNMX.FTZ R46, R81, R46, !PT ;  /* 0x0000002e512e7209 */ /* 0x000fc80007810000 */
[----:B------:R-:W-:Y:S01]  /*27a0*/  FMNMX.FTZ R46, R89, R46, !PT ;  /* 0x0000002e592e7209 */ /* 0x000fe20007810000 */
[----:B------:R-:W-:Y:S01]  /*27b0*/  MUFU.EX2 R27, R27 ;  /* 0x0000001b001b7308 */ /* 0x000fe20000000800 */
[--C-:B0-----:R-:W-:Y:S02]  /*27c0*/  FFMA.FTZ R58, R78, UR5, -R88.reuse ;  /* 0x000000054e3a7c23 */ /* 0x101fe40008010858 */
[----:B------:R-:W-:Y:S01]  /*27d0*/  FMNMX.FTZ R19, R85, R46, !PT ;  /* 0x0000002e55137209 */ /* 0x000fe20007810000 */
[----:B------:R-:W-:-:S04]  /*27e0*/  FFMA.FTZ R46, R70, UR5, -R88 ;  /* 0x00000005462e7c23 */ /* 0x000fc80008010858 */
[----:B------:R-:W0:Y:S01]  /*27f0*/  SHFL.BFLY PT, R54, R19, 0x2, 0x1f ;  /* 0x0c401f0013367f89 */ /* 0x000e2200000e0000 */
[----:B------:R-:W-:Y:S08]  /*2800*/  MUFU.EX2 R21, R21 ;  /* 0x0000001500157308 */ /* 0x000ff00000000800 */
[----:B------:R-:W-:Y:S08]  /*2810*/  MUFU.EX2 R31, R31 ;  /* 0x0000001f001f7308 */ /* 0x000ff00000000800 */
[----:B------:R3:W-:Y:S01]  /*2820*/  MUFU.EX2 R34, R50 ;  /* 0x0000003200227308 */ /* 0x0007e20000000800 */
[----:B0-----:R-:W-:Y:S01]  /*2830*/  FMNMX.FTZ R62, R19, R54, !PT ;  /* 0x00000036133e7209 */ /* 0x001fe20007810000 */
[----:B------:R-:W-:-:S06]  /*2840*/  FFMA.FTZ R54, R74, UR5, -R88 ;  /* 0x000000054a367c23 */ /* 0x000fcc0008010858 */
[----:B------:R-:W-:Y:S01]  /*2850*/  MUFU.EX2 R35, R35 ;  /* 0x0000002300237308 */ /* 0x000fe20000000800 */
[--C-:B---3--:R-:W-:Y:S01]  /*2860*/  FFMA.FTZ R50, R67, UR5, -R88.reuse ;  /* 0x0000000543327c23 */ /* 0x108fe20008010858 */
[--C-:B------:R-:W-:Y:S01]  /*2870*/  FFMA.FTZ R67, R87, UR5, -R88.reuse ;  /* 0x0000000557437c23 */ /* 0x100fe20008010858 */
[----:B------:R-:W0:Y:S05]  /*2880*/  SHFL.BFLY PT, R19, R62, 0x1, 0x1f ;  /* 0x0c201f003e137f89 */ /* 0x000e2a00000e0000 */
[----:B------:R-:W-:Y:S08]  /*2890*/  MUFU.EX2 R39, R39 ;  /* 0x0000002700277308 */ /* 0x000ff00000000800 */
[----:B------:R-:W-:Y:S08]  /*28a0*/  MUFU.EX2 R51, R51 ;  /* 0x0000003300337308 */ /* 0x000ff00000000800 */
[----:B------:R-:W-:Y:S01]  /*28b0*/  MUFU.EX2 R59, R59 ;  /* 0x0000003b003b7308 */ /* 0x000fe20000000800 */
[----:B0-----:R-:W-:Y:S01]  /*28c0*/  FMNMX.FTZ R19, R62, R19, !PT ;  /* 0x000000133e137209 */ /* 0x001fe20007810000 */
[----:B------:R-:W-:Y:S01]  /*28d0*/  FFMA.FTZ R62, R86, UR5, -R88 ;  /* 0x00000005563e7c23 */ /* 0x000fe20008010858 */
[----:B------:R-:W-:-:S02]  /*28e0*/  IMAD.MOV.U32 R88, RZ, RZ, R135 ;  /* 0x000000ffff587224 */ /* 0x000fc400078e0087 */
[C---:B------:R-:W-:Y:S01]  /*28f0*/  FSETP.NEU.FTZ.AND P1, PT, R19.reuse, -INF , PT ;  /* 0xff8000001300780b */ /* 0x040fe20003f3d000 */
[----:B------:R-:W-:Y:S02]  /*2900*/  FMUL.FTZ R78, R19, UR5 ;  /* 0x00000005134e7c20 */ /* 0x000fe40008410000 */
[----:B------:R-:W-:Y:S03]  /*2910*/  MUFU.EX2 R84, R84 ;  /* 0x0000005400547308 */ /* 0x000fe60000000800 */
[----:B------:R-:W-:Y:S02]  /*2920*/  FSEL R78, R78, RZ, P1 ;  /* 0x000000ff4e4e7208 */ /* 0x000fe40000800000 */
[----:B------:R-:W-:-:S03]  /*2930*/  LOP3.LUT P1, RZ, R7, 0x2, RZ, 0xc0, !PT ;  /* 0x0000000207ff7812 */ /* 0x000fc6000782c0ff */
[----:B------:R-:W-:Y:S01]  /*2940*/  MUFU.EX2 R43, R43 ;  /* 0x0000002b002b7308 */ /* 0x000fe20000000800 */
[--C-:B------:R-:W-:Y:S01]  /*2950*/  FFMA.FTZ R29, R29, UR5, -R78.reuse ;  /* 0x000000051d1d7c23 */ /* 0x100fe2000801084e */
[--C-:B------:R-:W-:Y:S01]  /*2960*/  FFMA.FTZ R25, R25, UR5, -R78.reuse ;  /* 0x0000000519197c23 */ /* 0x100fe2000801084e */
[--C-:B------:R-:W-:Y:S01]  /*2970*/  FFMA.FTZ R70, R24, UR5, -R78.reuse ;  /* 0x0000000518467c23 */ /* 0x100fe2000801084e */
[--C-:B------:R-:W-:Y:S01]  /*2980*/  FFMA.FTZ R28, R28, UR5, -R78.reuse ;  /* 0x000000051c1c7c23 */ /* 0x100fe2000801084e */
[--C-:B------:R-:W-:Y:S01]  /*2990*/  FFMA.FTZ R24, R32, UR5, -R78.reuse ;  /* 0x0000000520187c23 */ /* 0x100fe2000801084e */
[--C-:B------:R-:W-:Y:S01]  /*29a0*/  FFMA.FTZ R75, R33, UR5, -R78.reuse ;  /* 0x00000005214b7c23 */ /* 0x100fe2000801084e */
[--C-:B------:R-:W-:Y:S01]  /*29b0*/  FFMA.FTZ R74, R36, UR5, -R78.reuse ;  /* 0x00000005244a7c23 */ /* 0x100fe2000801084e */
[----:B------:R0:W-:Y:S01]  /*29c0*/  MUFU.EX2 R86, R29 ;  /* 0x0000001d00567308 */ /* 0x0001e20000000800 */
[--C-:B------:R-:W-:Y:S01]  /*29d0*/  FFMA.FTZ R79, R37, UR5, -R78.reuse ;  /* 0x00000005254f7c23 */ /* 0x100fe2000801084e */
[--C-:B------:R-:W-:Y:S01]  /*29e0*/  FFMA.FTZ R32, R48, UR5, -R78.reuse ;  /* 0x0000000530207c23 */ /* 0x100fe2000801084e */
[--C-:B------:R-:W-:Y:S01]  /*29f0*/  FFMA.FTZ R41, R41, UR5, -R78.reuse ;  /* 0x0000000529297c23 */ /* 0x100fe2000801084e */
[--C-:B------:R-:W-:Y:S01]  /*2a00*/  FFMA.FTZ R37, R44, UR5, -R78.reuse ;  /* 0x000000052c257c23 */ /* 0x100fe2000801084e */
[--C-:B------:R-:W-:Y:S01]  /*2a10*/  FFMA.FTZ R33, R49, UR5, -R78.reuse ;  /* 0x0000000531217c23 */ /* 0x100fe2000801084e */
[--C-:B------:R-:W-:Y:S01]  /*2a20*/  FFMA.FTZ R36, R52, UR5, -R78.reuse ;  /* 0x0000000534247c23 */ /* 0x100fe2000801084e */
[----:B------:R-:W-:Y:S01]  /*2a30*/  FFMA.FTZ R53, R53, UR5, -R78 ;  /* 0x0000000535357c23 */ /* 0x000fe2000801084e */
[----:B------:R3:W-:Y:S01]  /*2a40*/  MUFU.EX2 R82, R70 ;  /* 0x0000004600527308 */ /* 0x0007e20000000800 */
[----:B0-----:R-:W-:Y:S01]  /*2a50*/  SHF.R.S32.HI R29, RZ, 0x4, R8 ;  /* 0x00000004ff1d7819 */ /* 0x001fe20000011408 */
[--C-:B------:R-:W-:Y:S01]  /*2a60*/  FFMA.FTZ R61, R61, UR5, -R78.reuse ;  /* 0x000000053d3d7c23 */ /* 0x100fe2000801084e */
[----:B------:R-:W-:Y:S01]  /*2a70*/  SHF.L.U32 R8, R7, 0x6, RZ ;  /* 0x0000000607087819 */ /* 0x000fe200000006ff */
[--C-:B------:R-:W-:Y:S01]  /*2a80*/  FFMA.FTZ R7, R57, UR5, -R78.reuse ;  /* 0x0000000539077c23 */ /* 0x100fe2000801084e */
[--C-:B------:R-:W-:Y:S01]  /*2a90*/  FFMA.FTZ R44, R64, UR5, -R78.reuse ;  /* 0x00000005402c7c23 */ /* 0x100fe2000801084e */
[----:B------:R-:W-:Y:S01]  /*2aa0*/  IMAD.SHL.U32 R29, R29, 0x8, RZ ;  /* 0x000000081d1d7824 */ /* 0x000fe200078e00ff */
[----:B------:R-:W-:Y:S01]  /*2ab0*/  LOP3.LUT R8, R8, 0x1c0, RZ, 0xc0, !PT ;  /* 0x000001c008087812 */ /* 0x000fe200078ec0ff */
[----:B------:R-:W0:Y:S01]  /*2ac0*/  MUFU.EX2 R25, R25 ;  /* 0x0000001900197308 */ /* 0x000e220000000800 */
[--C-:B---3--:R-:W-:Y:S01]  /*2ad0*/  FFMA.FTZ R70, R45, UR5, -R78.reuse ;  /* 0x000000052d467c23 */ /* 0x108fe2000801084e */
[----:B------:R-:W-:Y:S01]  /*2ae0*/  FFMA.FTZ R65, R65, UR5, -R78 ;  /* 0x0000000541417c23 */ /* 0x000fe2000801084e */
[----:B------:R-:W-:Y:S01]  /*2af0*/  SHF.R.U32.HI R45, RZ, 0x3, R8 ;  /* 0x00000003ff2d7819 */ /* 0x000fe20000011608 */
[--C-:B------:R-:W-:Y:S01]  /*2b00*/  FFMA.FTZ R68, R68, UR5, -R78.reuse ;  /* 0x0000000544447c23 */ /* 0x100fe2000801084e */
[--C-:B------:R-:W-:Y:S01]  /*2b10*/  FFMA.FTZ R69, R69, UR5, -R78.reuse ;  /* 0x0000000545457c23 */ /* 0x100fe2000801084e */
[--C-:B------:R-:W-:Y:S01]  /*2b20*/  FFMA.FTZ R72, R72, UR5, -R78.reuse ;  /* 0x0000000548487c23 */ /* 0x100fe2000801084e */
[--C-:B------:R-:W-:Y:S01]  /*2b30*/  FFMA.FTZ R73, R73, UR5, -R78.reuse ;  /* 0x0000000549497c23 */ /* 0x100fe2000801084e */
[----:B------:R3:W4:Y:S01]  /*2b40*/  MUFU.EX2 R83, R28 ;  /* 0x0000001c00537308 */ /* 0x0007220000000800 */
[--C-:B------:R-:W-:Y:S01]  /*2b50*/  FFMA.FTZ R76, R76, UR5, -R78.reuse ;  /* 0x000000054c4c7c23 */ /* 0x100fe2000801084e */
[--C-:B------:R-:W-:Y:S01]  /*2b60*/  FFMA.FTZ R77, R77, UR5, -R78.reuse ;  /* 0x000000054d4d7c23 */ /* 0x100fe2000801084e */
[--C-:B------:R-:W-:Y:S01]  /*2b70*/  FFMA.FTZ R80, R80, UR5, -R78.reuse ;  /* 0x0000000550507c23 */ /* 0x100fe2000801084e */
[--C-:B------:R-:W-:Y:S01]  /*2b80*/  FFMA.FTZ R81, R81, UR5, -R78.reuse ;  /* 0x0000000551517c23 */ /* 0x100fe2000801084e */
[----:B------:R-:W-:-:S03]  /*2b90*/  FFMA.FTZ R89, R89, UR5, -R78 ;  /* 0x0000000559597c23 */ /* 0x000fc6000801084e */
[----:B------:R-:W5:Y:S01]  /*2ba0*/  MUFU.EX2 R24, R24 ;  /* 0x0000001800187308 */ /* 0x000f620000000800 */
[--C-:B---3--:R-:W-:Y:S01]  /*2bb0*/  FFMA.FTZ R28, R40, UR5, -R78.reuse ;  /* 0x00000005281c7c23 */ /* 0x108fe2000801084e */
[----:B------:R-:W-:Y:S01]  /*2bc0*/  LOP3.LUT R40, R8, 0x8, R29, 0xf8, !PT ;  /* 0x0000000808287812 */ /* 0x000fe200078ef81d */
[----:B------:R-:W-:Y:S02]  /*2bd0*/  IMAD.SHL.U32 R8, R6, 0x40, RZ ;  /* 0x0000004006087824 */ /* 0x000fe400078e00ff */
[----:B------:R-:W-:Y:S01]  /*2be0*/  FFMA.FTZ R6, R56, UR5, -R78 ;  /* 0x0000000538067c23 */ /* 0x000fe2000801084e */
[----:B------:R-:W-:Y:S01]  /*2bf0*/  IMAD.SHL.U32 R29, R18, 0x20, RZ ;  /* 0x00000020121d7824 */ /* 0x000fe200078e00ff */
[----:B------:R-:W-:Y:S02]  /*2c00*/  LOP3.LUT R40, R40, R45, RZ, 0x3c, !PT ;  /* 0x0000002d28287212 */ /* 0x000fe400078e3cff */
[----:B------:R-:W-:Y:S01]  /*2c10*/  LOP3.LUT R18, R8, 0x7ffffe00, RZ, 0xc0, !PT ;  /* 0x7ffffe0008127812 */ /* 0x000fe200078ec0ff */
[----:B-1----:R-:W-:Y:S01]  /*2c20*/  FADD.FTZ R8, R9, R14 ;  /* 0x0000000e09087221 */ /* 0x002fe20000010000 */
[----:B------:R-:W-:Y:S01]  /*2c30*/  LOP3.LUT R29, R29, 0x7ffffc00, RZ, 0xc0, !PT ;  /* 0x7ffffc001d1d7812 */ /* 0x000fe200078ec0ff */
[----:B------:R-:W1:Y:S01]  /*2c40*/  MUFU.EX2 R75, R75 ;  /* 0x0000004b004b7308 */ /* 0x000e620000000800 */
[----:B------:R-:W-:-:S02]  /*2c50*/  F2FP.BF16.F32.PACK_AB R9, R14, R9 ;  /* 0x000000090e09723e */ /* 0x000fc400000010ff */
[----:B------:R-:W-:Y:S01]  /*2c60*/  IADD3 R18, R40, R18, R29 ;  /* 0x0000001228127210 */ /* 0x000fe20007ffe01d */
[----:B--2---:R-:W-:Y:S01]  /*2c70*/  FADD.FTZ R29, R11, R8 ;  /* 0x000000080b1d7221 */ /* 0x004fe20000010000 */
[----:B0-----:R-:W-:Y:S01]  /*2c80*/  FADD.FTZ R8, R82, R25 ;  /* 0x0000001952087221 */ /* 0x001fe20000010000 */
[----:B------:R-:W-:Y:S01]  /*2c90*/  F2FP.BF16.F32.PACK_AB R11, R10, R11 ;  /* 0x0000000b0a0b723e */ /* 0x000fe200000010ff */
[----:B------:R-:W-:Y:S01]  /*2ca0*/  FFMA.FTZ R40, R60, UR5, -R78 ;  /* 0x000000053c287c23 */ /* 0x000fe2000801084e */
[----:B------:R-:W-:Y:S01]  /*2cb0*/  FADD.FTZ R45, R10, R29 ;  /* 0x0000001d0a2d7221 */ /* 0x000fe20000010000 */
[----:B------:R-:W0:Y:S01]  /*2cc0*/  MUFU.EX2 R74, R74 ;  /* 0x0000004a004a7308 */ /* 0x000e220000000800 */
[----:B----4-:R-:W-:Y:S01]  /*2cd0*/  FADD.FTZ R29, R83, R8 ;  /* 0x00000008531d7221 */ /* 0x010fe20000010000 */
[----:B------:R-:W-:Y:S01]  /*2ce0*/  F2FP.BF16.F32.PACK_AB R8, R25, R82 ;  /* 0x000000521908723e */ /* 0x000fe200000010ff */
[----:B------:R-:W-:Y:S01]  /*2cf0*/  FADD.FTZ R14, R12, R45 ;  /* 0x0000002d0c0e7221 */ /* 0x000fe20000010000 */
[C---:B------:R-:W-:Y:S01]  /*2d00*/  F2FP.BF16.F32.PACK_AB R10, R86.reuse, R83 ;  /* 0x00000053560a723e */ /* 0x040fe200000010ff */
[----:B------:R-:W-:Y:S01]  /*2d10*/  FADD.FTZ R29, R86, R29 ;  /* 0x0000001d561d7221 */ /* 0x000fe20000010000 */
[----:B------:R-:W-:Y:S01]  /*2d20*/  LEA R18, R18, UR41, 0x1 ;  /* 0x0000002912127c11 */ /* 0x000fe2000f8e08ff */
[----:B------:R-:W-:Y:S01]  /*2d30*/  FADD.FTZ R48, R15, R14 ;  /* 0x0000000e0f307221 */ /* 0x000fe20000010000 */
[----:B------:R-:W2:Y:S01]  /*2d40*/  MUFU.EX2 R79, R79 ;  /* 0x0000004f004f7308 */ /* 0x000ea20000000800 */
[----:B-----5:R-:W-:Y:S01]  /*2d50*/  FADD.FTZ R14, R24, R29 ;  /* 0x0000001d180e7221 */ /* 0x020fe20000010000 */
[----:B------:R-:W-:Y:S01]  /*2d60*/  FFMA.FTZ R78, R85, UR5, -R78 ;  /* 0x00000005554e7c23 */ /* 0x000fe2000801084e */
[----:B------:R-:W-:Y:S01]  /*2d70*/  FADD.FTZ R29, R27, R48 ;  /* 0x000000301b1d7221 */ /* 0x000fe20000010000 */
[----:B------:R3:W-:Y:S01]  /*2d80*/  STSM.16.M88.4 [R18+0x21800], R8 ;  /* 0x0218000812007844 */ /* 0x0007e20000000200 */
[----:B-1----:R-:W-:Y:S01]  /*2d90*/  FADD.FTZ R25, R75, R14 ;  /* 0x0000000e4b197221 */ /* 0x002fe20000010000 */
[C---:B------:R-:W-:Y:S01]  /*2da0*/  F2FP.BF16.F32.PACK_AB R27, R20.reuse, R27 ;  /* 0x0000001b141b723e */ /* 0x040fe200000010ff */
[----:B------:R-:W-:Y:S01]  /*2db0*/  FADD.FTZ R48, R20, R29 ;  /* 0x0000001d14307221 */ /* 0x000fe20000010000 */
[----:B------:R-:W1:Y:S01]  /*2dc0*/  MUFU.EX2 R28, R28 ;  /* 0x0000001c001c7308 */ /* 0x000e620000000800 */
[----:B0-----:R-:W-:Y:S01]  /*2dd0*/  FADD.FTZ R14, R74, R25 ;  /* 0x000000194a0e7221 */ /* 0x001fe20000010000 */
[----:B------:R-:W-:-:S02]  /*2de0*/  VIADD R20, R18, 0x21800 ;  /* 0x0002180012147836 */ /* 0x000fc40000000000 */
[----:B------:R-:W-:Y:S01]  /*2df0*/  FADD.FTZ R25, R21, R48 ;  /* 0x0000003015197221 */ /* 0x000fe20000010000 */
[----:B------:R-:W-:-:S03]  /*2e00*/  F2FP.BF16.F32.PACK_AB R24, R75, R24 ;  /* 0x000000184b18723e */ /* 0x000fc600000010ff */
[----:B------:R-:W0:Y:S01]  /*2e10*/  MUFU.EX2 R41, R41 ;  /* 0x0000002900297308 */ /* 0x000e220000000800 */
[----:B--2---:R-:W-:Y:S01]  /*2e20*/  FADD.FTZ R29, R79, R14 ;  /* 0x0000000e4f1d7221 */ /* 0x004fe20000010000 */
[----:B------:R-:W-:Y:S01]  /*2e30*/  FADD.FTZ R14, R26, R25 ;  /* 0x000000191a0e7221 */ /* 0x000fe20000010000 */
[----:B------:R-:W-:-:S03]  /*2e40*/  F2FP.BF16.F32.PACK_AB R25, R15, R12 ;  /* 0x0000000c0f19723e */ /* 0x000fc600000010ff */
[----:B------:R-:W-:Y:S01]  /*2e50*/  FADD.FTZ R15, R31, R14 ;  /* 0x0000000e1f0f7221 */ /* 0x000fe20000010000 */
[----:B------:R-:W-:Y:S01]  /*2e60*/  F2FP.BF16.F32.PACK_AB R31, R30, R31 ;  /* 0x0000001f1e1f723e */ /* 0x000fe200000010ff */
[----:B------:R-:W2:Y:S01]  /*2e70*/  MUFU.EX2 R37, R37 ;  /* 0x0000002500257308 */ /* 0x000ea20000000800 */
[----:B-1----:R-:W-:Y:S01]  /*2e80*/  FADD.FTZ R12, R28, R29 ;  /* 0x0000001d1c0c7221 */ /* 0x002fe20000010000 */
[----:B------:R-:W-:Y:S01]  /*2e90*/  FADD.FTZ R15, R30, R15 ;  /* 0x0000000f1e0f7221 */ /* 0x000fe20000010000 */
[----:B------:R-:W-:Y:S02]  /*2ea0*/  F2FP.BF16.F32.PACK_AB R29, R26, R21 ;  /* 0x000000151a1d723e */ /* 0x000fe400000010ff */
[----:B------:R-:W-:Y:S01]  /*2eb0*/  F2FP.BF16.F32.PACK_AB R26, R79, R74 ;  /* 0x0000004a4f1a723e */ /* 0x000fe200000010ff */
[----:B---3--:R-:W-:Y:S01]  /*2ec0*/  FADD.FTZ R8, R34, R15 ;  /* 0x0000000f22087221 */ /* 0x008fe20000010000 */
[----:B------:R-:W-:Y:S01]  /*2ed0*/  SEL R15, R5, 0xffffffe0, !P1 ;  /* 0xffffffe0050f7807 */ /* 0x000fe20004800000 */
[----:B------:R-:W1:Y:S01]  /*2ee0*/  MUFU.EX2 R70, R70 ;  /* 0x0000004600467308 */ /* 0x000e620000000800 */
[----:B0-----:R-:W-:Y:S01]  /*2ef0*/  FADD.FTZ R12, R41, R12 ;  /* 0x0000000c290c7221 */ /* 0x001fe20000010000 */
[----:B------:R-:W-:Y:S01]  /*2f00*/  FADD.FTZ R11, R35, R8 ;  /* 0x00000008230b7221 */ /* 0x000fe20000010000 */
[----:B------:R-:W-:Y:S01]  /*2f10*/  F2FP.BF16.F32.PACK_AB R28, R41, R28 ;  /* 0x0000001c291c723e */ /* 0x000fe200000010ff */
[----:B------:R-:W-:Y:S01]  /*2f20*/  IMAD.IADD R15, R20, 0x1, R15 ;  /* 0x00000001140f7824 */ /* 0x000fe200078e020f */
[----:B------:R-:W-:Y:S01]  /*2f30*/  ISETP.LE.AND P1, PT, R16, UR33, PT ;  /* 0x0000002110007c0c */ /* 0x000fe2000bf23270 */
[----:B------:R-:W-:-:S02]  /*2f40*/  FADD.FTZ R10, R38, R11 ;  /* 0x0000000b260a7221 */ /* 0x000fc40000010000 */
[----:B------:R-:W0:Y:S01]  /*2f50*/  MUFU.EX2 R32, R32 ;  /* 0x0000002000207308 */ /* 0x000e220000000800 */
[----:B--2---:R-:W-:Y:S01]  /*2f60*/  FADD.FTZ R9, R37, R12 ;  /* 0x0000000c25097221 */ /* 0x004fe20000010000 */
[----:B------:R2:W-:Y:S06]  /*2f70*/  STSM.16.M88.4 [R15], R24 ;  /* 0x000000180f007844 */ /* 0x0005ec0000000200 */
[----:B------:R-:W3:Y:S01]  /*2f80*/  MUFU.EX2 R33, R33 ;  /* 0x0000002100217308 */ /* 0x000ee20000000800 */
[C---:B-1----:R-:W-:Y:S01]  /*2f90*/  FADD.FTZ R9, R70.reuse, R9 ;  /* 0x0000000946097221 */ /* 0x042fe20000010000 */
[----:B------:R-:W-:-:S02]  /*2fa0*/  F2FP.BF16.F32.PACK_AB R30, R70, R37 ;  /* 0x00000025461e723e */ /* 0x000fc400000010ff */
[----:B------:R-:W-:-:S04]  /*2fb0*/  LEA R37, R13, R18, 0x1 ;  /* 0x000000120d257211 */ /* 0x000fc800078e08ff */
[----:B------:R-:W1:Y:S01]  /*2fc0*/  MUFU.EX2 R36, R36 ;  /* 0x0000002400247308 */ /* 0x000e620000000800 */
[----:B0-----:R-:W-:Y:S01]  /*2fd0*/  FADD.FTZ R8, R32, R9 ;  /* 0x0000000920087221 */ /* 0x001fe20000010000 */
[----:B------:R-:W-:Y:S01]  /*2fe0*/  FADD.FTZ R9, R39, R10 ;  /* 0x0000000a27097221 */ /* 0x000fe20000010000 */
[----:B--2---:R-:W-:Y:S01]  /*2ff0*/  F2FP.BF16.F32.PACK_AB R25, R51, R42 ;  /* 0x0000002a3319723e */ /* 0x004fe200000010ff */
[----:B------:R-:W-:Y:S01]  /*3000*/  STSM.16.M88.4 [R37+0x21800], R28 ;  /* 0x0218001c25007844 */ /* 0x000fe20000000200 */
[----:B------:R-:W-:Y:S01]  /*3010*/  F2FP.BF16.F32.PACK_AB R27, R84, R59 ;  /* 0x0000003b541b723e */ /* 0x000fe200000010ff */
[----:B------:R-:W-:Y:S01]  /*3020*/  FADD.FTZ R10, R42, R9 ;  /* 0x000000092a0a7221 */ /* 0x000fe20000010000 */
[----:B------:R-:W-:Y:S01]  /*3030*/  F2FP.BF16.F32.PACK_AB R9, R35, R34 ;  /* 0x000000222309723e */ /* 0x000fe200000010ff */
[----:B------:R-:W0:Y:S01]  /*3040*/  MUFU.EX2 R23, R53 ;  /* 0x0000003500177308 */ /* 0x000e220000000800 */
[----:B---3--:R-:W-:Y:S01]  /*3050*/  FADD.FTZ R5, R33, R8 ;  /* 0x0000000821057221 */ /* 0x008fe20000010000 */
[----:B------:R-:W-:-:S04]  /*3060*/  FADD.FTZ R10, R51, R10 ;  /* 0x0000000a330a7221 */ /* 0x000fc80000010000 */
[----:B------:R-:W-:Y:S02]  /*3070*/  FADD.FTZ R11, R59, R10 ;  /* 0x0000000a3b0b7221 */ /* 0x000fe40000010000 */
[----:B------:R-:W2:Y:S01]  /*3080*/  MUFU.EX2 R6, R6 ;  /* 0x0000000600067308 */ /* 0x000ea20000000800 */
[----:B-1----:R-:W-:Y:S01]  /*3090*/  FADD.FTZ R8, R36, R5 ;  /* 0x0000000524087221 */ /* 0x002fe20000010000 */
[----:B------:R-:W-:Y:S01]  /*30a0*/  FADD.FTZ R10, R84, R11 ;  /* 0x0000000b540a7221 */ /* 0x000fe20000010000 */
[----:B------:R-:W-:-:S03]  /*30b0*/  F2FP.BF16.F32.PACK_AB R11, R39, R38 ;  /* 0x00000026270b723e */ /* 0x000fc600000010ff */
[----:B------:R-:W-:Y:S02]  /*30c0*/  FADD.FTZ R21, R43, R10 ;  /* 0x0000000a2b157221 */ /* 0x000fe40000010000 */
[----:B------:R-:W1:Y:S01]  /*30d0*/  MUFU.EX2 R7, R7 ;  /* 0x0000000700077308 */ /* 0x000e620000000800 */
[C---:B0-----:R-:W-:Y:S01]  /*30e0*/  FADD.FTZ R5, R23.reuse, R8 ;  /* 0x0000000817057221 */ /* 0x041fe20000010000 */
[----:B------:R-:W-:-:S06]  /*30f0*/  F2FP.BF16.F32.PACK_AB R10, R23, R36 ;  /* 0x00000024170a723e */ /* 0x000fcc00000010ff */
[----:B------:R-:W0:Y:S01]  /*3100*/  MUFU.EX2 R40, R40 ;  /* 0x0000002800287308 */ /* 0x000e220000000800 */
[----:B--2---:R-:W-:-:S07]  /*3110*/  FADD.FTZ R8, R6, R5 ;  /* 0x0000000506087221 */ /* 0x004fce0000010000 */
[----:B------:R-:W2:Y:S01]  /*3120*/  MUFU.EX2 R50, R50 ;  /* 0x0000003200327308 */ /* 0x000ea20000000800 */
[C---:B-1----:R-:W-:Y:S01]  /*3130*/  FADD.FTZ R5, R7.reuse, R8 ;  /* 0x0000000807057221 */ /* 0x042fe20000010000 */
[----:B------:R-:W-:-:S06]  /*3140*/  F2FP.BF16.F32.PACK_AB R24, R7, R6 ;  /* 0x000000060718723e */ /* 0x000fcc00000010ff */
[----:B------:R-:W1:Y:S01]  /*3150*/  MUFU.EX2 R61, R61 ;  /* 0x0000003d003d7308 */ /* 0x000e620000000800 */
[----:B0-----:R-:W-:-:S07]  /*3160*/  FADD.FTZ R8, R40, R5 ;  /* 0x0000000528087221 */ /* 0x001fce0000010000 */
[----:B------:R-:W0:Y:S01]  /*3170*/  MUFU.EX2 R46, R46 ;  /* 0x0000002e002e7308 */ /* 0x000e220000000800 */
[C---:B--2---:R-:W-:Y:S01]  /*3180*/  FADD.FTZ R21, R50.reuse, R21 ;  /* 0x0000001532157221 */ /* 0x044fe20000010000 */
[----:B------:R-:W-:-:S06]  /*3190*/  F2FP.BF16.F32.PACK_AB R45, R50, R43 ;  /* 0x0000002b322d723e */ /* 0x000fcc00000010ff */
[----:B------:R-:W2:Y:S01]  /*31a0*/  MUFU.EX2 R44, R44 ;  /* 0x0000002c002c7308 */ /* 0x000ea20000000800 */
[----:B-1----:R-:W-:Y:S01]  /*31b0*/  FADD.FTZ R5, R61, R8 ;  /* 0x000000083d057221 */ /* 0x002fe20000010000 */
[----:B------:R-:W-:Y:S02]  /*31c0*/  F2FP.BF16.F32.PACK_AB R8, R33, R32 ;  /* 0x000000202108723e */ /* 0x000fe400000010ff */
[----:B------:R-:W-:-:S04]  /*31d0*/  F2FP.BF16.F32.PACK_AB R26, R61, R40 ;  /* 0x000000283d1a723e */ /* 0x000fc800000010ff */
[----:B------:R-:W1:Y:S01]  /*31e0*/  MUFU.EX2 R47, R47 ;  /* 0x0000002f002f7308 */ /* 0x000e620000000800 */
[----:B0-----:R-:W-:-:S07]  /*31f0*/  FADD.FTZ R14, R46, R21 ;  /* 0x000000152e0e7221 */ /* 0x001fce0000010000 */
[----:B------:R-:W0:Y:S01]  /*3200*/  MUFU.EX2 R65, R65 ;  /* 0x0000004100417308 */ /* 0x000e220000000800 */
[----:B--2---:R-:W-:-:S07]  /*3210*/  FADD.FTZ R12, R44, R5 ;  /* 0x000000052c0c7221 */ /* 0x004fce0000010000 */
[----:B------:R-:W2:Y:S01]  /*3220*/  MUFU.EX2 R68, R68 ;  /* 0x0000004400447308 */ /* 0x000ea20000000800 */
[----:B-1----:R-:W-:Y:S01]  /*3230*/  FADD.FTZ R7, R47, R14 ;  /* 0x0000000e2f077221 */ /* 0x002fe20000010000 */
[----:B------:R-:W-:Y:S01]  /*3240*/  IMAD R14, R13, 0x2, R20 ;  /* 0x000000020d0e7824 */ /* 0x000fe200078e0214 */
[----:B------:R-:W-:Y:S01]  /*3250*/  F2FP.BF16.F32.PACK_AB R47, R47, R46 ;  /* 0x0000002e2f2f723e */ /* 0x000fe200000010ff */
[----:B------:R-:W-:-:S04]  /*3260*/  IMAD R13, R13, 0x2, R15 ;  /* 0x000000020d0d7824 */ /* 0x000fc800078e020f */
[----:B------:R-:W1:Y:S01]  /*3270*/  MUFU.EX2 R69, R69 ;  /* 0x0000004500457308 */ /* 0x000e620000000800 */
[C---:B0-----:R-:W-:Y:S01]  /*3280*/  FADD.FTZ R5, R65.reuse, R12 ;  /* 0x0000000c41057221 */ /* 0x041fe20000010000 */
[----:B------:R0:W-:Y:S01]  /*3290*/  STSM.16.M88.4 [R13], R8 ;  /* 0x000000080d007844 */ /* 0x0001e20000000200 */
[----:B------:R-:W-:-:S03]  /*32a0*/  F2FP.BF16.F32.PACK_AB R44, R65, R44 ;  /* 0x0000002c412c723e */ /* 0x000fc600000010ff */
[----:B------:R3:W-:Y:S02]  /*32b0*/  STSM.16.M88.4 [R18+0x27800], R24 ;  /* 0x0278001812007844 */ /* 0x0007e40000000200 */
[----:B------:R-:W4:Y:S01]  /*32c0*/  MUFU.EX2 R54, R54 ;  /* 0x0000003600367308 */ /* 0x000f220000000800 */
[----:B--2---:R-:W-:-:S07]  /*32d0*/  FADD.FTZ R6, R68, R5 ;  /* 0x0000000544067221 */ /* 0x004fce0000010000 */
[----:B------:R-:W0:Y:S01]  /*32e0*/  MUFU.EX2 R55, R55 ;  /* 0x0000003700377308 */ /* 0x000e220000000800 */
[C---:B-1----:R-:W-:Y:S01]  /*32f0*/  F2FP.BF16.F32.PACK_AB R46, R69.reuse, R68 ;  /* 0x00000044452e723e */ /* 0x042fe200000010ff */
[----:B------:R-:W-:-:S04]  /*3300*/  FADD.FTZ R5, R69, R6 ;  /* 0x0000000645057221 */ /* 0x000fc80000010000 */
[----:B------:R1:W-:Y:S02]  /*3310*/  STSM.16.M88.4 [R15+0x6000], R44 ;  /* 0x0060002c0f007844 */ /* 0x0003e40000000200 */
[----:B------:R-:W2:Y:S01]  /*3320*/  MUFU.EX2 R58, R58 ;  /* 0x0000003a003a7308 */ /* 0x000ea20000000800 */
[----:B----4-:R-:W-:-:S07]  /*3330*/  FADD.FTZ R12, R54, R7 ;  /* 0x00000007360c7221 */ /* 0x010fce0000010000 */
[----:B------:R-:W4:Y:S01]  /*3340*/  MUFU.EX2 R63, R63 ;  /* 0x0000003f003f7308 */ /* 0x000f220000000800 */
[C---:B0-----:R-:W-:Y:S01]  /*3350*/  F2FP.BF16.F32.PACK_AB R9, R55.reuse, R54 ;  /* 0x000000363709723e */ /* 0x041fe200000010ff */
[----:B------:R-:W-:-:S06]  /*3360*/  FADD.FTZ R7, R55, R12 ;  /* 0x0000000c37077221 */ /* 0x000fcc0000010000 */
[----:B------:R-:W0:Y:S01]  /*3370*/  MUFU.EX2 R72, R72 ;  /* 0x0000004800487308 */ /* 0x000e220000000800 */
[----:B--2---:R-:W-:-:S07]  /*3380*/  FADD.FTZ R12, R58, R7 ;  /* 0x000000073a0c7221 */ /* 0x004fce0000010000 */
[----:B------:R-:W2:Y:S01]  /*3390*/  MUFU.EX2 R73, R73 ;  /* 0x0000004900497308 */ /* 0x000ea20000000800 */
[C---:B----4-:R-:W-:Y:S01]  /*33a0*/  F2FP.BF16.F32.PACK_AB R11, R63.reuse, R58 ;  /* 0x0000003a3f0b723e */ /* 0x050fe200000010ff */
[----:B------:R-:W-:-:S06]  /*33b0*/  FADD.FTZ R7, R63, R12 ;  /* 0x0000000c3f077221 */ /* 0x000fcc0000010000 */
[----:B------:R-:W4:Y:S01]  /*33c0*/  MUFU.EX2 R76, R76 ;  /* 0x0000004c004c7308 */ /* 0x000f220000000800 */
[----:B0-----:R-:W-:-:S07]  /*33d0*/  FADD.FTZ R6, R72, R5 ;  /* 0x0000000548067221 */ /* 0x001fce0000010000 */
[----:B------:R-:W0:Y:S01]  /*33e0*/  MUFU.EX2 R77, R77 ;  /* 0x0000004d004d7308 */ /* 0x000e220000000800 */
[C---:B--2---:R-:W-:Y:S01]  /*33f0*/  F2FP.BF16.F32.PACK_AB R8, R73.reuse, R72 ;  /* 0x000000484908723e */ /* 0x044fe200000010ff */
[----:B------:R-:W-:-:S06]  /*3400*/  FADD.FTZ R5, R73, R6 ;  /* 0x0000000649057221 */ /* 0x000fcc0000010000 */
[----:B------:R-:W2:Y:S01]  /*3410*/  MUFU.EX2 R66, R66 ;  /* 0x0000004200427308 */ /* 0x000ea20000000800 */
[----:B----4-:R-:W-:-:S07]  /*3420*/  FADD.FTZ R6, R76, R5 ;  /* 0x000000054c067221 */ /* 0x010fce0000010000 */
[----:B------:R-:W3:Y:S01]  /*3430*/  MUFU.EX2 R71, R71 ;  /* 0x0000004700477308 */ /* 0x000ee20000000800 */
[C---:B0-----:R-:W-:Y:S01]  /*3440*/  F2FP.BF16.F32.PACK_AB R10, R77.reuse, R76 ;  /* 0x0000004c4d0a723e */ /* 0x041fe200000010ff */
[----:B------:R-:W-:-:S04]  /*3450*/  FADD.FTZ R5, R77, R6 ;  /* 0x000000064d057221 */ /* 0x000fc80000010000 */
[----:B------:R1:W-:Y:S02]  /*3460*/  STSM.16.M88.4 [R37+0x27800], R8 ;  /* 0x0278000825007844 */ /* 0x0003e40000000200 */
[----:B------:R-:W0:Y:S01]  /*3470*/  MUFU.EX2 R62, R62 ;  /* 0x0000003e003e7308 */ /* 0x000e220000000800 */
[----:B--2---:R-:W-:-:S07]  /*3480*/  FADD.FTZ R12, R66, R7 ;  /* 0x00000007420c7221 */ /* 0x004fce0000010000 */
[----:B------:R-:W2:Y:S01]  /*3490*/  MUFU.EX2 R67, R67 ;  /* 0x0000004300437308 */ /* 0x000ea20000000800 */
[C---:B---3--:R-:W-:Y:S01]  /*34a0*/  F2FP.BF16.F32.PACK_AB R25, R71.reuse, R66 ;  /* 0x000000424719723e */ /* 0x048fe200000010ff */
[----:B------:R-:W-:-:S06]  /*34b0*/  FADD.FTZ R7, R71, R12 ;  /* 0x0000000c47077221 */ /* 0x000fcc0000010000 */
[----:B------:R-:W3:Y:S01]  /*34c0*/  MUFU.EX2 R80, R80 ;  /* 0x0000005000507308 */ /* 0x000ee20000000800 */
[----:B0-----:R-:W-:-:S07]  /*34d0*/  FADD.FTZ R12, R62, R7 ;  /* 0x000000073e0c7221 */ /* 0x001fce0000010000 */
[----:B------:R-:W0:Y:S01]  /*34e0*/  MUFU.EX2 R81, R81 ;  /* 0x0000005100517308 */ /* 0x000e220000000800 */
[C---:B--2---:R-:W-:Y:S01]  /*34f0*/  F2FP.BF16.F32.PACK_AB R27, R67.reuse, R62 ;  /* 0x0000003e431b723e */ /* 0x044fe200000010ff */
[----:B------:R-:W-:-:S06]  /*3500*/  FADD.FTZ R12, R67, R12 ;  /* 0x0000000c430c7221 */ /* 0x000fcc0000010000 */
[----:B------:R-:W2:Y:S01]  /*3510*/  MUFU.EX2 R89, R89 ;  /* 0x0000005900597308 */ /* 0x000ea20000000800 */
[----:B---3--:R-:W-:-:S07]  /*3520*/  FADD.FTZ R6, R80, R5 ;  /* 0x0000000550067221 */ /* 0x008fce0000010000 */
[----:B------:R-:W3:Y:S01]  /*3530*/  MUFU.EX2 R78, R78 ;  /* 0x0000004e004e7308 */ /* 0x000ee20000000800 */
[C---:B0-----:R-:W-:Y:S01]  /*3540*/  F2FP.BF16.F32.PACK_AB R24, R81.reuse, R80 ;  /* 0x000000505118723e */ /* 0x041fe200000010ff */
[----:B------:R-:W-:-:S04]  /*3550*/  FADD.FTZ R6, R81, R6 ;  /* 0x0000000651067221 */ /* 0x000fc80000010000 */
[----:B--2---:R-:W-:Y:S01]  /*3560*/  FADD.FTZ R7, R89, R6 ;  /* 0x0000000659077221 */ /* 0x004fe20000010000 */
[----:B---3--:R-:W-:-:S03]  /*3570*/  F2FP.BF16.F32.PACK_AB R26, R78, R89 ;  /* 0x000000594e1a723e */ /* 0x008fc600000010ff */
[----:B------:R-:W-:Y:S01]  /*3580*/  FADD.FTZ R7, R78, R7 ;  /* 0x000000074e077221 */ /* 0x000fe20000010000 */
[----:B------:R-:W-:Y:S01]  /*3590*/  MOV R89, R135 ;  /* 0x0000008700597202 */ /* 0x000fe20000000f00 */
[----:B------:R1:W-:Y:S01]  /*35a0*/  STSM.16.M88.4 [R13+0x6000], R24 ;  /* 0x006000180d007844 */ /* 0x0003e20000000200 */
[----:B------:R0:W-:Y:S06]  /*35b0*/  MEMBAR.ALL.CTA ;  /* 0x0000000000007992 */ /* 0x0001ec0000008000 */
[----:B0-----:R-:W0:Y:S02]  /*35c0*/  FENCE.VIEW.ASYNC.S ;  /* 0x00000000000073c6 */ /* 0x001e240000000000 */
[----:B0-----:R-:W-:Y:S01]  /*35d0*/  NOP ;  /* 0x0000000000007918 */ /* 0x001fe20000000000 */
[----:B------:R-:W-:Y:S05]  /*35e0*/  @!P1 BRA `(.L_x_18) ;  /* 0x0000002000a09947 */ /* 0x000fea0003800000 */
[----:B-1----:R-:W-:Y:S01]  /*35f0*/  IMAD.MOV.U32 R9, RZ, RZ, R4 ;  /* 0x000000ffff097224 */ /* 0x002fe200078e0004 */
[----:B------:R-:W-:Y:S01]  /*3600*/  CS2R R134, SRZ ;  /* 0x0000000000867805 */ /* 0x000fe2000001ff00 */
[----:B------:R-:W-:Y:S01]  /*3610*/  IMAD.MOV.U32 R5, RZ, RZ, R19 ;  /* 0x000000ffff057224 */ /* 0x000fe200078e0013 */
        /* <DEDUP_REMOVED lines=22> */
[----:B------:R-:W-:Y:S01]  /*3780*/  CS2R R88, SRZ ;  /* 0x0000000000587805 */ /* 0x000fe2000001ff00 */
[----:B------:R-:W-:Y:S01]  /*3790*/  UMOV UR34, URZ ;  /* 0x0000003f00227c82 */ /* 0x000fe20008000000 */
[----:B------:R-:W-:Y:S01]  /*37a0*/  UMOV UR7, URZ ;  /* 0x0000003f00077c82 */ /* 0x000fe20008000000 */
[----:B------:R-:W-:-:S05]  /*37b0*/  ULDC UR5, c[0x0][0x988] ;  /* 0x0002620000057ab9 */ /* 0x000fca0000000800 */
.L_x_29:
[----:B------:R-:W-:Y:S01]  /*37c0*/  ISETP.NE.AND P2, PT, RZ, UR40, PT ;  /* 0x00000028ff007c0c */ /* 0x000fe2000bf45270 */
[----:B------:R-:W-:-:S04]  /*37d0*/  UISETP.NE.AND UP0, UPT, UR7, 0x1, UPT ;  /* 0x000000010700788c */ /* 0x000fc8000bf05270 */
[----:B------:R-:W-:-:S04]  /*37e0*/  USEL UR32, URZ, 0x1, UP0 ;  /* 0x000000013f207887 */ /* 0x000fc80008000000 */
[----:B------:R-:W-:-:S04]  /*37f0*/  ULOP3.LUT UR32, UR34, UR32, URZ, 0x3c, !UPT ;  /* 0x0000002022207292 */ /* 0x000fc8000f8e3c3f */
[----:B------:R-:W-:Y:S08]  /*3800*/  @P2 BRA `(.L_x_19) ;  /* 0x0000000000382947 */ /* 0x000ff00003800000 */
[----:B------:R-:W-:Y:S05]  /*3810*/  @!P0 BRA `(.L_x_20) ;  /* 0x0000000000048947 */ /* 0x000fea0003800000 */
[----:B------:R-:W-:Y:S01]  /*3820*/  BPT.TRAP 0x1 ;  /* 0x000000040000795c */ /* 0x000fe20000300000 */
.L_x_20:
[----:B------:R-:W-:Y:S01]  /*3830*/  UIADD3 UR10, UR7, 0x1, URZ ;  /* 0x00000001070a7890 */ /* 0x000fe2000fffe03f */
[----:B------:R-:W-:-:S03]  /*3840*/  IMAD.U32 R0, RZ, RZ, UR32 ;  /* 0x00000020ff007e24 */ /* 0x000fc6000f8e00ff */
[----:B------:R-:W-:Y:S02]  /*3850*/  UISETP.NE.AND UP0, UPT, UR10, 0x2, UPT ;  /* 0x000000020a00788c */ /* 0x000fe4000bf05270 */
[----:B------:R-:W-:Y:S02]  /*3860*/  SHF.L.U32 R0, R0, 0x1f, RZ ;  /* 0x0000001f00007819 */ /* 0x000fe400000006ff */
[----:B------:R-:W-:-:S04]  /*3870*/  USEL UR10, UR10, URZ, UP0 ;  /* 0x0000003f0a0a7287 */ /* 0x000fc80008000000 */
[----:B------:R-:W-:-:S09]  /*3880*/  ULEA UR10, UR10, UR41, 0x3 ;  /* 0x000000290a0a7291 */ /* 0x000fd2000f8e183f */
[----:B------:R0:W1:Y:S01]  /*3890*/  SYNCS.PHASECHK.TRANS64.TRYWAIT P1, [UR10+0x2d830], R0 ;  /* 0x02d83000ff0075a7 */ /* 0x000062000802014a */
[----:B------:R-:W-:Y:S05]  /*38a0*/  @!P0 BRA `(.L_x_21) ;  /* 0x0000000000048947 */ /* 0x000fea0003800000 */
[----:B------:R-:W-:Y:S01]  /*38b0*/  BPT.TRAP 0x1 ;  /* 0x000000040000795c */ /* 0x000fe20000300000 */
.L_x_21:
[----:B-1----:R-:W-:Y:S05]  /*38c0*/  @P1 BRA `(.L_x_19) ;  /* 0x0000000000081947 */ /* 0x002fea0003800000 */
[----:B------:R-:W1:Y:S02]  /*38d0*/  SYNCS.PHASECHK.TRANS64.TRYWAIT P1, [UR10+0x2d830], R0 ;  /* 0x02d83000ff0075a7 */ /* 0x000e64000802014a */
[----:B-1----:R-:W-:Y:S05]  /*38e0*/  @!P1 BRA `(.L_x_22) ;  /* 0x00000078008c9947 */ /* 0x002fea0003800000 */
.L_x_19:
[----:B01----:R-:W-:Y:S01]  /*38f0*/  VIADD R0, R17, 0x8 ;  /* 0x0000000811007836 */ /* 0x003fe20000000000 */
[----:B------:R-:W-:Y:S01]  /*3900*/  UIADD3 UR10, UR7, 0x1, URZ ;  /* 0x00000001070a7890 */ /* 0x000fe2000fffe03f */
[----:B------:R-:W-:Y:S01]  /*3910*/  R2UR UR28, R2 ;  /* 0x00000000021c72ca */ /* 0x000fe200000e0000 */
[----:B------:R-:W-:Y:S01]  /*3920*/  UMOV UR31, 0x80000020 ;  /* 0x80000020001f7882 */ /* 0x000fe20000000000 */
[----:B------:R-:W-:Y:S01]  /*3930*/  R2UR UR29, R3 ;  /* 0x00000000031d72ca */ /* 0x000fe200000e0000 */
[----:B------:R0:W-:Y:S01]  /*3940*/  BAR.SYNC.DEFER_BLOCKING R0, 0x100 ;  /* 0x000400000000751d */ /* 0x0001e20000010000 */
[----:B------:R-:W-:-:S04]  /*3950*/  UISETP.NE.AND UP0, UPT, UR10, 0x2, UPT ;  /* 0x000000020a00788c */ /* 0x000fc8000bf05270 */
[----:B------:R-:W-:Y:S01]  /*3960*/  USEL UR35, UR10, URZ, UP0 ;  /* 0x0000003f0a237287 */ /* 0x000fe20008000000 */
[----:B------:R-:W-:Y:S01]  /*3970*/  UMOV UR11, 0x80000020 ;  /* 0x80000020000b7882 */ /* 0x000fe20000000000 */
[----:B------:R-:W-:Y:S02]  /*3980*/  UMOV UR15, 0x80000020 ;  /* 0x80000020000f7882 */ /* 0x000fe40000000000 */
[----:B------:R-:W-:Y:S01]  /*3990*/  UIMAD UR30, UR35, 0x600, UR6 ;  /* 0x00000600231e78a4 */ /* 0x000fe2000f8e0206 */
[----:B------:R-:W-:Y:S01]  /*39a0*/  UMOV UR19, 0x80000020 ;  /* 0x8000002000137882 */ /* 0x000fe20000000000 */
[----:B------:R-:W-:Y:S02]  /*39b0*/  UMOV UR23, 0x80000020 ;  /* 0x8000002000177882 */ /* 0x000fe40000000000 */
[----:B------:R-:W-:Y:S01]  /*39c0*/  UIADD3 UR10, UR30, 0x2, URZ ;  /* 0x000000021e0a7890 */ /* 0x000fe2000fffe03f */
[----:B0-----:R-:W-:Y:S01]  /*39d0*/  MOV R0, UR35 ;  /* 0x0000002300007c02 */ /* 0x001fe20008000f00 */
[----:B------:R-:W-:-:S02]  /*39e0*/  UIADD3 UR14, UR30, 0x200, URZ ;  /* 0x000002001e0e7890 */ /* 0x000fc4000fffe03f */
[----:B------:R-:W-:Y:S02]  /*39f0*/  UIADD3 UR18, UR30, 0x202, URZ ;  /* 0x000002021e127890 */ /* 0x000fe4000fffe03f */
[----:B------:R-:W-:Y:S02]  /*3a00*/  UIADD3 UR22, UR30, 0x400, URZ ;  /* 0x000004001e167890 */ /* 0x000fe4000fffe03f */
[----:B------:R-:W-:Y:S01]  /*3a10*/  UIADD3 UR26, UR30, 0x402, URZ ;  /* 0x000004021e1a7890 */ /* 0x000fe2000fffe03f */
[----:B------:R-:W-:Y:S01]  /*3a20*/  UMOV UR27, 0x80000020 ;  /* 0x80000020001b7882 */ /* 0x000fe20000000000 */
[----:B------:R-:W-:-:S06]  /*3a30*/  WARPGROUP.ARRIVE ;  /* 0x00000000000079c5 */ /* 0x000fcc0000000000 */
[----:B------:R-:W-:Y:S03]  /*3a40*/  HGMMA.64x128x16.F32.BF16 R24, gdesc[UR28], RZ, !UPT, gsb0 ;  /* 0x01e000001c1879f0 */ /* 0x000fe6000c0018ff */
        /* <DEDUP_REMOVED lines=16> */
[----:B------:R-:W-:Y:S05]  /*3b50*/  @P2 BRA `(.L_x_23) ;  /* 0x00000000002c2947 */ /* 0x000fea0003800000 */
[----:B------:R-:W-:Y:S05]  /*3b60*/  @!P0 BRA `(.L_x_24) ;  /* 0x0000000000048947 */ /* 0x000fea0003800000 */
[----:B------:R-:W-:Y:S01]  /*3b70*/  BPT.TRAP 0x1 ;  /* 0x000000040000795c */ /* 0x000fe20000300000 */
.L_x_24:
[----:B------:R-:W-:Y:S01]  /*3b80*/  ULEA UR10, UR7, UR41, 0x3 ;  /* 0x00000029070a7291 */ /* 0x000fe2000f8e183f */
[----:B------:R-:W-:-:S05]  /*3b90*/  IMAD.U32 R4, RZ, RZ, UR34 ;  /* 0x00000022ff047e24 */ /* 0x000fca000f8e00ff */
[----:B------:R-:W-:-:S04]  /*3ba0*/  SHF.L.U32 R4, R4, 0x1f, RZ ;  /* 0x0000001f04047819 */ /* 0x000fc800000006ff */
[----:B------:R0:W1:Y:S01]  /*3bb0*/  SYNCS.PHASECHK.TRANS64.TRYWAIT P1, [UR10+0x2d850], R4 ;  /* 0x02d85004ff0075a7 */ /* 0x000062000802014a */
[----:B------:R-:W-:Y:S05]  /*3bc0*/  @!P0 BRA `(.L_x_25) ;  /* 0x0000000000048947 */ /* 0x000fea0003800000 */
[----:B------:R-:W-:Y:S01]  /*3bd0*/  BPT.TRAP 0x1 ;  /* 0x000000040000795c */ /* 0x000fe20000300000 */
.L_x_25:
[----:B-1----:R-:W-:Y:S05]  /*3be0*/  @P1 BRA `(.L_x_23) ;  /* 0x0000000000081947 */ /* 0x002fea0003800000 */
[----:B------:R-:W1:Y:S02]  /*3bf0*/  SYNCS.PHASECHK.TRANS64.TRYWAIT P1, [UR10+0x2d850], R4 ;  /* 0x02d85004ff0075a7 */ /* 0x000e64000802014a */
[----:B-1----:R-:W-:Y:S05]  /*3c00*/  @!P1 BRA `(.L_x_26) ;  /* 0x0000007400dc9947 */ /* 0x002fea0003800000 */
.L_x_23:
[----:B------:R-:W-:Y:S01]  /*3c10*/  UIADD3 UR10, UR41, 0x400, URZ ;  /* 0x00000400290a7890 */ /* 0x000fe2000fffe03f */
[----:B------:R-:W-:Y:S01]  /*3c20*/  WARPGROUP.ARRIVE ;  /* 0x00000000000079c5 */ /* 0x000fe20000000000 */
[----:B------:R-:W-:Y:S01]  /*3c30*/  ULOP3.LUT UR11, UR42, 0x10000, URZ, 0xfc, !UPT ;  /* 0x000100002a0b7892 */ /* 0x000fe2000f8efc3f */
[----:B01----:R-:W-:Y:S01]  /*3c40*/  VIADD R4, R17, 0x9 ;  /* 0x0000000911047836 */ /* 0x003fe20000000000 */
[----:B------:R-:W-:Y:S01]  /*3c50*/  USHF.R.U32.HI UR10, URZ, 0x4, UR10 ;  /* 0x000000043f0a7899 */ /* 0x000fe2000801160a */
[----:B------:R-:W-:Y:S01]  /*3c60*/  ISETP.GE.U32.AND P1, PT, R22, 0x180, PT ;  /* 0x000001801600780c */ /* 0x000fe20003f26070 */
[----:B------:R-:W-:Y:S01]  /*3c70*/  UMOV UR29, 0x40000040 ;  /* 0x40000040001d7882 */ /* 0x000fe20000000000 */
[----:B------:R-:W-:Y:S01]  /*3c80*/  UMOV UR31, 0x80000020 ;  /* 0x80000020001f7882 */ /* 0x000fe20000000000 */
[----:B------:R-:W-:Y:S01]  /*3c90*/  ULOP3.LUT UR10, UR10, 0x3fff, URZ, 0xc0, !UPT ;  /* 0x00003fff0a0a7892 */ /* 0x000fe2000f8ec03f */
[----:B------:R-:W-:Y:S01]  /*3ca0*/  SEL R4, R4, 0x9, !P1 ;  /* 0x0000000904047807 */ /* 0x000fe20004800000 */
[----:B------:R-:W-:-:S02]  /*3cb0*/  UMOV UR28, UR11 ;  /* 0x0000000b001c7c82 */ /* 0x000fc40008000000 */
[----:B------:R-:W-:-:S04]  /*3cc0*/  ULOP3.LUT UR10, UR10, 0x2000000, URZ, 0xfc, !UPT ;  /* 0x020000000a0a7892 */ /* 0x000fc8000f8efc3f */
[----:B------:R-:W-:-:S07]  /*3cd0*/  UIMAD UR10, UR7, 0x600, UR10 ;  /* 0x00000600070a78a4 */ /* 0x000fce000f8e020a */
[----:B------:R-:W-:Y:S02]  /*3ce0*/  UMOV UR30, UR10 ;  /* 0x0000000a001e7c82 */ /* 0x000fe40008000000 */
[----:B------:R-:W-:Y:S01]  /*3cf0*/  HGMMA.64x96x16.F32.BF16 R88, gdesc[UR28].tnspB, R88, gsb0 ;  /* 0x416000001c5879f0 */ /* 0x000fe20008001858 */
[----:B------:R-:W-:Y:S02]  /*3d00*/  UIADD3 UR28, UR11, 0x2, URZ ;  /* 0x000000020b1c7890 */ /* 0x000fe4000fffe03f */
[----:B------:R-:W-:Y:S01]  /*3d10*/  UIADD3 UR30, UR10, 0x40, URZ ;  /* 0x000000400a1e7890 */ /* 0x000fe2000fffe03f */
[----:B------:R-:W-:Y:S01]  /*3d20*/  UMOV UR29, 0x40000040 ;  /* 0x40000040001d7882 */ /* 0x000fe20000000000 */
[----:B------:R-:W-:Y:S01]  /*3d30*/  UMOV UR31, 0x80000020 ;  /* 0x80000020001f7882 */ /* 0x000fe20000000000 */
[----:B------:R-:W-:Y:S02]  /*3d40*/  WARPGROUP.DEPBAR.LE gsb0, 0x0 ;  /* 0x00008000000079c5 */ /* 0x000fe40000010000 */
[----:B------:R-:W-:-:S06]  /*3d50*/  WARPGROUP.ARRIVE ;  /* 0x00000000000079c5 */ /* 0x000fcc0000000000 */
        /* <DEDUP_REMOVED lines=42> */
[----:B------:R-:W-:Y:S03]  /*4000*/  HGMMA.64x96x16.F32.BF16 R88, gdesc[UR28].tnspB, R88, gsb0 ;  /* 0x416000001c5879f0 */ /* 0x000fe60008001858 */
[----:B------:R-:W-:Y:S02]  /*4010*/  WARPGROUP.DEPBAR.LE gsb0, 0x0 ;  /* 0x00008000000079c5 */ /* 0x000fe40000010000 */
[----:B------:R0:W-:Y:S06]  /*4020*/  BAR.ARV R4, 0x100 ;  /* 0x000400040000751d */ /* 0x0001ec0000002000 */
[----:B------:R-:W-:Y:S05]  /*4030*/  @!P0 BRA `(.L_x_27) ;  /* 0x0000000000048947 */ /* 0x000fea0003800000 */
[----:B------:R-:W-:Y:S01]  /*4040*/  BPT.TRAP 0x1 ;  /* 0x000000040000795c */ /* 0x000fe20000300000 */
.L_x_27:
[----:B0-----:R-:W-:Y:S02]  /*4050*/  FMNMX.FTZ R4, R24, R5, !PT ;  /* 0x0000000518047209 */ /* 0x001fe40007810000 */
[----:B------:R-:W-:Y:S02]  /*4060*/  FMNMX.FTZ R6, R26, R9, !PT ;  /* 0x000000091a067209 */ /* 0x000fe40007810000 */
[----:B------:R-:W-:Y:S02]  /*4070*/  FMNMX.FTZ R11, R25, R4, !PT ;  /* 0x00000004190b7209 */ /* 0x000fe40007810000 */
[----:B------:R-:W-:Y:S02]  /*4080*/  FMNMX.FTZ R19, R27, R6, !PT ;  /* 0x000000061b137209 */ /* 0x000fe40007810000 */
[----:B------:R-:W-:Y:S02]  /*4090*/  FMNMX.FTZ R4, R28, R11, !PT ;  /* 0x0000000b1c047209 */ /* 0x000fe40007810000 */
[----:B------:R-:W-:-:S02]  /*40a0*/  FMNMX.FTZ R6, R30, R19, !PT ;  /* 0x000000131e067209 */ /* 0x000fc40007810000 */
[----:B------:R-:W-:Y:S02]  /*40b0*/  FMNMX.FTZ R11, R29, R4, !PT ;  /* 0x000000041d0b7209 */ /* 0x000fe40007810000 */
        /* <DEDUP_REMOVED lines=57> */
[----:B------:R-:W-:Y:S01]  /*4450*/  R2UR UR10, R0 ;  /* 0x00000000000a72ca */ /* 0x000fe200000e0000 */
[----:B------:R-:W0:Y:S04]  /*4460*/  SHFL.BFLY PT, R11, R8, 0x2, 0x1f ;  /* 0x0c401f00080b7f89 */ /* 0x000e2800000e0000 */
[----:B------:R-:W1:Y:S08]  /*4470*/  SHFL.BFLY PT, R19, R6, 0x2, 0x1f ;  /* 0x0c401f0006137f89 */ /* 0x000e7000000e0000 */
[----:B------:R-:W-:-:S04]  /*4480*/  ULEA UR10, UR10, UR41, 0x3 ;  /* 0x000000290a0a7291 */ /* 0x000fc8000f8e183f */
[----:B------:R-:W-:-:S04]  /*4490*/  UIADD3 UR10, UR10, 0x2d840, URZ ;  /* 0x0002d8400a0a7890 */ /* 0x000fc8000fffe03f */
[----:B------:R-:W-:Y:S01]  /*44a0*/  UPRMT UR10, UR4, 0x654, UR10 ;  /* 0x00000654040a7896 */ /* 0x000fe2000800000a */
[----:B0-----:R-:W-:Y:S02]  /*44b0*/  FMNMX.FTZ R11, R8, R11, !PT ;  /* 0x0000000b080b7209 */ /* 0x001fe40007810000 */
[----:B-1----:R-:W-:-:S03]  /*44c0*/  FMNMX.FTZ R10, R6, R19, !PT ;  /* 0x00000013060a7209 */ /* 0x002fc60007810000 */
[----:B------:R-:W0:Y:S03]  /*44d0*/  SHFL.BFLY PT, R4, R11, 0x1, 0x1f ;  /* 0x0c201f000b047f89 */ /* 0x000e2600000e0000 */
[----:B------:R-:W-:Y:S01]  /*44e0*/  SYNCS.ARRIVE.TRANS64.RED.A1T0 RZ, [UR10], RZ ;  /* 0x000000ffffff79a7 */ /* 0x000fe2000810040a */
[----:B------:R-:W1:Y:S01]  /*44f0*/  SHFL.BFLY PT, R21, R10, 0x1, 0x1f ;  /* 0x0c201f000a157f89 */ /* 0x000e6200000e0000 */
[----:B0-----:R-:W-:Y:S02]  /*4500*/  FMNMX.FTZ R19, R11, R4, !PT ;  /* 0x000000040b137209 */ /* 0x001fe40007810000 */
[----:B-1----:R-:W-:-:S03]  /*4510*/  FMNMX.FTZ R4, R10, R21, !PT ;  /* 0x000000150a047209 */ /* 0x002fc60007810000 */
[C---:B------:R-:W-:Y:S01]  /*4520*/  FADD.FTZ R5, -R19.reuse, R5 ;  /* 0x0000000513057221 */ /* 0x040fe20000010100 */
[----:B------:R-:W-:-:S03]  /*4530*/  FMUL.FTZ R8, R19, UR5 ;  /* 0x0000000513087c20 */ /* 0x000fc60008410000 */
[----:B------:R-:W-:Y:S01]  /*4540*/  FMUL.FTZ R20, R5, UR5 ;  /* 0x0000000505147c20 */ /* 0x000fe20008410000 */
[--C-:B------:R-:W-:Y:S01]  /*4550*/  FFMA.FTZ R142, R25, UR5, -R8.reuse ;  /* 0x00000005198e7c23 */ /* 0x100fe20008010808 */
[--C-:B------:R-:W-:Y:S01]  /*4560*/  FFMA.FTZ R25, R28, UR5, -R8.reuse ;  /* 0x000000051c197c23 */ /* 0x100fe20008010808 */
[----:B------:R-:W-:Y:S01]  /*4570*/  FADD.FTZ R5, -R4, R9 ;  /* 0x0000000904057221 */ /* 0x000fe20000010100 */
[--C-:B------:R-:W-:Y:S01]  /*4580*/  FFMA.FTZ R137, R24, UR5, -R8.reuse ;  /* 0x0000000518897c23 */ /* 0x100fe20008010808 */
[--C-:B------:R-:W-:Y:S01]  /*4590*/  FFMA.FTZ R141, R33, UR5, -R8.reuse ;  /* 0x00000005218d7c23 */ /* 0x100fe20008010808 */
[--C-:B------:R-:W-:Y:S01]  /*45a0*/  FFMA.FTZ R138, R37, UR5, -R8.reuse ;  /* 0x00000005258a7c23 */ /* 0x100fe20008010808 */
[----:B------:R-:W-:Y:S01]  /*45b0*/  FMUL.FTZ R28, R4, UR5 ;  /* 0x00000005041c7c20 */ /* 0x000fe20008410000 */
        /* <DEDUP_REMOVED lines=20> */
[--C-:B0-----:R-:W-:Y:S01]  /*4700*/  FFMA.FTZ R20, R72, UR5, -R8.reuse ;  /* 0x0000000548147c23 */ /* 0x101fe20008010808 */
[--C-:B------:R-:W-:Y:S01]  /*4710*/  FFMA.FTZ R41, R73, UR5, -R8.reuse ;  /* 0x0000000549297c23 */ /* 0x100fe20008010808 */
[--C-:B------:R-:W-:Y:S01]  /*4720*/  FFMA.FTZ R53, R76, UR5, -R8.reuse ;  /* 0x000000054c357c23 */ /* 0x100fe20008010808 */
[--C-:B------:R-:W-:Y:S01]  /*4730*/  FFMA.FTZ R60, R77, UR5, -R8.reuse ;  /* 0x000000054d3c7c23 */ /* 0x100fe20008010808 */
[--C-:B------:R-:W-:Y:S01]  /*4740*/  FFMA.FTZ R56, R80, UR5, -R8.reuse ;  /* 0x0000000550387c23 */ /* 0x100fe20008010808 */
[--C-:B------:R-:W-:Y:S01]  /*4750*/  FFMA.FTZ R57, R81, UR5, -R8.reuse ;  /* 0x0000000551397c23 */ /* 0x100fe20008010808 */
[--C-:B------:R-:W-:Y:S01]  /*4760*/  FFMA.FTZ R61, R84, UR5, -R8.reuse ;  /* 0x00000005543d7c23 */ /* 0x100fe20008010808 */
[----:B------:R-:W-:Y:S01]  /*4770*/  FFMA.FTZ R64, R85, UR5, -R8 ;  /* 0x0000000555407c23 */ /* 0x000fe20008010808 */
[----:B------:R-:W-:Y:S01]  /*4780*/  FMUL.FTZ R5, R5, UR5 ;  /* 0x0000000505057c20 */ /* 0x000fe20008410000 */
[--C-:B------:R-:W-:Y:S01]  /*4790*/  FFMA.FTZ R8, R26, UR5, -R28.reuse ;  /* 0x000000051a087c23 */ /* 0x100fe2000801081c */
[--C-:B------:R-:W-:Y:S01]  /*47a0*/  FFMA.FTZ R29, R27, UR5, -R28.reuse ;  /* 0x000000051b1d7c23 */ /* 0x100fe2000801081c */
[----:B------:R-:W0:Y:S01]  /*47b0*/  MUFU.EX2 R137, R137 ;  /* 0x0000008900897308 */ /* 0x000e220000000800 */
[--C-:B------:R-:W-:Y:S01]  /*47c0*/  FFMA.FTZ R26, R30, UR5, -R28.reuse ;  /* 0x000000051e1a7c23 */ /* 0x100fe2000801081c */
[--C-:B------:R-:W-:Y:S01]  /*47d0*/  FFMA.FTZ R31, R31, UR5, -R28.reuse ;  /* 0x000000051f1f7c23 */ /* 0x100fe2000801081c */
[--C-:B------:R-:W-:Y:S01]  /*47e0*/  FFMA.FTZ R27, R34, UR5, -R28.reuse ;  /* 0x00000005221b7c23 */ /* 0x100fe2000801081c */
[--C-:B------:R-:W-:Y:S01]  /*47f0*/  FFMA.FTZ R80, R35, UR5, -R28.reuse ;  /* 0x0000000523507c23 */ /* 0x100fe2000801081c */
[--C-:B------:R-:W-:Y:S01]  /*4800*/  FFMA.FTZ R34, R38, UR5, -R28.reuse ;  /* 0x0000000526227c23 */ /* 0x100fe2000801081c */
[--C-:B------:R-:W-:Y:S01]  /*4810*/  FFMA.FTZ R73, R39, UR5, -R28.reuse ;  /* 0x0000000527497c23 */ /* 0x100fe2000801081c */
[--C-:B------:R-:W-:Y:S01]  /*4820*/  FFMA.FTZ R69, R47, UR5, -R28.reuse ;  /* 0x000000052f457c23 */ /* 0x100fe2000801081c */
        /* <DEDUP_REMOVED lines=8> */
[----:B------:R-:W1:Y:S01]  /*48b0*/  MUFU.EX2 R8, R8 ;  /* 0x0000000800087308 */ /* 0x000e620000000800 */
[----:B0-----:R-:W-:Y:S01]  /*48c0*/  FFMA.FTZ R7, R6, R7, R137 ;  /* 0x0000000706077223 */ /* 0x001fe20000010089 */
[--C-:B------:R-:W-:Y:S01]  /*48d0*/  FFMA.FTZ R43, R58, UR5, -R28.reuse ;  /* 0x000000053a2b7c23 */ /* 0x100fe2000801081c */
[--C-:B------:R-:W-:Y:S01]  /*48e0*/  FFMA.FTZ R68, R59, UR5, -R28.reuse ;  /* 0x000000053b447c23 */ /* 0x100fe2000801081c */
[--C-:B------:R-:W-:Y:S01]  /*48f0*/  FFMA.FTZ R46, R62, UR5, -R28.reuse ;  /* 0x000000053e2e7c23 */ /* 0x100fe2000801081c */
[--C-:B------:R-:W-:Y:S01]  /*4900*/  FFMA.FTZ R63, R63, UR5, -R28.reuse ;  /* 0x000000053f3f7c23 */ /* 0x100fe2000801081c */
[--C-:B------:R-:W-:Y:S01]  /*4910*/  FFMA.FTZ R50, R67, UR5, -R28.reuse ;  /* 0x0000000543327c23 */ /* 0x100fe2000801081c */
[--C-:B------:R-:W-:Y:S01]  /*4920*/  FFMA.FTZ R54, R74, UR5, -R28.reuse ;  /* 0x000000054a367c23 */ /* 0x100fe2000801081c */
[----:B------:R-:W0:Y:S01]  /*4930*/  MUFU.EX2 R142, R142 ;  /* 0x0000008e008e7308 */ /* 0x000e220000000800 */
[--C-:B------:R-:W-:Y:S01]  /*4940*/  FFMA.FTZ R59, R75, UR5, -R28.reuse ;  /* 0x000000054b3b7c23 */ /* 0x100fe2000801081c */
[--C-:B------:R-:W-:Y:S01]  /*4950*/  FFMA.FTZ R62, R79, UR5, -R28.reuse ;  /* 0x000000054f3e7c23 */ /* 0x100fe2000801081c */
[----:B------:R-:W-:-:S05]  /*4960*/  FFMA.FTZ R58, R82, UR5, -R28 ;  /* 0x00000005523a7c23 */ /* 0x000fca000801081c */
[----:B------:R-:W2:Y:S01]  /*4970*/  MUFU.EX2 R29, R29 ;  /* 0x0000001d001d7308 */ /* 0x000ea20000000800 */
[----:B-1----:R-:W-:-:S07]  /*4980*/  FFMA.FTZ R12, R5, R12, R8 ;  /* 0x0000000c050c7223 */ /* 0x002fce0000010008 */
[----:B------:R-:W1:Y:S01]  /*4990*/  MUFU.EX2 R25, R25 ;  /* 0x0000001900197308 */ /* 0x000e620000000800 */
[----:B0-----:R-:W-:-:S07]  /*49a0*/  FADD.FTZ R30, R142, R7 ;  /* 0x000000078e1e7221 */ /* 0x001fce0000010000 */
[----:B------:R-:W0:Y:S01]  /*49b0*/  MUFU.EX2 R26, R26 ;  /* 0x0000001a001a7308 */ /* 0x000e220000000800 */
[----:B--2---:R-:W-:-:S07]  /*49c0*/  FADD.FTZ R7, R29, R12 ;  /* 0x0000000c1d077221 */ /* 0x004fce0000010000 */
[----:B------:R-:W2:Y:S01]  /*49d0*/  MUFU.EX2 R140, R140 ;  /* 0x0000008c008c7308 */ /* 0x000ea20000000800 */
[----:B-1----:R-:W-:-:S07]  /*49e0*/  FADD.FTZ R47, R25, R30 ;  /* 0x0000001e192f7221 */ /* 0x002fce0000010000 */
[----:B------:R-:W1:Y:S01]  /*49f0*/  MUFU.EX2 R31, R31 ;  /* 0x0000001f001f7308 */ /* 0x000e620000000800 */
[----:B0-----:R-:W-:-:S07]  /*4a00*/  FADD.FTZ R12, R26, R7 ;  /* 0x000000071a0c7221 */ /* 0x001fce0000010000 */
[----:B------:R-:W0:Y:S01]  /*4a10*/  MUFU.EX2 R24, R24 ;  /* 0x0000001800187308 */ /* 0x000e220000000800 */
[----:B--2---:R-:W-:Y:S01]  /*4a20*/  FADD.FTZ R7, R140, R47 ;  /* 0x0000002f8c077221 */ /* 0x004fe20000010000 */
[--C-:B------:R-:W-:Y:S01]  /*4a30*/  FFMA.FTZ R47, R66, UR5, -R28.reuse ;  /* 0x00000005422f7c23 */ /* 0x100fe2000801081c */
[----:B------:R-:W-:-:S05]  /*4a40*/  FFMA.FTZ R66, R71, UR5, -R28 ;  /* 0x0000000547427c23 */ /* 0x000fca000801081c */
[----:B------:R-:W2:Y:S01]  /*4a50*/  MUFU.EX2 R27, R27 ;  /* 0x0000001b001b7308 */ /* 0x000ea20000000800 */
[----:B-1----:R-:W-:-:S07]  /*4a60*/  FADD.FTZ R12, R31, R12 ;  /* 0x0000000c1f0c7221 */ /* 0x002fce0000010000 */
        /* <DEDUP_REMOVED lines=13> */
[----:B0-----:R-:W-:Y:S01]  /*4b40*/  FADD.FTZ R30, R138, R51 ;  /* 0x000000338a1e7221 */ /* 0x001fe20000010000 */
[--C-:B------:R-:W-:Y:S01]  /*4b50*/  FFMA.FTZ R51, R70, UR5, -R28.reuse ;  /* 0x0000000546337c23 */ /* 0x100fe2000801081c */
[----:B------:R-:W-:-:S05]  /*4b60*/  FFMA.FTZ R70, R86, UR5, -R28 ;  /* 0x0000000556467c23 */ /* 0x000fca000801081c */
        /* <DEDUP_REMOVED lines=32> */
[----:B------:R-:W-:-:S06]  /*4d70*/  FFMA.FTZ R55, R78, UR5, -R28 ;  /* 0x000000054e377c23 */ /* 0x000fcc000801081c */
        /* <DEDUP_REMOVED lines=25> */
[----:B-1----:R-:W-:Y:S01]  /*4f10*/  FADD.FTZ R30, R50, R67 ;  /* 0x00000043321e7221 */ /* 0x002fe20000010000 */
[----:B------:R-:W-:-:S06]  /*4f20*/  FFMA.FTZ R67, R83, UR5, -R28 ;  /* 0x0000000553437c23 */ /* 0x000fcc000801081c */
        /* <DEDUP_REMOVED lines=37> */
[----:B0-----:R-:W-:-:S03]  /*5180*/  FADD.FTZ R7, R64, R75 ;  /* 0x0000004b40077221 */ /* 0x001fc60000010000 */
[----:B--2---:R-:W-:Y:S01]  /*5190*/  FADD.FTZ R12, R71, R12 ;  /* 0x0000000c470c7221 */ /* 0x004fe20000010000 */
[----:B------:R-:W-:Y:S06]  /*51a0*/  @!P0 BRA `(.L_x_28) ;  /* 0x0000000000048947 */ /* 0x000fec0003800000 */
[----:B------:R-:W-:Y:S01]  /*51b0*/  BPT.TRAP 0x1 ;  /* 0x000000040000795c */ /* 0x000fe20000300000 */
.L_x_28:
[----:B------:R-:W-:Y:S01]  /*51c0*/  ULEA UR7, UR7, UR41, 0x3 ;  /* 0x0000002907077291 */ /* 0x000fe2000f8e183f */
[----:B------:R-:W-:Y:S01]  /*51d0*/  F2FP.BF16.F32.PACK_AB R30, R140, R25 ;  /* 0x000000198c1e723e */ /* 0x000fe200000010ff */
[----:B------:R-:W-:Y:S01]  /*51e0*/  UIADD3 UR10, UR33, -0x1, URZ ;  /* 0xffffffff210a7890 */ /* 0x000fe2000fffe03f */
[----:B------:R-:W-:Y:S01]  /*51f0*/  F2FP.BF16.F32.PACK_AB R28, R142, R137 ;  /* 0x000000898e1c723e */ /* 0x000fe200000010ff */
[----:B------:R-:W-:Y:S01]  /*5200*/  UIADD3 UR7, UR7, 0x2d860, URZ ;  /* 0x0002d86007077890 */ /* 0x000fe2000fffe03f */
[----:B------:R-:W-:Y:S01]  /*5210*/  F2FP.BF16.F32.PACK_AB R29, R29, R8 ;  /* 0x000000081d1d723e */ /* 0x000fe200000010ff */
[----:B------:R-:W-:Y:S01]  /*5220*/  UMOV UR34, UR32 ;  /* 0x0000002000227c82 */ /* 0x000fe20008000000 */
[----:B------:R-:W-:Y:S01]  /*5230*/  F2FP.BF16.F32.PACK_AB R31, R31, R26 ;  /* 0x0000001a1f1f723e */ /* 0x000fe200000010ff */
[----:B------:R-:W-:Y:S01]  /*5240*/  UPRMT UR7, UR4, 0x654, UR7 ;  /* 0x0000065404077896 */ /* 0x000fe20008000007 */
[----:B------:R-:W-:Y:S01]  /*5250*/  F2FP.BF16.F32.PACK_AB R25, R80, R27 ;  /* 0x0000001b5019723e */ /* 0x000fe200000010ff */
[-C--:B------:R-:W-:Y:S01]  /*5260*/  FMUL.FTZ R90, R90, R5.reuse ;  /* 0x000000055a5a7220 */ /* 0x080fe20000410000 */
[----:B------:R-:W-:Y:S01]  /*5270*/  F2FP.BF16.F32.PACK_AB R24, R141, R24 ;  /* 0x000000188d18723e */ /* 0x000fe200000010ff */
[----:B------:R-:W-:Y:S01]  /*5280*/  FMUL.FTZ R91, R91, R5 ;  /* 0x000000055b5b7220 */ /* 0x000fe20000410000 */
[----:B------:R-:W-:Y:S01]  /*5290*/  F2FP.BF16.F32.PACK_AB R26, R138, R11 ;  /* 0x0000000b8a1a723e */ /* 0x000fe200000010ff */
[-C--:B------:R-:W-:Y:S01]  /*52a0*/  FMUL.FTZ R94, R94, R5.reuse ;  /* 0x000000055e5e7220 */ /* 0x080fe20000410000 */
[----:B------:R-:W-:Y:S01]  /*52b0*/  F2FP.BF16.F32.PACK_AB R27, R73, R34 ;  /* 0x00000022491b723e */ /* 0x000fe200000010ff */
[----:B------:R-:W-:Y:S01]  /*52c0*/  FMUL.FTZ R95, R95, R5 ;  /* 0x000000055f5f7220 */ /* 0x000fe20000410000 */
[----:B------:R-:W-:Y:S01]  /*52d0*/  F2FP.BF16.F32.PACK_AB R8, R136, R9 ;  /* 0x000000098808723e */ /* 0x000fe200000010ff */
[----:B------:R-:W-:Y:S01]  /*52e0*/  SYNCS.ARRIVE.TRANS64.RED.A1T0 RZ, [UR7], RZ ;  /* 0x000000ffffff79a7 */ /* 0x000fe20008100407 */
[----:B------:R-:W-:Y:S01]  /*52f0*/  F2FP.BF16.F32.PACK_AB R9, R76, R35 ;  /* 0x000000234c09723e */ /* 0x000fe200000010ff */
[----:B------:R-:W-:Y:S01]  /*5300*/  STSM.16.M88.4 [R18+0x21800], R28 ;  /* 0x0218001c12007844 */ /* 0x000fe20000000200 */
[----:B------:R-:W-:Y:S01]  /*5310*/  F2FP.BF16.F32.PACK_AB R10, R139, R10 ;  /* 0x0000000a8b0a723e */ /* 0x000fe200000010ff */
[-C--:B------:R-:W-:Y:S01]  /*5320*/  FMUL.FTZ R98, R98, R5.reuse ;  /* 0x0000000562627220 */ /* 0x080fe20000410000 */
[----:B------:R-:W-:Y:S01]  /*5330*/  F2FP.BF16.F32.PACK_AB R11, R69, R38 ;  /* 0x00000026450b723e */ /* 0x000fe200000010ff */
[----:B------:R0:W-:Y:S01]  /*5340*/  STSM.16.M88.4 [R15], R24 ;  /* 0x000000180f007844 */ /* 0x0001e20000000200 */
[----:B------:R-:W-:Y:S01]  /*5350*/  F2FP.BF16.F32.PACK_AB R32, R33, R32 ;  /* 0x000000202120723e */ /* 0x000fe200000010ff */
[----:B------:R-:W-:Y:S01]  /*5360*/  FMUL.FTZ R99, R99, R5 ;  /* 0x0000000563637220 */ /* 0x000fe20000410000 */
[----:B------:R-:W-:Y:S01]  /*5370*/  F2FP.BF16.F32.PACK_AB R33, R72, R39 ;  /* 0x000000274821723e */ /* 0x000fe200000010ff */
[----:B------:R1:W-:Y:S01]  /*5380*/  STSM.16.M88.4 [R14], R8 ;  /* 0x000000080e007844 */ /* 0x0003e20000000200 */
[----:B------:R-:W-:Y:S01]  /*5390*/  F2FP.BF16.F32.PACK_AB R34, R52, R37 ;  /* 0x000000253422723e */ /* 0x000fe200000010ff */
[-C--:B------:R-:W-:Y:S01]  /*53a0*/  FMUL.FTZ R102, R102, R5.reuse ;  /* 0x0000000566667220 */ /* 0x080fe20000410000 */
[----:B------:R-:W-:Y:S01]  /*53b0*/  F2FP.BF16.F32.PACK_AB R35, R65, R42 ;  /* 0x0000002a4123723e */ /* 0x000fe200000010ff */
[-C--:B------:R-:W-:Y:S01]  /*53c0*/  FMUL.FTZ R103, R103, R5.reuse ;  /* 0x0000000567677220 */ /* 0x080fe20000410000 */
[----:B------:R-:W-:Y:S01]  /*53d0*/  F2FP.BF16.F32.PACK_AB R36, R49, R36 ;  /* 0x000000243124723e */ /* 0x000fe200000010ff */
[----:B------:R-:W-:Y:S01]  /*53e0*/  FMUL.FTZ R106, R106, R5 ;  /* 0x000000056a6a7220 */ /* 0x000fe20000410000 */
[----:B------:R-:W-:Y:S01]  /*53f0*/  F2FP.BF16.F32.PACK_AB R37, R68, R43 ;  /* 0x0000002b4425723e */ /* 0x000fe200000010ff */
[----:B------:R2:W-:Y:S01]  /*5400*/  STSM.16.M88.4 [R13], R32 ;  /* 0x000000200d007844 */ /* 0x0005e20000000200 */
[----:B------:R-:W-:Y:S01]  /*5410*/  F2FP.BF16.F32.PACK_AB R38, R45, R40 ;  /* 0x000000282d26723e */ /* 0x000fe200000010ff */
[-C--:B------:R-:W-:Y:S01]  /*5420*/  FMUL.FTZ R107, R107, R5.reuse ;  /* 0x000000056b6b7220 */ /* 0x080fe20000410000 */
[----:B------:R-:W-:Y:S01]  /*5430*/  F2FP.BF16.F32.PACK_AB R39, R63, R46 ;  /* 0x0000002e3f27723e */ /* 0x000fe200000010ff */
[----:B------:R-:W-:Y:S01]  /*5440*/  FMUL.FTZ R110, R110, R5 ;  /* 0x000000056e6e7220 */ /* 0x000fe20000410000 */
[----:B------:R-:W-:Y:S01]  /*5450*/  F2FP.BF16.F32.PACK_AB R49, R50, R47 ;  /* 0x0000002f3231723e */ /* 0x000fe200000010ff */
[----:B------:R-:W-:Y:S01]  /*5460*/  FMUL.FTZ R111, R111, R5 ;  /* 0x000000056f6f7220 */ /* 0x000fe20000410000 */
[----:B------:R-:W-:Y:S01]  /*5470*/  F2FP.BF16.F32.PACK_AB R48, R48, R23 ;  /* 0x000000173030723e */ /* 0x000fe200000010ff */
[----:B------:R2:W-:Y:S01]  /*5480*/  STSM.16.M88.4 [R18+0x27800], R36 ;  /* 0x0278002412007844 */ /* 0x0005e20000000200 */
[----:B------:R-:W-:Y:S01]  /*5490*/  F2FP.BF16.F32.PACK_AB R50, R44, R21 ;  /* 0x000000152c32723e */ /* 0x000fe200000010ff */
[----:B------:R-:W-:Y:S01]  /*54a0*/  FMUL.FTZ R114, R114, R5 ;  /* 0x0000000572727220 */ /* 0x000fe20000410000 */
[----:B------:R-:W-:Y:S01]  /*54b0*/  F2FP.BF16.F32.PACK_AB R51, R66, R51 ;  /* 0x000000334233723e */ /* 0x000fe200000010ff */
[-C--:B------:R-:W-:Y:S01]  /*54c0*/  FMUL.FTZ R115, R115, R5.reuse ;  /* 0x0000000573737220 */ /* 0x080fe20000410000 */
[----:B------:R-:W-:Y:S01]  /*54d0*/  F2FP.BF16.F32.PACK_AB R56, R57, R56 ;  /* 0x000000383938723e */ /* 0x000fe200000010ff */
[-C--:B------:R-:W-:Y:S01]  /*54e0*/  FMUL.FTZ R118, R118, R5.reuse ;  /* 0x0000000576767220 */ /* 0x080fe20000410000 */
[----:B0-----:R-:W-:Y:S01]  /*54f0*/  F2FP.BF16.F32.PACK_AB R24, R41, R20 ;  /* 0x000000142918723e */ /* 0x001fe200000010ff */
[----:B------:R2:W-:Y:S01]  /*5500*/  STSM.16.M88.4 [R15+0x6000], R48 ;  /* 0x006000300f007844 */ /* 0x0005e20000000200 */
[----:B------:R-:W-:Y:S01]  /*5510*/  F2FP.BF16.F32.PACK_AB R25, R59, R54 ;  /* 0x000000363b19723e */ /* 0x000fe200000010ff */
[----:B------:R-:W-:Y:S01]  /*5520*/  FMUL.FTZ R119, R119, R5 ;  /* 0x0000000577777220 */ /* 0x000fe20000410000 */
[----:B------:R-:W-:Y:S01]  /*5530*/  F2FP.BF16.F32.PACK_AB R26, R60, R53 ;  /* 0x000000353c1a723e */ /* 0x000fe200000010ff */
[----:B------:R-:W-:Y:S01]  /*5540*/  FMUL.FTZ R122, R122, R5 ;  /* 0x000000057a7a7220 */ /* 0x000fe20000410000 */
[----:B------:R-:W-:Y:S01]  /*5550*/  F2FP.BF16.F32.PACK_AB R27, R62, R55 ;  /* 0x000000373e1b723e */ /* 0x000fe200000010ff */
[-C--:B------:R-:W-:Y:S01]  /*5560*/  FMUL.FTZ R123, R123, R5.reuse ;  /* 0x000000057b7b7220 */ /* 0x080fe20000410000 */
[----:B------:R-:W-:Y:S01]  /*5570*/  F2FP.BF16.F32.PACK_AB R57, R67, R58 ;  /* 0x0000003a4339723e */ /* 0x000fe200000010ff */
[----:B------:R-:W-:Y:S01]  /*5580*/  FMUL.FTZ R126, R126, R5 ;  /* 0x000000057e7e7220 */ /* 0x000fe20000410000 */
[----:B------:R-:W-:Y:S01]  /*5590*/  F2FP.BF16.F32.PACK_AB R58, R64, R61 ;  /* 0x0000003d403a723e */ /* 0x000fe200000010ff */
[----:B------:R2:W-:Y:S01]  /*55a0*/  STSM.16.M88.4 [R14+0x6000], R24 ;  /* 0x006000180e007844 */ /* 0x0005e20000000200 */
[----:B------:R-:W-:Y:S01]  /*55b0*/  F2FP.BF16.F32.PACK_AB R59, R71, R70 ;  /* 0x00000046473b723e */ /* 0x000fe200000010ff */
[-C--:B------:R-:W-:Y:S01]  /*55c0*/  FMUL.FTZ R127, R127, R5.reuse ;  /* 0x000000057f7f7220 */ /* 0x080fe20000410000 */
[----:B------:R-:W-:Y:S01]  /*55d0*/  ISETP.LT.AND P1, PT, R16, UR33, PT ;  /* 0x0000002110007c0c */ /* 0x000fe2000bf21270 */
[----:B------:R-:W-:Y:S01]  /*55e0*/  UMOV UR33, UR10 ;  /* 0x0000000a00217c82 */ /* 0x000fe20008000000 */
[----:B------:R-:W-:Y:S01]  /*55f0*/  R2UR UR7, R0 ;  /* 0x00000000000772ca */ /* 0x000fe200000e0000 */
[----:B------:R2:W-:Y:S01]  /*5600*/  STSM.16.M88.4 [R13+0x6000], R56 ;  /* 0x006000380d007844 */ /* 0x0005e20000000200 */
[-C--:B------:R-:W-:Y:S01]  /*5610*/  FMUL.FTZ R130, R130, R5.reuse ;  /* 0x0000000582827220 */ /* 0x080fe20000410000 */
[-C--:B------:R-:W-:Y:S01]  /*5620*/  FMUL.FTZ R131, R131, R5.reuse ;  /* 0x0000000583837220 */ /* 0x080fe20000410000 */
[-C--:B------:R-:W-:Y:S01]  /*5630*/  FMUL.FTZ R134, R134, R5.reuse ;  /* 0x0000000586867220 */ /* 0x080fe20000410000 */
[----:B------:R-:W-:Y:S01]  /*5640*/  @!PT LDS RZ, [RZ] ;  /* 0x00000000fffff984 */ /* 0x000fe20000000800 */
[----:B------:R-:W-:Y:S01]  /*5650*/  @!PT LDS RZ, [RZ] ;  /* 0x00000000fffff984 */ /* 0x000fe20000000800 */
[----:B------:R-:W-:Y:S01]  /*5660*/  @!PT LDS RZ, [RZ] ;  /* 0x00000000fffff984 */ /* 0x000fe20000000800 */
[----:B------:R-:W-:Y:S01]  /*5670*/  @!PT LDS RZ, [RZ] ;  /* 0x00000000fffff984 */ /* 0x000fe20000000800 */
[----:B------:R0:W-:Y:S06]  /*5680*/  MEMBAR.ALL.CTA ;  /* 0x0000000000007992 */ /* 0x0001ec0000008000 */
[----:B0-----:R-:W0:Y:S01]  /*5690*/  FENCE.VIEW.ASYNC.S ;  /* 0x00000000000073c6 */ /* 0x001e220000000000 */
[----:B------:R-:W-:Y:S01]  /*56a0*/  FMUL.FTZ R135, R135, R5 ;  /* 0x0000000587877220 */ /* 0x000fe20000410000 */
[-C--:B------:R-:W-:Y:S01]  /*56b0*/  FMUL.FTZ R88, R88, R6.reuse ;  /* 0x0000000658587220 */ /* 0x080fe20000410000 */
        /* <DEDUP_REMOVED lines=22> */
[----:B------:R-:W-:Y:S01]  /*5820*/  FMUL.FTZ R133, R133, R6 ;  /* 0x0000000685857220 */ /* 0x000fe20000410000 */
[----:B-1----:R-:W-:-:S02]  /*5830*/  IMAD.MOV.U32 R9, RZ, RZ, R4 ;  /* 0x000000ffff097224 */ /* 0x002fc400078e0004 */
[----:B------:R-:W-:Y:S01]  /*5840*/  IMAD.MOV.U32 R5, RZ, RZ, R19 ;  /* 0x000000ffff057224 */ /* 0x000fe200078e0013 */
[----:B0-----:R-:W-:Y:S01]  /*5850*/  NOP ;  /* 0x0000000000007918 */ /* 0x001fe20000000000 */
[----:B--2---:R-:W-:Y:S05]  /*5860*/  @P1 BRA `(.L_x_29) ;  /* 0xffffffdc00d41947 */ /* 0x004fea000383ffff */
.L_x_18:
[----:B------:R-:W-:Y:S06]  /*5870*/  BAR.ARV 0x8, 0x200 ;  /* 0x0208000000007b1d */ /* 0x000fec0000002000 */
[----:B------:R-:W-:Y:S05]  /*5880*/  @!P0 BRA `(.L_x_30) ;  /* 0x0000000000048947 */ /* 0x000fea0003800000 */
[----:B------:R-:W-:Y:S01]  /*5890*/  BPT.TRAP 0x1 ;  /* 0x000000040000795c */ /* 0x000fe20000300000 */
.L_x_30:
[----:B------:R-:W-:Y:S01]  /*58a0*/  R2UR UR6, R0 ;  /* 0x00000000000672ca */ /* 0x000fe200000e0000 */
[----:B------:R-:W-:-:S05]  /*58b0*/  IMAD.U32 R2, RZ, RZ, UR32 ;  /* 0x00000020ff027e24 */ /* 0x000fca000f8e00ff */
[----:B------:R-:W-:-:S07]  /*58c0*/  SHF.L.U32 R2, R2, 0x1f, RZ ;  /* 0x0000001f02027819 */ /* 0x000fce00000006ff */
[----:B------:R-:W-:-:S09]  /*58d0*/  ULEA UR6, UR6, UR41, 0x3 ;  /* 0x0000002906067291 */ /* 0x000fd2000f8e183f */
[----:B------:R0:W2:Y:S01]  /*58e0*/  SYNCS.PHASECHK.TRANS64.TRYWAIT P1, [UR6+0x2d850], R2 ;  /* 0x02d85002ff0075a7 */ /* 0x0000a20008020146 */
[----:B------:R-:W-:Y:S05]  /*58f0*/  @!P0 BRA `(.L_x_31) ;  /* 0x0000000000048947 */ /* 0x000fea0003800000 */
[----:B------:R-:W-:Y:S01]  /*5900*/  BPT.TRAP 0x1 ;  /* 0x000000040000795c */ /* 0x000fe20000300000 */
.L_x_31:
[----:B--2---:R-:W-:Y:S05]  /*5910*/  @P1 BRA `(.L_x_32) ;  /* 0x0000000000081947 */ /* 0x004fea0003800000 */
[----:B------:R-:W2:Y:S02]  /*5920*/  SYNCS.PHASECHK.TRANS64.TRYWAIT P1, [UR6+0x2d850], R2 ;  /* 0x02d85002ff0075a7 */ /* 0x000ea40008020146 */
[----:B--2---:R-:W-:Y:S05]  /*5930*/  @!P1 BRA `(.L_x_33) ;  /* 0x0000005800a89947 */ /* 0x004fea0003800000 */
.L_x_32:
[----:B------:R-:W-:Y:S01]  /*5940*/  UIADD3 UR41, UR41, 0x400, URZ ;  /* 0x0000040029297890 */ /* 0x000fe2000fffe03f */
[----:B------:R-:W-:Y:S01]  /*5950*/  R2UR UR8, R0 ;  /* 0x00000000000872ca */ /* 0x000fe200000e0000 */
[----:B------:R-:W-:Y:S01]  /*5960*/  ULOP3.LUT UR42, UR42, 0x10000, URZ, 0xfc, !UPT ;  /* 0x000100002a2a7892 */ /* 0x000fe2000f8efc3f */
[----:B------:R-:W-:Y:S01]  /*5970*/  WARPGROUP.ARRIVE ;  /* 0x00000000000079c5 */ /* 0x000fe20000000000 */
[----:B------:R-:W-:Y:S01]  /*5980*/  USHF.R.U32.HI UR41, URZ, 0x4, UR41 ;  /* 0x000000043f297899 */ /* 0x000fe20008011629 */
[----:B------:R-:W3:Y:S01]  /*5990*/  SHFL.BFLY PT, R0, R7, 0x2, 0x1f ;  /* 0x0c401f0007007f89 */ /* 0x000ee200000e0000 */
[----:B------:R-:W-:Y:S01]  /*59a0*/  UMOV UR9, 0x40000040 ;  /* 0x4000004000097882 */ /* 0x000fe20000000000 */
[----:B------:R-:W-:Y:S01]  /*59b0*/  UMOV UR11, 0x80000020 ;  /* 0x80000020000b7882 */ /* 0x000fe20000000000 */
[----:B------:R-:W-:Y:S01]  /*59c0*/  ULOP3.LUT UR41, UR41, 0x3fff, URZ, 0xc0, !UPT ;  /* 0x00003fff29297892 */ /* 0x000fe2000f8ec03f */
[----:B--2---:R-:W0:Y:S01]  /*59d0*/  SHFL.BFLY PT, R3, R12, 0x2, 0x1f ;  /* 0x0c401f000c037f89 */ /* 0x004e2200000e0000 */
[----:B------:R-:W-:Y:S01]  /*59e0*/  MOV R53, RZ ;  /* 0x000000ff00357202 */ /* 0x000fe20000000f00 */
[----:B------:R-:W-:Y:S01]  /*59f0*/  IMAD.MOV.U32 R16, RZ, RZ, RZ ;  /* 0x000000ffff107224 */ /* 0x000fe200078e00ff */
[----:B------:R-:W-:Y:S01]  /*5a00*/  ULOP3.LUT UR7, UR41, 0x2000000, URZ, 0xfc, !UPT ;  /* 0x0200000029077892 */ /* 0x000fe2000f8efc3f */
[----:B-1----:R-:W-:-:S02]  /*5a10*/  IMAD.U32 R8, RZ, RZ, UR5 ;  /* 0x00000005ff087e24 */ /* 0x002fc4000f8e00ff */
[----:B------:R-:W-:Y:S01]  /*5a20*/  IMAD.U32 R9, RZ, RZ, UR5 ;  /* 0x00000005ff097e24 */ /* 0x000fe2000f8e00ff */
[----:B------:R-:W-:Y:S01]  /*5a30*/  UIMAD UR7, UR8, 0x600, UR7 ;  /* 0x00000600080778a4 */ /* 0x000fe2000f8e0207 */
[----:B------:R-:W-:Y:S02]  /*5a40*/  IMAD.MOV.U32 R23, RZ, RZ, -0x800000 ;  /* 0xff800000ff177424 */ /* 0x000fe400078e00ff */
[----:B------:R-:W-:-:S04]  /*5a50*/  UMOV UR8, UR42 ;  /* 0x0000002a00087c82 */ /* 0x000fc80008000000 */
[----:B------:R-:W-:Y:S02]  /*5a60*/  UMOV UR10, UR7 ;  /* 0x00000007000a7c82 */ /* 0x000fe40008000000 */
[----:B------:R-:W-:Y:S01]  /*5a70*/  HGMMA.64x96x16.F32.BF16 R88, gdesc[UR8].tnspB, R88, gsb0 ;  /* 0x41600000085879f0 */ /* 0x000fe20008001858 */
[----:B------:R-:W-:Y:S02]  /*5a80*/  UIADD3 UR8, UR42, 0x2, URZ ;  /* 0x000000022a087890 */ /* 0x000fe4000fffe03f */
[----:B------:R-:W-:Y:S01]  /*5a90*/  UIADD3 UR10, UR7, 0x40, URZ ;  /* 0x00000040070a7890 */ /* 0x000fe2000fffe03f */
[----:B---3--:R-:W-:Y:S01]  /*5aa0*/  FADD.FTZ R0, R0, R7 ;  /* 0x0000000700007221 */ /* 0x008fe20000010000 */
[----:B------:R-:W-:Y:S01]  /*5ab0*/  UMOV UR9, 0x40000040 ;  /* 0x4000004000097882 */ /* 0x000fe20000000000 */
[----:B------:R-:W-:Y:S01]  /*5ac0*/  UMOV UR11, 0x80000020 ;  /* 0x80000020000b7882 */ /* 0x000fe20000000000 */
[----:B0-----:R-:W-:Y:S02]  /*5ad0*/  FADD.FTZ R2, R3, R12 ;  /* 0x0000000c03027221 */ /* 0x001fe40000010000 */
[----:B------:R-:W0:Y:S04]  /*5ae0*/  SHFL.BFLY PT, R3, R0, 0x1, 0x1f ;  /* 0x0c201f0000037f89 */ /* 0x000e2800000e0000 */
[----:B------:R-:W1:Y:S01]  /*5af0*/  SHFL.BFLY PT, R5, R2, 0x1, 0x1f ;  /* 0x0c201f0002057f89 */ /* 0x000e6200000e0000 */
[----:B0-----:R-:W-:Y:S01]  /*5b00*/  FADD.FTZ R6, R0, R3 ;  /* 0x0000000300067221 */ /* 0x001fe20000010000 */
[----:B------:R-:W-:-:S02]  /*5b10*/  IMAD.MOV.U32 R0, RZ, RZ, -0x800000 ;  /* 0xff800000ff007424 */ /* 0x000fc400078e00ff */
[----:B-1----:R-:W-:Y:S02]  /*5b20*/  FADD.FTZ R7, R2, R5 ;  /* 0x0000000502077221 */ /* 0x002fe40000010000 */
[----:B------:R-:W-:-:S03]  /*5b30*/  FSETP.NE.FTZ.AND P1, PT, R6, RZ, PT ;  /* 0x000000ff0600720b */ /* 0x000fc60003f35000 */
[----:B------:R-:W-:-:S10]  /*5b40*/  FSETP.NE.FTZ.AND P2, PT, R7, RZ, PT ;  /* 0x000000ff0700720b */ /* 0x000fd40003f55000 */
[----:B------:R-:W0:Y:S01]  /*5b50*/  @P1 MUFU.LG2 R3, R6 ;  /* 0x0000000600031308 */ /* 0x000e220000000c00 */
[----:B------:R-:W-:Y:S02]  /*5b60*/  @P1 FMUL.FTZ R2, R8, 0.69314718246459960938 ;  /* 0x3f31721808021820 */ /* 0x000fe40000410000 */
[----:B------:R-:W-:-:S05]  /*5b70*/  @P2 FMUL.FTZ R8, R9, 0.69314718246459960938 ;  /* 0x3f31721809082820 */ /* 0x000fca0000410000 */
[----:B------:R-:W1:Y:S08]  /*5b80*/  @P2 MUFU.LG2 R5, R7 ;  /* 0x0000000700052308 */ /* 0x000e700000000c00 */
[----:B------:R2:W3:Y:S01]  /*5b90*/  @P1 MUFU.RCP R53, R6 ;  /* 0x0000000600351308 */ /* 0x0004e20000001000 */
[----:B0-----:R-:W-:-:S04]  /*5ba0*/  @P1 FMUL.FTZ R3, R3, 0.69314718246459960938 ;  /* 0x3f31721803031820 */ /* 0x001fc80000410000 */
[----:B------:R-:W-:-:S03]  /*5bb0*/  @P1 FFMA.FTZ R23, R2, R19, R3 ;  /* 0x0000001302171223 */ /* 0x000fc60000010003 */
[----:B------:R2:W0:Y:S01]  /*5bc0*/  @P2 MUFU.RCP R16, R7 ;  /* 0x0000000700102308 */ /* 0x0004220000001000 */
[----:B-1----:R-:W-:-:S04]  /*5bd0*/  @P2 FMUL.FTZ R5, R5, 0.69314718246459960938 ;  /* 0x3f31721805052820 */ /* 0x002fc80000410000 */
[----:B------:R-:W-:Y:S01]  /*5be0*/  @P2 FFMA.FTZ R0, R8, R4, R5 ;  /* 0x0000000408002223 */ /* 0x000fe20000010005 */
        /* <DEDUP_REMOVED lines=46> */
[----:B0-23--:R-:W-:Y:S05]  /*5ed0*/  @!P0 BRA `(.L_x_34) ;  /* 0x0000000000048947 */ /* 0x00dfea0003800000 */
[----:B------:R-:W-:Y:S01]  /*5ee0*/  BPT.TRAP 0x1 ;  /* 0x000000040000795c */ /* 0x000fe20000300000 */
.L_x_34:
[----:B------:R-:W-:Y:S01]  /*5ef0*/  UIADD3 UR6, UR6, 0x2d860, URZ ;  /* 0x0002d86006067890 */ /* 0x000fe2000fffe03f */
[-C--:B------:R-:W-:Y:S01]  /*5f00*/  FMUL.FTZ R38, R88, R53.reuse ;  /* 0x0000003558267220 */ /* 0x080fe20000410000 */
[-C--:B------:R-:W-:Y:S01]  /*5f10*/  FMUL.FTZ R39, R89, R53.reuse ;  /* 0x0000003559277220 */ /* 0x080fe20000410000 */
[-C--:B------:R-:W-:Y:S01]  /*5f20*/  FMUL.FTZ R36, R92, R53.reuse ;  /* 0x000000355c247220 */ /* 0x080fe20000410000 */
[----:B------:R-:W-:Y:S01]  /*5f30*/  UPRMT UR6, UR4, 0x654, UR6 ;  /* 0x0000065404067896 */ /* 0x000fe20008000006 */
        /* <DEDUP_REMOVED lines=8> */
[----:B------:R-:W-:Y:S01]  /*5fc0*/  SYNCS.ARRIVE.TRANS64.RED.A1T0 RZ, [UR6], RZ ;  /* 0x000000ffffff79a7 */ /* 0x000fe20008100406 */
        /* <DEDUP_REMOVED lines=13> */
[----:B------:R-:W-:Y:S01]  /*60a0*/  PLOP3.LUT P0, PT, PT, PT, PT, 0x8, 0x0 ;  /* 0x000000000000781c */ /* 0x000fe20003f0e170 */
        /* <DEDUP_REMOVED lines=23> */
[----:B------:R-:W-:-:S07]  /*6220*/  FMUL.FTZ R135, R135, R16 ;  /* 0x0000001087877220 */ /* 0x000fce0000410000 */
.L_x_10:
[----:B------:R-:W-:Y:S05]  /*6230*/  @P0 BRA `(.L_x_35) ;  /* 0x0000001000880947 */ /* 0x000fea0003800000 */
[----:B------:R-:W-:Y:S01]  /*6240*/  IADD3 R58, R22, -0x80, RZ ;  /* 0xffffff80163a7810 */ /* 0x000fe20007ffe0ff */
[----:B------:R-:W0:Y:S01]  /*6250*/  S2R R60, SR_CTAID.X ;  /* 0x00000000003c7919 */ /* 0x000e220000002500 */
[----:B------:R-:W1:Y:S01]  /*6260*/  LDC R22, c[0x0][0xbe8] ;  /* 0x0002fa00ff167b82 */ /* 0x000e620000000800 */
[----:B------:R-:W-:Y:S01]  /*6270*/  USHF.R.S32.HI UR7, URZ, 0x1f, UR39 ;  /* 0x0000001f3f077899 */ /* 0x000fe20008011427 */
[----:B------:R-:W-:Y:S01]  /*6280*/  SHF.R.S32.HI R55, RZ, 0x1f, R58 ;  /* 0x0000001fff377819 */ /* 0x000fe2000001143a */
[----:B------:R-:W-:Y:S01]  /*6290*/  ULDC.64 UR8, c[0x0][0xbd0] ;  /* 0x0002f40000087ab9 */ /* 0x000fe20000000a00 */
[----:B------:R-:W-:Y:S01]  /*62a0*/  BSSY B0, `(.L_x_36) ;  /* 0x00000cf000007945 */ /* 0x000fe20003800000 */
[----:B------:R-:W-:Y:S01]  /*62b0*/  UIMAD UR6, UR7, UR8, URZ ;  /* 0x00000008070672a4 */ /* 0x000fe2000f8e023f */
[CC--:B------:R-:W-:Y:S01]  /*62c0*/  LEA.HI R16, R55.reuse, R58.reuse, RZ, 0x7 ;  /* 0x0000003a37107211 */ /* 0x0c0fe200078f38ff */
[----:B------:R-:W-:Y:S01]  /*62d0*/  UIMAD.WIDE.U32 UR4, UR39, UR8, URZ ;  /* 0x00000008270472a5 */ /* 0x000fe2000f8e003f */
[----:B------:R-:W-:Y:S01]  /*62e0*/  LEA.HI R55, R55, R58, RZ, 0x2 ;  /* 0x0000003a37377211 */ /* 0x000fe200078f10ff */
[----:B------:R-:W2:Y:S01]  /*62f0*/  S2UR UR12, SR_CTAID.Z ;  /* 0x00000000000c79c3 */ /* 0x000ea20000002700 */
[----:B------:R-:W-:Y:S01]  /*6300*/  LOP3.LUT R17, R16, 0xffffff80, RZ, 0xc0, !PT ;  /* 0xffffff8010117812 */ /* 0x000fe200078ec0ff */
[----:B------:R-:W-:Y:S01]  /*6310*/  UIMAD UR6, UR39, UR9, UR6 ;  /* 0x00000009270672a4 */ /* 0x000fe2000f8e0206 */
[----:B------:R-:W-:-:S02]  /*6320*/  SHF.R.S32.HI R57, RZ, 0x7, R16 ;  /* 0x00000007ff397819 */ /* 0x000fc40000011410 */
[----:B------:R-:W-:Y:S01]  /*6330*/  LOP3.LUT R55, R55, 0xfffffffc, RZ, 0xc0, !PT ;  /* 0xfffffffc37377812 */ /* 0x000fe200078ec0ff */
[C---:B------:R-:W-:Y:S01]  /*6340*/  IMAD.IADD R18, R58.reuse, 0x1, -R17 ;  /* 0x000000013a127824 */ /* 0x040fe200078e0a11 */
[----:B------:R-:W-:Y:S01]  /*6350*/  UIADD3 UR6, UR5, UR6, URZ ;  /* 0x0000000605067290 */ /* 0x000fe2000fffe03f */
[----:B------:R-:W-:Y:S01]  /*6360*/  IMAD.HI R16, R57, 0x55555556, RZ ;  /* 0x5555555639107827 */ /* 0x000fe200078e02ff */
[----:B------:R-:W3:Y:S01]  /*6370*/  LDC.64 R64, c[0x0][0xbd8] ;  /* 0x0002f600ff407b82 */ /* 0x000ee20000000a00 */
[----:B------:R-:W-:Y:S01]  /*6380*/  ULDC.64 UR8, c[0x0][0xb38] ;  /* 0x0002ce0000087ab9 */ /* 0x000fe20000000a00 */
[----:B------:R-:W-:Y:S01]  /*6390*/  SHF.R.S32.HI R59, RZ, 0x1f, R18 ;  /* 0x0000001fff3b7819 */ /* 0x000fe20000011412 */
[----:B------:R-:W-:Y:S01]  /*63a0*/  IMAD.IADD R55, R58, 0x1, -R55 ;  /* 0x000000013a377824 */ /* 0x000fe200078e0a37 */
[----:B------:R-:W-:Y:S01]  /*63b0*/  LEA.HI R16, R16, R16, RZ, 0x1 ;  /* 0x0000001010107211 */ /* 0x000fe200078f08ff */
[----:B------:R-:W-:Y:S01]  /*63c0*/  UIMAD UR7, UR7, UR8, URZ ;  /* 0x00000008070772a4 */ /* 0x000fe2000f8e023f */
[----:B------:R-:W-:-:S02]  /*63d0*/  LEA.HI R19, R59, R18, RZ, 0x2 ;  /* 0x000000123b137211 */ /* 0x000fc400078f10ff */
[----:B------:R-:W-:Y:S01]  /*63e0*/  BAR.SYNC.DEFER_BLOCKING 0x1, 0x180 ;  /* 0x0046000000007b1d */ /* 0x000fe20000010000 */
[----:B-1----:R-:W-:Y:S02]  /*63f0*/  ISETP.NE.AND P0, PT, R22, 0x1, PT ;  /* 0x000000011600780c */ /* 0x002fe40003f05270 */
[--C-:B------:R-:W-:Y:S02]  /*6400*/  SHF.R.S32.HI R17, RZ, 0x2, R19.reuse ;  /* 0x00000002ff117819 */ /* 0x100fe40000011413 */
[----:B------:R-:W-:-:S03]  /*6410*/  SHF.R.S32.HI R54, RZ, 0x1f, R19 ;  /* 0x0000001fff367819 */ /* 0x000fc60000011413 */
[----:B------:R-:W1:Y:S01]  /*6420*/  S2UR UR11, SR_CTAID.Y ;  /* 0x00000000000b79c3 */ /* 0x000e620000002600 */
[----:B------:R-:W-:Y:S01]  /*6430*/  LOP3.LUT R19, R19, 0x7ffffffc, RZ, 0xc0, !PT ;  /* 0x7ffffffc13137812 */ /* 0x000fe200078ec0ff */
[----:B--2---:R-:W-:Y:S01]  /*6440*/  USHF.R.S32.HI UR10, URZ, 0x1f, UR12 ;  /* 0x0000001f3f0a7899 */ /* 0x004fe2000801140c */
[----:B------:R-:W-:-:S03]  /*6450*/  LEA.HI R54, R54, R17, RZ, 0x3 ;  /* 0x0000001136367211 */ /* 0x000fc600078f18ff */
[----:B------:R-:W-:Y:S01]  /*6460*/  IMAD.IADD R19, R18, 0x1, -R19 ;  /* 0x0000000112137824 */ /* 0x000fe200078e0a13 */
[----:B------:R-:W-:Y:S01]  /*6470*/  LOP3.LUT R56, R54, 0xfffffff8, RZ, 0xc0, !PT ;  /* 0xfffffff836387812 */ /* 0x000fe200078ec0ff */
[----:B------:R-:W-:Y:S01]  /*6480*/  IMAD R54, R16, -0x3, R57 ;  /* 0xfffffffd10367824 */ /* 0x000fe200078e0239 */
[----:B------:R-:W-:Y:S01]  /*6490*/  LEA.HI R16, R59, R18, RZ, 0x5 ;  /* 0x000000123b107211 */ /* 0x000fe200078f28ff */
[----:B------:R-:W2:Y:S01]  /*64a0*/  @P0 LDC R58, c[0x0][0xbec] ;  /* 0x0002fb00ff3a0b82 */ /* 0x000ea20000000800 */
[----:B------:R-:W-:Y:S02]  /*64b0*/  IMAD.SHL.U32 R19, R19, 0x2, RZ ;  /* 0x0000000213137824 */ /* 0x000fe400078e00ff */
[----:B------:R-:W-:Y:S01]  /*64c0*/  IMAD.IADD R17, R17, 0x1, -R56 ;  /* 0x0000000111117824 */ /* 0x000fe200078e0a38 */
[----:B------:R-:W-:Y:S02]  /*64d0*/  LEA.HI R56, R55, R55, RZ, 0x1 ;  /* 0x0000003737387211 */ /* 0x000fe400078f08ff */
[----:B------:R-:W-:-:S02]  /*64e0*/  SHF.R.S32.HI R16, RZ, 0x5, R16 ;  /* 0x00000005ff107819 */ /* 0x000fc40000011410 */
[----:B------:R-:W-:Y:S01]  /*64f0*/  LOP3.LUT R56, R56, 0x1ffffffe, RZ, 0xc0, !PT ;  /* 0x1ffffffe38387812 */ /* 0x000fe200078ec0ff */
[----:B------:R-:W1:Y:S04]  /*6500*/  LDC R69, c[0x0][0xc50] ;  /* 0x00031400ff457b82 */ /* 0x000e680000000800 */
[----:B------:R-:W-:Y:S02]  /*6510*/  IMAD.IADD R57, R55, 0x1, -R56 ;  /* 0x0000000137397824 */ /* 0x000fe400078e0a38 */
[----:B------:R-:W-:Y:S01]  /*6520*/  IMAD R55, R16, 0x10, R17 ;  /* 0x0000001010377824 */ /* 0x000fe200078e0211 */
[----:B------:R-:W-:Y:S01]  /*6530*/  MOV R16, UR4 ;  /* 0x0000000400107c02 */ /* 0x000fe20008000f00 */
[----:B------:R-:W4:Y:S01]  /*6540*/  LDC.64 R66, c[0x0][0xb40] ;  /* 0x0002d000ff427b82 */ /* 0x000f220000000a00 */
[----:B------:R-:W-:Y:S01]  /*6550*/  IMAD.U32 R17, RZ, RZ, UR5 ;  /* 0x00000005ff117e24 */ /* 0x000fe2000f8e00ff */
[----:B------:R-:W-:Y:S01]  /*6560*/  UIMAD.WIDE.U32 UR4, UR39, UR8, URZ ;  /* 0x00000008270472a5 */ /* 0x000fe2000f8e003f */
[----:B------:R-:W-:-:S02]  /*6570*/  IMAD R56, R54, 0x40, R55 ;  /* 0x0000004036387824 */ /* 0x000fc400078e0237 */
[----:B------:R-:W-:Y:S01]  /*6580*/  IMAD.U32 R17, RZ, RZ, UR6 ;  /* 0x00000006ff117e24 */ /* 0x000fe2000f8e00ff */
[----:B------:R-:W-:Y:S01]  /*6590*/  UIMAD UR6, UR39, UR9, UR7 ;  /* 0x00000009270672a4 */ /* 0x000fe2000f8e0207 */
[----:B------:R-:W-:Y:S01]  /*65a0*/  IMAD R57, R57, 0x8, R56 ;  /* 0x0000000839397824 */ /* 0x000fe200078e0238 */
[----:B------:R-:W5:Y:S01]  /*65b0*/  @P0 LDC R63, c[0x0][0xbf0] ;  /* 0x0002fc00ff3f0b82 */ /* 0x000f620000000800 */
[----:B---3--:R-:W-:Y:S01]  /*65c0*/  IMAD R54, R64, UR10, RZ ;  /* 0x0000000a40367c24 */ /* 0x008fe2000f8e02ff */
[----:B------:R-:W-:Y:S01]  /*65d0*/  UIADD3 UR6, UR5, UR6, URZ ;  /* 0x0000000605067290 */ /* 0x000fe2000fffe03f */
[----:B0-----:R-:W-:Y:S01]  /*65e0*/  IMAD R57, R60, 0xc0, R57 ;  /* 0x000000c03c397824 */ /* 0x001fe200078e0239 */
[----:B------:R-:W-:Y:S01]  /*65f0*/  MOV R55, UR5 ;  /* 0x0000000500377c02 */ /* 0x000fe20008000f00 */
[----:B------:R-:W-:Y:S01]  /*6600*/  IMAD.WIDE.U32 R16, R64, UR12, R16 ;  /* 0x0000000c40107c25 */ /* 0x000fe2000f8e0010 */
[----:B------:R-:W-:Y:S02]  /*6610*/  ULDC.64 UR8, c[0x0][0xb28] ;  /* 0x0002ca0000087ab9 */ /* 0x000fe40000000a00 */
[----:B------:R-:W0:Y:S01]  /*6620*/  @P0 LDC R68, c[0x0][0xbec] ;  /* 0x0002fb00ff440b82 */ /* 0x000e220000000800 */
[----:B------:R-:W-:-:S02]  /*6630*/  IMAD R64, RZ, RZ, -UR39 ;  /* 0x80000027ff407e24 */ /* 0x000fc4000f8e02ff */
[----:B--2---:R-:W-:-:S04]  /*6640*/  @P0 IMAD.HI.U32 R58, R57, R58, RZ ;  /* 0x0000003a393a0227 */ /* 0x004fc800078e00ff */
[----:B------:R-:W-:Y:S01]  /*6650*/  IMAD R61, R65, UR12, R54 ;  /* 0x0000000c413d7c24 */ /* 0x000fe2000f8e0236 */
[----:B------:R-:W2:Y:S01]  /*6660*/  @P0 LDC R71, c[0x0][0xbf0] ;  /* 0x0002fc00ff470b82 */ /* 0x000ea20000000800 */
[----:B------:R-:W-:Y:S01]  /*6670*/  IMAD.U32 R54, RZ, RZ, UR4 ;  /* 0x00000004ff367e24 */ /* 0x000fe2000f8e00ff */
[----:B------:R-:W-:Y:S01]  /*6680*/  ULDC.64 UR4, c[0x0][0xbe0] ;  /* 0x0002f80000047ab9 */ /* 0x000fe20000000a00 */
[----:B------:R-:W-:Y:S01]  /*6690*/  IMAD.U32 R55, RZ, RZ, UR6 ;  /* 0x00000006ff377e24 */ /* 0x000fe2000f8e00ff */
[----:B------:R-:W-:Y:S01]  /*66a0*/  ULDC.64 UR6, c[0x0][0xb48] ;  /* 0x0002d20000067ab9 */ /* 0x000fe20000000a00 */
[C---:B----4-:R-:W-:Y:S02]  /*66b0*/  IMAD R62, R66.reuse, UR10, RZ ;  /* 0x0000000a423e7c24 */ /* 0x050fe4000f8e02ff */
[----:B-1----:R-:W-:Y:S02]  /*66c0*/  IMAD R69, R69, R64, UR11 ;  /* 0x0000000b45457e24 */ /* 0x002fe4000f8e0240 */
[----:B------:R-:W-:Y:S01]  /*66d0*/  IMAD.MOV.U32 R59, RZ, RZ, R57 ;  /* 0x000000ffff3b7224 */ /* 0x000fe200078e0039 */
[----:B-----5:R-:W-:Y:S01]  /*66e0*/  @P0 SHF.R.U32.HI R59, RZ, R63, R58 ;  /* 0x0000003fff3b0219 */ /* 0x020fe2000001163a */
[----:B------:R-:W-:Y:S01]  /*66f0*/  IMAD R63, R67, UR12, R62 ;  /* 0x0000000c433f7c24 */ /* 0x000fe2000f8e023e */
[----:B------:R-:W-:Y:S01]  /*6700*/  SHF.R.S32.HI R62, RZ, 0x1f, R69 ;  /* 0x0000001fff3e7819 */ /* 0x000fe20000011445 */
[----:B------:R-:W-:-:S04]  /*6710*/  IMAD.WIDE.U32 R54, R66, UR12, R54 ;  /* 0x0000000c42367c25 */ /* 0x000fc8000f8e0036 */
[----:B------:R-:W-:Y:S01]  /*6720*/  IMAD.IADD R17, R17, 0x1, R61 ;  /* 0x0000000111117824 */ /* 0x000fe200078e023d */
[----:B------:R-:W-:Y:S01]  /*6730*/  IADD3 R55, R55, R63, RZ ;  /* 0x0000003f37377210 */ /* 0x000fe20007ffe0ff */
[----:B0-----:R-:W-:-:S04]  /*6740*/  @P0 IMAD.HI.U32 R68, R57, R68, RZ ;  /* 0x0000004439440227 */ /* 0x001fc800078e00ff */
[----:B------:R-:W-:Y:S01]  /*6750*/  IMAD.MOV.U32 R61, RZ, RZ, R57 ;  /* 0x000000ffff3d7224 */ /* 0x000fe200078e0039 */
[----:B--2---:R-:W-:Y:S01]  /*6760*/  @P0 SHF.R.U32.HI R61, RZ, R71, R68 ;  /* 0x00000047ff3d0219 */ /* 0x004fe20000011644 */
[C---:B------:R-:W-:Y:S02]  /*6770*/  IMAD R58, R62.reuse, UR4, RZ ;  /* 0x000000043e3a7c24 */ /* 0x040fe4000f8e02ff */
[----:B------:R-:W-:Y:S02]  /*6780*/  IMAD R63, R62, UR6, RZ ;  /* 0x000000063e3f7c24 */ /* 0x000fe4000f8e02ff */
[----:B------:R-:W-:-:S04]  /*6790*/  IMAD.WIDE.U32 R16, R69, UR4, R16 ;  /* 0x0000000445107c25 */ /* 0x000fc8000f8e0010 */
[----:B------:R-:W-:Y:S01]  /*67a0*/  IMAD R62, R69, UR5, R58 ;  /* 0x00000005453e7c24 */ /* 0x000fe2000f8e023a */
[----:B------:R-:W-:Y:S01]  /*67b0*/  IADD3 R16, P0, R59, R16, RZ ;  /* 0x000000103b107210 */ /* 0x000fe20007f1e0ff */
[C---:B------:R-:W-:Y:S01]  /*67c0*/  IMAD R65, R69.reuse, UR7, R63 ;  /* 0x0000000745417c24 */ /* 0x040fe2000f8e023f */
[--C-:B------:R-:W-:Y:S01]  /*67d0*/  SHF.R.S32.HI R63, RZ, 0x1f, R59.reuse ;  /* 0x0000001fff3f7819 */ /* 0x100fe2000001143b */
[----:B------:R-:W-:Y:S01]  /*67e0*/  IMAD.MOV R59, RZ, RZ, -R59 ;  /* 0x000000ffff3b7224 */ /* 0x000fe200078e0a3b */
[----:B------:R-:W-:Y:S01]  /*67f0*/  SHF.R.S32.HI R58, RZ, 0x1f, R61 ;  /* 0x0000001fff3a7819 */ /* 0x000fe2000001143d */
[----:B------:R-:W-:Y:S01]  /*6800*/  ULDC.64 UR4, c[0x0][0xb30] ;  /* 0x0002cc0000047ab9 */ /* 0x000fe20000000a00 */
[----:B------:R-:W-:Y:S01]  /*6810*/  IMAD.WIDE.U32 R54, R69, UR6, R54 ;  /* 0x0000000645367c25 */ /* 0x000fe2000f8e0036 */
[----:B------:R-:W-:Y:S01]  /*6820*/  IADD3.X R17, R63, R17, R62, P0, !PT ;  /* 0x000000113f117210 */ /* 0x000fe200007fe43e */
[----:B------:R-:W-:Y:S02]  /*6830*/  ULDC.64 UR6, c[0x0][0xbc8] ;  /* 0x0002f20000067ab9 */ /* 0x000fe40000000a00 */
[----:B------:R-:W-:-:S02]  /*6840*/  IMAD.MOV R64, RZ, RZ, -R61 ;  /* 0x000000ffff407224 */ /* 0x000fc400078e0a3d */
[----:B------:R-:W-:Y:S02]  /*6850*/  IMAD R58, R58, UR4, RZ ;  /* 0x000000043a3a7c24 */ /* 0x000fe4000f8e02ff */
[C---:B------:R-:W-:Y:S02]  /*6860*/  IMAD R59, R22.reuse, R59, R57 ;  /* 0x0000003b163b7224 */ /* 0x040fe400078e0239 */
[----:B------:R-:W-:Y:S02]  /*6870*/  IMAD.IADD R55, R55, 0x1, R65 ;  /* 0x0000000137377824 */ /* 0x000fe400078e0241 */
[----:B------:R-:W-:Y:S02]  /*6880*/  IMAD R57, R22, R64, R57 ;  /* 0x0000004016397224 */ /* 0x000fe400078e0239 */
[C---:B------:R-:W-:Y:S01]  /*6890*/  IMAD R63, R61.reuse, UR5, R58 ;  /* 0x000000053d3f7c24 */ /* 0x040fe2000f8e023a */
[----:B------:R-:W-:Y:S01]  /*68a0*/  SHF.R.S32.HI R58, RZ, 0x1f, R59 ;  /* 0x0000001fff3a7819 */ /* 0x000fe2000001143b */
[----:B------:R-:W-:Y:S01]  /*68b0*/  IMAD.WIDE.U32 R54, R61, UR4, R54 ;  /* 0x000000043d367c25 */ /* 0x000fe2000f8e0036 */
[----:B------:R-:W-:Y:S01]  /*68c0*/  SHF.R.S32.HI R61, RZ, 0x1f, R57 ;  /* 0x0000001fff3d7819 */ /* 0x000fe20000011439 */
[----:B------:R-:W0:Y:S01]  /*68d0*/  S2UR UR5, SR_CgaCtaId ;  /* 0x00000000000579c3 */ /* 0x000e220000008800 */
[----:B------:R-:W-:Y:S01]  /*68e0*/  UMOV UR4, 0x400 ;  /* 0x0000040000047882 */ /* 0x000fe20000000000 */
[----:B------:R-:W-:-:S02]  /*68f0*/  IMAD R58, R58, UR6, RZ ;  /* 0x000000063a3a7c24 */ /* 0x000fc4000f8e02ff */
[----:B------:R-:W-:Y:S02]  /*6900*/  IMAD.IADD R55, R55, 0x1, R63 ;  /* 0x0000000137377824 */ /* 0x000fe400078e023f */
[----:B------:R-:W-:Y:S02]  /*6910*/  IMAD R62, R61, UR8, RZ ;  /* 0x000000083d3e7c24 */ /* 0x000fe4000f8e02ff */
[C---:B------:R-:W-:Y:S02]  /*6920*/  IMAD R61, R59.reuse, UR7, R58 ;  /* 0x000000073b3d7c24 */ /* 0x040fe4000f8e023a */
[----:B------:R-:W-:Y:S01]  /*6930*/  IMAD.WIDE.U32 R16, R59, UR6, R16 ;  /* 0x000000063b107c25 */ /* 0x000fe2000f8e0010 */
[----:B------:R-:W-:-:S03]  /*6940*/  ULDC.64 UR6, c[0x0][0xba8] ;  /* 0x0002ea0000067ab9 */ /* 0x000fc60000000a00 */
[C---:B------:R-:W-:Y:S01]  /*6950*/  IMAD R59, R57.reuse, UR9, R62 ;  /* 0x00000009393b7c24 */ /* 0x040fe2000f8e023e */
[----:B------:R-:W-:Y:S01]  /*6960*/  LEA R64, P0, R16, UR6, 0x2 ;  /* 0x0000000610407c11 */ /* 0x000fe2000f8010ff */
[----:B------:R-:W-:Y:S01]  /*6970*/  IMAD.WIDE.U32 R54, R57, UR8, R54 ;  /* 0x0000000839367c25 */ /* 0x000fe2000f8e0036 */
[----:B------:R-:W-:Y:S01]  /*6980*/  ULDC.64 UR8, c[0x0][0xb00] ;  /* 0x0002c00000087ab9 */ /* 0x000fe20000000a00 */
[----:B------:R-:W-:Y:S02]  /*6990*/  ULDC UR6, c[0x0][0xa88] ;  /* 0x0002a20000067ab9 */ /* 0x000fe40000000800 */
[----:B------:R-:W-:Y:S01]  /*69a0*/  IMAD.IADD R57, R17, 0x1, R61 ;  /* 0x0000000111397824 */ /* 0x000fe200078e023d */
[----:B------:R-:W-:Y:S01]  /*69b0*/  IADD3 R17, R55, R59, RZ ;  /* 0x0000003b37117210 */ /* 0x000fe20007ffe0ff */
[----:B------:R-:W-:Y:S01]  /*69c0*/  IMAD R58, R60, 0xc0, R56 ;  /* 0x000000c03c3a7824 */ /* 0x000fe200078e0238 */
[----:B------:R-:W-:Y:S01]  /*69d0*/  LEA R66, P1, R54, UR8, 0x2 ;  /* 0x0000000836427c11 */ /* 0x000fe2000f8210ff */
[----:B------:R-:W-:Y:S01]  /*69e0*/  SHFL.IDX PT, R56, R64, 0x1, 0x1c1f ;  /* 0x003c1f0040387f89 */ /* 0x000fe200000e0000 */
[----:B------:R-:W-:Y:S01]  /*69f0*/  LEA.HI.X R59, R16, UR7, R57, 0x2, P0 ;  /* 0x00000007103b7c11 */ /* 0x000fe200080f1439 */
[----:B0-----:R-:W-:Y:S01]  /*6a00*/  ULEA UR4, UR5, UR4, 0x18 ;  /* 0x0000000405047291 */ /* 0x001fe2000f8ec03f */
[----:B------:R-:W-:Y:S01]  /*6a10*/  LEA.HI.X R67, R54, UR9, R17, 0x2, P1 ;  /* 0x0000000936437c11 */ /* 0x000fe200088f1411 */
[----:B------:R-:W-:Y:S01]  /*6a20*/  IMAD R63, R22, UR6, RZ ;  /* 0x00000006163f7c24 */ /* 0x000fe2000f8e02ff */
[----:B------:R-:W-:Y:S01]  /*6a30*/  SHFL.IDX PT, R54, R64, RZ, 0x1c1f ;  /* 0x001c1fff40367589 */ /* 0x000fe200000e0000 */
[----:B------:R-:W-:Y:S01]  /*6a40*/  LOP3.LUT P0, RZ, R18, 0x3, RZ, 0xc0, !PT ;  /* 0x0000000312ff7812 */ /* 0x000fe2000780c0ff */
[C---:B------:R-:W-:Y:S01]  /*6a50*/  VIADD R62, R58.reuse, 0x8 ;  /* 0x000000083a3e7836 */ /* 0x040fe20000000000 */
[----:B------:R-:W-:Y:S01]  /*6a60*/  UIADD3 UR4, UR4, 0x2d820, URZ ;  /* 0x0002d82004047890 */ /* 0x000fe2000fffe03f */
[----:B------:R-:W0:Y:S01]  /*6a70*/  SHFL.IDX PT, R55, R59, RZ, 0x1c1f ;  /* 0x001c1fff3b377589 */ /* 0x000e2200000e0000 */
[----:B------:R-:W-:-:S02]  /*6a80*/  ISETP.GE.OR P1, PT, R58, R63, P0 ;  /* 0x0000003f3a00720c */ /* 0x000fc40000726670 */
[-C--:B------:R-:W-:Y:S01]  /*6a90*/  ISETP.GE.OR P0, PT, R62, R63.reuse, P0 ;  /* 0x0000003f3e00720c */ /* 0x080fe20000706670 */
[----:B------:R-:W1:Y:S01]  /*6aa0*/  SHFL.IDX PT, R57, R59, 0x1, 0x1c1f ;  /* 0x003c1f003b397f89 */ /* 0x000e6200000e0000 */
[----:B------:R-:W-:Y:S01]  /*6ab0*/  UPRMT UR4, URZ, 0x654, UR4 ;  /* 0x000006543f047896 */ /* 0x000fe20008000004 */
[----:B------:R-:W-:Y:S02]  /*6ac0*/  ISETP.GE.AND P2, PT, R58, R63, PT ;  /* 0x0000003f3a00720c */ /* 0x000fe40003f46270 */
[----:B------:R2:W3:Y:S04]  /*6ad0*/  SHFL.IDX PT, R16, R66, RZ, 0x1c1f ;  /* 0x001c1fff42107589 */ /* 0x0004e800000e0000 */
[----:B------:R2:W4:Y:S02]  /*6ae0*/  SHFL.IDX PT, R17, R67, RZ, 0x1c1f ;  /* 0x001c1fff43117589 */ /* 0x00052400000e0000 */
[----:B------:R-:W-:Y:S02]  /*6af0*/  SYNCS.ARRIVE.TRANS64.RED.A1T0 RZ, [UR4], RZ ;  /* 0x000000ffffff79a7 */ /* 0x000fe40008100404 */
[----:B0-----:R2:W-:Y:S04]  /*6b00*/  @!P1 ST.E desc[UR36][R54.64], R23 ;  /* 0x0000001736009985 */ /* 0x0015e8000c101924 */
[----:B-1----:R2:W-:Y:S01]  /*6b10*/  @!P0 ST.E desc[UR36][R56.64], R0 ;  /* 0x0000000038008985 */ /* 0x0025e2000c101924 */
[----:B------:R-:W-:Y:S05]  /*6b20*/  @P2 BRA `(.L_x_37) ;  /* 0x0000000400182947 */ /* 0x000fea0003800000 */
[C---:B--2---:R-:W-:Y:S01]  /*6b30*/  VIADD R0, R19.reuse, 0x8 ;  /* 0x0000000813007836 */ /* 0x044fe20000000000 */
[----:B------:R-:W-:Y:S01]  /*6b40*/  ULDC UR4, c[0x0][0xac8] ;  /* 0x0002b20000047ab9 */ /* 0x000fe20000000800 */
[C---:B------:R-:W-:Y:S01]  /*6b50*/  VIADD R18, R19.reuse, 0x10 ;  /* 0x0000001013127836 */ /* 0x040fe20000000000 */
[C---:B------:R-:W-:Y:S01]  /*6b60*/  IADD3 R22, R19.reuse, 0x18, RZ ;  /* 0x0000001813167810 */ /* 0x040fe20007ffe0ff */
[C---:B------:R-:W-:Y:S01]  /*6b70*/  VIADD R23, R19.reuse, 0x20 ;  /* 0x0000002013177836 */ /* 0x040fe20000000000 */
[----:B------:R-:W-:Y:S01]  /*6b80*/  ISETP.GE.AND P1, PT, R0, UR4, PT ;  /* 0x0000000400007c0c */ /* 0x000fe2000bf26270 */
[C---:B------:R-:W-:Y:S01]  /*6b90*/  VIADD R64, R19.reuse, 0x38 ;  /* 0x0000003813407836 */ /* 0x040fe20000000000 */
[----:B------:R-:W-:Y:S01]  /*6ba0*/  ISETP.GE.AND P2, PT, R18, UR4, PT ;  /* 0x0000000412007c0c */ /* 0x000fe2000bf46270 */
[----:B------:R-:W-:Y:S01]  /*6bb0*/  VIADD R65, R19, 0x40 ;  /* 0x0000004013417836 */ /* 0x000fe20000000000 */
[----:B------:R-:W-:Y:S02]  /*6bc0*/  ISETP.GE.AND P3, PT, R22, UR4, PT ;  /* 0x0000000416007c0c */ /* 0x000fe4000bf66270 */
[----:B------:R-:W-:-:S02]  /*6bd0*/  ISETP.GE.AND P4, PT, R23, UR4, PT ;  /* 0x0000000417007c0c */ /* 0x000fc4000bf86270 */
[----:B------:R-:W-:-:S05]  /*6be0*/  ISETP.GE.AND P0, PT, R19, UR4, PT ;  /* 0x0000000413007c0c */ /* 0x000fca000bf06270 */
[----:B------:R-:W-:Y:S02]  /*6bf0*/  @!P1 LEA.HI R0, R0, R0, RZ, 0x1 ;  /* 0x0000000000009211 */ /* 0x000fe400078f08ff */
[----:B------:R-:W-:Y:S02]  /*6c00*/  @!P2 LEA.HI R18, R18, R18, RZ, 0x1 ;  /* 0x000000121212a211 */ /* 0x000fe400078f08ff */
[----:B------:R-:W-:Y:S02]  /*6c10*/  @!P3 LEA.HI R54, R22, R22, RZ, 0x1 ;  /* 0x000000161636b211 */ /* 0x000fe400078f08ff */
[----:B------:R-:W-:Y:S02]  /*6c20*/  @!P1 LOP3.LUT R55, R0, 0xfffffffe, RZ, 0xc0, !PT ;  /* 0xfffffffe00379812 */ /* 0x000fe400078ec0ff */
[----:B------:R-:W-:Y:S01]  /*6c30*/  @!P4 LEA.HI R0, R23, R23, RZ, 0x1 ;  /* 0x000000171700c211 */ /* 0x000fe200078f08ff */
[----:B---34-:R-:W-:Y:S01]  /*6c40*/  @!P0 IMAD.WIDE R22, R19, 0x4, R16 ;  /* 0x0000000413168825 */ /* 0x018fe200078e0210 */
[----:B------:R-:W-:-:S02]  /*6c50*/  @!P2 LOP3.LUT R57, R18, 0xfffffffe, RZ, 0xc0, !PT ;  /* 0xfffffffe1239a812 */ /* 0x000fc400078ec0ff */
[----:B------:R-:W-:Y:S01]  /*6c60*/  @!P3 LOP3.LUT R59, R54, 0xfffffffe, RZ, 0xc0, !PT ;  /* 0xfffffffe363bb812 */ /* 0x000fe200078ec0ff */
[--C-:B------:R-:W-:Y:S01]  /*6c70*/  @!P1 IMAD.WIDE R54, R55, 0x4, R16.reuse ;  /* 0x0000000437369825 */ /* 0x100fe200078e0210 */
[----:B------:R-:W-:Y:S01]  /*6c80*/  @!P4 LOP3.LUT R61, R0, 0xfffffffe, RZ, 0xc0, !PT ;  /* 0xfffffffe003dc812 */ /* 0x000fe200078ec0ff */
[----:B------:R0:W-:Y:S02]  /*6c90*/  @!P0 ST.E.64 desc[UR36][R22.64], R38 ;  /* 0x0000002616008985 */ /* 0x0001e4000c101b24 */
[----:B------:R-:W-:Y:S02]  /*6ca0*/  VIADD R0, R19, 0x28 ;  /* 0x0000002813007836 */ /* 0x000fe40000000000 */
[--C-:B------:R-:W-:Y:S01]  /*6cb0*/  @!P2 IMAD.WIDE R56, R57, 0x4, R16.reuse ;  /* 0x000000043938a825 */ /* 0x100fe200078e0210 */
[----:B------:R1:W-:Y:S02]  /*6cc0*/  @!P1 ST.E.64 desc[UR36][R54.64], R36 ;  /* 0x0000002436009985 */ /* 0x0003e4000c101b24 */
[----:B------:R-:W-:Y:S01]  /*6cd0*/  ISETP.GE.AND P0, PT, R0, UR4, PT ;  /* 0x0000000400007c0c */ /* 0x000fe2000bf06270 */
[----:B------:R-:W-:Y:S01]  /*6ce0*/  VIADD R18, R19, 0x30 ;  /* 0x0000003013127836 */ /* 0x000fe20000000000 */
[----:B------:R2:W-:Y:S01]  /*6cf0*/  @!P2 ST.E.64 desc[UR36][R56.64], R34 ;  /* 0x000000223800a985 */ /* 0x0005e2000c101b24 */
[----:B------:R-:W-:Y:S01]  /*6d00*/  @!P3 IMAD.WIDE R58, R59, 0x4, R16 ;  /* 0x000000043b3ab825 */ /* 0x000fe200078e0210 */
[----:B------:R-:W-:-:S02]  /*6d10*/  ISETP.GE.AND P2, PT, R64, UR4, PT ;  /* 0x0000000440007c0c */ /* 0x000fc4000bf46270 */
[----:B------:R-:W-:Y:S01]  /*6d20*/  ISETP.GE.AND P1, PT, R18, UR4, PT ;  /* 0x0000000412007c0c */ /* 0x000fe2000bf26270 */
[----:B------:R-:W-:Y:S01]  /*6d30*/  @!P4 IMAD.WIDE R60, R61, 0x4, R16 ;  /* 0x000000043d3cc825 */ /* 0x000fe200078e0210 */
[----:B0-----:R-:W-:Y:S01]  /*6d40*/  IADD3 R22, R19, 0x48, RZ ;  /* 0x0000004813167810 */ /* 0x001fe20007ffe0ff */
[----:B------:R0:W-:Y:S01]  /*6d50*/  @!P3 ST.E.64 desc[UR36][R58.64], R40 ;  /* 0x000000283a00b985 */ /* 0x0001e2000c101b24 */
[----:B------:R-:W-:Y:S01]  /*6d60*/  ISETP.GE.AND P3, PT, R65, UR4, PT ;  /* 0x0000000441007c0c */ /* 0x000fe2000bf66270 */
[C---:B------:R-:W-:Y:S02]  /*6d70*/  VIADD R23, R19.reuse, 0x50 ;  /* 0x0000005013177836 */ /* 0x040fe40000000000 */
[----:B-1----:R-:W-:Y:S01]  /*6d80*/  VIADD R36, R19, 0x58 ;  /* 0x0000005813247836 */ /* 0x002fe20000000000 */
[----:B------:R1:W-:Y:S01]  /*6d90*/  @!P4 ST.E.64 desc[UR36][R60.64], R46 ;  /* 0x0000002e3c00c985 */ /* 0x0003e2000c101b24 */
[----:B------:R-:W-:Y:S02]  /*6da0*/  ISETP.GE.AND P4, PT, R22, UR4, PT ;  /* 0x0000000416007c0c */ /* 0x000fe4000bf86270 */
[----:B------:R-:W-:-:S02]  /*6db0*/  ISETP.GE.AND P5, PT, R23, UR4, PT ;  /* 0x0000000417007c0c */ /* 0x000fc4000bfa6270 */
[----:B------:R-:W-:Y:S02]  /*6dc0*/  ISETP.GE.AND P6, PT, R36, UR4, PT ;  /* 0x0000000424007c0c */ /* 0x000fe4000bfc6270 */
[----:B------:R-:W-:Y:S02]  /*6dd0*/  @!P0 LEA.HI R0, R0, R0, RZ, 0x1 ;  /* 0x0000000000008211 */ /* 0x000fe400078f08ff */
[----:B------:R-:W-:Y:S02]  /*6de0*/  @!P1 LEA.HI R18, R18, R18, RZ, 0x1 ;  /* 0x0000001212129211 */ /* 0x000fe400078f08ff */
[----:B------:R-:W-:Y:S02]  /*6df0*/  @!P2 LEA.HI R64, R64, R64, RZ, 0x1 ;  /* 0x000000404040a211 */ /* 0x000fe400078f08ff */
[----:B------:R-:W-:Y:S02]  /*6e00*/  @!P3 LEA.HI R65, R65, R65, RZ, 0x1 ;  /* 0x000000414141b211 */ /* 0x000fe400078f08ff */
[----:B------:R-:W-:-:S02]  /*6e10*/  @!P4 LEA.HI R22, R22, R22, RZ, 0x1 ;  /* 0x000000161616c211 */ /* 0x000fc400078f08ff */
[----:B--2---:R-:W-:Y:S02]  /*6e20*/  @!P5 LEA.HI R34, R23, R23, RZ, 0x1 ;  /* 0x000000171722d211 */ /* 0x004fe400078f08ff */
[----:B------:R-:W-:Y:S02]  /*6e30*/  @!P0 LOP3.LUT R23, R0, 0xfffffffe, RZ, 0xc0, !PT ;  /* 0xfffffffe00178812 */ /* 0x000fe400078ec0ff */
[----:B------:R-:W-:Y:S02]  /*6e40*/  @!P1 LOP3.LUT R35, R18, 0xfffffffe, RZ, 0xc0, !PT ;  /* 0xfffffffe12239812 */ /* 0x000fe400078ec0ff */
[----:B------:R-:W-:Y:S02]  /*6e50*/  @!P6 LEA.HI R36, R36, R36, RZ, 0x1 ;  /* 0x000000242424e211 */ /* 0x000fe400078f08ff */
[----:B------:R-:W-:Y:S02]  /*6e60*/  @!P2 LOP3.LUT R37, R64, 0xfffffffe, RZ, 0xc0, !PT ;  /* 0xfffffffe4025a812 */ /* 0x000fe400078ec0ff */
[----:B------:R-:W-:-:S02]  /*6e70*/  @!P3 LOP3.LUT R39, R65, 0xfffffffe, RZ, 0xc0, !PT ;  /* 0xfffffffe4127b812 */ /* 0x000fc400078ec0ff */
[----:B0-----:R-:W-:Y:S01]  /*6e80*/  @!P4 LOP3.LUT R41, R22, 0xfffffffe, RZ, 0xc0, !PT ;  /* 0xfffffffe1629c812 */ /* 0x001fe200078ec0ff */
[--C-:B------:R-:W-:Y:S01]  /*6e90*/  @!P0 IMAD.WIDE R22, R23, 0x4, R16.reuse ;  /* 0x0000000417168825 */ /* 0x100fe200078e0210 */
[----:B-1----:R-:W-:Y:S02]  /*6ea0*/  @!P5 LOP3.LUT R47, R34, 0xfffffffe, RZ, 0xc0, !PT ;  /* 0xfffffffe222fd812 */ /* 0x002fe400078ec0ff */
[----:B------:R-:W-:Y:S01]  /*6eb0*/  @!P6 LOP3.LUT R55, R36, 0xfffffffe, RZ, 0xc0, !PT ;  /* 0xfffffffe2437e812 */ /* 0x000fe200078ec0ff */
[--C-:B------:R-:W-:Y:S01]  /*6ec0*/  @!P1 IMAD.WIDE R34, R35, 0x4, R16.reuse ;  /* 0x0000000423229825 */ /* 0x100fe200078e0210 */
[----:B------:R0:W-:Y:S03]  /*6ed0*/  @!P0 ST.E.64 desc[UR36][R22.64], R2 ;  /* 0x0000000216008985 */ /* 0x0001e6000c101b24 */
        /* <DEDUP_REMOVED lines=8> */
[----:B------:R-:W-:Y:S01]  /*6f60*/  @!P6 IMAD.WIDE R16, R55, 0x4, R16 ;  /* 0x000000043710e825 */ /* 0x000fe200078e0210 */
[----:B------:R0:W-:Y:S04]  /*6f70*/  @!P5 ST.E.64 desc[UR36][R46.64], R42 ;  /* 0x0000002a2e00d985 */ /* 0x0001e8000c101b24 */
[----:B------:R0:W-:Y:S02]  /*6f80*/  @!P6 ST.E.64 desc[UR36][R16.64], R52 ;  /* 0x000000341000e985 */ /* 0x0001e4000c101b24 */
.L_x_37:
[----:B------:R-:W-:Y:S05]  /*6f90*/  BSYNC B0 ;  /* 0x0000000000007941 */ /* 0x000fea0003800000 */
.L_x_36:
[----:B------:R-:W-:Y:S01]  /*6fa0*/  ISETP.GE.AND P0, PT, R62, R63, PT ;  /* 0x0000003f3e00720c */ /* 0x000fe20003f06270 */
[----:B0-----:R1:W0:Y:S04]  /*6fb0*/  SHFL.IDX PT, R21, R67, 0x1, 0x1c1f ;  /* 0x003c1f0043157f89 */ /* 0x00122800000e0000 */
[----:B------:R1:W0:Y:S08]  /*6fc0*/  SHFL.IDX PT, R20, R66, 0x1, 0x1c1f ;  /* 0x003c1f0042147f89 */ /* 0x00023000000e0000 */
[----:B-1----:R-:W-:Y:S05]  /*6fd0*/  @P0 BRA `(.L_x_8) ;  /* 0x0000004000980947 */ /* 0x002fea0003800000 */
[C---:B--2---:R-:W-:Y:S01]  /*6fe0*/  VIADD R0, R19.reuse, 0x8 ;  /* 0x0000000813007836 */ /* 0x044fe20000000000 */
[----:B------:R-:W-:Y:S01]  /*6ff0*/  ULDC UR4, c[0x0][0xac8] ;  /* 0x0002b20000047ab9 */ /* 0x000fe20000000800 */
[C---:B------:R-:W-:Y:S01]  /*7000*/  VIADD R2, R19.reuse, 0x10 ;  /* 0x0000001013027836 */ /* 0x040fe20000000000 */
[C---:B------:R-:W-:Y:S01]  /*7010*/  ISETP.GE.AND P2, PT, R19.reuse, UR4, PT ;  /* 0x0000000413007c0c */ /* 0x040fe2000bf46270 */
[C---:B------:R-:W-:Y:S01]  /*7020*/  VIADD R3, R19.reuse, 0x18 ;  /* 0x0000001813037836 */ /* 0x040fe20000000000 */
[----:B------:R-:W-:Y:S01]  /*7030*/  ISETP.GE.AND P3, PT, R0, UR4, PT ;  /* 0x0000000400007c0c */ /* 0x000fe2000bf66270 */
[C---:B------:R-:W-:Y:S01]  /*7040*/  VIADD R22, R19.reuse, 0x28 ;  /* 0x0000002813167836 */ /* 0x040fe20000000000 */
[----:B------:R-:W-:Y:S01]  /*7050*/  ISETP.GE.AND P4, PT, R2, UR4, PT ;  /* 0x0000000402007c0c */ /* 0x000fe2000bf86270 */
[----:B------:R-:W-:Y:S01]  /*7060*/  VIADD R23, R19, 0x38 ;  /* 0x0000003813177836 */ /* 0x000fe20000000000 */
[----:B------:R-:W-:Y:S01]  /*7070*/  ISETP.GE.AND P5, PT, R3, UR4, PT ;  /* 0x0000000403007c0c */ /* 0x000fe2000bfa6270 */
[C---:B------:R-:W-:Y:S01]  /*7080*/  VIADD R28, R19.reuse, 0x40 ;  /* 0x00000040131c7836 */ /* 0x040fe20000000000 */
[C---:B------:R-:W-:Y:S01]  /*7090*/  IADD3 R18, R19.reuse, 0x20, RZ ;  /* 0x0000002013127810 */ /* 0x040fe20007ffe0ff */
[----:B------:R-:W-:Y:S01]  /*70a0*/  VIADD R29, R19, 0x48 ;  /* 0x00000048131d7836 */ /* 0x000fe20000000000 */
[----:B------:R-:W-:-:S02]  /*70b0*/  ISETP.GE.AND P1, PT, R22, UR4, PT ;  /* 0x0000000416007c0c */ /* 0x000fc4000bf26270 */
[----:B------:R-:W-:Y:S02]  /*70c0*/  ISETP.GE.AND P0, PT, R18, UR4, PT ;  /* 0x0000000412007c0c */ /* 0x000fe4000bf06270 */
[----:B------:R-:W-:Y:S02]  /*70d0*/  IADD3 R34, R19, 0x50, RZ ;  /* 0x0000005013227810 */ /* 0x000fe40007ffe0ff */
[----:B------:R-:W-:Y:S02]  /*70e0*/  @!P3 LEA.HI R0, R0, R0, RZ, 0x1 ;  /* 0x000000000000b211 */ /* 0x000fe400078f08ff */
[----:B------:R-:W-:Y:S02]  /*70f0*/  @!P4 LEA.HI R2, R2, R2, RZ, 0x1 ;  /* 0x000000020202c211 */ /* 0x000fe400078f08ff */
[----:B------:R-:W-:Y:S02]  /*7100*/  @!P5 LEA.HI R3, R3, R3, RZ, 0x1 ;  /* 0x000000030303d211 */ /* 0x000fe400078f08ff */
[----:B------:R-:W-:Y:S01]  /*7110*/  @!P3 LOP3.LUT R5, R0, 0xfffffffe, RZ, 0xc0, !PT ;  /* 0xfffffffe0005b812 */ /* 0x000fe200078ec0ff */
[----:B------:R-:W-:Y:S01]  /*7120*/  VIADD R0, R19, 0x30 ;  /* 0x0000003013007836 */ /* 0x000fe20000000000 */
[----:B------:R-:W-:-:S02]  /*7130*/  @!P4 LOP3.LUT R7, R2, 0xfffffffe, RZ, 0xc0, !PT ;  /* 0xfffffffe0207c812 */ /* 0x000fc400078ec0ff */
[----:B----4-:R-:W-:Y:S01]  /*7140*/  @!P5 LOP3.LUT R17, R3, 0xfffffffe, RZ, 0xc0, !PT ;  /* 0xfffffffe0311d812 */ /* 0x010fe200078ec0ff */
[--C-:B0-----:R-:W-:Y:S01]  /*7150*/  @!P2 IMAD.WIDE R2, R19, 0x4, R20.reuse ;  /* 0x000000041302a825 */ /* 0x101fe200078e0214 */
[----:B------:R-:W-:Y:S02]  /*7160*/  ISETP.GE.AND P6, PT, R34, UR4, PT ;  /* 0x0000000422007c0c */ /* 0x000fe4000bfc6270 */
[----:B------:R-:W-:Y:S01]  /*7170*/  @!P0 LEA.HI R18, R18, R18, RZ, 0x1 ;  /* 0x0000001212128211 */ /* 0x000fe200078f08ff */
[--C-:B------:R-:W-:Y:S01]  /*7180*/  @!P3 IMAD.WIDE R4, R5, 0x4, R20.reuse ;  /* 0x000000040504b825 */ /* 0x100fe200078e0214 */
[----:B------:R0:W-:Y:S01]  /*7190*/  @!P2 ST.E.64 desc[UR36][R2.64], R10 ;  /* 0x0000000a0200a985 */ /* 0x0001e2000c101b24 */
[----:B------:R-:W-:Y:S02]  /*71a0*/  ISETP.GE.AND P2, PT, R0, UR4, PT ;  /* 0x0000000400007c0c */ /* 0x000fe4000bf46270 */
[----:B------:R-:W-:Y:S01]  /*71b0*/  @!P4 IMAD.WIDE R6, R7, 0x4, R20 ;  /* 0x000000040706c825 */ /* 0x000fe200078e0214 */
[----:B------:R1:W-:Y:S01]  /*71c0*/  @!P3 ST.E.64 desc[UR36][R4.64], R24 ;  /* 0x000000180400b985 */ /* 0x0003e2000c101b24 */
[----:B------:R-:W-:-:S02]  /*71d0*/  ISETP.GE.AND P3, PT, R23, UR4, PT ;  /* 0x0000000417007c0c */ /* 0x000fc4000bf66270 */
[----:B---3--:R-:W-:Y:S01]  /*71e0*/  @!P5 IMAD.WIDE R16, R17, 0x4, R20 ;  /* 0x000000041110d825 */ /* 0x008fe200078e0214 */
[----:B------:R2:W-:Y:S01]  /*71f0*/  @!P4 ST.E.64 desc[UR36][R6.64], R32 ;  /* 0x000000200600c985 */ /* 0x0005e2000c101b24 */
[----:B------:R-:W-:Y:S02]  /*7200*/  ISETP.GE.AND P4, PT, R28, UR4, PT ;  /* 0x000000041c007c0c */ /* 0x000fe4000bf86270 */
[----:B------:R-:W-:Y:S01]  /*7210*/  @!P1 LEA.HI R22, R22, R22, RZ, 0x1 ;  /* 0x0000001616169211 */ /* 0x000fe200078f08ff */
[----:B------:R3:W-:Y:S01]  /*7220*/  @!P5 ST.E.64 desc[UR36][R16.64], R44 ;  /* 0x0000002c1000d985 */ /* 0x0007e2000c101b24 */
[----:B------:R-:W-:Y:S01]  /*7230*/  ISETP.GE.AND P5, PT, R29, UR4, PT ;  /* 0x000000041d007c0c */ /* 0x000fe2000bfa6270 */
[----:B------:R-:W-:Y:S01]  /*7240*/  VIADD R19, R19, 0x58 ;  /* 0x0000005813137836 */ /* 0x000fe20000000000 */
[----:B0-----:R-:W-:Y:S02]  /*7250*/  @!P0 LOP3.LUT R3, R18, 0xfffffffe, RZ, 0xc0, !PT ;  /* 0xfffffffe12038812 */ /* 0x001fe400078ec0ff */
[----:B------:R-:W-:-:S02]  /*7260*/  @!P2 LEA.HI R0, R0, R0, RZ, 0x1 ;  /* 0x000000000000a211 */ /* 0x000fc400078f08ff */
[----:B-1----:R-:W-:Y:S01]  /*7270*/  @!P1 LOP3.LUT R5, R22, 0xfffffffe, RZ, 0xc0, !PT ;  /* 0xfffffffe16059812 */ /* 0x002fe200078ec0ff */
[--C-:B------:R-:W-:Y:S01]  /*7280*/  @!P0 IMAD.WIDE R2, R3, 0x4, R20.reuse ;  /* 0x0000000403028825 */ /* 0x100fe200078e0214 */
[----:B------:R-:W-:Y:S02]  /*7290*/  @!P3 LEA.HI R23, R23, R23, RZ, 0x1 ;  /* 0x000000171717b211 */ /* 0x000fe400078f08ff */
[----:B------:R-:W-:Y:S01]  /*72a0*/  @!P4 LEA.HI R28, R28, R28, RZ, 0x1 ;  /* 0x0000001c1c1cc211 */ /* 0x000fe200078f08ff */
[----:B------:R-:W-:Y:S01]  /*72b0*/  @!P1 IMAD.WIDE R4, R5, 0x4, R20 ;  /* 0x0000000405049825 */ /* 0x000fe200078e0214 */
[----:B------:R-:W-:Y:S01]  /*72c0*/  @!P6 LEA.HI R34, R34, R34, RZ, 0x1 ;  /* 0x000000222222e211 */ /* 0x000fe200078f08ff */
[----:B------:R0:W-:Y:S01]  /*72d0*/  @!P0 ST.E.64 desc[UR36][R2.64], R30 ;  /* 0x0000001e02008985 */ /* 0x0001e2000c101b24 */
[----:B------:R-:W-:Y:S02]  /*72e0*/  @!P5 LEA.HI R29, R29, R29, RZ, 0x1 ;  /* 0x0000001d1d1dd211 */ /* 0x000fe400078f08ff */
[----:B--2---:R-:W-:Y:S01]  /*72f0*/  @!P2 LOP3.LUT R7, R0, 0xfffffffe, RZ, 0xc0, !PT ;  /* 0xfffffffe0007a812 */ /* 0x004fe200078ec0ff */
[----:B------:R1:W-:Y:S01]  /*7300*/  @!P1 ST.E.64 desc[UR36][R4.64], R48 ;  /* 0x0000003004009985 */ /* 0x0003e2000c101b24 */
[----:B------:R-:W-:-:S02]  /*7310*/  @!P3 LOP3.LUT R23, R23, 0xfffffffe, RZ, 0xc0, !PT ;  /* 0xfffffffe1717b812 */ /* 0x000fc400078ec0ff */
[----:B------:R-:W-:Y:S02]  /*7320*/  @!P4 LOP3.LUT R11, R28, 0xfffffffe, RZ, 0xc0, !PT ;  /* 0xfffffffe1c0bc812 */ /* 0x000fe400078ec0ff */
[----:B------:R-:W-:Y:S02]  /*7330*/  @!P5 LOP3.LUT R29, R29, 0xfffffffe, RZ, 0xc0, !PT ;  /* 0xfffffffe1d1dd812 */ /* 0x000fe400078ec0ff */
[----:B---3--:R-:W-:Y:S02]  /*7340*/  @!P6 LOP3.LUT R17, R34, 0xfffffffe, RZ, 0xc0, !PT ;  /* 0xfffffffe2211e812 */ /* 0x008fe400078ec0ff */
[----:B------:R-:W-:Y:S01]  /*7350*/  ISETP.GE.AND P0, PT, R19, UR4, PT ;  /* 0x0000000413007c0c */ /* 0x000fe2000bf06270 */
[----:B0-----:R-:W-:-:S04]  /*7360*/  @!P2 IMAD.WIDE R2, R7, 0x4, R20 ;  /* 0x000000040702a825 */ /* 0x001fc800078e0214 */
[--C-:B-1----:R-:W-:Y:S01]  /*7370*/  @!P3 IMAD.WIDE R4, R23, 0x4, R20.reuse ;  /* 0x000000041704b825 */ /* 0x102fe200078e0214 */
[----:B------:R1:W-:Y:S03]  /*7380*/  @!P2 ST.E.64 desc[UR36][R2.64], R8 ;  /* 0x000000080200a985 */ /* 0x0003e6000c101b24 */
[--C-:B------:R-:W-:Y:S01]  /*7390*/  @!P4 IMAD.WIDE R6, R11, 0x4, R20.reuse ;  /* 0x000000040b06c825 */ /* 0x100fe200078e0214 */
[----:B------:R1:W-:Y:S03]  /*73a0*/  @!P3 ST.E.64 desc[UR36][R4.64], R12 ;  /* 0x0000000c0400b985 */ /* 0x0003e6000c101b24 */
[--C-:B------:R-:W-:Y:S01]  /*73b0*/  @!P5 IMAD.WIDE R10, R29, 0x4, R20.reuse ;  /* 0x000000041d0ad825 */ /* 0x100fe200078e0214 */
[----:B------:R1:W-:Y:S03]  /*73c0*/  @!P4 ST.E.64 desc[UR36][R6.64], R14 ;  /* 0x0000000e0600c985 */ /* 0x0003e6000c101b24 */
[----:B------:R-:W-:Y:S01]  /*73d0*/  @!P6 IMAD.WIDE R16, R17, 0x4, R20 ;  /* 0x000000041110e825 */ /* 0x000fe200078e0214 */
[----:B------:R1:W-:Y:S04]  /*73e0*/  @!P5 ST.E.64 desc[UR36][R10.64], R26 ;  /* 0x0000001a0a00d985 */ /* 0x0003e8000c101b24 */
[----:B------:R1:W-:Y:S01]  /*73f0*/  @!P6 ST.E.64 desc[UR36][R16.64], R50 ;  /* 0x000000321000e985 */ /* 0x0003e2000c101b24 */
[----:B------:R-:W-:Y:S05]  /*7400*/  @P0 BRA `(.L_x_8) ;  /* 0x0000003c008c0947 */ /* 0x000fea0003800000 */
[----:B------:R-:W-:-:S04]  /*7410*/  LEA.HI R19, R19, R19, RZ, 0x1 ;  /* 0x0000001313137211 */ /* 0x000fc800078f08ff */
[----:B-1----:R-:W-:-:S05]  /*7420*/  LOP3.LUT R3, R19, 0xfffffffe, RZ, 0xc0, !PT ;  /* 0xfffffffe13037812 */ /* 0x002fca00078ec0ff */
[----:B------:R-:W-:-:S05]  /*7430*/  IMAD.WIDE R2, R3, 0x4, R20 ;  /* 0x0000000403027825 */ /* 0x000fca00078e0214 */
[----:B------:R0:W-:Y:S01]  /*7440*/  ST.E.64 desc[UR36][R2.64], R134 ;  /* 0x0000008602007985 */ /* 0x0001e2000c101b24 */
[----:B------:R-:W-:Y:S05]  /*7450*/  BRA `(.L_x_8) ;  /* 0x0000003c00787947 */ /* 0x000fea0003800000 */
.L_x_35:
[----:B------:R-:W-:-:S05]  /*7460*/  VIADD R0, R22, 0xffffff80 ;  /* 0xffffff8016007836 */ /* 0x000fca0000000000 */
[----:B------:R-:W-:-:S13]  /*7470*/  ISETP.GT.AND P0, PT, R0, 0xbf, PT ;  /* 0x000000bf0000780c */ /* 0x000fda0003f04270 */
[----:B------:R-:W-:Y:S05]  /*7480*/  @P0 BRA `(.L_x_8) ;  /* 0x0000003c006c0947 */ /* 0x000fea0003800000 */
[----:B------:R-:W0:Y:S01]  /*7490*/  S2R R3, SR_CTAID.X ;  /* 0x0000000000037919 */ /* 0x000e220000002500 */
[----:B------:R-:W1:Y:S01]  /*74a0*/  LDC R4, c[0x0][0xbe8] ;  /* 0x0002fa00ff047b82 */ /* 0x000e620000000800 */
[----:B------:R-:W-:Y:S01]  /*74b0*/  ULDC UR4, c[0x0][0xa88] ;  /* 0x0002a20000047ab9 */ /* 0x000fe20000000800 */
[----:B0-----:R-:W-:Y:S02]  /*74c0*/  IMAD R22, R3, 0xc0, R22 ;  /* 0x000000c003167824 */ /* 0x001fe400078e0216 */
[----:B-1----:R-:W-:Y:S02]  /*74d0*/  IMAD R3, R4, UR4, RZ ;  /* 0x0000000404037c24 */ /* 0x002fe4000f8e02ff */
[----:B------:R-:W-:-:S05]  /*74e0*/  VIADD R22, R22, 0xffffff80 ;  /* 0xffffff8016167836 */ /* 0x000fca0000000000 */
[----:B------:R-:W-:-:S13]  /*74f0*/  ISETP.GE.AND P0, PT, R22, R3, PT ;  /* 0x000000031600720c */ /* 0x000fda0003f06270 */
[----:B------:R-:W-:Y:S05]  /*7500*/  @P0 BRA `(.L_x_8) ;  /* 0x0000003c004c0947 */ /* 0x000fea0003800000 */
[----:B------:R-:W-:Y:S01]  /*7510*/  ISETP.NE.AND P0, PT, R4, 0x1, PT ;  /* 0x000000010400780c */ /* 0x000fe20003f05270 */
[----:B------:R-:W0:Y:S01]  /*7520*/  S2UR UR7, SR_CTAID.Z ;  /* 0x00000000000779c3 */ /* 0x000e220000002700 */
[----:B------:R-:W-:Y:S02]  /*7530*/  USHF.R.S32.HI UR6, URZ, 0x1f, UR39 ;  /* 0x0000001f3f067899 */ /* 0x000fe40008011427 */
[----:B------:R-:W-:Y:S01]  /*7540*/  IMAD R6, RZ, RZ, -UR39 ;  /* 0x80000027ff067e24 */ /* 0x000fe2000f8e02ff */
[----:B------:R-:W-:Y:S01]  /*7550*/  ULDC.64 UR8, c[0x0][0xbd0] ;  /* 0x0002f40000087ab9 */ /* 0x000fe20000000a00 */
[----:B------:R-:W-:Y:S01]  /*7560*/  IMAD.MOV.U32 R5, RZ, RZ, R22 ;  /* 0x000000ffff057224 */ /* 0x000fe200078e0016 */
[----:B------:R-:W-:Y:S02]  /*7570*/  UIMAD UR6, UR6, UR8, URZ ;  /* 0x00000008060672a4 */ /* 0x000fe4000f8e023f */
[----:B------:R-:W-:Y:S01]  /*7580*/  UIMAD.WIDE.U32 UR4, UR39, UR8, URZ ;  /* 0x00000008270472a5 */ /* 0x000fe2000f8e003f */
[----:B------:R-:W1:Y:S01]  /*7590*/  LDC.64 R12, c[0x0][0xbd8] ;  /* 0x0002f600ff0c7b82 */ /* 0x000e620000000a00 */
[----:B------:R-:W-:-:S04]  /*75a0*/  UIMAD UR6, UR39, UR9, UR6 ;  /* 0x00000009270672a4 */ /* 0x000fc8000f8e0206 */
[----:B------:R-:W-:Y:S02]  /*75b0*/  UIADD3 UR6, UR5, UR6, URZ ;  /* 0x0000000605067290 */ /* 0x000fe4000fffe03f */
[----:B------:R-:W-:Y:S01]  /*75c0*/  MOV R3, UR5 ;  /* 0x0000000500037c02 */ /* 0x000fe20008000f00 */
[----:B------:R-:W-:Y:S01]  /*75d0*/  IMAD.U32 R2, RZ, RZ, UR4 ;  /* 0x00000004ff027e24 */ /* 0x000fe2000f8e00ff */
[----:B------:R-:W2:Y:S01]  /*75e0*/  @P0 LDC R9, c[0x0][0xbec] ;  /* 0x0002fb00ff090b82 */ /* 0x000ea20000000800 */
[----:B------:R-:W-:Y:S01]  /*75f0*/  ULDC.64 UR4, c[0x0][0xbe0] ;  /* 0x0002f80000047ab9 */ /* 0x000fe20000000a00 */
[----:B------:R-:W-:-:S06]  /*7600*/  IMAD.U32 R3, RZ, RZ, UR6 ;  /* 0x00000006ff037e24 */ /* 0x000fcc000f8e00ff */
[----:B------:R-:W3:Y:S01]  /*7610*/  S2UR UR10, SR_CTAID.Y ;  /* 0x00000000000a79c3 */ /* 0x000ee20000002600 */
[----:B0-----:R-:W-:-:S07]  /*7620*/  USHF.R.S32.HI UR8, URZ, 0x1f, UR7 ;  /* 0x0000001f3f087899 */ /* 0x001fce0008011407 */
[----:B------:R-:W3:Y:S01]  /*7630*/  LDC R7, c[0x0][0xc50] ;  /* 0x00031400ff077b82 */ /* 0x000ee20000000800 */
[C---:B-1----:R-:W-:Y:S02]  /*7640*/  IMAD R8, R12.reuse, UR8, RZ ;  /* 0x000000080c087c24 */ /* 0x042fe4000f8e02ff */
[----:B------:R-:W-:-:S04]  /*7650*/  IMAD.WIDE.U32 R2, R12, UR7, R2 ;  /* 0x000000070c027c25 */ /* 0x000fc8000f8e0002 */
[----:B------:R-:W-:Y:S01]  /*7660*/  IMAD R13, R13, UR7, R8 ;  /* 0x000000070d0d7c24 */ /* 0x000fe2000f8e0208 */
[----:B------:R-:W0:Y:S01]  /*7670*/  @P0 LDC R11, c[0x0][0xbf0] ;  /* 0x0002fc00ff0b0b82 */ /* 0x000e220000000800 */
[----:B--2---:R-:W-:-:S04]  /*7680*/  @P0 IMAD.HI.U32 R0, R22, R9, RZ ;  /* 0x0000000916000227 */ /* 0x004fc800078e00ff */
[----:B------:R-:W-:Y:S02]  /*7690*/  IMAD.IADD R3, R13, 0x1, R3 ;  /* 0x000000010d037824 */ /* 0x000fe400078e0203 */
[----:B---3--:R-:W-:-:S04]  /*76a0*/  IMAD R9, R7, R6, UR10 ;  /* 0x0000000a07097e24 */ /* 0x008fc8000f8e0206 */
[----:B------:R-:W-:Y:S01]  /*76b0*/  IMAD.WIDE.U32 R2, R9, UR4, R2 ;  /* 0x0000000409027c25 */ /* 0x000fe2000f8e0002 */
[----:B0-----:R-:W-:Y:S02]  /*76c0*/  @P0 SHF.R.U32.HI R5, RZ, R11, R0 ;  /* 0x0000000bff050219 */ /* 0x001fe40000011600 */
[----:B------:R-:W-:Y:S02]  /*76d0*/  SHF.R.S32.HI R0, RZ, 0x1f, R9 ;  /* 0x0000001fff007819 */ /* 0x000fe40000011409 */
[----:B------:R-:W-:Y:S01]  /*76e0*/  IADD3 R2, P0, R5, R2, RZ ;  /* 0x0000000205027210 */ /* 0x000fe20007f1e0ff */
[----:B------:R-:W-:Y:S02]  /*76f0*/  IMAD.MOV R7, RZ, RZ, -R5 ;  /* 0x000000ffff077224 */ /* 0x000fe400078e0a05 */
[----:B------:R-:W-:Y:S02]  /*7700*/  IMAD R0, R0, UR4, RZ ;  /* 0x0000000400007c24 */ /* 0x000fe4000f8e02ff */
[----:B------:R-:W-:-:S02]  /*7710*/  IMAD R7, R4, R7, R22 ;  /* 0x0000000704077224 */ /* 0x000fc400078e0216 */
[----:B------:R-:W-:Y:S01]  /*7720*/  IMAD R4, R9, UR5, R0 ;  /* 0x0000000509047c24 */ /* 0x000fe2000f8e0200 */
[----:B------:R-:W-:Y:S01]  /*7730*/  SHF.R.S32.HI R9, RZ, 0x1f, R5 ;  /* 0x0000001fff097819 */ /* 0x000fe20000011405 */
[----:B------:R-:W-:Y:S01]  /*7740*/  ULDC.64 UR4, c[0x0][0xbc8] ;  /* 0x0002f20000047ab9 */ /* 0x000fe20000000a00 */
[----:B------:R-:W-:Y:S02]  /*7750*/  SHF.R.S32.HI R0, RZ, 0x1f, R7 ;  /* 0x0000001fff007819 */ /* 0x000fe40000011407 */
[----:B------:R-:W-:-:S03]  /*7760*/  IADD3.X R3, R9, R3, R4, P0, !PT ;  /* 0x0000000309037210 */ /* 0x000fc600007fe404 */
[----:B------:R-:W-:Y:S02]  /*7770*/  IMAD R0, R0, UR4, RZ ;  /* 0x0000000400007c24 */ /* 0x000fe4000f8e02ff */
[----:B------:R-:W-:-:S04]  /*7780*/  IMAD.WIDE.U32 R2, R7, UR4, R2 ;  /* 0x0000000407027c25 */ /* 0x000fc8000f8e0002 */
[----:B------:R-:W-:Y:S01]  /*7790*/  IMAD R5, R7, UR5, R0 ;  /* 0x0000000507057c24 */ /* 0x000fe2000f8e0200 */
[----:B------:R-:W-:Y:S02]  /*77a0*/  ULDC.64 UR4, c[0x0][0xba8] ;  /* 0x0002ea0000047ab9 */ /* 0x000fe40000000a00 */
[----:B------:R-:W-:Y:S01]  /*77b0*/  LEA R4, P0, R2, UR4, 0x2 ;  /* 0x0000000402047c11 */ /* 0x000fe2000f8010ff */
[----:B------:R-:W-:-:S05]  /*77c0*/  IMAD.IADD R3, R3, 0x1, R5 ;  /* 0x0000000103037824 */ /* 0x000fca00078e0205 */
[----:B------:R-:W-:Y:S02]  /*77d0*/  LEA.HI.X R5, R2, UR5, R3, 0x2, P0 ;  /* 0x0000000502057c11 */ /* 0x000fe400080f1403 */
[----:B------:R-:W-:-:S05]  /*77e0*/  MOV R3, 0xff800000 ;  /* 0xff80000000037802 */ /* 0x000fca0000000f00 */
[----:B------:R0:W-:Y:S01]  /*77f0*/  STG.E desc[UR36][R4.64], R3 ;  /* 0x0000000304007986 */ /* 0x0001e2000c101924 */
[----:B------:R-:W-:Y:S05]  /*7800*/  BRA `(.L_x_8) ;  /* 0x00000038008c7947 */ /* 0x000fea0003800000 */
.L_x_6:
[----:B------:R-:W-:-:S08]  /*7810*/  NOP ;  /* 0x0000000000007918 */ /* 0x000fd00000000000 */
[----:B------:R-:W0:-:S00]  /*7820*/  USETMAXREG.DEALLOC.CTAPOOL 0x20 ;  /* 0x00000020000079c8 */ /* 0x000e0000080e0500 */
[----:B0-----:R-:W-:Y:S01]  /*7830*/  LOP3.LUT R18, R0, 0x3, RZ, 0xc0, !PT ;  /* 0x0000000300127812 */ /* 0x001fe200078ec0ff */
[----:B------:R-:W0:Y:S05]  /*7840*/  S2R R24, SR_CTAID.Z ;  /* 0x0000000000187919 */ /* 0x000e2a0000002700 */
[----:B-1----:R-:W1:Y:S01]  /*7850*/  S2UR UR6, SR_CTAID.Y ;  /* 0x00000000000679c3 */ /* 0x002e620000002600 */
[----:B------:R-:W2:Y:S02]  /*7860*/  SHFL.IDX PT, R0, R18, RZ, 0x1f ;  /* 0x00001fff12007589 */ /* 0x000ea400000e0000 */
[----:B--2---:R-:W-:-:S13]  /*7870*/  ISETP.NE.AND P0, PT, R0, RZ, PT ;  /* 0x000000ff0000720c */ /* 0x004fda0003f05270 */
[----:B01----:R-:W-:Y:S05]  /*7880*/  @!P0 BRA `(.L_x_38) ;  /* 0x0000000000288947 */ /* 0x003fea0003800000 */
[----:B------:R-:W-:Y:S01]  /*7890*/  ULDC UR7, c[0x0][0xc50] ;  /* 0x0003140000077ab9 */ /* 0x000fe20000000800 */
[----:B------:R-:W-:Y:S01]  /*78a0*/  UMOV UR42, UR6 ;  /* 0x00000006002a7c82 */ /* 0x000fe20008000000 */
[----:B------:R-:W-:-:S06]  /*78b0*/  UISETP.NE.AND UP0, UPT, UR7, 0x1, UPT ;  /* 0x000000010700788c */ /* 0x000fcc000bf05270 */
[----:B------:R-:W-:-:S13]  /*78c0*/  PLOP3.LUT P0, PT, PT, PT, UP0, 0x80, 0x0 ;  /* 0x000000000000781c */ /* 0x000fda0003f0f008 */
[----:B------:R-:W-:Y:S05]  /*78d0*/  @!P0 BRA `(.L_x_39) ;  /* 0x0000000000308947 */ /* 0x000fea0003800000 */
[----:B------:R-:W-:Y:S01]  /*78e0*/  ULDC UR4, c[0x0][0xc54] ;  /* 0x0003150000047ab9 */ /* 0x000fe20000000800 */
[----:B------:R-:W-:Y:S01]  /*78f0*/  ULDC UR42, c[0x0][0xc58] ;  /* 0x00031600002a7ab9 */ /* 0x000fe20000000800 */
[----:B------:R-:W-:-:S04]  /*7900*/  UIMAD.WIDE.U32 UR4, UR6, UR4, URZ ;  /* 0x00000004060472a5 */ /* 0x000fc8000f8e003f */
[----:B------:R-:W-:Y:S01]  /*7910*/  USHF.R.U32.HI UR42, URZ, UR42, UR5 ;  /* 0x0000002a3f2a7299 */ /* 0x000fe20008011605 */
[----:B------:R-:W-:Y:S11]  /*7920*/  BRA `(.L_x_39) ;  /* 0x00000000001c7947 */ /* 0x000ff60003800000 */
.L_x_38:
[----:B------:R-:W-:Y:S01]  /*7930*/  ULDC UR7, c[0x0][0xc50] ;  /* 0x0003140000077ab9 */ /* 0x000fe20000000800 */
[----:B------:R-:W-:Y:S01]  /*7940*/  UMOV UR42, UR6 ;  /* 0x00000006002a7c82 */ /* 0x000fe20008000000 */
[----:B------:R-:W-:-:S11]  /*7950*/  UISETP.NE.AND UP0, UPT, UR7, 0x1, UPT ;  /* 0x000000010700788c */ /* 0x000fd6000bf05270 */
[----:B------:R-:W-:Y:S01]  /*7960*/  @UP0 ULDC UR4, c[0x0][0xc54] ;  /* 0x0003150000040ab9 */ /* 0x000fe20000000800 */
[----:B------:R-:W-:Y:S01]  /*7970*/  @UP0 ULDC UR8, c[0x0][0xc58] ;  /* 0x0003160000080ab9 */ /* 0x000fe20000000800 */
[----:B------:R-:W-:-:S04]  /*7980*/  UIMAD.WIDE.U32 UR4, UR6, UR4, URZ ;  /* 0x00000004060472a5 */ /* 0x000fc8000f8e003f */
[----:B------:R-:W-:-:S12]  /*7990*/  @UP0 USHF.R.U32.HI UR42, URZ, UR8, UR5 ;  /* 0x000000083f2a0299 */ /* 0x000fd80008011605 */
.L_x_39:
[----:B------:R-:W-:Y:S01]  /*79a0*/  ISETP.GE.AND P0, PT, R24, RZ, PT ;  /* 0x000000ff1800720c */ /* 0x000fe20003f06270 */
[----:B------:R-:W-:Y:S01]  /*79b0*/  UIADD3 UR4, -UR42, URZ, URZ ;  /* 0x0000003f2a047290 */ /* 0x000fe2000fffe13f */
[----:B------:R-:W-:Y:S02]  /*79c0*/  IMAD.MOV.U32 R0, RZ, RZ, 0x1 ;  /* 0x00000001ff007424 */ /* 0x000fe400078e00ff */
[----:B------:R-:W-:Y:S01]  /*79d0*/  IMAD.MOV.U32 R2, RZ, RZ, RZ ;  /* 0x000000ffff027224 */ /* 0x000fe200078e00ff */
[----:B------:R-:W-:Y:S01]  /*79e0*/  UIMAD UR4, UR7, UR4, UR6 ;  /* 0x00000004070472a4 */ /* 0x000fe2000f8e0206 */
[----:B------:R-:W-:-:S07]  /*79f0*/  IMAD.MOV.U32 R6, RZ, RZ, 0x1 ;  /* 0x00000001ff067424 */ /* 0x000fce00078e00ff */
[----:B------:R-:W-:Y:S05]  /*7a00*/  @!P0 BRA `(.L_x_40) ;  /* 0x00000034004c8947 */ /* 0x000fea0003800000 */
[----:B------:R-:W0:Y:S01]  /*7a10*/  LDC.64 R2, c[0x0][0xa28] ;  /* 0x00028a00ff027b82 */ /* 0x000e220000000a00 */
[----:B------:R-:W-:Y:S01]  /*7a20*/  ULDC.64 UR6, c[0x0][0x418] ;  /* 0x0001060000067ab9 */ /* 0x000fe20000000a00 */
[----:B------:R-:W-:Y:S01]  /*7a30*/  ULDC UR5, c[0x0][0x424] ;  /* 0x0001090000057ab9 */ /* 0x000fe20000000800 */
[----:B------:R-:W-:Y:S01]  /*7a40*/  ULDC UR43, c[0x0][0x2f0] ;  /* 0x0000bc00002b7ab9 */ /* 0x000fe20000000800 */
[----:B------:R-:W-:Y:S01]  /*7a50*/  IMAD.MOV.U32 R19, RZ, RZ, RZ ;  /* 0x000000ffff137224 */ /* 0x000fe200078e00ff */
[----:B0-----:R-:W-:-:S04]  /*7a60*/  ISETP.NE.U32.AND P0, PT, R2, RZ, PT ;  /* 0x000000ff0200720c */ /* 0x001fc80003f05070 */
[----:B------:R-:W-:Y:S01]  /*7a70*/  ISETP.NE.AND.EX P0, PT, R3, RZ, PT, P0 ;  /* 0x000000ff0300720c */ /* 0x000fe20003f05300 */
[----:B------:R-:W-:-:S12]  /*7a80*/  UISETP.NE.U32.AND UP0, UPT, UR6, URZ, UPT ;  /* 0x0000003f0600728c */ /* 0x000fd8000bf05070 */
[----:B------:R-:W0:Y:S01]  /*7a90*/  @P0 LDC.64 R2, c[0x0][0xa28] ;  /* 0x00028a00ff020b82 */ /* 0x000e220000000a00 */
[----:B------:R-:W-:-:S04]  /*7aa0*/  UISETP.NE.AND.EX UP0, UPT, UR7, URZ, UPT, UP0 ;  /* 0x0000003f0700728c */ /* 0x000fc8000bf05300 */
[----:B------:R-:W-:-:S04]  /*7ab0*/  USEL UR5, UR5, 0x1, UP0 ;  /* 0x0000000105057887 */ /* 0x000fc80008000000 */
[----:B------:R-:W-:Y:S01]  /*7ac0*/  UIMAD UR43, UR5, UR43, URZ ;  /* 0x0000002b052b72a4 */ /* 0x000fe2000f8e023f */
[----:B------:R-:W1:Y:S03]  /*7ad0*/  S2R R25, SR_CTAID.X ;  /* 0x0000000000197919 */ /* 0x000e660000002500 */
[----:B------:R-:W-:Y:S02]  /*7ae0*/  UISETP.GE.AND UP0, UPT, UR43, 0x1, UPT ;  /* 0x000000012b00788c */ /* 0x000fe4000bf06270 */
[----:B------:R-:W-:Y:S01]  /*7af0*/  UIADD3 UR5, UR43, 0x7f, URZ ;  /* 0x0000007f2b057890 */ /* 0x000fe2000fffe03f */
[----:B0-----:R-:W-:-:S05]  /*7b00*/  @P0 IMAD.WIDE R2, R24, 0x4, R2 ;  /* 0x0000000418020825 */ /* 0x001fca00078e0202 */
[----:B------:R0:W5:Y:S01]  /*7b10*/  @P0 LDG.E R19, desc[UR36][R2.64] ;  /* 0x0000002402130981 */ /* 0x000162000c1e1900 */
[----:B------:R-:W-:Y:S01]  /*7b20*/  PLOP3.LUT P0, PT, PT, PT, UP0, 0x80, 0x0 ;  /* 0x000000000000781c */ /* 0x000fe20003f0f008 */
[----:B------:R-:W-:Y:S02]  /*7b30*/  USHF.R.S32.HI UR6, URZ, 0x1f, UR5 ;  /* 0x0000001f3f067899 */ /* 0x000fe40008011405 */
[----:B------:R-:W-:Y:S02]  /*7b40*/  ULOP3.LUT UR47, UR4, 0xffff, URZ, 0xc0, !UPT ;  /* 0x0000ffff042f7892 */ /* 0x000fe4000f8ec03f */
[----:B------:R-:W-:Y:S01]  /*7b50*/  ULEA.HI UR6, UR6, UR5, URZ, 0x7 ;  /* 0x0000000506067291 */ /* 0x000fe2000f8f383f */
[----:B------:R-:W-:-:S03]  /*7b60*/  UMOV UR39, URZ ;  /* 0x0000003f00277c82 */ /* 0x000fc60008000000 */
[----:B------:R-:W-:-:S04]  /*7b70*/  USHF.R.S32.HI UR44, URZ, 0x7, UR6 ;  /* 0x000000073f2c7899 */ /* 0x000fc80008011406 */
[----:B01----:R-:W-:Y:S08]  /*7b80*/  @!P0 BRA `(.L_x_41) ;  /* 0x0000000000848947 */ /* 0x003ff00003800000 */
[----:B------:R-:W-:-:S03]  /*7b90*/  USHF.R.U32.HI UR6, URZ, 0x10, UR4 ;  /* 0x000000103f067899 */ /* 0x000fc60008011604 */
[----:B------:R-:W-:Y:S01]  /*7ba0*/  UMOV UR4, URZ ;  /* 0x0000003f00047c82 */ /* 0x000fe20008000000 */
[----:B------:R-:W-:-:S11]  /*7bb0*/  UISETP.NE.AND UP0, UPT, UR6, URZ, UPT ;  /* 0x0000003f0600728c */ /* 0x000fd6000bf05270 */
[----:B------:R-:W-:Y:S02]  /*7bc0*/  @!UP0 ULDC UR6, c[0x0][0x9f0] ;  /* 0x00027c0000068ab9 */ /* 0x000fe40000000800 */
[----:B------:R-:W-:Y:S01]  /*7bd0*/  IABS R2, UR6 ;  /* 0x0000000600027c13 */ /* 0x000fe20008000000 */
[----:B------:R-:W-:Y:S02]  /*7be0*/  UIADD3 UR7, UR44, -0x1, UR6 ;  /* 0xffffffff2c077890 */ /* 0x000fe4000fffe006 */
[----:B------:R-:W-:Y:S02]  /*7bf0*/  IABS R5, UR6 ;  /* 0x0000000600057c13 */ /* 0x000fe40008000000 */
[----:B------:R-:W-:Y:S02]  /*7c00*/  R2UR UR10, R2 ;  /* 0x00000000020a72ca */ /* 0x000fe400000e0000 */
[----:B------:R-:W-:Y:S01]  /*7c10*/  IABS R4, UR7 ;  /* 0x0000000700047c13 */ /* 0x000fe20008000000 */
[----:B------:R-:W-:-:S03]  /*7c20*/  ULOP3.LUT UR7, UR7, UR6, URZ, 0x3c, !UPT ;  /* 0x0000000607077292 */ /* 0x000fc6000f8e3c3f */
[----:B------:R-:W-:-:S07]  /*7c30*/  R2UR UR9, R4 ;  /* 0x00000000040972ca */ /* 0x000fce00000e0000 */
[----:B------:R-:W0:Y:S08]  /*7c40*/  I2F.RP R2, UR10 ;  /* 0x0000000a00027d06 */ /* 0x000e300008209400 */
[----:B0-----:R-:W0:Y:S02]  /*7c50*/  MUFU.RCP R2, R2 ;  /* 0x0000000200027308 */ /* 0x001e240000001000 */
[----:B0-----:R-:W-:Y:S01]  /*7c60*/  VIADD R3, R2, 0xffffffe ;  /* 0x0ffffffe02037836 */ /* 0x001fe20000000000 */
[----:B------:R-:W-:-:S05]  /*7c70*/  IADD3 R2, RZ, -R5, RZ ;  /* 0x80000005ff027210 */ /* 0x000fca0007ffe0ff */
[----:B------:R-:W0:Y:S02]  /*7c80*/  F2I.FTZ.U32.TRUNC.NTZ R3, R3 ;  /* 0x0000000300037305 */ /* 0x000e24000021f000 */
[----:B0-----:R-:W-:-:S13]  /*7c90*/  R2UR UR5, R3 ;  /* 0x00000000030572ca */ /* 0x001fda00000e0000 */
[----:B------:R-:W-:-:S04]  /*7ca0*/  UIADD3 UR8, URZ, -UR5, URZ ;  /* 0x800000053f087290 */ /* 0x000fc8000fffe03f */
[----:B------:R-:W-:-:S04]  /*7cb0*/  UIMAD UR8, UR8, UR10, URZ ;  /* 0x0000000a080872a4 */ /* 0x000fc8000f8e023f */
[----:B------:R-:W-:-:S03]  /*7cc0*/  UIMAD.WIDE.U32 UR4, UR5, UR8, UR4 ;  /* 0x00000008050472a5 */ /* 0x000fc6000f8e0004 */
[----:B------:R-:W-:Y:S01]  /*7cd0*/  R2UR UR8, R2 ;  /* 0x00000000020872ca */ /* 0x000fe200000e0000 */
[----:B------:R-:W-:-:S12]  /*7ce0*/  UIMAD.WIDE.U32 UR4, UR5, UR9, URZ ;  /* 0x00000009050472a5 */ /* 0x000fd8000f8e003f */
[----:B------:R-:W-:-:S04]  /*7cf0*/  UIMAD UR4, UR5, UR8, UR9 ;  /* 0x00000008050472a4 */ /* 0x000fc8000f8e0209 */
[----:B------:R-:W-:-:S11]  /*7d00*/  UISETP.GT.U32.AND UP0, UPT, UR10, UR4, UPT ;  /* 0x000000040a00728c */ /* 0x000fd6000bf04070 */
[----:B------:R-:W-:Y:S02]  /*7d10*/  @!UP0 UIADD3 UR4, UR4, -UR10, URZ ;  /* 0x8000000a04048290 */ /* 0x000fe4000fffe03f */
[----:B------:R-:W-:Y:S02]  /*7d20*/  @!UP0 UIADD3 UR5, UR5, 0x1, URZ ;  /* 0x0000000105058890 */ /* 0x000fe4000fffe03f */
[----:B------:R-:W-:Y:S02]  /*7d30*/  UISETP.GE.U32.AND UP1, UPT, UR4, UR10, UPT ;  /* 0x0000000a0400728c */ /* 0x000fe4000bf26070 */
[----:B------:R-:W-:-:S09]  /*7d40*/  UISETP.GE.AND UP0, UPT, UR7, URZ, UPT ;  /* 0x0000003f0700728c */ /* 0x000fd2000bf06270 */
[----:B------:R-:W-:Y:S02]  /*7d50*/  @UP1 UIADD3 UR5, UR5, 0x1, URZ ;  /* 0x0000000105051890 */ /* 0x000fe4000fffe03f */
[----:B------:R-:W-:Y:S02]  /*7d60*/  UISETP.NE.AND UP1, UPT, UR6, URZ, UPT ;  /* 0x0000003f0600728c */ /* 0x000fe4000bf25270 */
[----:B------:R-:W-:-:S09]  /*7d70*/  @!UP0 UIADD3 UR5, -UR5, URZ, URZ ;  /* 0x0000003f05058290 */ /* 0x000fd2000fffe13f */
[----:B------:R-:W-:-:S07]  /*7d80*/  @!UP1 ULOP3.LUT UR5, URZ, UR6, URZ, 0x33, !UPT ;  /* 0x000000063f059292 */ /* 0x000fce000f8e333f */
[----:B------:R-:W-:-:S05]  /*7d90*/  UMOV UR39, UR5 ;  /* 0x0000000500277c82 */ /* 0x000fca0008000000 */
.L_x_41:
[----:B------:R-:W-:Y:S02]  /*7da0*/  UIMAD UR48, UR47, UR39, URZ ;  /* 0x000000272f3072a4 */ /* 0x000fe4000f8e023f */
[----:B------:R-:W-:Y:S02]  /*7db0*/  IMAD.U32 R3, RZ, RZ, UR39 ;  /* 0x00000027ff037e24 */ /* 0x000fe4000f8e00ff */
[----:B------:R-:W-:Y:S02]  /*7dc0*/  IMAD.MOV.U32 R6, RZ, RZ, 0x1 ;  /* 0x00000001ff067424 */ /* 0x000fe400078e00ff */
[----:B------:R-:W-:-:S05]  /*7dd0*/  IMAD.U32 R2, RZ, RZ, UR48 ;  /* 0x00000030ff027e24 */ /* 0x000fca000f8e00ff */
[----:B------:R-:W-:-:S04]  /*7de0*/  VIADDMNMX R2, R2, R3, UR44, PT ;  /* 0x0000002c02027e46 */ /* 0x000fc8000b800103 */
[----:B------:R-:W-:Y:S01]  /*7df0*/  R2UR UR49, R2 ;  /* 0x00000000023172ca */ /* 0x000fe200000e0000 */
[----:B------:R-:W-:-:S12]  /*7e00*/  IMAD.MOV.U32 R2, RZ, RZ, RZ ;  /* 0x000000ffff027224 */ /* 0x000fd800078e00ff */
[----:B------:R-:W-:-:S06]  /*7e10*/  UISETP.GT.AND UP0, UPT, UR49, UR48, UPT ;  /* 0x000000303100728c */ /* 0x000fcc000bf04270 */
[----:B------:R-:W-:-:S13]  /*7e20*/  PLOP3.LUT P0, PT, PT, PT, UP0, 0x80, 0x0 ;  /* 0x000000000000781c */ /* 0x000fda0003f0f008 */
[----:B------:R-:W-:Y:S05]  /*7e30*/  @!P0 BRA `(.L_x_40) ;  /* 0x0000003000408947 */ /* 0x000fea0003800000 */
[----:B------:R-:W0:Y:S01]  /*7e40*/  S2UR UR4, SR_CgaCtaId ;  /* 0x00000000000479c3 */ /* 0x000e220000008800 */
[----:B------:R-:W-:Y:S02]  /*7e50*/  UMOV UR45, 0x400 ;  /* 0x00000400002d7882 */ /* 0x000fe40000000000 */
[----:B0-----:R-:W-:-:S04]  /*7e60*/  ULEA UR45, UR4, UR45, 0x18 ;  /* 0x0000002d042d7291 */ /* 0x001fc8000f8ec03f */
[----:B------:R-:W-:-:S04]  /*7e70*/  UIADD3 UR4, UR45, 0x15400, URZ ;  /* 0x000154002d047890 */ /* 0x000fc8000fffe03f */
[----:B------:R-:W-:-:S06]  /*7e80*/  ULOP3.LUT UP0, URZ, UR4, 0x1bf, URZ, 0xc0, !UPT ;  /* 0x000001bf043f7892 */ /* 0x000fcc000f80c03f */
[----:B------:R-:W-:-:S13]  /*7e90*/  PLOP3.LUT P0, PT, PT, PT, UP0, 0x80, 0x0 ;  /* 0x000000000000781c */ /* 0x000fda0003f0f008 */
[----:B------:R-:W-:Y:S05]  /*7ea0*/  @!P0 BRA `(.L_x_42) ;  /* 0x0000000000408947 */ /* 0x000fea0003800000 */
[----:B------:R-:W-:Y:S01]  /*7eb0*/  MOV R2, 0x0 ;  /* 0x0000000000027802 */ /* 0x000fe20000000f00 */
[----:B------:R-:W-:Y:S01]  /*7ec0*/  ULDC.64 UR4, c[0x4][0x88] ;  /* 0x0100220000047ab9 */ /* 0x000fe20000000a00 */
[----:B------:R-:W-:Y:S01]  /*7ed0*/  ULDC.64 UR6, c[0x4][0x90] ;  /* 0x0100240000067ab9 */ /* 0x000fe20000000a00 */
[----:B------:R-:W-:Y:S01]  /*7ee0*/  IMAD.U32 R4, RZ, RZ, UR4 ;  /* 0x00000004ff047e24 */ /* 0x000fe2000f8e00ff */
[----:B------:R-:W-:Y:S01]  /*7ef0*/  MOV R5, UR5 ;  /* 0x0000000500057c02 */ /* 0x000fe20008000f00 */
[----:B------:R-:W-:Y:S01]  /*7f00*/  ULDC.64 UR4, c[0x4][0x8] ;  /* 0x0100020000047ab9 */ /* 0x000fe20000000a00 */
[----:B------:R-:W0:Y:S01]  /*7f10*/  LDC.64 R2, c[0x4][R2] ;  /* 0x0100000002027b82 */ /* 0x000e220000000a00 */
[----:B------:R-:W-:Y:S01]  /*7f20*/  IMAD.U32 R6, RZ, RZ, UR6 ;  /* 0x00000006ff067e24 */ /* 0x000fe2000f8e00ff */
[----:B------:R-:W-:Y:S01]  /*7f30*/  MOV R12, 0x1 ;  /* 0x00000001000c7802 */ /* 0x000fe20000000f00 */
[----:B------:R-:W-:Y:S02]  /*7f40*/  IMAD.U32 R7, RZ, RZ, UR7 ;  /* 0x00000007ff077e24 */ /* 0x000fe4000f8e00ff */
[----:B------:R-:W-:-:S02]  /*7f50*/  IMAD.U32 R10, RZ, RZ, UR4 ;  /* 0x00000004ff0a7e24 */ /* 0x000fc4000f8e00ff */
[----:B------:R-:W-:Y:S02]  /*7f60*/  IMAD.U32 R11, RZ, RZ, UR5 ;  /* 0x00000005ff0b7e24 */ /* 0x000fe4000f8e00ff */
[----:B------:R-:W-:Y:S02]  /*7f70*/  IMAD.MOV.U32 R8, RZ, RZ, 0x70 ;  /* 0x00000070ff087424 */ /* 0x000fe400078e00ff */
[----:B------:R-:W-:-:S07]  /*7f80*/  IMAD.MOV.U32 R13, RZ, RZ, RZ ;  /* 0x000000ffff0d7224 */ /* 0x000fce00078e00ff */
[----:B------:R-:W-:-:S07]  /*7f90*/  LEPC R20, `(.L_x_42) ;  /* 0x000000001014794e */ /* 0x000fce0000000000 */
[----:B0----5:R-:W-:Y:S05]  /*7fa0*/  CALL.ABS.NOINC R2 ;  /* 0x0000000002007343 */ /* 0x021fea0003c00000 */
.L_x_42:
        /* <DEDUP_REMOVED lines=8> */
[----:B------:R0:W1:Y:S01]  /*8030*/  LDC.64 R2, c[0x4][R16] ;  /* 0x0100000010027b82 */ /* 0x0000620000000a00 */
[----:B------:R-:W-:Y:S01]  /*8040*/  IMAD.U32 R5, RZ, RZ, UR5 ;  /* 0x00000005ff057e24 */ /* 0x000fe2000f8e00ff */
[----:B------:R-:W-:Y:S01]  /*8050*/  ULDC.64 UR4, c[0x4][0x10] ;  /* 0x0100040000047ab9 */ /* 0x000fe20000000a00 */
[----:B------:R-:W-:Y:S01]  /*8060*/  IMAD.U32 R6, RZ, RZ, UR6 ;  /* 0x00000006ff067e24 */ /* 0x000fe2000f8e00ff */
[----:B------:R-:W-:Y:S01]  /*8070*/  MOV R10, UR4 ;  /* 0x00000004000a7c02 */ /* 0x000fe20008000f00 */
[----:B------:R-:W-:Y:S02]  /*8080*/  IMAD.U32 R7, RZ, RZ, UR7 ;  /* 0x00000007ff077e24 */ /* 0x000fe4000f8e00ff */
[----:B------:R-:W-:-:S02]  /*8090*/  IMAD.U32 R11, RZ, RZ, UR5 ;  /* 0x00000005ff0b7e24 */ /* 0x000fc4000f8e00ff */
[----:B------:R-:W-:Y:S02]  /*80a0*/  IMAD.MOV.U32 R8, RZ, RZ, 0x70 ;  /* 0x00000070ff087424 */ /* 0x000fe400078e00ff */
[----:B------:R-:W-:Y:S02]  /*80b0*/  IMAD.MOV.U32 R12, RZ, RZ, 0x1 ;  /* 0x00000001ff0c7424 */ /* 0x000fe400078e00ff */
[----:B0-----:R-:W-:-:S07]  /*80c0*/  IMAD.MOV.U32 R13, RZ, RZ, RZ ;  /* 0x000000ffff0d7224 */ /* 0x001fce00078e00ff */
[----:B------:R-:W-:-:S07]  /*80d0*/  LEPC R20, `(.L_x_44) ;  /* 0x000000001014794e */ /* 0x000fce0000000000 */
[----:B-1---5:R-:W-:Y:S05]  /*80e0*/  CALL.ABS.NOINC R2 ;  /* 0x0000000002007343 */ /* 0x022fea0003c00000 */
.L_x_44:
[----:B------:R0:W1:Y:S01]  /*80f0*/  LDC.64 R2, c[0x4][R16] ;  /* 0x0100000010027b82 */ /* 0x0000620000000a00 */
[----:B------:R-:W-:Y:S01]  /*8100*/  ULDC.64 UR4, c[0x4][0x88] ;  /* 0x0100220000047ab9 */ /* 0x000fe20000000a00 */
[----:B------:R-:W-:Y:S01]  /*8110*/  ULDC.64 UR6, c[0x4][0x90] ;  /* 0x0100240000067ab9 */ /* 0x000fe20000000a00 */
[----:B------:R-:W-:Y:S01]  /*8120*/  IMAD.U32 R4, RZ, RZ, UR4 ;  /* 0x00000004ff047e24 */ /* 0x000fe2000f8e00ff */
[----:B------:R-:W-:Y:S01]  /*8130*/  MOV R5, UR5 ;  /* 0x0000000500057c02 */ /* 0x000fe20008000f00 */
[----:B------:R-:W-:Y:S01]  /*8140*/  ULDC.64 UR4, c[0x4][0x18] ;  /* 0x0100060000047ab9 */ /* 0x000fe20000000a00 */
[----:B------:R-:W-:Y:S01]  /*8150*/  IMAD.U32 R6, RZ, RZ, UR6 ;  /* 0x00000006ff067e24 */ /* 0x000fe2000f8e00ff */
[----:B------:R-:W-:Y:S01]  /*8160*/  MOV R12, 0x1 ;  /* 0x00000001000c7802 */ /* 0x000fe20000000f00 */
[----:B------:R-:W-:Y:S02]  /*8170*/  IMAD.U32 R7, RZ, RZ, UR7 ;  /* 0x00000007ff077e24 */ /* 0x000fe4000f8e00ff */
[----:B------:R-:W-:-:S02]  /*8180*/  IMAD.U32 R10, RZ, RZ, UR4 ;  /* 0x00000004ff0a7e24 */ /* 0x000fc4000f8e00ff */
[----:B------:R-:W-:Y:S02]  /*8190*/  IMAD.U32 R11, RZ, RZ, UR5 ;  /* 0x00000005ff0b7e24 */ /* 0x000fe4000f8e00ff */
[----:B------:R-:W-:Y:S02]  /*81a0*/  IMAD.MOV.U32 R8, RZ, RZ, 0x70 ;  /* 0x00000070ff087424 */ /* 0x000fe400078e00ff */
[----:B0-----:R-:W-:-:S07]  /*81b0*/  IMAD.MOV.U32 R13, RZ, RZ, RZ ;  /* 0x000000ffff0d7224 */ /* 0x001fce00078e00ff */
[----:B------:R-:W-:-:S07]  /*81c0*/  LEPC R20, `(.L_x_43) ;  /* 0x000000001014794e */ /* 0x000fce0000000000 */
[----:B-1----:R-:W-:Y:S05]  /*81d0*/  CALL.ABS.NOINC R2 ;  /* 0x0000000002007343 */ /* 0x002fea0003c00000 */
.L_x_43:
[----:B------:R-:W0:Y:S01]  /*81e0*/  LDC.64 R2, c[0x0][0x9f8] ;  /* 0x00027e00ff027b82 */ /* 0x000e220000000a00 */
[----:B------:R-:W-:-:S07]  /*81f0*/  IMAD.MOV.U32 R6, RZ, RZ, R24 ;  /* 0x000000ffff067224 */ /* 0x000fce00078e0018 */
[----:B------:R-:W1:Y:S01]  /*8200*/  LDC R17, c[0x0][0x430] ;  /* 0x00010c00ff117b82 */ /* 0x000e620000000800 */
[----:B------:R-:W-:Y:S01]  /*8210*/  IMAD.U32 R0, RZ, RZ, UR49 ;  /* 0x00000031ff007e24 */ /* 0x000fe2000f8e00ff */
[C---:B------:R-:W-:Y:S01]  /*8220*/  LOP3.LUT R20, R22.reuse, 0x7f, RZ, 0xc0, !PT ;  /* 0x0000007f16147812 */ /* 0x040fe200078ec0ff */
[----:B------:R-:W-:Y:S01]  /*8230*/  IMAD.SHL.U32 R23, R22, 0x20, RZ ;  /* 0x0000002016177824 */ /* 0x000fe200078e00ff */
[----:B------:R-:W-:Y:S01]  /*8240*/  ULDC UR4, c[0x0][0x2f4] ;  /* 0x0000bd0000047ab9 */ /* 0x000fe20000000800 */
[----:B0-----:R-:W-:-:S04]  /*8250*/  ISETP.NE.U32.AND P0, PT, R2, RZ, PT ;  /* 0x000000ff0200720c */ /* 0x001fc80003f05070 */
[----:B------:R-:W-:-:S13]  /*8260*/  ISETP.NE.AND.EX P0, PT, R3, RZ, PT, P0 ;  /* 0x000000ff0300720c */ /* 0x000fda0003f05300 */
[----:B------:R-:W0:Y:S02]  /*8270*/  @P0 LDC.64 R2, c[0x0][0x9f8] ;  /* 0x00027e00ff020b82 */ /* 0x000e240000000a00 */
[----:B0-----:R-:W-:-:S05]  /*8280*/  @P0 IMAD.WIDE R2, R24, 0x4, R2 ;  /* 0x0000000418020825 */ /* 0x001fca00078e0202 */
[----:B------:R0:W2:Y:S01]  /*8290*/  @P0 LDG.E R6, desc[UR36][R2.64] ;  /* 0x0000002402060981 */ /* 0x0000a2000c1e1900 */
[----:B------:R-:W-:Y:S01]  /*82a0*/  VIADD R0, R0, 0xffffffff ;  /* 0xffffffff00007836 */ /* 0x000fe20000000000 */
[----:B------:R-:W-:Y:S02]  /*82b0*/  SHF.R.U32.HI R4, RZ, 0x2, R20 ;  /* 0x00000002ff047819 */ /* 0x000fe40000011614 */
[----:B------:R-:W-:Y:S02]  /*82c0*/  LOP3.LUT R23, R23, 0x60, RZ, 0xc0, !PT ;  /* 0x0000006017177812 */ /* 0x000fe400078ec0ff */
[----:B------:R-:W-:Y:S02]  /*82d0*/  LEA R4, R0, R4, 0x7 ;  /* 0x0000000400047211 */ /* 0x000fe400078e38ff */
[----:B-1----:R-:W-:Y:S02]  /*82e0*/  ISETP.NE.AND P1, PT, R17, 0x1, PT ;  /* 0x000000011100780c */ /* 0x002fe40003f25270 */
[----:B------:R-:W-:Y:S01]  /*82f0*/  LOP3.LUT R16, R16, 0xffffffef, RZ, 0xc0, !PT ;  /* 0xffffffef10107812 */ /* 0x000fe200078ec0ff */
[----:B------:R-:W-:-:S04]  /*8300*/  IMAD.IADD R4, R23, 0x1, R4 ;  /* 0x0000000117047824 */ /* 0x000fc800078e0204 */
[C---:B-----5:R-:W-:Y:S01]  /*8310*/  IMAD.IADD R9, R4.reuse, 0x1, R19 ;  /* 0x0000000104097824 */ /* 0x060fe200078e0213 */
[----:B------:R-:W-:-:S03]  /*8320*/  ISETP.GE.AND P0, PT, R4, UR43, PT ;  /* 0x0000002b04007c0c */ /* 0x000fc6000bf06270 */
[----:B------:R-:W-:Y:S02]  /*8330*/  IMAD.MOV.U32 R7, RZ, RZ, R9 ;  /* 0x000000ffff077224 */ /* 0x000fe400078e0009 */
[----:B0-----:R-:W0:Y:S01]  /*8340*/  @P1 LDC R2, c[0x0][0x434] ;  /* 0x00010d00ff021b82 */ /* 0x001e220000000800 */
[----:B------:R-:W-:-:S07]  /*8350*/  @P1 LOP3.LUT R16, R16, 0x10, RZ, 0xfc, !PT ;  /* 0x0000001010101812 */ /* 0x000fce00078efcff */
[----:B------:R-:W1:Y:S08]  /*8360*/  @P1 LDC R3, c[0x0][0x438] ;  /* 0x00010e00ff031b82 */ /* 0x000e700000000800 */
[----:B------:R-:W3:Y:S08]  /*8370*/  @!P0 LDC.64 R10, c[0x0][0x428] ;  /* 0x00010a00ff0a8b82 */ /* 0x000ef00000000a00 */
[----:B------:R-:W4:Y:S01]  /*8380*/  @!P0 LDC.64 R4, c[0x0][0x418] ;  /* 0x00010600ff048b82 */ /* 0x000f220000000a00 */
[----:B0-----:R-:W-:-:S05]  /*8390*/  @P1 IMAD.HI.U32 R2, R9, R2, RZ ;  /* 0x0000000209021227 */ /* 0x001fca00078e00ff */
[----:B-1----:R-:W-:-:S04]  /*83a0*/  @P1 SHF.R.U32.HI R7, RZ, R3, R2 ;  /* 0x00000003ff071219 */ /* 0x002fc80000011602 */
[----:B------:R-:W-:Y:S02]  /*83b0*/  @!P0 SHF.R.S32.HI R3, RZ, 0x1f, R7 ;  /* 0x0000001fff038819 */ /* 0x000fe40000011407 */
[----:B------:R-:W-:Y:S01]  /*83c0*/  LOP3.LUT R16, R16, 0xfffffffb, RZ, 0xc0, !PT ;  /* 0xfffffffb10107812 */ /* 0x000fe200078ec0ff */
[----:B------:R-:W-:Y:S01]  /*83d0*/  UMOV UR5, 0xffffffff ;  /* 0xffffffff00057882 */ /* 0x000fe20000000000 */
[----:B--2---:R-:W-:Y:S01]  /*83e0*/  SHF.R.S32.HI R8, RZ, 0x1f, R6 ;  /* 0x0000001fff087819 */ /* 0x004fe20000011406 */
[----:B------:R-:W-:Y:S04]  /*83f0*/  STL [R1], R6 ;  /* 0x0000000601007387 */ /* 0x000fe80000100800 */
[----:B------:R0:W-:Y:S01]  /*8400*/  STL [R1+0x4], R8 ;  /* 0x0000040801007387 */ /* 0x0001e20000100800 */
[----:B---3--:R-:W-:-:S04]  /*8410*/  @!P0 IMAD R2, R8, R10, RZ ;  /* 0x0000000a08028224 */ /* 0x008fc800078e02ff */
[----:B------:R-:W-:Y:S02]  /*8420*/  @!P0 IMAD R11, R6, R11, R2 ;  /* 0x0000000b060b8224 */ /* 0x000fe400078e0202 */
[----:B------:R-:W-:Y:S02]  /*8430*/  @!P0 IMAD.MOV.U32 R2, RZ, RZ, R7 ;  /* 0x000000ffff028224 */ /* 0x000fe400078e0007 */
[----:B0-----:R-:W-:Y:S02]  /*8440*/  IMAD.SHL.U32 R8, R22, 0x8, RZ ;  /* 0x0000000816087824 */ /* 0x001fe400078e00ff */
[----:B------:R-:W-:Y:S01]  /*8450*/  @!P0 IMAD.WIDE.U32 R2, R6, R10, R2 ;  /* 0x0000000a06028225 */ /* 0x000fe200078e0002 */
[----:B------:R-:W-:Y:S02]  /*8460*/  MOV R6, RZ ;  /* 0x000000ff00067202 */ /* 0x000fe40000000f00 */
[----:B------:R-:W-:Y:S01]  /*8470*/  LOP3.LUT R14, R8, 0x18, RZ, 0xc0, !PT ;  /* 0x00000018080e7812 */ /* 0x000fe200078ec0ff */
[----:B------:R-:W-:Y:S01]  /*8480*/  @!P0 IMAD.IADD R3, R3, 0x1, R11 ;  /* 0x0000000103038824 */ /* 0x000fe200078e020b */
[----:B----4-:R-:W-:-:S02]  /*8490*/  @!P0 LEA R4, P1, R2, R4, 0x2 ;  /* 0x0000000402048211 */ /* 0x010fc400078210ff */
[C---:B------:R-:W-:Y:S02]  /*84a0*/  ISETP.GE.AND P2, PT, R14.reuse, UR4, PT ;  /* 0x000000040e007c0c */ /* 0x040fe4000bf46270 */
[----:B------:R-:W-:Y:S02]  /*84b0*/  LOP3.LUT R13, R14, 0x20, RZ, 0xfc, !PT ;  /* 0x000000200e0d7812 */ /* 0x000fe400078efcff */
[----:B------:R-:W-:Y:S02]  /*84c0*/  @!P0 LEA.HI.X R5, R2, R5, R3, 0x2, P1 ;  /* 0x0000000502058211 */ /* 0x000fe400008f1403 */
[----:B------:R-:W-:Y:S02]  /*84d0*/  LOP3.LUT R12, R14, 0x40, RZ, 0xfc, !PT ;  /* 0x000000400e0c7812 */ /* 0x000fe400078efcff */
[----:B------:R-:W-:Y:S01]  /*84e0*/  ISETP.GE.AND P1, PT, R13, UR4, PT ;  /* 0x000000040d007c0c */ /* 0x000fe2000bf26270 */
[----:B------:R0:W5:Y:S01]  /*84f0*/  @!P0 LDG.E R6, desc[UR36][R4.64] ;  /* 0x0000002404068981 */ /* 0x000162000c1e1900 */
[----:B------:R-:W-:-:S03]  /*8500*/  ISETP.GE.AND P0, PT, R12, UR4, PT ;  /* 0x000000040c007c0c */ /* 0x000fc6000bf06270 */
[----:B------:R-:W-:-:S04]  /*8510*/  @P2 LOP3.LUT R16, R16, 0x4, RZ, 0xfc, !PT ;  /* 0x0000000410102812 */ /* 0x000fc800078efcff */
[----:B------:R-:W-:-:S04]  /*8520*/  LOP3.LUT R16, R16, 0xfffffffe, RZ, 0xc0, !PT ;  /* 0xfffffffe10107812 */ /* 0x000fc800078ec0ff */
[----:B------:R-:W-:-:S04]  /*8530*/  LOP3.LUT R16, R16, 0xfffffffd, RZ, 0xc0, !PT ;  /* 0xfffffffd10107812 */ /* 0x000fc800078ec0ff */
[----:B------:R-:W-:-:S04]  /*8540*/  @P1 LOP3.LUT R16, R16, 0x2, RZ, 0xfc, !PT ;  /* 0x0000000210101812 */ /* 0x000fc800078efcff */
[----:B------:R-:W-:Y:S01]  /*8550*/  @P0 LOP3.LUT R16, R16, 0x1, RZ, 0xfc, !PT ;  /* 0x0000000110100812 */ /* 0x000fe200078efcff */
[----:B0-----:R-:W-:Y:S06]  /*8560*/  BRA.DIV UR5, `(.L_x_45) ;  /* 0x0000002e05b47947 */ /* 0x001fec000b800000 */
.L_x_87:
[----:B------:R-:W-:Y:S01]  /*8570*/  ULOP3.LUT UR4, UR38, 0x2, URZ, 0xfc, !UPT ;  /* 0x0000000226047892 */ /* 0x000fe2000f8efc3f */
[----:B------:R-:W-:Y:S01]  /*8580*/  IMAD.U32 R29, RZ, RZ, UR42 ;  /* 0x0000002aff1d7e24 */ /* 0x000fe2000f8e00ff */
[----:B------:R-:W-:Y:S01]  /*8590*/  LOP3.LUT R16, R16, 0xfffffff7, RZ, 0xc0, !PT ;  /* 0xfffffff710107812 */ /* 0x000fe200078ec0ff */
[----:B------:R-:W-:Y:S02]  /*85a0*/  IMAD.MOV R2, RZ, RZ, -R7 ;  /* 0x000000ffff027224 */ /* 0x000fe400078e0a07 */
[----:B------:R-:W-:Y:S01]  /*85b0*/  IMAD.MOV.U32 R26, RZ, RZ, R0 ;  /* 0x000000ffff1a7224 */ /* 0x000fe200078e0000 */
[----:B------:R-:W-:Y:S01]  /*85c0*/  SHF.R.S32.HI R29, RZ, 0x1f, R29 ;  /* 0x0000001fff1d7819 */ /* 0x000fe2000001141d */
[----:B------:R-:W-:Y:S02]  /*85d0*/  IMAD.U32 R3, RZ, RZ, UR4 ;  /* 0x00000004ff037e24 */ /* 0x000fe4000f8e00ff */
[----:B------:R-:W-:-:S03]  /*85e0*/  IMAD R5, R17, R2, R9 ;  /* 0x0000000211057224 */ /* 0x000fc600078e0209 */
[----:B------:R-:W-:-:S13]  /*85f0*/  ISETP.NE.AND P0, PT, R3, 0x3, PT ;  /* 0x000000030300780c */ /* 0x000fda0003f05270 */
[----:B------:R-:W-:Y:S01]  /*8600*/  @P0 LOP3.LUT R16, R16, 0x8, RZ, 0xfc, !PT ;  /* 0x0000000810100812 */ /* 0x000fe200078efcff */
[----:B------:R-:W-:Y:S06]  /*8610*/  @!P0 BRA `(.L_x_46) ;  /* 0x0000000000048947 */ /* 0x000fec0003800000 */
[----:B------:R-:W-:Y:S01]  /*8620*/  BPT.TRAP 0x1 ;  /* 0x000000040000795c */ /* 0x000fe20000300000 */
.L_x_46:
[----:B------:R-:W-:Y:S01]  /*8630*/  SHF.R.S32.HI R7, RZ, 0x1f, R5 ;  /* 0x0000001fff077819 */ /* 0x000fe20000011405 */
[----:B------:R-:W-:Y:S01]  /*8640*/  ULDC.64 UR4, c[0x0][0x328] ;  /* 0x0000ca0000047ab9 */ /* 0x000fe20000000a00 */
[----:B-----5:R-:W-:Y:S02]  /*8650*/  SHF.R.S32.HI R4, RZ, 0x1f, R6 ;  /* 0x0000001fff047819 */ /* 0x020fe40000011406 */
[----:B------:R-:W-:Y:S01]  /*8660*/  R2UR UR6, R29 ;  /* 0x000000001d0672ca */ /* 0x000fe200000e0000 */
[----:B------:R-:W-:-:S04]  /*8670*/  IMAD R2, R7, UR4, RZ ;  /* 0x0000000407027c24 */ /* 0x000fc8000f8e02ff */
[C---:B------:R-:W-:Y:S02]  /*8680*/  IMAD R9, R5.reuse, UR5, R2 ;  /* 0x0000000505097c24 */ /* 0x040fe4000f8e0202 */
[----:B------:R-:W-:Y:S01]  /*8690*/  IMAD.WIDE.U32 R2, R5, UR4, RZ ;  /* 0x0000000405027c25 */ /* 0x000fe2000f8e00ff */
[----:B------:R-:W-:-:S03]  /*86a0*/  ULDC.64 UR4, c[0x0][0x338] ;  /* 0x0000ce0000047ab9 */ /* 0x000fc60000000a00 */
[----:B------:R-:W-:Y:S01]  /*86b0*/  IMAD R11, R4, UR4, RZ ;  /* 0x00000004040b7c24 */ /* 0x000fe2000f8e02ff */
[----:B------:R-:W-:Y:S01]  /*86c0*/  IADD3 R3, R3, R9, RZ ;  /* 0x0000000903037210 */ /* 0x000fe20007ffe0ff */
[----:B------:R-:W-:Y:S02]  /*86d0*/  IMAD.MOV.U32 R9, RZ, RZ, 0x1 ;  /* 0x00000001ff097424 */ /* 0x000fe400078e00ff */
[C---:B------:R-:W-:Y:S02]  /*86e0*/  IMAD R10, R6.reuse, UR5, R11 ;  /* 0x00000005060a7c24 */ /* 0x040fe4000f8e020b */
[----:B------:R-:W-:Y:S01]  /*86f0*/  IMAD.WIDE.U32 R2, R6, UR4, R2 ;  /* 0x0000000406027c25 */ /* 0x000fe2000f8e0002 */
[----:B------:R-:W-:Y:S01]  /*8700*/  SHF.L.U32 R9, R9, 0x1f, RZ ;  /* 0x0000001f09097819 */ /* 0x000fe200000006ff */
[----:B------:R-:W-:Y:S02]  /*8710*/  ULDC.64 UR4, c[0x0][0x330] ;  /* 0x0000cc0000047ab9 */ /* 0x000fe40000000a00 */
[----:B------:R-:W-:Y:S01]  /*8720*/  IMAD.U32 R11, RZ, RZ, UR4 ;  /* 0x00000004ff0b7e24 */ /* 0x000fe2000f8e00ff */
[----:B------:R-:W0:Y:S01]  /*8730*/  SYNCS.PHASECHK.TRANS64.TRYWAIT P0, [UR45+0x2d840], R9 ;  /* 0x02d84009ff0075a7 */ /* 0x000e22000800016d */
[----:B------:R-:W-:Y:S01]  /*8740*/  UIMAD UR4, UR6, UR4, URZ ;  /* 0x00000004060472a4 */ /* 0x000fe2000f8e023f */
[----:B------:R-:W-:-:S02]  /*8750*/  IMAD.IADD R3, R3, 0x1, R10 ;  /* 0x0000000103037824 */ /* 0x000fc400078e020a */
[----:B------:R-:W-:Y:S01]  /*8760*/  ULDC.64 UR6, c[0x0][0x318] ;  /* 0x0000c60000067ab9 */ /* 0x000fe20000000a00 */
[----:B------:R-:W-:Y:S02]  /*8770*/  UIMAD UR4, UR42, UR5, UR4 ;  /* 0x000000052a0472a4 */ /* 0x000fe4000f8e0204 */
[----:B------:R-:W-:-:S04]  /*8780*/  IMAD.WIDE.U32 R2, R11, UR42, R2 ;  /* 0x0000002a0b027c25 */ /* 0x000fc8000f8e0002 */
[----:B------:R-:W-:Y:S01]  /*8790*/  VIADD R3, R3, UR4 ;  /* 0x0000000403037c36 */ /* 0x000fe20008000000 */
[----:B------:R-:W-:-:S04]  /*87a0*/  LEA R17, P1, R2, UR6, 0x1 ;  /* 0x0000000602117c11 */ /* 0x000fc8000f8208ff */
[----:B------:R-:W-:Y:S01]  /*87b0*/  LEA.HI.X R18, R2, UR7, R3, 0x1, P1 ;  /* 0x0000000702127c11 */ /* 0x000fe200088f0c03 */
[----:B0-----:R-:W-:Y:S08]  /*87c0*/  @!P0 BRA `(.L_x_47) ;  /* 0x0000002c003c8947 */ /* 0x001ff00003800000 */
.L_x_88:
[----:B------:R-:W1:Y:S01]  /*87d0*/  S2R R10, SR_TID.X ;  /* 0x00000000000a7919 */ /* 0x000e620000002100 */
[----:B------:R-:W-:Y:S01]  /*87e0*/  ULDC.64 UR4, c[0x0][0x300] ;  /* 0x0000c00000047ab9 */ /* 0x000fe20000000a00 */
[----:B------:R-:W-:Y:S01]  /*87f0*/  R2UR UR6, R29 ;  /* 0x000000001d0672ca */ /* 0x000fe200000e0000 */
[----:B0-----:R-:W-:Y:S01]  /*8800*/  IMAD R2, R7, UR4, RZ ;  /* 0x0000000407027c24 */ /* 0x001fe2000f8e02ff */
[----:B------:R-:W-:Y:S02]  /*8810*/  LOP3.LUT R9, R8, 0xc0, RZ, 0xc0, !PT ;  /* 0x000000c008097812 */ /* 0x000fe400078ec0ff */
[C---:B------:R-:W-:Y:S01]  /*8820*/  LOP3.LUT P4, RZ, R16.reuse, 0x4, RZ, 0xc0, !PT ;  /* 0x0000000410ff7812 */ /* 0x040fe2000788c0ff */
[----:B------:R-:W-:Y:S01]  /*8830*/  IMAD R7, R5, UR5, R2 ;  /* 0x0000000505077c24 */ /* 0x000fe2000f8e0202 */
[----:B------:R-:W-:Y:S01]  /*8840*/  LOP3.LUT R9, R9, 0x18, R8, 0xf8, !PT ;  /* 0x0000001809097812 */ /* 0x000fe200078ef808 */
[----:B------:R-:W-:Y:S01]  /*8850*/  IMAD.WIDE.U32 R2, R5, UR4, RZ ;  /* 0x0000000405027c25 */ /* 0x000fe2000f8e00ff */
[----:B------:R-:W-:Y:S01]  /*8860*/  ULDC.64 UR4, c[0x0][0x310] ;  /* 0x0000c40000047ab9 */ /* 0x000fe20000000a00 */
[----:B------:R-:W-:-:S02]  /*8870*/  LOP3.LUT P3, RZ, R16, 0x2, RZ, 0xc0, !PT ;  /* 0x0000000210ff7812 */ /* 0x000fc4000786c0ff */
[----:B------:R-:W-:Y:S01]  /*8880*/  IMAD.IADD R3, R3, 0x1, R7 ;  /* 0x0000000103037824 */ /* 0x000fe200078e0207 */
[----:B------:R-:W-:Y:S01]  /*8890*/  SHF.L.U32 R7, R20, 0x3, RZ ;  /* 0x0000000314077819 */ /* 0x000fe200000006ff */
[----:B------:R-:W-:Y:S01]  /*88a0*/  IMAD R5, R4, UR4, RZ ;  /* 0x0000000404057c24 */ /* 0x000fe2000f8e02ff */
[----:B------:R-:W-:Y:S01]  /*88b0*/  LOP3.LUT R28, R9, 0x18, R22, 0x78, !PT ;  /* 0x00000018091c7812 */ /* 0x000fe200078e7816 */
[----:B------:R-:W-:Y:S01]  /*88c0*/  IMAD.WIDE.U32 R2, R6, UR4, R2 ;  /* 0x0000000406027c25 */ /* 0x000fe2000f8e0002 */
[----:B------:R-:W-:Y:S02]  /*88d0*/  LOP3.LUT R7, R7, 0x300, RZ, 0xc0, !PT ;  /* 0x0000030007077812 */ /* 0x000fe400078ec0ff */
[----:B------:R-:W-:Y:S01]  /*88e0*/  LOP3.LUT P2, RZ, R16, 0x1, RZ, 0xc0, !PT ;  /* 0x0000000110ff7812 */ /* 0x000fe2000784c0ff */
[----:B------:R-:W-:Y:S01]  /*88f0*/  IMAD R5, R6, UR5, R5 ;  /* 0x0000000506057c24 */ /* 0x000fe2000f8e0205 */
[----:B------:R-:W-:Y:S01]  /*8900*/  LOP3.LUT R4, R7, 0x20, R8, 0xf8, !PT ;  /* 0x0000002007047812 */ /* 0x000fe200078ef808 */
[----:B------:R-:W-:-:S02]  /*8910*/  ULDC.64 UR4, c[0x0][0x308] ;  /* 0x0000c20000047ab9 */ /* 0x000fc40000000a00 */
[----:B------:R-:W-:Y:S01]  /*8920*/  IMAD.IADD R3, R3, 0x1, R5 ;  /* 0x0000000103037824 */ /* 0x000fe200078e0205 */
[----:B------:R-:W-:Y:S01]  /*8930*/  LOP3.LUT R28, R4, R28, RZ, 0xfc, !PT ;  /* 0x0000001c041c7212 */ /* 0x000fe200078efcff */
[----:B------:R-:W-:-:S04]  /*8940*/  IMAD.MOV.U32 R5, RZ, RZ, -0x80 ;  /* 0xffffff80ff057424 */ /* 0x000fc800078e00ff */
[----:B------:R-:W-:Y:S01]  /*8950*/  IMAD R8, R0, R5, UR43 ;  /* 0x0000002b00087e24 */ /* 0x000fe2000f8e0205 */
[----:B-1----:R-:W-:Y:S01]  /*8960*/  LOP3.LUT R10, R10, 0x7f, RZ, 0xc0, !PT ;  /* 0x0000007f0a0a7812 */ /* 0x002fe200078ec0ff */
[----:B------:R-:W-:Y:S01]  /*8970*/  IMAD.U32 R5, RZ, RZ, UR4 ;  /* 0x00000004ff057e24 */ /* 0x000fe2000f8e00ff */
[----:B------:R-:W-:Y:S02]  /*8980*/  UIMAD UR4, UR6, UR4, URZ ;  /* 0x00000004060472a4 */ /* 0x000fe4000f8e023f */
[----:B------:R-:W-:Y:S01]  /*8990*/  SHF.R.U32.HI R10, RZ, 0x2, R10 ;  /* 0x00000002ff0a7819 */ /* 0x000fe2000001160a */
[----:B------:R-:W-:Y:S01]  /*89a0*/  IMAD.WIDE.U32 R2, R5, UR42, R2 ;  /* 0x0000002a05027c25 */ /* 0x000fe2000f8e0002 */
[----:B------:R-:W-:Y:S01]  /*89b0*/  UIMAD UR4, UR42, UR5, UR4 ;  /* 0x000000052a0472a4 */ /* 0x000fe2000f8e0204 */
[----:B------:R-:W-:Y:S02]  /*89c0*/  ULDC.64 UR6, c[0x0][0x2e8] ;  /* 0x0000ba0000067ab9 */ /* 0x000fe40000000a00 */
[----:B------:R-:W-:Y:S01]  /*89d0*/  IMAD.IADD R8, R8, 0x1, -R10 ;  /* 0x0000000108087824 */ /* 0x000fe200078e0a0a */
[----:B------:R-:W-:-:S02]  /*89e0*/  LEA R0, P1, R2, UR6, 0x1 ;  /* 0x0000000602007c11 */ /* 0x000fc4000f8208ff */
[----:B------:R-:W-:Y:S01]  /*89f0*/  VIADD R9, R3, UR4 ;  /* 0x0000000403097c36 */ /* 0x000fe20008000000 */
[----:B------:R-:W-:Y:S01]  /*8a00*/  UMOV UR4, 0xffffffff ;  /* 0xffffffff00047882 */ /* 0x000fe20000000000 */
[----:B------:R-:W-:-:S03]  /*8a10*/  ISETP.GE.AND P0, PT, R8, 0x1, PT ;  /* 0x000000010800780c */ /* 0x000fc60003f06270 */
[----:B------:R-:W-:Y:S01]  /*8a20*/  LEA.HI.X R9, R2, UR7, R9, 0x1, P1 ;  /* 0x0000000702097c11 */ /* 0x000fe200088f0c09 */
[----:B------:R-:W-:Y:S09]  /*8a30*/  BRA.DIV UR4, `(.L_x_48) ;  /* 0x0000002a04b87947 */ /* 0x000ff2000b800000 */
[----:B------:R-:W0:Y:S01]  /*8a40*/  S2R R10, SR_TID.X ;  /* 0x00000000000a7919 */ /* 0x000e220000002100 */
[----:B------:R-:W-:Y:S02]  /*8a50*/  @P0 LEA R21, R28, UR45, 0x1 ;  /* 0x0000002d1c150c11 */ /* 0x000fe4000f8e08ff */
[----:B------:R-:W-:Y:S01]  /*8a60*/  ISETP.GE.AND P1, PT, R8, 0x21, PT ;  /* 0x000000210800780c */ /* 0x000fe20003f26270 */
[----:B------:R-:W1:Y:S04]  /*8a70*/  SHFL.IDX PT, R6, R9, RZ, 0x1c1f ;  /* 0x001c1fff09067589 */ /* 0x000e6800000e0000 */
[----:B------:R-:W2:Y:S04]  /*8a80*/  SHFL.IDX PT, R14, R0, RZ, 0x1c1f ;  /* 0x001c1fff000e7589 */ /* 0x000ea800000e0000 */
[----:B------:R-:W-:Y:S04]  /*8a90*/  SHFL.IDX PT, R4, R9, 0x1, 0x1c1f ;  /* 0x003c1f0009047f89 */ /* 0x000fe800000e0000 */
[----:B------:R-:W3:Y:S01]  /*8aa0*/  SHFL.IDX PT, R5, R0, 0x1, 0x1c1f ;  /* 0x003c1f0000057f89 */ /* 0x000ee200000e0000 */
[----:B------:R-:W-:-:S03]  /*8ab0*/  @P1 LEA R27, R28, UR45, 0x1 ;  /* 0x0000002d1c1b1c11 */ /* 0x000fc6000f8e08ff */
[----:B------:R-:W-:Y:S04]  /*8ac0*/  SHFL.IDX PT, R2, R9, 0x2, 0x1c1f ;  /* 0x005c1f0009027f89 */ /* 0x000fe800000e0000 */
[----:B------:R-:W4:Y:S01]  /*8ad0*/  SHFL.IDX PT, R3, R0, 0x2, 0x1c1f ;  /* 0x005c1f0000037f89 */ /* 0x000f2200000e0000 */
[----:B-1----:R-:W-:-:S03]  /*8ae0*/  IMAD.MOV.U32 R7, RZ, RZ, R6 ;  /* 0x000000ffff077224 */ /* 0x002fc600078e0006 */
[----:B------:R-:W1:Y:S01]  /*8af0*/  SHFL.IDX PT, R9, R9, 0x3, 0x1c1f ;  /* 0x007c1f0009097f89 */ /* 0x000e6200000e0000 */
[----:B0-----:R-:W-:Y:S01]  /*8b00*/  SHF.L.U32 R10, R10, 0x3, RZ ;  /* 0x000000030a0a7819 */ /* 0x001fe200000006ff */
[----:B--2---:R-:W-:Y:S02]  /*8b10*/  IMAD.MOV.U32 R6, RZ, RZ, R14 ;  /* 0x000000ffff067224 */ /* 0x004fe400078e000e */
[----:B------:R0:W2:Y:S01]  /*8b20*/  SHFL.IDX PT, R14, R0, 0x3, 0x1c1f ;  /* 0x007c1f00000e7f89 */ /* 0x0000a200000e0000 */
[----:B------:R-:W-:Y:S02]  /*8b30*/  LOP3.LUT R10, R10, 0x18, RZ, 0xc0, !PT ;  /* 0x000000180a0a7812 */ /* 0x000fe400078ec0ff */
[----:B---3--:R-:W-:-:S03]  /*8b40*/  LOP3.LUT R5, R5, R4, RZ, 0x3c, !PT ;  /* 0x0000000405057212 */ /* 0x008fc600078e3cff */
[----:B------:R-:W-:Y:S01]  /*8b50*/  @P0 IMAD.WIDE.U32 R6, R10, 0x2, R6 ;  /* 0x000000020a060825 */ /* 0x000fe200078e0006 */
[----:B------:R-:W-:-:S04]  /*8b60*/  LOP3.LUT R4, R5, R4, RZ, 0x3c, !PT ;  /* 0x0000000405047212 */ /* 0x000fc800078e3cff */
[----:B------:R-:W-:Y:S01]  /*8b70*/  @P0 LDGSTS.E.BYPASS.LTC128B.128 [R21+0x15400], desc[UR36][R6.64], !P4 ;  /* 0x1540000006150fae */ /* 0x000fe2000e101d64 */
[----:B----4-:R-:W-:-:S03]  /*8b80*/  LOP3.LUT R3, R3, R2, RZ, 0x3c, !PT ;  /* 0x0000000203037212 */ /* 0x010fc600078e3cff */
[----:B------:R-:W-:Y:S01]  /*8b90*/  @P0 LDGSTS.E.BYPASS.LTC128B.128 [R21+0x17400], desc[UR36][R6.64+0x40], !P3 ;  /* 0x1740004006150fae */ /* 0x000fe2000d901d64 */
[----:B------:R-:W-:Y:S02]  /*8ba0*/  LOP3.LUT R5, R5, R4, RZ, 0x3c, !PT ;  /* 0x0000000405057212 */ /* 0x000fe400078e3cff */
[C---:B------:R-:W-:Y:S01]  /*8bb0*/  LOP3.LUT R2, R3.reuse, R2, RZ, 0x3c, !PT ;  /* 0x0000000203027212 */ /* 0x040fe200078e3cff */
[----:B------:R3:W-:Y:S01]  /*8bc0*/  @P0 LDGSTS.E.BYPASS.LTC128B.128 [R21+0x19400], desc[UR36][R6.64+0x80], !P2 ;  /* 0x1940008006150fae */ /* 0x0007e2000d101d64 */
[----:B------:R-:W-:Y:S01]  /*8bd0*/  ISETP.GE.AND P0, PT, R8, 0x41, PT ;  /* 0x000000410800780c */ /* 0x000fe20003f06270 */
[----:B------:R-:W-:Y:S01]  /*8be0*/  @P1 IMAD.WIDE.U32 R4, R10, 0x2, R4 ;  /* 0x000000020a041825 */ /* 0x000fe200078e0004 */
[----:B------:R-:W-:-:S04]  /*8bf0*/  LOP3.LUT R3, R3, R2, RZ, 0x3c, !PT ;  /* 0x0000000203037212 */ /* 0x000fc800078e3cff */
[----:B------:R0:W-:Y:S04]  /*8c00*/  @P1 LDGSTS.E.BYPASS.LTC128B.128 [R27+0x15c00], desc[UR36][R4.64], !P4 ;  /* 0x15c00000041b1fae */ /* 0x0001e8000e101d64 */
[----:B------:R0:W-:Y:S03]  /*8c10*/  @P1 LDGSTS.E.BYPASS.LTC128B.128 [R27+0x17c00], desc[UR36][R4.64+0x40], !P3 ;  /* 0x17c00040041b1fae */ /* 0x0001e6000d901d64 */
[----:B------:R-:W-:Y:S01]  /*8c20*/  @P0 IMAD.WIDE.U32 R2, R10, 0x2, R2 ;  /* 0x000000020a020825 */ /* 0x000fe200078e0002 */
[----:B---3--:R-:W-:Y:S01]  /*8c30*/  @P0 LEA R7, R28, UR45, 0x1 ;  /* 0x0000002d1c070c11 */ /* 0x008fe2000f8e08ff */
[----:B------:R0:W-:Y:S04]  /*8c40*/  @P1 LDGSTS.E.BYPASS.LTC128B.128 [R27+0x19c00], desc[UR36][R4.64+0x80], !P2 ;  /* 0x19c00080041b1fae */ /* 0x0001e8000d101d64 */
[----:B------:R0:W-:Y:S04]  /*8c50*/  @P0 LDGSTS.E.BYPASS.LTC128B.128 [R7+0x16400], desc[UR36][R2.64], !P4 ;  /* 0x1640000002070fae */ /* 0x0001e8000e101d64 */
[----:B------:R0:W-:Y:S04]  /*8c60*/  @P0 LDGSTS.E.BYPASS.LTC128B.128 [R7+0x18400], desc[UR36][R2.64+0x40], !P3 ;  /* 0x1840004002070fae */ /* 0x0001e8000d901d64 */
[----:B-12---:R0:W-:Y:S02]  /*8c70*/  @P0 LDGSTS.E.BYPASS.LTC128B.128 [R7+0x1a400], desc[UR36][R2.64+0x80], !P2 ;  /* 0x1a40008002070fae */ /* 0x0061e4000d101d64 */
.L_x_98:
[----:B0-----:R-:W0:Y:S01]  /*8c80*/  S2R R27, SR_TID.X ;  /* 0x00000000001b7919 */ /* 0x001e220000002100 */
[----:B------:R-:W-:Y:S01]  /*8c90*/  ISETP.GE.AND P0, PT, R8, 0x61, PT ;  /* 0x000000610800780c */ /* 0x000fe20003f06270 */
[----:B------:R-:W-:Y:S02]  /*8ca0*/  IMAD.MOV.U32 R2, RZ, RZ, R14 ;  /* 0x000000ffff027224 */ /* 0x000fe400078e000e */
[----:B------:R-:W-:-:S10]  /*8cb0*/  IMAD.MOV.U32 R3, RZ, RZ, R9 ;  /* 0x000000ffff037224 */ /* 0x000fd400078e0009 */
[----:B------:R-:W-:Y:S01]  /*8cc0*/  @P0 LEA R5, R28, UR45, 0x1 ;  /* 0x0000002d1c050c11 */ /* 0x000fe2000f8e08ff */
[----:B0-----:R-:W-:-:S05]  /*8cd0*/  IMAD.SHL.U32 R27, R27, 0x8, RZ ;  /* 0x000000081b1b7824 */ /* 0x001fca00078e00ff */
[----:B------:R-:W-:-:S05]  /*8ce0*/  LOP3.LUT R27, R27, 0x18, RZ, 0xc0, !PT ;  /* 0x000000181b1b7812 */ /* 0x000fca00078ec0ff */
[----:B------:R-:W-:-:S05]  /*8cf0*/  @P0 IMAD.WIDE.U32 R2, R27, 0x2, R2 ;  /* 0x000000021b020825 */ /* 0x000fca00078e0002 */
[----:B------:R-:W-:Y:S01]  /*8d00*/  @!PT LDS RZ, [RZ] ;  /* 0x00000000fffff984 */ /* 0x000fe20000000800 */
[----:B------:R-:W-:Y:S01]  /*8d10*/  @!PT LDS RZ, [RZ] ;  /* 0x00000000fffff984 */ /* 0x000fe20000000800 */
[----:B------:R-:W-:Y:S01]  /*8d20*/  @!PT LDS RZ, [RZ] ;  /* 0x00000000fffff984 */ /* 0x000fe20000000800 */
[----:B------:R0:W-:Y:S04]  /*8d30*/  @P0 LDGSTS.E.BYPASS.LTC128B.128 [R5+0x16c00], desc[UR36][R2.64], !P4 ;  /* 0x16c0000002050fae */ /* 0x0001e8000e101d64 */
[----:B------:R0:W-:Y:S04]  /*8d40*/  @P0 LDGSTS.E.BYPASS.LTC128B.128 [R5+0x18c00], desc[UR36][R2.64+0x40], !P3 ;  /* 0x18c0004002050fae */ /* 0x0001e8000d901d64 */
[----:B------:R0:W-:Y:S01]  /*8d50*/  @P0 LDGSTS.E.BYPASS.LTC128B.128 [R5+0x1ac00], desc[UR36][R2.64+0x80], !P2 ;  /* 0x1ac0008002050fae */ /* 0x0001e2000d101d64 */
[----:B------:R-:W-:Y:S01]  /*8d60*/  NOP ;  /* 0x0000000000007918 */ /* 0x000fe20000000000 */
[----:B------:R-:W-:Y:S02]  /*8d70*/  SYNCS.ARRIVE.TRANS64.RED.A0T1 RZ, [UR45+0x2d830], RZ ;  /* 0x02d830ffffff79a7 */ /* 0x000fe4000820042d */
[----:B------:R-:W-:Y:S01]  /*8d80*/  ARRIVES.LDGSTSBAR.64.TRANSCNT [UR45+0x2d830] ;  /* 0x02d83000ff0079b0 */ /* 0x000fe20008000aad */
[----:B------:R-:W-:Y:S01]  /*8d90*/  NOP ;  /* 0x0000000000007918 */ /* 0x000fe20000000000 */
[----:B------:R-:W-:-:S06]  /*8da0*/  ULOP3.LUT UR4, UR38, 0x2, URZ, 0xfc, !UPT ;  /* 0x0000000226047892 */ /* 0x000fcc000f8efc3f */
[----:B------:R-:W-:-:S04]  /*8db0*/  MOV R4, UR4 ;  /* 0x0000000400047c02 */ /* 0x000fc80008000f00 */
[----:B------:R-:W-:-:S13]  /*8dc0*/  ISETP.NE.AND P1, PT, R4, 0x3, PT ;  /* 0x000000030400780c */ /* 0x000fda0003f25270 */
[----:B0-----:R-:W-:Y:S05]  /*8dd0*/  @!P1 BRA `(.L_x_49) ;  /* 0x0000000000049947 */ /* 0x001fea0003800000 */
[----:B------:R-:W-:Y:S01]  /*8de0*/  BPT.TRAP 0x1 ;  /* 0x000000040000795c */ /* 0x000fe20000300000 */
.L_x_49:
[----:B------:R-:W-:Y:S01]  /*8df0*/  SYNCS.ARRIVE.TRANS64.A1T0 RZ, [UR45+0x2d830], RZ ;  /* 0x02d830ffffff79a7 */ /* 0x000fe2000810002d */
[----:B------:R-:W-:Y:S05]  /*8e00*/  WARPSYNC.ALL ;  /* 0x0000000000007948 */ /* 0x000fea0003800000 */
[----:B------:R-:W-:Y:S01]  /*8e10*/  UIADD3 UR5, UR45, 0xc400, URZ ;  /* 0x0000c4002d057890 */ /* 0x000fe2000fffe03f */
[----:B------:R-:W-:Y:S01]  /*8e20*/  R2UR UR4, R29 ;  /* 0x000000001d0472ca */ /* 0x000fe200000e0000 */
[----:B------:R-:W-:Y:S01]  /*8e30*/  ULDC.64 UR6, c[0x0][0x2d8] ;  /* 0x0000b60000067ab9 */ /* 0x000fe20000000a00 */
[----:B------:R-:W-:Y:S01]  /*8e40*/  SHF.R.S32.HI R22, RZ, 0x1f, R24 ;  /* 0x0000001fff167819 */ /* 0x000fe20000011418 */
[----:B------:R-:W-:Y:S02]  /*8e50*/  ULOP3.LUT UP0, URZ, UR5, 0x1bf, URZ, 0xc0, !UPT ;  /* 0x000001bf053f7892 */ /* 0x000fe4000f80c03f */
[----:B------:R-:W-:Y:S01]  /*8e60*/  UIMAD.WIDE.U32 UR40, UR42, UR6, URZ ;  /* 0x000000062a2872a5 */ /* 0x000fe2000f8e003f */
[----:B------:R-:W-:Y:S03]  /*8e70*/  BAR.SYNC.DEFER_BLOCKING 0x8, 0x200 ;  /* 0x0208000000007b1d */ /* 0x000fe60000010000 */
[----:B------:R-:W-:-:S04]  /*8e80*/  PLOP3.LUT P0, PT, PT, PT, UP0, 0x80, 0x0 ;  /* 0x000000000000781c */ /* 0x000fc80003f0f008 */
[----:B------:R-:W-:-:S04]  /*8e90*/  UIMAD UR4, UR4, UR6, URZ ;  /* 0x00000006040472a4 */ /* 0x000fc8000f8e023f */
[----:B------:R-:W-:-:S04]  /*8ea0*/  UIMAD UR4, UR42, UR7, UR4 ;  /* 0x000000072a0472a4 */ /* 0x000fc8000f8e0204 */
[----:B------:R-:W-:Y:S01]  /*8eb0*/  UIADD3 UR46, UR41, UR4, URZ ;  /* 0x00000004292e7290 */ /* 0x000fe2000fffe03f */
[----:B------:R-:W-:Y:S11]  /*8ec0*/  @!P0 BRA `(.L_x_50) ;  /* 0x0000000000408947 */ /* 0x000ff60003800000 */
[----:B------:R-:W-:Y:S01]  /*8ed0*/  MOV R2, 0x0 ;  /* 0x0000000000027802 */ /* 0x000fe20000000f00 */
[----:B------:R-:W-:Y:S01]  /*8ee0*/  ULDC.64 UR6, c[0x4][0x88] ;  /* 0x0100220000067ab9 */ /* 0x000fe20000000a00 */
[----:B------:R-:W-:Y:S01]  /*8ef0*/  ULDC.64 UR8, c[0x4][0x90] ;  /* 0x0100240000087ab9 */ /* 0x000fe20000000a00 */
[----:B------:R-:W-:Y:S01]  /*8f00*/  ULDC.64 UR4, c[0x4][0x20] ;  /* 0x0100080000047ab9 */ /* 0x000fe20000000a00 */
[----:B------:R-:W-:Y:S01]  /*8f10*/  IMAD.U32 R4, RZ, RZ, UR6 ;  /* 0x00000006ff047e24 */ /* 0x000fe2000f8e00ff */
[----:B------:R-:W-:Y:S01]  /*8f20*/  MOV R11, UR5 ;  /* 0x00000005000b7c02 */ /* 0x000fe20008000f00 */
[----:B------:R-:W0:Y:S01]  /*8f30*/  LDC.64 R2, c[0x4][R2] ;  /* 0x0100000002027b82 */ /* 0x000e220000000a00 */
[----:B------:R-:W-:Y:S02]  /*8f40*/  IMAD.U32 R5, RZ, RZ, UR7 ;  /* 0x00000007ff057e24 */ /* 0x000fe4000f8e00ff */
[----:B------:R-:W-:Y:S02]  /*8f50*/  IMAD.U32 R6, RZ, RZ, UR8 ;  /* 0x00000008ff067e24 */ /* 0x000fe4000f8e00ff */
[----:B------:R-:W-:-:S02]  /*8f60*/  IMAD.U32 R7, RZ, RZ, UR9 ;  /* 0x00000009ff077e24 */ /* 0x000fc4000f8e00ff */
[----:B------:R-:W-:Y:S02]  /*8f70*/  IMAD.U32 R10, RZ, RZ, UR4 ;  /* 0x00000004ff0a7e24 */ /* 0x000fe4000f8e00ff */
[----:B------:R-:W-:Y:S02]  /*8f80*/  IMAD.MOV.U32 R8, RZ, RZ, 0x70 ;  /* 0x00000070ff087424 */ /* 0x000fe400078e00ff */
[----:B------:R-:W-:Y:S02]  /*8f90*/  IMAD.MOV.U32 R12, RZ, RZ, 0x1 ;  /* 0x00000001ff0c7424 */ /* 0x000fe400078e00ff */
[----:B------:R-:W-:-:S07]  /*8fa0*/  IMAD.MOV.U32 R13, RZ, RZ, RZ ;  /* 0x000000ffff0d7224 */ /* 0x000fce00078e00ff */
[----:B------:R-:W-:-:S07]  /*8fb0*/  LEPC R20, `(.L_x_50) ;  /* 0x000000001014794e */ /* 0x000fce0000000000 */
[----:B0-----:R-:W-:Y:S05]  /*8fc0*/  CALL.ABS.NOINC R2 ;  /* 0x0000000002007343 */ /* 0x001fea0003c00000 */
.L_x_50:
[----:B------:R-:W0:Y:S01]  /*8fd0*/  LDC R20, c[0x0][0x448] ;  /* 0x00011200ff147b82 */ /* 0x000e220000000800 */
[----:B------:R-:W1:Y:S01]  /*8fe0*/  S2R R21, SR_TID.X ;  /* 0x0000000000157919 */ /* 0x000e620000002100 */
[----:B------:R-:W-:Y:S01]  /*8ff0*/  ULDC.64 UR4, c[0x0][0x2e0] ;  /* 0x0000b80000047ab9 */ /* 0x000fe20000000a00 */
[----:B------:R-:W-:Y:S01]  /*9000*/  IMAD.U32 R5, RZ, RZ, UR41 ;  /* 0x00000029ff057e24 */ /* 0x000fe2000f8e00ff */
[----:B------:R-:W-:Y:S01]  /*9010*/  ULDC.64 UR6, c[0x0][0x2c8] ;  /* 0x0000b20000067ab9 */ /* 0x000fe20000000a00 */
[----:B------:R-:W-:Y:S01]  /*9020*/  IMAD R8, R22, UR4, RZ ;  /* 0x0000000416087c24 */ /* 0x000fe2000f8e02ff */
[----:B------:R-:W2:Y:S01]  /*9030*/  S2R R11, SR_TID.X ;  /* 0x00000000000b7919 */ /* 0x000ea20000002100 */
[----:B------:R-:W-:Y:S02]  /*9040*/  IMAD.U32 R4, RZ, RZ, UR40 ;  /* 0x00000028ff047e24 */ /* 0x000fe4000f8e00ff */
[----:B------:R-:W-:Y:S01]  /*9050*/  IMAD R5, R24, UR5, R8 ;  /* 0x0000000518057c24 */ /* 0x000fe2000f8e0208 */
[----:B------:R-:W3:Y:S01]  /*9060*/  S2R R22, SR_TID.X ;  /* 0x0000000000167919 */ /* 0x000ee20000002100 */
[----:B0-----:R-:W-:-:S02]  /*9070*/  ISETP.NE.AND P0, PT, R20, 0x1, PT ;  /* 0x000000011400780c */ /* 0x001fc40003f05270 */
[----:B-1----:R-:W-:-:S11]  /*9080*/  LOP3.LUT R21, R21, 0x7f, RZ, 0xc0, !PT ;  /* 0x0000007f15157812 */ /* 0x002fd600078ec0ff */
[----:B------:R-:W0:Y:S01]  /*9090*/  @P0 LDC R2, c[0x0][0x44c] ;  /* 0x00011300ff020b82 */ /* 0x000e220000000800 */
[----:B------:R-:W-:Y:S01]  /*90a0*/  SHF.R.U32.HI R21, RZ, 0x2, R21 ;  /* 0x00000002ff157819 */ /* 0x000fe20000011615 */
[----:B--2---:R-:W-:Y:S01]  /*90b0*/  IMAD.SHL.U32 R11, R11, 0x8, RZ ;  /* 0x000000080b0b7824 */ /* 0x004fe200078e00ff */
[----:B---3--:R-:W-:-:S03]  /*90c0*/  LOP3.LUT R22, R22, 0x7f, RZ, 0xc0, !PT ;  /* 0x0000007f16167812 */ /* 0x008fc600078ec0ff */
[----:B------:R-:W-:Y:S01]  /*90d0*/  IMAD.IADD R0, R23, 0x1, R21 ;  /* 0x0000000117007824 */ /* 0x000fe200078e0215 */
[----:B------:R-:W-:Y:S01]  /*90e0*/  LOP3.LUT R11, R11, 0x18, RZ, 0xc0, !PT ;  /* 0x000000180b0b7812 */ /* 0x000fe200078ec0ff */
[----:B------:R-:W1:Y:S01]  /*90f0*/  @P0 LDC R3, c[0x0][0x450] ;  /* 0x00011400ff030b82 */ /* 0x000e620000000800 */
[----:B------:R-:W2:Y:S01]  /*9100*/  S2R R21, SR_TID.X ;  /* 0x0000000000157919 */ /* 0x000ea20000002100 */
[----:B------:R-:W-:Y:S01]  /*9110*/  IMAD R7, R25, 0xc0, R0 ;  /* 0x000000c019077824 */ /* 0x000fe200078e0200 */
[----:B------:R-:W-:Y:S02]  /*9120*/  LOP3.LUT R11, R11, 0x20, RZ, 0xfc, !PT ;  /* 0x000000200b0b7812 */ /* 0x000fe400078efcff */
[----:B------:R-:W-:Y:S01]  /*9130*/  SHF.R.U32.HI R22, RZ, 0x2, R22 ;  /* 0x00000002ff167819 */ /* 0x000fe20000011616 */
[----:B------:R-:W-:Y:S02]  /*9140*/  IMAD.MOV.U32 R6, RZ, RZ, R7 ;  /* 0x000000ffff067224 */ /* 0x000fe400078e0007 */
[----:B------:R-:W3:Y:S01]  /*9150*/  @P0 LDC R9, c[0x0][0x450] ;  /* 0x00011400ff090b82 */ /* 0x000ee20000000800 */
[----:B------:R-:W-:-:S02]  /*9160*/  VIADD R8, R7, 0x80 ;  /* 0x0000008007087836 */ /* 0x000fc40000000000 */
[----:B0-----:R-:W-:-:S04]  /*9170*/  @P0 IMAD.HI.U32 R0, R7, R2, RZ ;  /* 0x0000000207000227 */ /* 0x001fc800078e00ff */
[----:B------:R-:W-:Y:S01]  /*9180*/  IMAD.MOV.U32 R2, RZ, RZ, R4 ;  /* 0x000000ffff027224 */ /* 0x000fe200078e0004 */
[----:B-1----:R-:W-:Y:S02]  /*9190*/  @P0 SHF.R.U32.HI R6, RZ, R3, R0 ;  /* 0x00000003ff060219 */ /* 0x002fe40000011600 */
[----:B------:R-:W0:Y:S01]  /*91a0*/  @P0 LDC R0, c[0x0][0x44c] ;  /* 0x00011300ff000b82 */ /* 0x000e220000000800 */
[----:B------:R-:W-:-:S03]  /*91b0*/  MOV R3, UR46 ;  /* 0x0000002e00037c02 */ /* 0x000fc60008000f00 */
[----:B------:R-:W-:Y:S01]  /*91c0*/  IMAD.WIDE.U32 R2, R24, UR4, R2 ;  /* 0x0000000418027c25 */ /* 0x000fe2000f8e0002 */
[----:B------:R-:W-:-:S03]  /*91d0*/  ULDC.64 UR4, c[0x0][0x2d0] ;  /* 0x0000b40000047ab9 */ /* 0x000fc60000000a00 */
[----:B--2---:R-:W-:Y:S01]  /*91e0*/  IMAD.SHL.U32 R21, R21, 0x8, RZ ;  /* 0x0000000815157824 */ /* 0x004fe200078e00ff */
[----:B------:R-:W-:-:S04]  /*91f0*/  IADD3 R3, R3, R5, RZ ;  /* 0x0000000503037210 */ /* 0x000fc80007ffe0ff */
[----:B------:R-:W-:Y:S01]  /*9200*/  LOP3.LUT R21, R21, 0x18, RZ, 0xc0, !PT ;  /* 0x0000001815157812 */ /* 0x000fe200078ec0ff */
[----:B0-----:R-:W-:-:S04]  /*9210*/  @P0 IMAD.HI.U32 R4, R8, R0, RZ ;  /* 0x0000000008040227 */ /* 0x001fc800078e00ff */
[----:B------:R-:W-:Y:S01]  /*9220*/  IMAD.MOV.U32 R0, RZ, RZ, R8 ;  /* 0x000000ffff007224 */ /* 0x000fe200078e0008 */
[----:B---3--:R-:W-:Y:S01]  /*9230*/  @P0 SHF.R.U32.HI R0, RZ, R9, R4 ;  /* 0x00000009ff000219 */ /* 0x008fe20000011604 */
[--C-:B------:R-:W-:Y:S01]  /*9240*/  IMAD.MOV R9, RZ, RZ, -R6.reuse ;  /* 0x000000ffff097224 */ /* 0x100fe200078e0a06 */
[----:B------:R-:W-:-:S03]  /*9250*/  SHF.R.S32.HI R4, RZ, 0x1f, R6 ;  /* 0x0000001fff047819 */ /* 0x000fc60000011406 */
[----:B------:R-:W-:Y:S02]  /*9260*/  IMAD R7, R20, R9, R7 ;  /* 0x0000000914077224 */ /* 0x000fe400078e0207 */
[----:B------:R-:W-:-:S04]  /*9270*/  IMAD R5, R4, UR4, RZ ;  /* 0x0000000404057c24 */ /* 0x000fc8000f8e02ff */
[C---:B------:R-:W-:Y:S02]  /*9280*/  IMAD R9, R6.reuse, UR5, R5 ;  /* 0x0000000506097c24 */ /* 0x040fe4000f8e0205 */
[----:B------:R-:W-:-:S04]  /*9290*/  IMAD.WIDE.U32 R4, R6, UR4, R2 ;  /* 0x0000000406047c25 */ /* 0x000fc8000f8e0002 */
[----:B------:R-:W-:Y:S02]  /*92a0*/  IMAD.IADD R5, R5, 0x1, R9 ;  /* 0x0000000105057824 */ /* 0x000fe400078e0209 */
[----:B------:R-:W-:Y:S02]  /*92b0*/  IMAD.MOV R9, RZ, RZ, -R0 ;  /* 0x000000ffff097224 */ /* 0x000fe400078e0a00 */
[----:B------:R-:W-:-:S04]  /*92c0*/  IMAD.WIDE.U32 R2, R0, UR4, R2 ;  /* 0x0000000400027c25 */ /* 0x000fc8000f8e0002 */
[----:B------:R-:W-:Y:S01]  /*92d0*/  IMAD R6, R20, R9, R8 ;  /* 0x0000000914067224 */ /* 0x000fe200078e0208 */
[----:B------:R-:W-:Y:S01]  /*92e0*/  SHF.R.S32.HI R9, RZ, 0x1f, R0 ;  /* 0x0000001fff097819 */ /* 0x000fe20000011400 */
[----:B------:R-:W-:Y:S01]  /*92f0*/  IMAD.WIDE.U32 R4, R7, UR6, R4 ;  /* 0x0000000607047c25 */ /* 0x000fe2000f8e0004 */
[----:B------:R-:W-:-:S03]  /*9300*/  SHF.R.S32.HI R8, RZ, 0x1f, R7 ;  /* 0x0000001fff087819 */ /* 0x000fc60000011407 */
[----:B------:R-:W-:Y:S02]  /*9310*/  IMAD R9, R9, UR4, RZ ;  /* 0x0000000409097c24 */ /* 0x000fe4000f8e02ff */
[----:B------:R-:W-:Y:S02]  /*9320*/  IMAD R8, R8, UR6, RZ ;  /* 0x0000000608087c24 */ /* 0x000fe4000f8e02ff */
[----:B------:R-:W-:Y:S01]  /*9330*/  IMAD R9, R0, UR5, R9 ;  /* 0x0000000500097c24 */ /* 0x000fe2000f8e0209 */
[----:B------:R-:W-:Y:S01]  /*9340*/  ULDC.64 UR4, c[0x0][0x280] ;  /* 0x0000a00000047ab9 */ /* 0x000fe20000000a00 */
[----:B------:R-:W-:Y:S01]  /*9350*/  IMAD R0, R7, UR7, R8 ;  /* 0x0000000707007c24 */ /* 0x000fe2000f8e0208 */
[----:B------:R-:W-:Y:S01]  /*9360*/  SHF.R.S32.HI R7, RZ, 0x1f, R6 ;  /* 0x0000001fff077819 */ /* 0x000fe20000011406 */
[----:B------:R-:W-:Y:S02]  /*9370*/  IMAD.IADD R3, R3, 0x1, R9 ;  /* 0x0000000103037824 */ /* 0x000fe400078e0209 */
[----:B------:R-:W-:-:S02]  /*9380*/  IMAD.IADD R9, R5, 0x1, R0 ;  /* 0x0000000105097824 */ /* 0x000fc400078e0200 */
[----:B------:R-:W-:Y:S02]  /*9390*/  IMAD R7, R7, UR6, RZ ;  /* 0x0000000607077c24 */ /* 0x000fe4000f8e02ff */
[----:B------:R-:W-:-:S04]  /*93a0*/  IMAD.WIDE.U32 R2, R6, UR6, R2 ;  /* 0x0000000606027c25 */ /* 0x000fc8000f8e0002 */
[----:B------:R-:W-:Y:S01]  /*93b0*/  IMAD R8, R6, UR7, R7 ;  /* 0x0000000706087c24 */ /* 0x000fe2000f8e0207 */
[----:B------:R-:W-:-:S04]  /*93c0*/  LEA R7, P0, R4, UR4, 0x1 ;  /* 0x0000000404077c11 */ /* 0x000fc8000f8008ff */
[----:B------:R-:W-:Y:S02]  /*93d0*/  LEA.HI.X R9, R4, UR5, R9, 0x1, P0 ;  /* 0x0000000504097c11 */ /* 0x000fe400080f0c09 */
[----:B------:R-:W-:Y:S02]  /*93e0*/  IADD3 R3, R3, R8, RZ ;  /* 0x0000000803037210 */ /* 0x000fe40007ffe0ff */
[C---:B------:R-:W-:Y:S01]  /*93f0*/  LEA R10, P0, R2.reuse, UR4, 0x1 ;  /* 0x00000004020a7c11 */ /* 0x040fe2000f8008ff */
[----:B------:R-:W-:Y:S02]  /*9400*/  ULDC UR4, c[0x0][0x2b8] ;  /* 0x0000ae0000047ab9 */ /* 0x000fe40000000800 */
[----:B------:R-:W-:Y:S02]  /*9410*/  ISETP.GE.AND P3, PT, R27, UR4, PT ;  /* 0x000000041b007c0c */ /* 0x000fe4000bf66270 */
[----:B------:R-:W-:Y:S01]  /*9420*/  LEA.HI.X R8, R2, UR5, R3, 0x1, P0 ;  /* 0x0000000502087c11 */ /* 0x000fe200080f0c03 */
[----:B------:R-:W-:Y:S01]  /*9430*/  UMOV UR5, 0xffffffff ;  /* 0xffffffff00057882 */ /* 0x000fe20000000000 */
[----:B------:R-:W-:-:S02]  /*9440*/  ISETP.GE.AND P0, PT, R11, UR4, PT ;  /* 0x000000040b007c0c */ /* 0x000fc4000bf06270 */
[----:B------:R-:W-:-:S04]  /*9450*/  LOP3.LUT R11, R21, 0x40, RZ, 0xfc, !PT ;  /* 0x00000040150b7812 */ /* 0x000fc800078efcff */
[----:B------:R-:W-:Y:S01]  /*9460*/  ISETP.GE.AND P1, PT, R11, UR4, PT ;  /* 0x000000040b007c0c */ /* 0x000fe2000bf26270 */
[----:B------:R-:W-:-:S12]  /*9470*/  BRA.DIV UR5, `(.L_x_51) ;  /* 0x0000002605907947 */ /* 0x000fd8000b800000 */
[----:B------:R-:W0:Y:S01]  /*9480*/  SHFL.IDX PT, R2, R9, RZ, 0x1c1f ;  /* 0x001c1fff09027589 */ /* 0x000e2200000e0000 */
[----:B------:R-:W-:Y:S01]  /*9490*/  ULDC UR4, c[0x0][0x288] ;  /* 0x0000a20000047ab9 */ /* 0x000fe20000000800 */
[----:B------:R-:W-:Y:S02]  /*94a0*/  IMAD R0, R25, 0xc0, R22 ;  /* 0x000000c019007824 */ /* 0x000fe400078e0216 */
[----:B------:R-:W1:Y:S01]  /*94b0*/  SHFL.IDX PT, R14, R7, RZ, 0x1c1f ;  /* 0x001c1fff070e7589 */ /* 0x000e6200000e0000 */
[----:B------:R-:W-:Y:S02]  /*94c0*/  IMAD R6, R20, UR4, RZ ;  /* 0x0000000414067c24 */ /* 0x000fe4000f8e02ff */
[C---:B------:R-:W-:Y:S01]  /*94d0*/  VIADD R11, R0.reuse, 0x20 ;  /* 0x00000020000b7836 */ /* 0x040fe20000000000 */
[----:B------:R-:W-:Y:S01]  /*94e0*/  SHFL.IDX PT, R5, R9, 0x1, 0x1c1f ;  /* 0x003c1f0009057f89 */ /* 0x000fe200000e0000 */
[----:B------:R-:W-:Y:S01]  /*94f0*/  IMAD.MOV.U32 R24, RZ, RZ, 0x1 ;  /* 0x00000001ff187424 */ /* 0x000fe200078e00ff */
[----:B------:R-:W-:-:S02]  /*9500*/  ISETP.GE.AND P2, PT, R0, R6, PT ;  /* 0x000000060000720c */ /* 0x000fc40003f46270 */
[----:B------:R-:W2:Y:S11]  /*9510*/  SHFL.IDX PT, R4, R7, 0x1, 0x1c1f ;  /* 0x003c1f0007047f89 */ /* 0x000eb600000e0000 */
[----:B------:R-:W-:Y:S01]  /*9520*/  @!P2 LEA R21, R28, UR45, 0x1 ;  /* 0x0000002d1c15ac11 */ /* 0x000fe2000f8e08ff */
[----:B0-----:R-:W-:-:S02]  /*9530*/  IMAD.MOV.U32 R3, RZ, RZ, R2 ;  /* 0x000000ffff037224 */ /* 0x001fc400078e0002 */
[----:B-1----:R-:W-:Y:S02]  /*9540*/  IMAD.MOV.U32 R2, RZ, RZ, R14 ;  /* 0x000000ffff027224 */ /* 0x002fe400078e000e */
[----:B------:R-:W-:Y:S02]  /*9550*/  SHFL.IDX PT, R14, R10, 0x1, 0x1c1f ;  /* 0x003c1f000a0e7f89 */ /* 0x000fe400000e0000 */
[----:B------:R-:W-:-:S05]  /*9560*/  @!P2 IMAD.WIDE.U32 R2, R27, 0x2, R2 ;  /* 0x000000021b02a825 */ /* 0x000fca00078e0002 */
[----:B------:R-:W-:Y:S04]  /*9570*/  @!P2 LDGSTS.E.BYPASS.LTC128B.128 [R21+0xc400], desc[UR36][R2.64], !P3 ;  /* 0x0c4000000215afae */ /* 0x000fe8000d901d64 */
[----:B------:R-:W-:Y:S04]  /*9580*/  @!P2 LDGSTS.E.BYPASS.LTC128B.128 [R21+0xf400], desc[UR36][R2.64+0x40], !P0 ;  /* 0x0f4000400215afae */ /* 0x000fe8000c101d64 */
[----:B------:R0:W-:Y:S01]  /*9590*/  @!P2 LDGSTS.E.BYPASS.LTC128B.128 [R21+0x12400], desc[UR36][R2.64+0x80], !P1 ;  /* 0x124000800215afae */ /* 0x0001e2000c901d64 */
[-C--:B------:R-:W-:Y:S02]  /*95a0*/  ISETP.GE.AND P2, PT, R11, R6.reuse, PT ;  /* 0x000000060b00720c */ /* 0x080fe40003f46270 */
[----:B------:R-:W-:Y:S01]  /*95b0*/  IADD3 R11, R0, 0x40, RZ ;  /* 0x00000040000b7810 */ /* 0x000fe20007ffe0ff */
[----:B0-----:R-:W-:Y:S10]  /*95c0*/  SHFL.IDX PT, R3, R9, 0x2, 0x1c1f ;  /* 0x005c1f0009037f89 */ /* 0x001ff400000e0000 */
[----:B--2---:R-:W-:Y:S01]  /*95d0*/  @!P2 IMAD.WIDE.U32 R4, R27, 0x2, R4 ;  /* 0x000000021b04a825 */ /* 0x004fe200078e0004 */
[----:B------:R-:W-:Y:S01]  /*95e0*/  @!P2 LEA R25, R28, UR45, 0x1 ;  /* 0x0000002d1c19ac11 */ /* 0x000fe2000f8e08ff */
[----:B------:R-:W0:Y:S04]  /*95f0*/  SHFL.IDX PT, R2, R7, 0x2, 0x1c1f ;  /* 0x005c1f0007027f89 */ /* 0x000e2800000e0000 */
[----:B------:R-:W-:Y:S04]  /*9600*/  @!P2 LDGSTS.E.BYPASS.LTC128B.128 [R25+0xcc00], desc[UR36][R4.64], !P3 ;  /* 0x0cc000000419afae */ /* 0x000fe8000d901d64 */
[----:B------:R-:W-:Y:S04]  /*9610*/  @!P2 LDGSTS.E.BYPASS.LTC128B.128 [R25+0xfc00], desc[UR36][R4.64+0x40], !P0 ;  /* 0x0fc000400419afae */ /* 0x000fe8000c101d64 */
[----:B------:R1:W-:Y:S01]  /*9620*/  @!P2 LDGSTS.E.BYPASS.LTC128B.128 [R25+0x12c00], desc[UR36][R4.64+0x80], !P1 ;  /* 0x12c000800419afae */ /* 0x0003e2000c901d64 */
[----:B------:R-:W-:Y:S01]  /*9630*/  ISETP.GE.AND P2, PT, R11, R6, PT ;  /* 0x000000060b00720c */ /* 0x000fe20003f46270 */
[----:B------:R-:W-:-:S02]  /*9640*/  VIADD R11, R0, 0x60 ;  /* 0x00000060000b7836 */ /* 0x000fc40000000000 */
[----:B-1----:R-:W-:Y:S10]  /*9650*/  SHFL.IDX PT, R5, R9, 0x3, 0x1c1f ;  /* 0x007c1f0009057f89 */ /* 0x002ff400000e0000 */
[----:B0-----:R-:W-:Y:S01]  /*9660*/  @!P2 IMAD.WIDE.U32 R2, R27, 0x2, R2 ;  /* 0x000000021b02a825 */ /* 0x001fe200078e0002 */
[----:B------:R-:W-:Y:S01]  /*9670*/  @!P2 LEA R21, R28, UR45, 0x1 ;  /* 0x0000002d1c15ac11 */ /* 0x000fe2000f8e08ff */
[----:B------:R0:W1:Y:S04]  /*9680*/  SHFL.IDX PT, R4, R7, 0x3, 0x1c1f ;  /* 0x007c1f0007047f89 */ /* 0x00006800000e0000 */
[----:B------:R-:W-:Y:S04]  /*9690*/  @!P2 LDGSTS.E.BYPASS.LTC128B.128 [R21+0xd400], desc[UR36][R2.64], !P3 ;  /* 0x0d4000000215afae */ /* 0x000fe8000d901d64 */
[----:B------:R-:W-:Y:S01]  /*96a0*/  @!P2 LDGSTS.E.BYPASS.LTC128B.128 [R21+0x10400], desc[UR36][R2.64+0x40], !P0 ;  /* 0x104000400215afae */ /* 0x000fe2000c101d64 */
[----:B0-----:R-:W-:-:S03]  /*96b0*/  VIADD R7, R0, 0x80 ;  /* 0x0000008000077836 */ /* 0x001fc60000000000 */
[----:B------:R0:W-:Y:S01]  /*96c0*/  @!P2 LDGSTS.E.BYPASS.LTC128B.128 [R21+0x13400], desc[UR36][R2.64+0x80], !P1 ;  /* 0x134000800215afae */ /* 0x0001e2000c901d64 */
[----:B------:R-:W-:-:S03]  /*96d0*/  ISETP.GE.AND P2, PT, R11, R6, PT ;  /* 0x000000060b00720c */ /* 0x000fc60003f46270 */
[----:B0-----:R-:W-:Y:S10]  /*96e0*/  SHFL.IDX PT, R3, R8, RZ, 0x1c1f ;  /* 0x001c1fff08037589 */ /* 0x001ff400000e0000 */
[----:B-1----:R-:W-:Y:S01]  /*96f0*/  @!P2 IMAD.WIDE.U32 R4, R27, 0x2, R4 ;  /* 0x000000021b04a825 */ /* 0x002fe200078e0004 */
[----:B------:R-:W-:Y:S01]  /*9700*/  @!P2 LEA R25, R28, UR45, 0x1 ;  /* 0x0000002d1c19ac11 */ /* 0x000fe2000f8e08ff */
[----:B------:R-:W0:Y:S04]  /*9710*/  SHFL.IDX PT, R2, R10, RZ, 0x1c1f ;  /* 0x001c1fff0a027589 */ /* 0x000e2800000e0000 */
[----:B------:R-:W-:Y:S04]  /*9720*/  @!P2 LDGSTS.E.BYPASS.LTC128B.128 [R25+0xdc00], desc[UR36][R4.64], !P3 ;  /* 0x0dc000000419afae */ /* 0x000fe8000d901d64 */
[----:B------:R-:W-:Y:S04]  /*9730*/  @!P2 LDGSTS.E.BYPASS.LTC128B.128 [R25+0x10c00], desc[UR36][R4.64+0x40], !P0 ;  /* 0x10c000400419afae */ /* 0x000fe8000c101d64 */
[----:B------:R1:W-:Y:S01]  /*9740*/  @!P2 LDGSTS.E.BYPASS.LTC128B.128 [R25+0x13c00], desc[UR36][R4.64+0x80], !P1 ;  /* 0x13c000800419afae */ /* 0x0003e2000c901d64 */
[----:B------:R-:W-:-:S03]  /*9750*/  ISETP.GE.AND P2, PT, R7, R6, PT ;  /* 0x000000060700720c */ /* 0x000fc60003f46270 */
[----:B-1----:R1:W2:Y:S10]  /*9760*/  SHFL.IDX PT, R4, R8, 0x1, 0x1c1f ;  /* 0x003c1f0008047f89 */ /* 0x0022b400000e0000 */
[----:B0-----:R-:W-:Y:S01]  /*9770*/  @!P2 IMAD.WIDE.U32 R2, R27, 0x2, R2 ;  /* 0x000000021b02a825 */ /* 0x001fe200078e0002 */
[----:B------:R-:W-:-:S05]  /*9780*/  @!P2 LEA R7, R28, UR45, 0x1 ;  /* 0x0000002d1c07ac11 */ /* 0x000fca000f8e08ff */
[----:B------:R1:W-:Y:S04]  /*9790*/  @!P2 LDGSTS.E.BYPASS.LTC128B.128 [R7+0xe400], desc[UR36][R2.64], !P3 ;  /* 0x0e4000000207afae */ /* 0x0003e8000d901d64 */
[----:B------:R1:W-:Y:S04]  /*97a0*/  @!P2 LDGSTS.E.BYPASS.LTC128B.128 [R7+0x11400], desc[UR36][R2.64+0x40], !P0 ;  /* 0x114000400207afae */ /* 0x0003e8000c101d64 */
[----:B------:R1:W-:Y:S02]  /*97b0*/  @!P2 LDGSTS.E.BYPASS.LTC128B.128 [R7+0x14400], desc[UR36][R2.64+0x80], !P1 ;  /* 0x144000800207afae */ /* 0x0003e4000c901d64 */
.L_x_111:
[----:B------:R-:W-:Y:S01]  /*97c0*/  VIADD R5, R0, 0xa0 ;  /* 0x000000a000057836 */ /* 0x000fe20000000000 */
[----:B------:R-:W-:Y:S01]  /*97d0*/  BSSY B0, `(.L_x_52) ;  /* 0x000000d000007945 */ /* 0x000fe20003800000 */
[----:B-1----:R-:W-:Y:S01]  /*97e0*/  IMAD.MOV.U32 R2, RZ, RZ, R14 ;  /* 0x000000ffff027224 */ /* 0x002fe200078e000e */
[----:B--2---:R-:W-:Y:S02]  /*97f0*/  MOV R3, R4 ;  /* 0x0000000400037202 */ /* 0x004fe40000000f00 */
[----:B------:R-:W-:-:S13]  /*9800*/  ISETP.GE.AND P2, PT, R5, R6, PT ;  /* 0x000000060500720c */ /* 0x000fda0003f46270 */
[----:B------:R-:W-:Y:S05]  /*9810*/  @P2 BRA `(.L_x_53) ;  /* 0x0000000000202947 */ /* 0x000fea0003800000 */
[----:B------:R-:W-:Y:S01]  /*9820*/  IMAD.WIDE.U32 R2, R27, 0x2, R2 ;  /* 0x000000021b027825 */ /* 0x000fe200078e0002 */
[----:B------:R-:W-:-:S05]  /*9830*/  LEA R5, R28, UR45, 0x1 ;  /* 0x0000002d1c057c11 */ /* 0x000fca000f8e08ff */
[----:B------:R-:W-:Y:S01]  /*9840*/  @!PT LDS RZ, [RZ] ;  /* 0x00000000fffff984 */ /* 0x000fe20000000800 */
[----:B------:R-:W-:Y:S01]  /*9850*/  @!PT LDS RZ, [RZ] ;  /* 0x00000000fffff984 */ /* 0x000fe20000000800 */
[----:B------:R-:W-:Y:S01]  /*9860*/  @!PT LDS RZ, [RZ] ;  /* 0x00000000fffff984 */ /* 0x000fe20000000800 */
[----:B------:R0:W-:Y:S04]  /*9870*/  LDGSTS.E.BYPASS.LTC128B.128 [R5+0xec00], desc[UR36][R2.64], !P3 ;  /* 0x0ec0000002057fae */ /* 0x0001e8000d901d64 */
[----:B------:R0:W-:Y:S04]  /*9880*/  LDGSTS.E.BYPASS.LTC128B.128 [R5+0x11c00], desc[UR36][R2.64+0x40], !P0 ;  /* 0x11c0004002057fae */ /* 0x0001e8000c101d64 */
[----:B------:R0:W-:Y:S02]  /*9890*/  LDGSTS.E.BYPASS.LTC128B.128 [R5+0x14c00], desc[UR36][R2.64+0x80], !P1 ;  /* 0x14c0008002057fae */ /* 0x0001e4000c901d64 */
.L_x_53:
[----:B------:R-:W-:Y:S05]  /*98a0*/  BSYNC B0 ;  /* 0x0000000000007941 */ /* 0x000fea0003800000 */
.L_x_52:
[----:B------:R-:W-:Y:S01]  /*98b0*/  NOP ;  /* 0x0000000000007918 */ /* 0x000fe20000000000 */
[----:B------:R-:W-:Y:S01]  /*98c0*/  SYNCS.ARRIVE.TRANS64.RED.A0T1 RZ, [UR45+0x2d800], RZ ;  /* 0x02d800ffffff79a7 */ /* 0x000fe2000820042d */
[----:B------:R-:W-:Y:S01]  /*98d0*/  IMAD.MOV.U32 R0, RZ, RZ, 0x1 ;  /* 0x00000001ff007424 */ /* 0x000fe200078e00ff */
[----:B------:R-:W-:Y:S04]  /*98e0*/  ARRIVES.LDGSTSBAR.64.TRANSCNT [UR45+0x2d800] ;  /* 0x02d80000ff0079b0 */ /* 0x000fe80008000aad */
[----:B------:R-:W-:Y:S01]  /*98f0*/  SHF.L.U32 R0, R0, 0x1f, RZ ;  /* 0x0000001f00007819 */ /* 0x000fe200000006ff */
[----:B------:R-:W-:Y:S01]  /*9900*/  NOP ;  /* 0x0000000000007918 */ /* 0x000fe20000000000 */
[----:B------:R-:W-:Y:S02]  /*9910*/  SYNCS.ARRIVE.TRANS64.A1T0 RZ, [UR45+0x2d800], RZ ;  /* 0x02d800ffffff79a7 */ /* 0x000fe4000810002d */
[----:B------:R-:W1:Y:S02]  /*9920*/  SYNCS.PHASECHK.TRANS64.TRYWAIT P0, [UR45+0x2d820], R0 ;  /* 0x02d82000ff0075a7 */ /* 0x000e64000800016d */
[----:B-1----:R-:W-:Y:S05]  /*9930*/  @!P0 BRA `(.L_x_54) ;  /* 0x0000002800488947 */ /* 0x002fea0003800000 */
.L_x_112:
[----:B------:R-:W-:Y:S01]  /*9940*/  UIADD3 UR4, UR49, -0x2, URZ ;  /* 0xfffffffe31047890 */ /* 0x000fe2000fffe03f */
[----:B------:R-:W-:-:S03]  /*9950*/  IMAD.MOV.U32 R21, RZ, RZ, RZ ;  /* 0x000000ffff157224 */ /* 0x000fc600078e00ff */
[----:B------:R-:W-:-:S06]  /*9960*/  UISETP.GE.AND UP0, UPT, UR4, UR48, UPT ;  /* 0x000000300400728c */ /* 0x000fcc000bf06270 */
[----:B------:R-:W-:-:S13]  /*9970*/  PLOP3.LUT P0, PT, PT, PT, UP0, 0x80, 0x0 ;  /* 0x000000000000781c */ /* 0x000fda0003f0f008 */
[----:B------:R-:W-:Y:S05]  /*9980*/  @!P0 BRA `(.L_x_55) ;  /* 0x0000000c00e08947 */ /* 0x000fea0003800000 */
[----:B0-----:R-:W0:Y:S01]  /*9990*/  S2R R2, SR_TID.X ;  /* 0x0000000000027919 */ /* 0x001e220000002100 */
[----:B------:R-:W-:Y:S01]  /*99a0*/  UIADD3 UR4, UR47, 0x1, URZ ;  /* 0x000000012f047890 */ /* 0x000fe2000fffe03f */
[----:B------:R-:W-:Y:S01]  /*99b0*/  LOP3.LUT R3, RZ, UR44, RZ, 0x33, !PT ;  /* 0x0000002cff037c12 */ /* 0x000fe2000f8e33ff */
[----:B------:R-:W-:Y:S01]  /*99c0*/  BSSY B0, `(.L_x_55) ;  /* 0x00000f4000007945 */ /* 0x000fe20003800000 */
[----:B------:R-:W1:Y:S01]  /*99d0*/  S2R R4, SR_TID.X ;  /* 0x0000000000047919 */ /* 0x000e620000002100 */
[----:B------:R-:W-:Y:S01]  /*99e0*/  UIMAD UR4, UR4, UR39, URZ ;  /* 0x00000027040472a4 */ /* 0x000fe2000f8e023f */
[----:B------:R-:W-:Y:S02]  /*99f0*/  IMAD.MOV.U32 R22, RZ, RZ, 0x1 ;  /* 0x00000001ff167424 */ /* 0x000fe400078e00ff */
[----:B------:R-:W-:-:S03]  /*9a00*/  IMAD.MOV.U32 R20, RZ, RZ, RZ ;  /* 0x000000ffff147224 */ /* 0x000fc600078e00ff */
[----:B------:R-:W-:Y:S01]  /*9a10*/  LOP3.LUT R0, RZ, UR4, RZ, 0x33, !PT ;  /* 0x00000004ff007c12 */ /* 0x000fe2000f8e33ff */
[----:B------:R-:W-:-:S03]  /*9a20*/  ULDC UR4, c[0x0][0x2f4] ;  /* 0x0000bd0000047ab9 */ /* 0x000fc60000000800 */
[----:B------:R-:W-:-:S04]  /*9a30*/  VIMNMX R0, R0, R3, !PT ;  /* 0x0000000300007248 */ /* 0x000fc80007fe0100 */
[----:B------:R-:W-:Y:S02]  /*9a40*/  IADD3 R26, -R0, -0x2, RZ ;  /* 0xfffffffe001a7810 */ /* 0x000fe40007ffe1ff */
[----:B0-----:R-:W-:-:S04]  /*9a50*/  LOP3.LUT R2, R2, 0x7f, RZ, 0xc0, !PT ;  /* 0x0000007f02027812 */ /* 0x001fc800078ec0ff */
[----:B------:R-:W-:Y:S01]  /*9a60*/  SHF.R.U32.HI R2, RZ, 0x2, R2 ;  /* 0x00000002ff027819 */ /* 0x000fe20000011602 */
[----:B-1----:R-:W-:-:S03]  /*9a70*/  IMAD.SHL.U32 R4, R4, 0x8, RZ ;  /* 0x0000000804047824 */ /* 0x002fc600078e00ff */
[----:B------:R-:W-:Y:S02]  /*9a80*/  IADD3 R19, R23, R19, R2 ;  /* 0x0000001317137210 */ /* 0x000fe40007ffe002 */
[----:B------:R-:W-:Y:S02]  /*9a90*/  IADD3 R3, -R2, UR43, RZ ;  /* 0x0000002b02037c10 */ /* 0x000fe4000fffe1ff */
[----:B------:R-:W0:Y:S01]  /*9aa0*/  S2R R2, SR_TID.X ;  /* 0x0000000000027919 */ /* 0x000e220000002100 */
[----:B------:R-:W-:Y:S02]  /*9ab0*/  LOP3.LUT R4, R4, 0x18, RZ, 0xc0, !PT ;  /* 0x0000001804047812 */ /* 0x000fe400078ec0ff */
[----:B------:R-:W-:Y:S01]  /*9ac0*/  IADD3 R19, R19, -0x180, RZ ;  /* 0xfffffe8013137810 */ /* 0x000fe20007ffe0ff */
[----:B------:R-:W-:Y:S01]  /*9ad0*/  IMAD R3, R0, 0x80, R3 ;  /* 0x0000008000037824 */ /* 0x000fe200078e0203 */
[----:B------:R-:W-:-:S03]  /*9ae0*/  LOP3.LUT R4, R4, 0x20, RZ, 0xfc, !PT ;  /* 0x0000002004047812 */ /* 0x000fc600078efcff */
[----:B------:R-:W-:Y:S01]  /*9af0*/  IMAD R10, R0, -0x80, R19 ;  /* 0xffffff80000a7824 */ /* 0x000fe200078e0213 */
[----:B------:R-:W-:Y:S01]  /*9b00*/  ISETP.GE.AND P2, PT, R4, UR4, PT ;  /* 0x0000000404007c0c */ /* 0x000fe2000bf46270 */
[----:B------:R-:W-:Y:S02]  /*9b10*/  VIADD R0, R3, 0x100 ;  /* 0x0000010003007836 */ /* 0x000fe40000000000 */
[----:B0-----:R-:W-:-:S05]  /*9b20*/  IMAD.SHL.U32 R2, R2, 0x8, RZ ;  /* 0x0000000802027824 */ /* 0x001fca00078e00ff */
[----:B------:R-:W-:-:S04]  /*9b30*/  LOP3.LUT R2, R2, 0x18, RZ, 0xc0, !PT ;  /* 0x0000001802027812 */ /* 0x000fc800078ec0ff */
[C---:B------:R-:W-:Y:S02]  /*9b40*/  ISETP.GE.AND P3, PT, R2.reuse, UR4, PT ;  /* 0x0000000402007c0c */ /* 0x040fe4000bf66270 */
[----:B------:R-:W-:-:S04]  /*9b50*/  LOP3.LUT R2, R2, 0x40, RZ, 0xfc, !PT ;  /* 0x0000004002027812 */ /* 0x000fc800078efcff */
[----:B------:R-:W-:-:S13]  /*9b60*/  ISETP.GE.AND P1, PT, R2, UR4, PT ;  /* 0x0000000402007c0c */ /* 0x000fda000bf26270 */
.L_x_68:
[----:B------:R-:W2:Y:S01]  /*9b70*/  LDL R7, [R1+0x4] ;  /* 0x0000040001077983 */ /* 0x000ea20000100800 */
[----:B------:R-:W0:Y:S03]  /*9b80*/  LDC R2, c[0x0][0x430] ;  /* 0x00010c00ff027b82 */ /* 0x000e260000000800 */
[----:B------:R-:W3:Y:S01]  /*9b90*/  LDL R6, [R1] ;  /* 0x0000000001067983 */ /* 0x000ee20000100800 */
[----:B------:R-:W-:Y:S01]  /*9ba0*/  IMAD.MOV.U32 R4, RZ, RZ, R10 ;  /* 0x000000ffff047224 */ /* 0x000fe200078e000a */
[----:B------:R-:W-:Y:S01]  /*9bb0*/  ULDC.64 UR4, c[0x0][0x428] ;  /* 0x00010a0000047ab9 */ /* 0x000fe20000000a00 */
[----:B0-----:R-:W-:-:S13]  /*9bc0*/  ISETP.NE.AND P0, PT, R2, 0x1, PT ;  /* 0x000000010200780c */ /* 0x001fda0003f05270 */
[----:B------:R-:W0:Y:S08]  /*9bd0*/  @P0 LDC R3, c[0x0][0x434] ;  /* 0x00010d00ff030b82 */ /* 0x000e300000000800 */
[----:B------:R-:W1:Y:S01]  /*9be0*/  @P0 LDC R5, c[0x0][0x438] ;  /* 0x00010e00ff050b82 */ /* 0x000e620000000800 */
[----:B0-----:R-:W-:-:S05]  /*9bf0*/  @P0 IMAD.HI.U32 R2, R10, R3, RZ ;  /* 0x000000030a020227 */ /* 0x001fca00078e00ff */
[----:B-1----:R-:W-:-:S04]  /*9c00*/  @P0 SHF.R.U32.HI R4, RZ, R5, R2 ;  /* 0x00000005ff040219 */ /* 0x002fc80000011602 */
[----:B------:R-:W-:Y:S01]  /*9c10*/  SHF.R.S32.HI R3, RZ, 0x1f, R4 ;  /* 0x0000001fff037819 */ /* 0x000fe20000011404 */
[----:B--2---:R-:W-:-:S04]  /*9c20*/  IMAD R2, R7, UR4, RZ ;  /* 0x0000000407027c24 */ /* 0x004fc8000f8e02ff */
[----:B---3--:R-:W-:Y:S02]  /*9c30*/  IMAD R5, R6, UR5, R2 ;  /* 0x0000000506057c24 */ /* 0x008fe4000f8e0202 */
[----:B------:R-:W-:-:S04]  /*9c40*/  IMAD.MOV.U32 R2, RZ, RZ, R4 ;  /* 0x000000ffff027224 */ /* 0x000fc800078e0004 */
[----:B------:R-:W-:Y:S01]  /*9c50*/  IMAD.WIDE.U32 R2, R6, UR4, R2 ;  /* 0x0000000406027c25 */ /* 0x000fe2000f8e0002 */
[----:B------:R-:W-:-:S04]  /*9c60*/  ULDC.64 UR4, c[0x0][0x418] ;  /* 0x0001060000047ab9 */ /* 0x000fc80000000a00 */
[----:B------:R-:W-:Y:S02]  /*9c70*/  IADD3 R3, R5, R3, RZ ;  /* 0x0000000305037210 */ /* 0x000fe40007ffe0ff */
[----:B------:R-:W-:-:S04]  /*9c80*/  LEA R6, P0, R2, UR4, 0x2 ;  /* 0x0000000402067c11 */ /* 0x000fc8000f8010ff */
[----:B------:R-:W-:-:S05]  /*9c90*/  LEA.HI.X R7, R2, UR5, R3, 0x2, P0 ;  /* 0x0000000502077c11 */ /* 0x000fca00080f1403 */
[----:B------:R-:W2:Y:S01]  /*9ca0*/  LDG.E R6, desc[UR36][R6.64] ;  /* 0x0000002406067981 */ /* 0x000ea2000c1e1900 */
[----:B------:R-:W-:-:S06]  /*9cb0*/  ULOP3.LUT UR6, UR38, 0x2, URZ, 0xfc, !UPT ;  /* 0x0000000226067892 */ /* 0x000fcc000f8efc3f */
[----:B------:R-:W-:Y:S02]  /*9cc0*/  IMAD.U32 R8, RZ, RZ, UR6 ;  /* 0x00000006ff087e24 */ /* 0x000fe4000f8e00ff */
[----:B------:R-:W-:-:S03]  /*9cd0*/  VIADD R21, R20, 0x1 ;  /* 0x0000000114157836 */ /* 0x000fc60000000000 */
[----:B------:R-:W-:Y:S02]  /*9ce0*/  ISETP.NE.AND P4, PT, R8, 0x3, PT ;  /* 0x000000030800780c */ /* 0x000fe40003f85270 */
[----:B------:R-:W-:-:S04]  /*9cf0*/  ISETP.NE.AND P0, PT, R21, 0x2, PT ;  /* 0x000000021500780c */ /* 0x000fc80003f05270 */
[----:B------:R-:W-:Y:S02]  /*9d00*/  SEL R3, RZ, 0x1, P0 ;  /* 0x00000001ff037807 */ /* 0x000fe40000000000 */
[----:B------:R-:W-:Y:S02]  /*9d10*/  SEL R21, R21, RZ, P0 ;  /* 0x000000ff15157207 */ /* 0x000fe40000000000 */
[----:B------:R-:W-:Y:S02]  /*9d20*/  LOP3.LUT R24, R22, R3, RZ, 0x3c, !PT ;  /* 0x0000000316187212 */ /* 0x000fe400078e3cff */
[----:B--2---:R-:W-:Y:S01]  /*9d30*/  SHF.R.S32.HI R25, RZ, 0x1f, R6 ;  /* 0x0000001fff197819 */ /* 0x004fe20000011406 */
[----:B------:R-:W-:Y:S06]  /*9d40*/  @!P4 BRA `(.L_x_56) ;  /* 0x000000000004c947 */ /* 0x000fec0003800000 */
[----:B------:R-:W-:Y:S01]  /*9d50*/  BPT.TRAP 0x1 ;  /* 0x000000040000795c */ /* 0x000fe20000300000 */
.L_x_56:
[----:B------:R-:W-:Y:S01]  /*9d60*/  LEA R7, R21, UR45, 0x3 ;  /* 0x0000002d15077c11 */ /* 0x000fe2000f8e18ff */
[----:B------:R-:W-:Y:S01]  /*9d70*/  BSSY B1, `(.L_x_57) ;  /* 0x0000004000017945 */ /* 0x000fe20003800000 */
[----:B------:R-:W-:-:S04]  /*9d80*/  SHF.L.U32 R2, R24, 0x1f, RZ ;  /* 0x0000001f18027819 */ /* 0x000fc800000006ff */
[----:B------:R-:W0:Y:S02]  /*9d90*/  SYNCS.PHASECHK.TRANS64.TRYWAIT P0, [R7+URZ+0x2d840], R2 ;  /* 0x02d84002070075a7 */ /* 0x000e24000800017f */
[----:B0-----:R-:W-:Y:S05]  /*9da0*/  @!P0 BRA `(.L_x_58) ;  /* 0x0000002400448947 */ /* 0x001fea0003800000 */
.L_x_113:
[----:B------:R-:W-:Y:S05]  /*9db0*/  BSYNC B1 ;  /* 0x0000000000017941 */ /* 0x000fea0003800000 */
.L_x_57:
[----:B------:R-:W-:Y:S01]  /*9dc0*/  ULDC UR4, c[0x0][0x430] ;  /* 0x00010c0000047ab9 */ /* 0x000fe20000000800 */
[----:B------:R-:W-:Y:S01]  /*9dd0*/  R2UR UR6, R29 ;  /* 0x000000001d0672ca */ /* 0x000fe200000e0000 */
[----:B------:R-:W-:Y:S01]  /*9de0*/  UIADD3 UR4, -UR4, URZ, URZ ;  /* 0x0000003f04047290 */ /* 0x000fe2000fffe13f */
[C---:B------:R-:W-:Y:S02]  /*9df0*/  LOP3.LUT P5, RZ, R16.reuse, 0x2, RZ, 0xc0, !PT ;  /* 0x0000000210ff7812 */ /* 0x040fe400078ac0ff */
[----:B------:R-:W-:-:S03]  /*9e00*/  LOP3.LUT P4, RZ, R16, 0x1, RZ, 0xc0, !PT ;  /* 0x0000000110ff7812 */ /* 0x000fc6000788c0ff */
[----:B------:R-:W-:Y:S01]  /*9e10*/  IMAD R5, R4, UR4, R10 ;  /* 0x0000000404057c24 */ /* 0x000fe2000f8e020a */
[----:B------:R-:W-:-:S04]  /*9e20*/  ULDC.64 UR4, c[0x0][0x300] ;  /* 0x0000c00000047ab9 */ /* 0x000fc80000000a00 */
[----:B------:R-:W-:-:S05]  /*9e30*/  SHF.R.S32.HI R23, RZ, 0x1f, R5 ;  /* 0x0000001fff177819 */ /* 0x000fca0000011405 */
[----:B0-----:R-:W-:-:S04]  /*9e40*/  IMAD R2, R23, UR4, RZ ;  /* 0x0000000417027c24 */ /* 0x001fc8000f8e02ff */
[C---:B------:R-:W-:Y:S02]  /*9e50*/  IMAD R9, R5.reuse, UR5, R2 ;  /* 0x0000000505097c24 */ /* 0x040fe4000f8e0202 */
[----:B------:R-:W-:Y:S01]  /*9e60*/  IMAD.WIDE.U32 R2, R5, UR4, RZ ;  /* 0x0000000405027c25 */ /* 0x000fe2000f8e00ff */
[----:B------:R-:W-:-:S03]  /*9e70*/  ULDC.64 UR4, c[0x0][0x310] ;  /* 0x0000c40000047ab9 */ /* 0x000fc60000000a00 */
[----:B------:R-:W-:Y:S02]  /*9e80*/  IMAD.IADD R3, R3, 0x1, R9 ;  /* 0x0000000103037824 */ /* 0x000fe400078e0209 */
[----:B------:R-:W-:Y:S02]  /*9e90*/  IMAD R9, R25, UR4, RZ ;  /* 0x0000000419097c24 */ /* 0x000fe4000f8e02ff */
[----:B------:R-:W-:-:S04]  /*9ea0*/  IMAD.WIDE.U32 R2, R6, UR4, R2 ;  /* 0x0000000406027c25 */ /* 0x000fc8000f8e0002 */
[----:B------:R-:W-:Y:S01]  /*9eb0*/  IMAD R4, R6, UR5, R9 ;  /* 0x0000000506047c24 */ /* 0x000fe2000f8e0209 */
[----:B------:R-:W-:Y:S02]  /*9ec0*/  ULDC.64 UR4, c[0x0][0x308] ;  /* 0x0000c20000047ab9 */ /* 0x000fe40000000a00 */
[----:B------:R-:W-:Y:S01]  /*9ed0*/  IMAD.U32 R9, RZ, RZ, UR4 ;  /* 0x00000004ff097e24 */ /* 0x000fe2000f8e00ff */
[----:B------:R-:W-:Y:S01]  /*9ee0*/  UIMAD UR4, UR6, UR4, URZ ;  /* 0x00000004060472a4 */ /* 0x000fe2000f8e023f */
[----:B------:R-:W-:Y:S02]  /*9ef0*/  IMAD.IADD R3, R3, 0x1, R4 ;  /* 0x0000000103037824 */ /* 0x000fe400078e0204 */
[----:B------:R-:W-:Y:S01]  /*9f00*/  ULDC.64 UR6, c[0x0][0x2e8] ;  /* 0x0000ba0000067ab9 */ /* 0x000fe20000000a00 */
[----:B------:R-:W-:Y:S02]  /*9f10*/  UIMAD UR4, UR42, UR5, UR4 ;  /* 0x000000052a0472a4 */ /* 0x000fe4000f8e0204 */
[----:B------:R-:W-:-:S04]  /*9f20*/  IMAD.WIDE.U32 R2, R9, UR42, R2 ;  /* 0x0000002a09027c25 */ /* 0x000fc8000f8e0002 */
[----:B------:R-:W-:Y:S01]  /*9f30*/  IMAD R9, R21, 0x3000, R28 ;  /* 0x0000300015097824 */ /* 0x000fe200078e021c */
[----:B------:R-:W-:Y:S01]  /*9f40*/  IADD3 R19, R3, UR4, RZ ;  /* 0x0000000403137c10 */ /* 0x000fe2000fffe0ff */
[----:B------:R-:W-:Y:S01]  /*9f50*/  UMOV UR4, 0xffffffff ;  /* 0xffffffff00047882 */ /* 0x000fe20000000000 */
[----:B------:R-:W-:-:S04]  /*9f60*/  LEA R8, P0, R2, UR6, 0x1 ;  /* 0x0000000602087c11 */ /* 0x000fc8000f8008ff */
[----:B------:R-:W-:Y:S01]  /*9f70*/  LEA.HI.X R19, R2, UR7, R19, 0x1, P0 ;  /* 0x0000000702137c11 */ /* 0x000fe200080f0c13 */
[----:B------:R-:W-:Y:S08]  /*9f80*/  BRA.DIV UR4, `(.L_x_59) ;  /* 0x0000002204e07947 */ /* 0x000ff0000b800000 */
[----:B------:R-:W0:Y:S01]  /*9f90*/  S2R R11, SR_TID.X ;  /* 0x00000000000b7919 */ /* 0x000e220000002100 */
[----:B------:R-:W-:Y:S02]  /*9fa0*/  LOP3.LUT P6, RZ, R16, 0x4, RZ, 0xc0, !PT ;  /* 0x0000000410ff7812 */ /* 0x000fe400078cc0ff */
[----:B------:R-:W-:Y:S01]  /*9fb0*/  LEA R9, R9, UR45, 0x1 ;  /* 0x0000002d09097c11 */ /* 0x000fe2000f8e08ff */
[----:B------:R-:W1:Y:S04]  /*9fc0*/  SHFL.IDX PT, R2, R8, RZ, 0x1c1f ;  /* 0x001c1fff08027589 */ /* 0x000e6800000e0000 */
[----:B------:R-:W2:Y:S04]  /*9fd0*/  SHFL.IDX PT, R3, R19, RZ, 0x1c1f ;  /* 0x001c1fff13037589 */ /* 0x000ea800000e0000 */
[----:B------:R-:W-:Y:S01]  /*9fe0*/  SHFL.IDX PT, R27, R19, 0x2, 0x1c1f ;  /* 0x005c1f00131b7f89 */ /* 0x000fe200000e0000 */
[----:B0-----:R-:W-:-:S05]  /*9ff0*/  IMAD.SHL.U32 R11, R11, 0x8, RZ ;  /* 0x000000080b0b7824 */ /* 0x001fca00078e00ff */
[----:B------:R-:W-:-:S05]  /*a000*/  LOP3.LUT R11, R11, 0x18, RZ, 0xc0, !PT ;  /* 0x000000180b0b7812 */ /* 0x000fca00078ec0ff */
[----:B------:R-:W-:-:S05]  /*a010*/  IMAD.SHL.U32 R4, R11, 0x2, RZ ;  /* 0x000000020b047824 */ /* 0x000fca00078e00ff */
[----:B-1----:R-:W-:-:S05]  /*a020*/  IADD3 R2, P0, R2, R4, RZ ;  /* 0x0000000402027210 */ /* 0x002fca0007f1e0ff */
[----:B--2---:R-:W-:-:S05]  /*a030*/  IMAD.X R3, RZ, RZ, R3, P0 ;  /* 0x000000ffff037224 */ /* 0x004fca00000e0603 */
[----:B------:R-:W-:Y:S04]  /*a040*/  LDGSTS.E.BYPASS.LTC128B.128 [R9+0x15400], desc[UR36][R2.64], !P6 ;  /* 0x1540000002097fae */ /* 0x000fe8000f101d64 */
[----:B------:R-:W-:Y:S04]  /*a050*/  LDGSTS.E.BYPASS.LTC128B.128 [R9+0x17400], desc[UR36][R2.64+0x40], !P5 ;  /* 0x1740004002097fae */ /* 0x000fe8000e901d64 */
[----:B------:R0:W-:Y:S04]  /*a060*/  LDGSTS.E.BYPASS.LTC128B.128 [R9+0x19400], desc[UR36][R2.64+0x80], !P4 ;  /* 0x1940008002097fae */ /* 0x0001e8000e101d64 */
[----:B0-----:R-:W0:Y:S04]  /*a070*/  SHFL.IDX PT, R2, R8, 0x1, 0x1c1f ;  /* 0x003c1f0008027f89 */ /* 0x001e2800000e0000 */
[----:B------:R-:W1:Y:S01]  /*a080*/  SHFL.IDX PT, R3, R19, 0x1, 0x1c1f ;  /* 0x003c1f0013037f89 */ /* 0x000e6200000e0000 */
[----:B0-----:R-:W-:-:S05]  /*a090*/  IADD3 R2, P0, R2, R4, RZ ;  /* 0x0000000402027210 */ /* 0x001fca0007f1e0ff */
[----:B-1----:R-:W-:-:S05]  /*a0a0*/  IMAD.X R3, RZ, RZ, R3, P0 ;  /* 0x000000ffff037224 */ /* 0x002fca00000e0603 */
[----:B------:R-:W-:Y:S04]  /*a0b0*/  LDGSTS.E.BYPASS.LTC128B.128 [R9+0x15c00], desc[UR36][R2.64], !P6 ;  /* 0x15c0000002097fae */ /* 0x000fe8000f101d64 */
[----:B------:R-:W-:Y:S04]  /*a0c0*/  LDGSTS.E.BYPASS.LTC128B.128 [R9+0x17c00], desc[UR36][R2.64+0x40], !P5 ;  /* 0x17c0004002097fae */ /* 0x000fe8000e901d64 */
[----:B------:R0:W-:Y:S04]  /*a0d0*/  LDGSTS.E.BYPASS.LTC128B.128 [R9+0x19c00], desc[UR36][R2.64+0x80], !P4 ;  /* 0x19c0008002097fae */ /* 0x0001e8000e101d64 */
[----:B0-----:R-:W0:Y:S02]  /*a0e0*/  SHFL.IDX PT, R2, R8, 0x2, 0x1c1f ;  /* 0x005c1f0008027f89 */ /* 0x001e2400000e0000 */
[----:B0-----:R-:W-:-:S05]  /*a0f0*/  IADD3 R2, P0, R2, R4, RZ ;  /* 0x0000000402027210 */ /* 0x001fca0007f1e0ff */
[----:B------:R-:W-:Y:S02]  /*a100*/  IMAD.X R3, RZ, RZ, R27, P0 ;  /* 0x000000ffff037224 */ /* 0x000fe400000e061b */
[----:B------:R0:W1:Y:S04]  /*a110*/  SHFL.IDX PT, R27, R19, 0x3, 0x1c1f ;  /* 0x007c1f00131b7f89 */ /* 0x00006800000e0000 */
[----:B------:R-:W-:Y:S04]  /*a120*/  LDGSTS.E.BYPASS.LTC128B.128 [R9+0x16400], desc[UR36][R2.64], !P6 ;  /* 0x1640000002097fae */ /* 0x000fe8000f101d64 */
[----:B------:R-:W-:Y:S04]  /*a130*/  LDGSTS.E.BYPASS.LTC128B.128 [R9+0x18400], desc[UR36][R2.64+0x40], !P5 ;  /* 0x1840004002097fae */ /* 0x000fe8000e901d64 */
[----:B------:R2:W-:Y:S04]  /*a140*/  LDGSTS.E.BYPASS.LTC128B.128 [R9+0x1a400], desc[UR36][R2.64+0x80], !P4 ;  /* 0x1a40008002097fae */ /* 0x0005e8000e101d64 */
[----:B-12---:R0:W2:Y:S02]  /*a150*/  SHFL.IDX PT, R2, R8, 0x3, 0x1c1f ;  /* 0x007c1f0008027f89 */ /* 0x0060a400000e0000 */
.L_x_123:
[----:B------:R-:W-:Y:S02]  /*a160*/  LOP3.LUT P6, RZ, R16, 0x4, RZ, 0xc0, !PT ;  /* 0x0000000410ff7812 */ /* 0x000fe400078cc0ff */
[----:B--2---:R-:W-:-:S04]  /*a170*/  IADD3 R2, P0, R2, R4, RZ ;  /* 0x0000000402027210 */ /* 0x004fc80007f1e0ff */
[----:B------:R-:W-:Y:S02]  /*a180*/  IADD3.X R3, RZ, R27, RZ, P0, !PT ;  /* 0x0000001bff037210 */ /* 0x000fe400007fe4ff */
[----:B------:R-:W-:-:S05]  /*a190*/  PLOP3.LUT P0, PT, PT, PT, PT, 0x80, 0x0 ;  /* 0x000000000000781c */ /* 0x000fca0003f0f070 */
[----:B------:R-:W-:Y:S01]  /*a1a0*/  @!PT LDS RZ, [RZ] ;  /* 0x00000000fffff984 */ /* 0x000fe20000000800 */
[----:B------:R-:W-:Y:S01]  /*a1b0*/  @!PT LDS RZ, [RZ] ;  /* 0x00000000fffff984 */ /* 0x000fe20000000800 */
[----:B------:R-:W-:Y:S01]  /*a1c0*/  @!PT LDS RZ, [RZ] ;  /* 0x00000000fffff984 */ /* 0x000fe20000000800 */
[----:B------:R1:W-:Y:S04]  /*a1d0*/  LDGSTS.E.BYPASS.LTC128B.128 [R9+0x16c00], desc[UR36][R2.64], !P6 ;  /* 0x16c0000002097fae */ /* 0x0003e8000f101d64 */
[----:B------:R1:W-:Y:S04]  /*a1e0*/  LDGSTS.E.BYPASS.LTC128B.128 [R9+0x18c00], desc[UR36][R2.64+0x40], !P5 ;  /* 0x18c0004002097fae */ /* 0x0003e8000e901d64 */
[----:B------:R1:W-:Y:S01]  /*a1f0*/  LDGSTS.E.BYPASS.LTC128B.128 [R9+0x1ac00], desc[UR36][R2.64+0x80], !P4 ;  /* 0x1ac0008002097fae */ /* 0x0003e2000e101d64 */
[----:B------:R-:W-:Y:S01]  /*a200*/  NOP ;  /* 0x0000000000007918 */ /* 0x000fe20000000000 */
.L_x_60:
[----:B------:R-:W-:Y:S02]  /*a210*/  PLOP3.LUT P4, PT, P4, P0, PT, 0xa2, 0x0 ;  /* 0x000000000000781c */ /* 0x000fe40002781472 */
[----:B------:R-:W-:-:S08]  /*a220*/  @P0 R2UR P4, UR4, R7 ;  /* 0x00000000070402ca */ /* 0x000fd00000080000 */
[----:B------:R-:W-:-:S05]  /*a230*/  @P0 PLOP3.LUT P0, PT, P4, PT, PT, 0x80, 0x0 ;  /* 0x000000000000081c */ /* 0x000fca000270f070 */
[----:B------:R-:W-:Y:S01]  /*a240*/  @!P4 SYNCS.ARRIVE.TRANS64.RED.A0T1 RZ, [UR4+0x2d830], RZ ;  /* 0x02d830ffffffc9a7 */ /* 0x000fe20008200404 */
[----:B------:R-:W-:Y:S07]  /*a250*/  @!P4 ARRIVES.LDGSTSBAR.64.TRANSCNT [UR4+0x2d830] ;  /* 0x02d83000ff00c9b0 */ /* 0x000fee0008000a84 */
[----:B------:R-:W-:Y:S05]  /*a260*/  @P0 BRA.U.ANY `(.L_x_60) ;  /* 0xfffffffd00e80947 */ /* 0x000fea000393ffff */
[----:B------:R-:W-:Y:S01]  /*a270*/  NOP ;  /* 0x0000000000007918 */ /* 0x000fe20000000000 */
[----:B------:R-:W-:-:S06]  /*a280*/  ULOP3.LUT UR5, UR38, 0x2, URZ, 0xfc, !UPT ;  /* 0x0000000226057892 */ /* 0x000fcc000f8efc3f */
[----:B-1----:R-:W-:-:S05]  /*a290*/  IMAD.U32 R2, RZ, RZ, UR5 ;  /* 0x00000005ff027e24 */ /* 0x002fca000f8e00ff */
[----:B------:R-:W-:-:S13]  /*a2a0*/  ISETP.NE.AND P5, PT, R2, 0x3, PT ;  /* 0x000000030200780c */ /* 0x000fda0003fa5270 */
[----:B------:R-:W-:Y:S05]  /*a2b0*/  @!P5 BRA `(.L_x_61) ;  /* 0x000000000004d947 */ /* 0x000fea0003800000 */
[----:B------:R-:W-:Y:S01]  /*a2c0*/  BPT.TRAP 0x1 ;  /* 0x000000040000795c */ /* 0x000fe20000300000 */
.L_x_61:
[----:B------:R1:W-:Y:S01]  /*a2d0*/  SYNCS.ARRIVE.TRANS64.A1T0 RZ, [R7+URZ+0x2d830], RZ ;  /* 0x02d830ff07ff79a7 */ /* 0x0003e2000810003f */
[----:B------:R-:W-:Y:S05]  /*a2e0*/  @!P5 BRA `(.L_x_62) ;  /* 0x000000000004d947 */ /* 0x000fea0003800000 */
[----:B------:R-:W-:Y:S01]  /*a2f0*/  BPT.TRAP 0x1 ;  /* 0x000000040000795c */ /* 0x000fe20000300000 */
.L_x_62:
[----:B------:R-:W-:Y:S01]  /*a300*/  SHF.L.U32 R2, R22, 0x1f, RZ ;  /* 0x0000001f16027819 */ /* 0x000fe200000006ff */
[----:B------:R-:W-:Y:S01]  /*a310*/  BSSY B1, `(.L_x_63) ;  /* 0x0000004000017945 */ /* 0x000fe20003800000 */
[----:B-1----:R-:W-:-:S04]  /*a320*/  LEA R7, R20, UR45, 0x3 ;  /* 0x0000002d14077c11 */ /* 0x002fc8000f8e18ff */
[----:B------:R-:W1:Y:S02]  /*a330*/  SYNCS.PHASECHK.TRANS64.TRYWAIT P0, [R7+URZ+0x2d860], R2 ;  /* 0x02d86002070075a7 */ /* 0x000e64000800017f */
[----:B-1----:R-:W-:Y:S05]  /*a340*/  @!P0 BRA `(.L_x_64) ;  /* 0x0000002400448947 */ /* 0x002fea0003800000 */
.L_x_124:
[----:B------:R-:W-:Y:S05]  /*a350*/  BSYNC B1 ;  /* 0x0000000000017941 */ /* 0x000fea0003800000 */
.L_x_63:
[----:B------:R-:W-:Y:S01]  /*a360*/  UMOV UR4, 0xffffffff ;  /* 0xffffffff00047882 */ /* 0x000fe20000000000 */
[----:B0-----:R-:W-:Y:S02]  /*a370*/  IMAD R8, R20, 0x3000, R28 ;  /* 0x0000300014087824 */ /* 0x001fe400078e021c */
[----:B------:R-:W-:Y:S05]  /*a380*/  BRA.DIV UR4, `(.L_x_65) ;  /* 0x0000002604487947 */ /* 0x000fea000b800000 */
[----:B------:R-:W1:Y:S01]  /*a390*/  SHFL.IDX PT, R14, R17, RZ, 0x1c1f ;  /* 0x001c1fff110e7589 */ /* 0x000e6200000e0000 */
[----:B------:R-:W-:-:S03]  /*a3a0*/  LEA R8, R8, UR45, 0x1 ;  /* 0x0000002d08087c11 */ /* 0x000fc6000f8e08ff */
[----:B------:R-:W0:Y:S01]  /*a3b0*/  SHFL.IDX PT, R3, R18, RZ, 0x1c1f ;  /* 0x001c1fff12037589 */ /* 0x000e2200000e0000 */
[----:B-1----:R-:W-:-:S03]  /*a3c0*/  IADD3 R2, P0, R14, R4, RZ ;  /* 0x000000040e027210 */ /* 0x002fc60007f1e0ff */
[----:B------:R-:W1:Y:S02]  /*a3d0*/  SHFL.IDX PT, R14, R17, 0x1, 0x1c1f ;  /* 0x003c1f00110e7f89 */ /* 0x000e6400000e0000 */
[----:B0-----:R-:W-:Y:S01]  /*a3e0*/  IMAD.X R3, RZ, RZ, R3, P0 ;  /* 0x000000ffff037224 */ /* 0x001fe200000e0603 */
[----:B------:R-:W-:-:S13]  /*a3f0*/  ISETP.LT.OR P0, PT, R0, 0x1, P3 ;  /* 0x000000010000780c */ /* 0x000fda0001f01670 */
[----:B------:R-:W-:Y:S01]  /*a400*/  LDGSTS.E.BYPASS.LTC128B.128 [R8+0x400], desc[UR36][R2.64], !P0 ;  /* 0x0040000002087fae */ /* 0x000fe2000c101d64 */
[----:B------:R-:W-:-:S13]  /*a410*/  ISETP.LT.OR P0, PT, R0, 0x1, P2 ;  /* 0x000000010000780c */ /* 0x000fda0001701670 */
[----:B------:R-:W-:Y:S01]  /*a420*/  LDGSTS.E.BYPASS.LTC128B.128 [R8+0x2400], desc[UR36][R2.64+0x40], !P0 ;  /* 0x0240004002087fae */ /* 0x000fe2000c101d64 */
[----:B------:R-:W-:-:S13]  /*a430*/  ISETP.LT.OR P0, PT, R0, 0x1, P1 ;  /* 0x000000010000780c */ /* 0x000fda0000f01670 */
[----:B------:R0:W-:Y:S04]  /*a440*/  LDGSTS.E.BYPASS.LTC128B.128 [R8+0x4400], desc[UR36][R2.64+0x80], !P0 ;  /* 0x0440008002087fae */ /* 0x0001e8000c101d64 */
[----:B0-----:R-:W0:Y:S01]  /*a450*/  SHFL.IDX PT, R3, R18, 0x1, 0x1c1f ;  /* 0x003c1f0012037f89 */ /* 0x001e2200000e0000 */
        /* <DEDUP_REMOVED lines=11> */
[----:B------:R-:W1:Y:S04]  /*a510*/  SHFL.IDX PT, R18, R18, 0x3, 0x1c1f ;  /* 0x007c1f0012127f89 */ /* 0x000e6800000e0000 */
[----:B------:R2:W3:Y:S01]  /*a520*/  SHFL.IDX PT, R14, R17, 0x3, 0x1c1f ;  /* 0x007c1f00110e7f89 */ /* 0x0004e200000e0000 */
[----:B0-----:R-:W-:Y:S01]  /*a530*/  IMAD.X R3, RZ, RZ, R3, P0 ;  /* 0x000000ffff037224 */ /* 0x001fe200000e0603 */
[----:B------:R-:W-:-:S13]  /*a540*/  ISETP.LT.OR P0, PT, R0, 0x41, P3 ;  /* 0x000000410000780c */ /* 0x000fda0001f01670 */
[----:B------:R2:W-:Y:S01]  /*a550*/  LDGSTS.E.BYPASS.LTC128B.128 [R8+0x1400], desc[UR36][R2.64], !P0 ;  /* 0x0140000002087fae */ /* 0x0005e2000c101d64 */
[----:B------:R-:W-:-:S13]  /*a560*/  ISETP.LT.OR P0, PT, R0, 0x41, P2 ;  /* 0x000000410000780c */ /* 0x000fda0001701670 */
[----:B------:R2:W-:Y:S01]  /*a570*/  LDGSTS.E.BYPASS.LTC128B.128 [R8+0x3400], desc[UR36][R2.64+0x40], !P0 ;  /* 0x0340004002087fae */ /* 0x0005e2000c101d64 */
[----:B------:R-:W-:-:S13]  /*a580*/  ISETP.LT.OR P0, PT, R0, 0x41, P1 ;  /* 0x000000410000780c */ /* 0x000fda0000f01670 */
[----:B-1-3--:R2:W-:Y:S02]  /*a590*/  LDGSTS.E.BYPASS.LTC128B.128 [R8+0x5400], desc[UR36][R2.64+0x80], !P0 ;  /* 0x0540008002087fae */ /* 0x00a5e4000c101d64 */
.L_x_134:
[----:B0-2---:R-:W-:Y:S01]  /*a5a0*/  IADD3 R2, P0, R14, R4, RZ ;  /* 0x000000040e027210 */ /* 0x005fe20007f1e0ff */
[----:B------:R-:W-:Y:S02]  /*a5b0*/  ULDC.64 UR4, c[0x0][0x328] ;  /* 0x0000ca0000047ab9 */ /* 0x000fe40000000a00 */
[----:B------:R-:W-:Y:S02]  /*a5c0*/  IMAD R4, R23, UR4, RZ ;  /* 0x0000000417047c24 */ /* 0x000fe4000f8e02ff */
[----:B------:R-:W-:Y:S01]  /*a5d0*/  IMAD.X R3, RZ, RZ, R18, P0 ;  /* 0x000000ffff037224 */ /* 0x000fe200000e0612 */
[----:B------:R-:W-:Y:S01]  /*a5e0*/  ISETP.LT.OR P0, PT, R0, 0x61, P3 ;  /* 0x000000610000780c */ /* 0x000fe20001f01670 */
[----:B------:R-:W-:-:S12]  /*a5f0*/  IMAD R9, R5, UR5, R4 ;  /* 0x0000000505097c24 */ /* 0x000fd8000f8e0204 */
[----:B------:R-:W-:Y:S01]  /*a600*/  @!PT LDS RZ, [RZ] ;  /* 0x00000000fffff984 */ /* 0x000fe20000000800 */
[----:B------:R-:W-:Y:S01]  /*a610*/  @!PT LDS RZ, [RZ] ;  /* 0x00000000fffff984 */ /* 0x000fe20000000800 */
[----:B------:R-:W-:Y:S01]  /*a620*/  @!PT LDS RZ, [RZ] ;  /* 0x00000000fffff984 */ /* 0x000fe20000000800 */
[----:B------:R-:W-:Y:S01]  /*a630*/  LDGSTS.E.BYPASS.LTC128B.128 [R8+0x1c00], desc[UR36][R2.64], !P0 ;  /* 0x01c0000002087fae */ /* 0x000fe2000c101d64 */
[----:B------:R-:W-:-:S13]  /*a640*/  ISETP.LT.OR P0, PT, R0, 0x61, P2 ;  /* 0x000000610000780c */ /* 0x000fda0001701670 */
[----:B------:R-:W-:Y:S01]  /*a650*/  LDGSTS.E.BYPASS.LTC128B.128 [R8+0x3c00], desc[UR36][R2.64+0x40], !P0 ;  /* 0x03c0004002087fae */ /* 0x000fe2000c101d64 */
[----:B------:R-:W-:-:S13]  /*a660*/  ISETP.LT.OR P0, PT, R0, 0x61, P1 ;  /* 0x000000610000780c */ /* 0x000fda0000f01670 */
[----:B------:R0:W-:Y:S01]  /*a670*/  LDGSTS.E.BYPASS.LTC128B.128 [R8+0x5c00], desc[UR36][R2.64+0x80], !P0 ;  /* 0x05c0008002087fae */ /* 0x0001e2000c101d64 */
[----:B------:R-:W-:Y:S01]  /*a680*/  PLOP3.LUT P0, PT, PT, PT, PT, 0x80, 0x0 ;  /* 0x000000000000781c */ /* 0x000fe20003f0f070 */
[----:B------:R-:W-:Y:S01]  /*a690*/  NOP ;  /* 0x0000000000007918 */ /* 0x000fe20000000000 */
[----:B0-----:R-:W-:Y:S01]  /*a6a0*/  IMAD.WIDE.U32 R2, R5, UR4, RZ ;  /* 0x0000000405027c25 */ /* 0x001fe2000f8e00ff */
[----:B------:R-:W-:-:S03]  /*a6b0*/  ULDC.64 UR4, c[0x0][0x338] ;  /* 0x0000ce0000047ab9 */ /* 0x000fc60000000a00 */
[----:B------:R-:W-:Y:S01]  /*a6c0*/  IMAD R25, R25, UR4, RZ ;  /* 0x0000000419197c24 */ /* 0x000fe2000f8e02ff */
[----:B------:R-:W-:-:S03]  /*a6d0*/  IADD3 R3, R3, R9, RZ ;  /* 0x0000000903037210 */ /* 0x000fc60007ffe0ff */
[C---:B------:R-:W-:Y:S02]  /*a6e0*/  IMAD R25, R6.reuse, UR5, R25 ;  /* 0x0000000506197c24 */ /* 0x040fe4000f8e0219 */
[----:B------:R-:W-:-:S04]  /*a6f0*/  IMAD.WIDE.U32 R2, R6, UR4, R2 ;  /* 0x0000000406027c25 */ /* 0x000fc8000f8e0002 */
[----:B------:R-:W-:-:S07]  /*a700*/  IMAD.IADD R19, R3, 0x1, R25 ;  /* 0x0000000103137824 */ /* 0x000fce00078e0219 */
.L_x_66:
        /* <DEDUP_REMOVED lines=8> */
[----:B------:R-:W-:-:S05]  /*a790*/  IMAD.U32 R4, RZ, RZ, UR5 ;  /* 0x00000005ff047e24 */ /* 0x000fca000f8e00ff */
[----:B------:R-:W-:-:S13]  /*a7a0*/  ISETP.NE.AND P5, PT, R4, 0x3, PT ;  /* 0x000000030400780c */ /* 0x000fda0003fa5270 */
[----:B------:R-:W-:Y:S05]  /*a7b0*/  @!P5 BRA `(.L_x_67) ;  /* 0x000000000004d947 */ /* 0x000fea0003800000 */
[----:B------:R-:W-:Y:S01]  /*a7c0*/  BPT.TRAP 0x1 ;  /* 0x000000040000795c */ /* 0x000fe20000300000 */
.L_x_67:
[----:B------:R-:W-:Y:S01]  /*a7d0*/  R2UR UR6, R29 ;  /* 0x000000001d0672ca */ /* 0x000fe200000e0000 */
[----:B------:R-:W-:Y:S01]  /*a7e0*/  ULDC.64 UR4, c[0x0][0x330] ;  /* 0x0000cc0000047ab9 */ /* 0x000fe20000000a00 */
[----:B------:R-:W-:Y:S01]  /*a7f0*/  IMAD.MOV.U32 R18, RZ, RZ, R2 ;  /* 0x000000ffff127224 */ /* 0x000fe200078e0002 */
[----:B------:R0:W-:Y:S01]  /*a800*/  SYNCS.ARRIVE.TRANS64.A1T0 RZ, [R7+URZ+0x2d850], RZ ;  /* 0x02d850ff07ff79a7 */ /* 0x0001e2000810003f */
[----:B------:R-:W-:Y:S01]  /*a810*/  IMAD.U32 R3, RZ, RZ, UR4 ;  /* 0x00000004ff037e24 */ /* 0x000fe2000f8e00ff */
[----:B------:R-:W-:Y:S01]  /*a820*/  IADD3 R0, R0, 0x80, RZ ;  /* 0x0000008000007810 */ /* 0x000fe20007ffe0ff */
[----:B------:R-:W-:Y:S02]  /*a830*/  VIADD R26, R26, 0xffffffff ;  /* 0xffffffff1a1a7836 */ /* 0x000fe40000000000 */
[----:B------:R-:W-:-:S04]  /*a840*/  IMAD.WIDE.U32 R18, R3, UR42, R18 ;  /* 0x0000002a03127c25 */ /* 0x000fc8000f8e0012 */
[----:B------:R-:W-:Y:S01]  /*a850*/  VIADD R10, R10, 0xffffff80 ;  /* 0xffffff800a0a7836 */ /* 0x000fe20000000000 */
[----:B------:R-:W-:Y:S01]  /*a860*/  UIMAD UR4, UR6, UR4, URZ ;  /* 0x00000004060472a4 */ /* 0x000fe2000f8e023f */
[----:B------:R-:W-:Y:S02]  /*a870*/  IMAD.MOV.U32 R20, RZ, RZ, R21 ;  /* 0x000000ffff147224 */ /* 0x000fe400078e0015 */
[----:B------:R-:W-:Y:S01]  /*a880*/  ULDC.64 UR6, c[0x0][0x318] ;  /* 0x0000c60000067ab9 */ /* 0x000fe20000000a00 */
[----:B------:R-:W-:Y:S01]  /*a890*/  UIMAD UR4, UR42, UR5, UR4 ;  /* 0x000000052a0472a4 */ /* 0x000fe2000f8e0204 */
[----:B------:R-:W-:Y:S01]  /*a8a0*/  LEA R17, P0, R18, UR6, 0x1 ;  /* 0x0000000612117c11 */ /* 0x000fe2000f8008ff */
[----:B------:R-:W-:-:S04]  /*a8b0*/  IMAD.MOV.U32 R22, RZ, RZ, R24 ;  /* 0x000000ffff167224 */ /* 0x000fc800078e0018 */
[----:B------:R-:W-:-:S05]  /*a8c0*/  VIADD R3, R19, UR4 ;  /* 0x0000000413037c36 */ /* 0x000fca0008000000 */
[----:B------:R-:W-:Y:S02]  /*a8d0*/  LEA.HI.X R18, R18, UR7, R3, 0x1, P0 ;  /* 0x0000000712127c11 */ /* 0x000fe400080f0c03 */
[----:B------:R-:W-:-:S13]  /*a8e0*/  ISETP.GT.AND P0, PT, R26, UR48, PT ;  /* 0x000000301a007c0c */ /* 0x000fda000bf04270 */
[----:B0-----:R-:W-:Y:S05]  /*a8f0*/  @P0 BRA `(.L_x_68) ;  /* 0xfffffff0009c0947 */ /* 0x001fea000383ffff */
[----:B------:R-:W-:Y:S05]  /*a900*/  BSYNC B0 ;  /* 0x0000000000007941 */ /* 0x000fea0003800000 */
.L_x_55:
[----:B------:R-:W-:-:S06]  /*a910*/  ULOP3.LUT UR4, UR38, 0x2, URZ, 0xfc, !UPT ;  /* 0x0000000226047892 */ /* 0x000fcc000f8efc3f */
[----:B0-----:R-:W-:-:S05]  /*a920*/  IMAD.U32 R0, RZ, RZ, UR4 ;  /* 0x00000004ff007e24 */ /* 0x001fca000f8e00ff */
[----:B------:R-:W-:-:S13]  /*a930*/  ISETP.NE.AND P0, PT, R0, 0x3, PT ;  /* 0x000000030000780c */ /* 0x000fda0003f05270 */
[----:B------:R-:W-:Y:S05]  /*a940*/  @!P0 BRA `(.L_x_69) ;  /* 0x0000000000048947 */ /* 0x000fea0003800000 */
[----:B------:R-:W-:Y:S01]  /*a950*/  BPT.TRAP 0x1 ;  /* 0x000000040000795c */ /* 0x000fe20000300000 */
.L_x_69:
[C---:B------:R-:W-:Y:S01]  /*a960*/  LEA R0, R21.reuse, UR45, 0x3 ;  /* 0x0000002d15007c11 */ /* 0x040fe2000f8e18ff */
[----:B------:R-:W0:Y:S01]  /*a970*/  S2R R2, SR_TID.X ;  /* 0x0000000000027919 */ /* 0x000e220000002100 */
[----:B------:R-:W-:Y:S01]  /*a980*/  SHF.L.U32 R3, R24, 0x1f, RZ ;  /* 0x0000001f18037819 */ /* 0x000fe200000006ff */
[----:B------:R-:W-:Y:S01]  /*a990*/  BSSY B0, `(.L_x_70) ;  /* 0x0000009000007945 */ /* 0x000fe20003800000 */
[----:B------:R-:W-:Y:S01]  /*a9a0*/  MOV R5, 0xffffff80 ;  /* 0xffffff8000057802 */ /* 0x000fe20000000f00 */
[----:B------:R-:W-:Y:S01]  /*a9b0*/  IMAD R4, R21, 0x3000, R28 ;  /* 0x0000300015047824 */ /* 0x000fe200078e021c */
[----:B------:R-:W1:Y:S03]  /*a9c0*/  SYNCS.PHASECHK.TRANS64.TRYWAIT P0, [R0+URZ+0x2d860], R3 ;  /* 0x02d86003000075a7 */ /* 0x000e66000800017f */
[----:B------:R-:W-:Y:S01]  /*a9d0*/  IMAD R5, R26, R5, UR43 ;  /* 0x0000002b1a057e24 */ /* 0x000fe2000f8e0205 */
[----:B0-----:R-:W-:-:S04]  /*a9e0*/  LOP3.LUT R2, R2, 0x7f, RZ, 0xc0, !PT ;  /* 0x0000007f02027812 */ /* 0x001fc800078ec0ff */
[----:B------:R-:W-:-:S05]  /*a9f0*/  SHF.R.U32.HI R2, RZ, 0x2, R2 ;  /* 0x00000002ff027819 */ /* 0x000fca0000011602 */
[----:B------:R-:W-:Y:S01]  /*aa00*/  IMAD.IADD R5, R5, 0x1, -R2 ;  /* 0x0000000105057824 */ /* 0x000fe200078e0a02 */
[----:B-1----:R-:W-:Y:S06]  /*aa10*/  @!P0 BRA `(.L_x_71) ;  /* 0x0000002000f88947 */ /* 0x002fec0003800000 */
.L_x_135:
[----:B------:R-:W-:Y:S05]  /*aa20*/  BSYNC B0 ;  /* 0x0000000000007941 */ /* 0x000fea0003800000 */
.L_x_70:
[----:B------:R-:W1:Y:S01]  /*aa30*/  S2R R9, SR_TID.X ;  /* 0x0000000000097919 */ /* 0x000e620000002100 */
[----:B------:R-:W-:Y:S01]  /*aa40*/  UMOV UR4, 0xffffffff ;  /* 0xffffffff00047882 */ /* 0x000fe20000000000 */
[----:B-1----:R-:W-:-:S05]  /*aa50*/  IMAD.SHL.U32 R9, R9, 0x8, RZ ;  /* 0x0000000809097824 */ /* 0x002fca00078e00ff */
[----:B------:R-:W-:Y:S01]  /*aa60*/  LOP3.LUT R9, R9, 0x18, RZ, 0xc0, !PT ;  /* 0x0000001809097812 */ /* 0x000fe200078ec0ff */
[----:B------:R-:W-:Y:S06]  /*aa70*/  BRA.DIV UR4, `(.L_x_72) ;  /* 0x0000002204f47947 */ /* 0x000fec000b800000 */
[----:B------:R-:W1:Y:S01]  /*aa80*/  S2R R7, SR_TID.X ;  /* 0x0000000000077919 */ /* 0x000e620000002100 */
[----:B------:R-:W-:Y:S01]  /*aa90*/  ULDC UR4, c[0x0][0x2f4] ;  /* 0x0000bd0000047ab9 */ /* 0x000fe20000000800 */
[----:B------:R-:W-:Y:S01]  /*aaa0*/  LEA R4, R4, UR45, 0x1 ;  /* 0x0000002d04047c11 */ /* 0x000fe2000f8e08ff */
[----:B0-----:R-:W-:Y:S01]  /*aab0*/  SHFL.IDX PT, R3, R18, RZ, 0x1c1f ;  /* 0x001c1fff12037589 */ /* 0x001fe200000e0000 */
[----:B------:R-:W-:-:S03]  /*aac0*/  ISETP.GE.AND P2, PT, R9, UR4, PT ;  /* 0x0000000409007c0c */ /* 0x000fc6000bf46270 */
[----:B------:R-:W0:Y:S01]  /*aad0*/  SHFL.IDX PT, R2, R17, RZ, 0x1c1f ;  /* 0x001c1fff11027589 */ /* 0x000e2200000e0000 */
[----:B------:R-:W-:-:S03]  /*aae0*/  ISETP.LT.OR P3, PT, R5, 0x1, P2 ;  /* 0x000000010500780c */ /* 0x000fc60001761670 */
[----:B------:R-:W-:Y:S04]  /*aaf0*/  SHFL.IDX PT, R6, R18, 0x1, 0x1c1f ;  /* 0x003c1f0012067f89 */ /* 0x000fe800000e0000 */
[----:B------:R-:W2:Y:S01]  /*ab00*/  SHFL.IDX PT, R14, R17, 0x1, 0x1c1f ;  /* 0x003c1f00110e7f89 */ /* 0x000ea200000e0000 */
[----:B-1----:R-:W-:Y:S02]  /*ab10*/  IMAD.SHL.U32 R7, R7, 0x8, RZ ;  /* 0x0000000807077824 */ /* 0x002fe400078e00ff */
[----:B0-----:R-:W-:-:S03]  /*ab20*/  IMAD.WIDE.U32 R2, R9, 0x2, R2 ;  /* 0x0000000209027825 */ /* 0x001fc600078e0002 */
[----:B------:R-:W-:Y:S02]  /*ab30*/  LOP3.LUT R7, R7, 0x18, RZ, 0xc0, !PT ;  /* 0x0000001807077812 */ /* 0x000fe400078ec0ff */
[----:B------:R-:W-:Y:S01]  /*ab40*/  LDGSTS.E.BYPASS.LTC128B.128 [R4+0x400], desc[UR36][R2.64], !P3 ;  /* 0x0040000002047fae */ /* 0x000fe2000d901d64 */
[----:B------:R-:W-:Y:S02]  /*ab50*/  ISETP.LT.OR P3, PT, R5, 0x21, P2 ;  /* 0x000000210500780c */ /* 0x000fe40001761670 */
[C---:B------:R-:W-:Y:S02]  /*ab60*/  LOP3.LUT R8, R7.reuse, 0x20, RZ, 0xfc, !PT ;  /* 0x0000002007087812 */ /* 0x040fe400078efcff */
[----:B------:R-:W-:Y:S02]  /*ab70*/  LOP3.LUT R7, R7, 0x40, RZ, 0xfc, !PT ;  /* 0x0000004007077812 */ /* 0x000fe400078efcff */
[----:B------:R-:W-:Y:S02]  /*ab80*/  ISETP.GE.AND P1, PT, R8, UR4, PT ;  /* 0x0000000408007c0c */ /* 0x000fe4000bf26270 */
[----:B------:R-:W-:Y:S01]  /*ab90*/  ISETP.GE.AND P0, PT, R7, UR4, PT ;  /* 0x0000000407007c0c */ /* 0x000fe2000bf06270 */
[----:B------:R-:W0:Y:S01]  /*aba0*/  SHFL.IDX PT, R8, R17, 0x2, 0x1c1f ;  /* 0x005c1f0011087f89 */ /* 0x000e2200000e0000 */
[----:B------:R-:W-:-:S02]  /*abb0*/  ISETP.LT.OR P4, PT, R5, 0x1, P1 ;  /* 0x000000010500780c */ /* 0x000fc40000f81670 */
[C---:B------:R-:W-:Y:S01]  /*abc0*/  ISETP.LT.OR P5, PT, R5.reuse, 0x1, P0 ;  /* 0x000000010500780c */ /* 0x040fe200007a1670 */
[----:B------:R-:W1:Y:S04]  /*abd0*/  SHFL.IDX PT, R7, R18, 0x2, 0x1c1f ;  /* 0x005c1f0012077f89 */ /* 0x000e6800000e0000 */
[----:B------:R-:W3:Y:S06]  /*abe0*/  SHFL.IDX PT, R18, R18, 0x3, 0x1c1f ;  /* 0x007c1f0012127f89 */ /* 0x000eec00000e0000 */
[----:B------:R-:W-:Y:S01]  /*abf0*/  LDGSTS.E.BYPASS.LTC128B.128 [R4+0x2400], desc[UR36][R2.64+0x40], !P4 ;  /* 0x0240004002047fae */ /* 0x000fe2000e101d64 */
[----:B------:R-:W-:-:S03]  /*ac00*/  ISETP.LT.OR P4, PT, R5, 0x21, P1 ;  /* 0x000000210500780c */ /* 0x000fc60000f81670 */
[----:B------:R2:W-:Y:S01]  /*ac10*/  LDGSTS.E.BYPASS.LTC128B.128 [R4+0x4400], desc[UR36][R2.64+0x80], !P5 ;  /* 0x0440008002047fae */ /* 0x0005e2000e901d64 */
[----:B------:R-:W-:Y:S01]  /*ac20*/  ISETP.LT.OR P5, PT, R5, 0x21, P0 ;  /* 0x000000210500780c */ /* 0x000fe200007a1670 */
[----:B--2---:R-:W-:Y:S02]  /*ac30*/  IMAD.MOV.U32 R2, RZ, RZ, R14 ;  /* 0x000000ffff027224 */ /* 0x004fe400078e000e */
[----:B------:R-:W-:Y:S01]  /*ac40*/  IMAD.MOV.U32 R3, RZ, RZ, R6 ;  /* 0x000000ffff037224 */ /* 0x000fe200078e0006 */
[----:B------:R2:W4:Y:S01]  /*ac50*/  SHFL.IDX PT, R14, R17, 0x3, 0x1c1f ;  /* 0x007c1f00110e7f89 */ /* 0x00052200000e0000 */
[----:B------:R-:W-:Y:S02]  /*ac60*/  IMAD.MOV.U32 R6, RZ, RZ, RZ ;  /* 0x000000ffff067224 */ /* 0x000fe400078e00ff */
[----:B------:R-:W-:-:S05]  /*ac70*/  IMAD.WIDE.U32 R2, R9, 0x2, R2 ;  /* 0x0000000209027825 */ /* 0x000fca00078e0002 */
[----:B------:R-:W-:Y:S01]  /*ac80*/  LDGSTS.E.BYPASS.LTC128B.128 [R4+0xc00], desc[UR36][R2.64], !P3 ;  /* 0x00c0000002047fae */ /* 0x000fe2000d901d64 */
[----:B------:R-:W-:-:S03]  /*ac90*/  ISETP.LT.OR P3, PT, R5, 0x41, P2 ;  /* 0x000000410500780c */ /* 0x000fc60001761670 */
[----:B------:R-:W-:Y:S01]  /*aca0*/  LDGSTS.E.BYPASS.LTC128B.128 [R4+0x2c00], desc[UR36][R2.64+0x40], !P4 ;  /* 0x02c0004002047fae */ /* 0x000fe2000e101d64 */
[----:B------:R-:W-:-:S03]  /*acb0*/  ISETP.LT.OR P4, PT, R5, 0x41, P1 ;  /* 0x000000410500780c */ /* 0x000fc60000f81670 */
[----:B------:R0:W-:Y:S01]  /*acc0*/  LDGSTS.E.BYPASS.LTC128B.128 [R4+0x4c00], desc[UR36][R2.64+0x80], !P5 ;  /* 0x04c0008002047fae */ /* 0x0001e2000e901d64 */
[----:B------:R-:W-:Y:S02]  /*acd0*/  ISETP.LT.OR P5, PT, R5, 0x41, P0 ;  /* 0x000000410500780c */ /* 0x000fe400007a1670 */
[----:B0-----:R-:W-:Y:S01]  /*ace0*/  MOV R2, R8 ;  /* 0x0000000800027202 */ /* 0x001fe20000000f00 */
[----:B-1----:R-:W-:-:S04]  /*acf0*/  IMAD.MOV.U32 R3, RZ, RZ, R7 ;  /* 0x000000ffff037224 */ /* 0x002fc800078e0007 */
[----:B------:R-:W-:-:S05]  /*ad00*/  IMAD.WIDE.U32 R2, R9, 0x2, R2 ;  /* 0x0000000209027825 */ /* 0x000fca00078e0002 */
[----:B------:R2:W-:Y:S04]  /*ad10*/  LDGSTS.E.BYPASS.LTC128B.128 [R4+0x1400], desc[UR36][R2.64], !P3 ;  /* 0x0140000002047fae */ /* 0x0005e8000d901d64 */
[----:B------:R2:W-:Y:S04]  /*ad20*/  LDGSTS.E.BYPASS.LTC128B.128 [R4+0x3400], desc[UR36][R2.64+0x40], !P4 ;  /* 0x0340004002047fae */ /* 0x0005e8000e101d64 */
[----:B---34-:R2:W-:Y:S02]  /*ad30*/  LDGSTS.E.BYPASS.LTC128B.128 [R4+0x5400], desc[UR36][R2.64+0x80], !P5 ;  /* 0x0540008002047fae */ /* 0x0185e4000e901d64 */
.L_x_145:
[C---:B------:R-:W-:Y:S01]  /*ad40*/  ISETP.LT.OR P2, PT, R5.reuse, 0x61, P2 ;  /* 0x000000610500780c */ /* 0x040fe20001741670 */
[----:B--2---:R-:W-:Y:S01]  /*ad50*/  IMAD.MOV.U32 R2, RZ, RZ, R14 ;  /* 0x000000ffff027224 */ /* 0x004fe200078e000e */
[C---:B------:R-:W-:Y:S01]  /*ad60*/  ISETP.LT.OR P1, PT, R5.reuse, 0x61, P1 ;  /* 0x000000610500780c */ /* 0x040fe20000f21670 */
[----:B------:R-:W-:Y:S01]  /*ad70*/  IMAD.MOV.U32 R3, RZ, RZ, R18 ;  /* 0x000000ffff037224 */ /* 0x000fe200078e0012 */
[----:B------:R-:W-:Y:S01]  /*ad80*/  ISETP.LT.OR P0, PT, R5, 0x61, P0 ;  /* 0x000000610500780c */ /* 0x000fe20000701670 */
[----:B------:R-:W-:-:S08]  /*ad90*/  IMAD.WIDE.U32 R2, R9, 0x2, R2 ;  /* 0x0000000209027825 */ /* 0x000fd000078e0002 */
[----:B------:R-:W-:Y:S01]  /*ada0*/  @!PT LDS RZ, [RZ] ;  /* 0x00000000fffff984 */ /* 0x000fe20000000800 */
[----:B------:R-:W-:Y:S01]  /*adb0*/  @!PT LDS RZ, [RZ] ;  /* 0x00000000fffff984 */ /* 0x000fe20000000800 */
[----:B------:R-:W-:Y:S01]  /*adc0*/  @!PT LDS RZ, [RZ] ;  /* 0x00000000fffff984 */ /* 0x000fe20000000800 */
[----:B------:R0:W-:Y:S04]  /*add0*/  LDGSTS.E.BYPASS.LTC128B.128 [R4+0x1c00], desc[UR36][R2.64], !P2 ;  /* 0x01c0000002047fae */ /* 0x0001e8000d101d64 */
[----:B------:R0:W-:Y:S04]  /*ade0*/  LDGSTS.E.BYPASS.LTC128B.128 [R4+0x3c00], desc[UR36][R2.64+0x40], !P1 ;  /* 0x03c0004002047fae */ /* 0x0001e8000c901d64 */
[----:B------:R0:W-:Y:S01]  /*adf0*/  LDGSTS.E.BYPASS.LTC128B.128 [R4+0x5c00], desc[UR36][R2.64+0x80], !P0 ;  /* 0x05c0008002047fae */ /* 0x0001e2000c101d64 */
[----:B------:R-:W-:Y:S01]  /*ae00*/  PLOP3.LUT P0, PT, PT, PT, PT, 0x80, 0x0 ;  /* 0x000000000000781c */ /* 0x000fe20003f0f070 */
[----:B------:R-:W-:-:S12]  /*ae10*/  NOP ;  /* 0x0000000000007918 */ /* 0x000fd80000000000 */
.L_x_73:
        /* <DEDUP_REMOVED lines=8> */
[----:B0-----:R-:W-:-:S05]  /*aea0*/  IMAD.U32 R2, RZ, RZ, UR5 ;  /* 0x00000005ff027e24 */ /* 0x001fca000f8e00ff */
[----:B------:R-:W-:-:S13]  /*aeb0*/  ISETP.NE.AND P2, PT, R2, 0x3, PT ;  /* 0x000000030200780c */ /* 0x000fda0003f45270 */
[----:B------:R-:W-:Y:S05]  /*aec0*/  @!P2 BRA `(.L_x_74) ;  /* 0x000000000004a947 */ /* 0x000fea0003800000 */
[----:B------:R-:W-:Y:S01]  /*aed0*/  BPT.TRAP 0x1 ;  /* 0x000000040000795c */ /* 0x000fe20000300000 */
.L_x_74:
[----:B------:R-:W-:Y:S01]  /*aee0*/  IADD3 R2, R21, 0x1, RZ ;  /* 0x0000000115027810 */ /* 0x000fe20007ffe0ff */
[----:B------:R0:W-:Y:S03]  /*aef0*/  SYNCS.ARRIVE.TRANS64.A1T0 RZ, [R0+URZ+0x2d850], RZ ;  /* 0x02d850ff00ff79a7 */ /* 0x0001e6000810003f */
[----:B------:R-:W-:-:S04]  /*af00*/  ISETP.NE.AND P0, PT, R2, 0x2, PT ;  /* 0x000000020200780c */ /* 0x000fc80003f05270 */
[----:B------:R-:W-:Y:S02]  /*af10*/  SEL R3, RZ, 0x1, P0 ;  /* 0x00000001ff037807 */ /* 0x000fe40000000000 */
[----:B------:R-:W-:Y:S02]  /*af20*/  SEL R2, R2, RZ, P0 ;  /* 0x000000ff02027207 */ /* 0x000fe40000000000 */
[----:B0-----:R-:W-:-:S07]  /*af30*/  LOP3.LUT R0, R24, R3, RZ, 0x3c, !PT ;  /* 0x0000000318007212 */ /* 0x001fce00078e3cff */
.L_x_40:
[----:B------:R-:W0:Y:S01]  /*af40*/  S2R R4, SR_CgaCtaId ;  /* 0x0000000000047919 */ /* 0x000e220000008800 */
[----:B------:R-:W-:Y:S02]  /*af50*/  MOV R3, 0x400 ;  /* 0x0000040000037802 */ /* 0x000fe40000000f00 */
[----:B------:R-:W-:Y:S02]  /*af60*/  SHF.L.U32 R6, R6, 0x1f, RZ ;  /* 0x0000001f06067819 */ /* 0x000fe400000006ff */
[----:B0-----:R-:W-:-:S04]  /*af70*/  LEA R7, R4, R3, 0x18 ;  /* 0x0000000304077211 */ /* 0x001fc800078ec0ff */
[----:B------:R-:W0:Y:S02]  /*af80*/  SYNCS.PHASECHK.TRANS64.TRYWAIT P0, [R7+URZ+0x2d820], R6 ;  /* 0x02d82006070075a7 */ /* 0x000e24000800017f */
[----:B0-----:R-:W-:Y:S05]  /*af90*/  @!P0 BRA `(.L_x_75) ;  /* 0x0000002400288947 */ /* 0x001fea0003800000 */
.L_x_146:
[----:B------:R-:W-:-:S03]  /*afa0*/  UMOV UR4, 0xffffffff ;  /* 0xffffffff00047882 */ /* 0x000fc60000000000 */
[----:B------:R-:W-:Y:S05]  /*afb0*/  BRA.DIV UR4, `(.L_x_76) ;  /* 0x0000002604347947 */ /* 0x000fea000b800000 */
[----:B------:R-:W1:Y:S02]  /*afc0*/  S2R R3, SR_TID.X ;  /* 0x0000000000037919 */ /* 0x000e640000002100 */
[----:B-1----:R-:W-:-:S04]  /*afd0*/  SHF.R.U32.HI R3, RZ, 0x5, R3 ;  /* 0x00000005ff037819 */ /* 0x002fc80000011603 */
[----:B------:R-:W-:-:S05]  /*afe0*/  LOP3.LUT R3, R3, 0x3, RZ, 0xc0, !PT ;  /* 0x0000000303037812 */ /* 0x000fca00078ec0ff */
[----:B------:R1:W2:Y:S02]  /*aff0*/  SHFL.IDX PT, R14, R3, RZ, 0x1f ;  /* 0x00001fff030e7589 */ /* 0x0002a400000e0000 */
.L_x_149:
[----:B--2---:R-:W-:-:S13]  /*b000*/  ISETP.NE.AND P0, PT, R14, RZ, PT ;  /* 0x000000ff0e00720c */ /* 0x004fda0003f05270 */
[----:B------:R-:W-:Y:S05]  /*b010*/  @P0 BRA `(.L_x_8) ;  /* 0x0000000000880947 */ /* 0x000fea0003800000 */
[----:B------:R-:W-:-:S03]  /*b020*/  UMOV UR4, 0xffffffff ;  /* 0xffffffff00047882 */ /* 0x000fc60000000000 */
[----:B------:R-:W-:Y:S05]  /*b030*/  BRA.DIV UR4, `(.L_x_77) ;  /* 0x0000002604487947 */ /* 0x000fea000b800000 */
[----:B------:R-:W-:-:S13]  /*b040*/  ELECT P6, URZ, PT ;  /* 0x00000000003f782f */ /* 0x000fda00038c0000 */
.L_x_152:
[----:B------:R-:W-:Y:S05]  /*b050*/  @!P6 BRA `(.L_x_8) ;  /* 0x000000000078e947 */ /* 0x000fea0003800000 */
[----:B------:R-:W-:-:S06]  /*b060*/  ULOP3.LUT UR4, UR38, 0x2, URZ, 0xfc, !UPT ;  /* 0x0000000226047892 */ /* 0x000fcc000f8efc3f */
[----:B-1----:R-:W-:-:S05]  /*b070*/  IMAD.U32 R3, RZ, RZ, UR4 ;  /* 0x00000004ff037e24 */ /* 0x002fca000f8e00ff */
[----:B------:R-:W-:-:S13]  /*b080*/  ISETP.NE.AND P0, PT, R3, 0x3, PT ;  /* 0x000000030300780c */ /* 0x000fda0003f05270 */
[----:B------:R-:W-:Y:S05]  /*b090*/  @!P0 BRA `(.L_x_78) ;  /* 0x0000000000048947 */ /* 0x000fea0003800000 */
[----:B------:R-:W-:Y:S01]  /*b0a0*/  BPT.TRAP 0x1 ;  /* 0x000000040000795c */ /* 0x000fe20000300000 */
.L_x_78:
[----:B------:R-:W-:Y:S01]  /*b0b0*/  IMAD R5, R2, 0x8, R7 ;  /* 0x0000000802057824 */ /* 0x000fe200078e0207 */
[----:B------:R-:W-:Y:S01]  /*b0c0*/  SHF.L.U32 R4, R0, 0x1f, RZ ;  /* 0x0000001f00047819 */ /* 0x000fe200000006ff */
[----:B------:R-:W-:-:S03]  /*b0d0*/  VIADD R2, R2, 0x1 ;  /* 0x0000000102027836 */ /* 0x000fc60000000000 */
[----:B------:R-:W1:Y:S02]  /*b0e0*/  SYNCS.PHASECHK.TRANS64.TRYWAIT P1, [R5+URZ+0x2d840], R4 ;  /* 0x02d84004050075a7 */ /* 0x000e64000802017f */
[----:B------:R-:W-:-:S04]  /*b0f0*/  ISETP.NE.AND P2, PT, R2, 0x2, PT ;  /* 0x000000020200780c */ /* 0x000fc80003f45270 */
[----:B------:R-:W-:Y:S01]  /*b100*/  SEL R3, RZ, 0x1, P2 ;  /* 0x00000001ff037807 */ /* 0x000fe20001000000 */
[----:B-1----:R-:W-:Y:S08]  /*b110*/  @!P1 BRA `(.L_x_79) ;  /* 0x0000002400309947 */ /* 0x002ff00003800000 */
.L_x_153:
[----:B------:R-:W-:Y:S02]  /*b120*/  SEL R2, R2, RZ, P2 ;  /* 0x000000ff02027207 */ /* 0x000fe40001000000 */
[----:B------:R-:W-:Y:S01]  /*b130*/  LOP3.LUT R0, R0, R3, RZ, 0x3c, !PT ;  /* 0x0000000300007212 */ /* 0x000fe200078e3cff */
[----:B------:R-:W-:Y:S06]  /*b140*/  @!P0 BRA `(.L_x_80) ;  /* 0x0000000000048947 */ /* 0x000fec0003800000 */
[----:B------:R-:W-:Y:S01]  /*b150*/  BPT.TRAP 0x1 ;  /* 0x000000040000795c */ /* 0x000fe20000300000 */
.L_x_80:
[----:B------:R-:W-:Y:S01]  /*b160*/  IMAD R3, R2, 0x8, R7 ;  /* 0x0000000802037824 */ /* 0x000fe200078e0207 */
[----:B------:R-:W-:-:S04]  /*b170*/  SHF.L.U32 R0, R0, 0x1f, RZ ;  /* 0x0000001f00007819 */ /* 0x000fc800000006ff */
[----:B------:R-:W2:Y:S02]  /*b180*/  SYNCS.PHASECHK.TRANS64.TRYWAIT P1, [R3+URZ+0x2d840], R0 ;  /* 0x02d84000030075a7 */ /* 0x000ea4000802017f */
[----:B--2---:R-:W-:Y:S05]  /*b190*/  @!P1 BRA `(.L_x_81) ;  /* 0x0000002400249947 */ /* 0x004fea0003800000 */
.L_x_154:
[----:B------:R-:W-:Y:S05]  /*b1a0*/  @!P0 BRA `(.L_x_82) ;  /* 0x0000000000048947 */ /* 0x000fea0003800000 */
[----:B------:R-:W-:Y:S01]  /*b1b0*/  BPT.TRAP 0x1 ;  /* 0x000000040000795c */ /* 0x000fe20000300000 */
.L_x_82:
[----:B------:R-:W3:Y:S02]  /*b1c0*/  SYNCS.PHASECHK.TRANS64.TRYWAIT P1, [R5+URZ+0x2d860], R4 ;  /* 0x02d86004050075a7 */ /* 0x000ee4000802017f */
[----:B---3--:R-:W-:Y:S05]  /*b1d0*/  @!P1 BRA `(.L_x_83) ;  /* 0x0000002400289947 */ /* 0x008fea0003800000 */
.L_x_155:
[----:B------:R-:W-:Y:S05]  /*b1e0*/  @!P0 BRA `(.L_x_84) ;  /* 0x0000000000048947 */ /* 0x000fea0003800000 */
[----:B------:R-:W-:Y:S01]  /*b1f0*/  BPT.TRAP 0x1 ;  /* 0x000000040000795c */ /* 0x000fe20000300000 */
.L_x_84:
[----:B----4-:R4:W0:Y:S02]  /*b200*/  SYNCS.PHASECHK.TRANS64.TRYWAIT P0, [R3+URZ+0x2d860], R0 ;  /* 0x02d86000030075a7 */ /* 0x010824000800017f */
[----:B0-----:R-:W-:Y:S05]  /*b210*/  @!P0 NANOSLEEP.SYNCS 0x989680 ;  /* 0x009896800000895d */ /* 0x001fea0003900000 */
[----:B------:R-:W0:Y:S02]  /*b220*/  @!P0 SYNCS.PHASECHK.TRANS64 P0, [R3+URZ+0x2d860], R0 ;  /* 0x02d86000030085a7 */ /* 0x000e24000800007f */
[----:B0-----:R-:W-:Y:S05]  /*b230*/  @!P0 BRA `(.L_x_84) ;  /* 0xfffffffc00f08947 */ /* 0x001fea000383ffff */
.L_x_8:
[----:B------:R-:W-:Y:S05]  /*b240*/  BSYNC B6 ;  /* 0x0000000000067941 */ /* 0x000fea0003800000 */
.L_x_5:
[----:B------:R-:W-:Y:S05]  /*b250*/  EXIT ;  /* 0x000000000000794d */ /* 0x000fea0003800000 */
.L_x_12:
[----:B0-----:R-:W-:-:S04]  /*b260*/  IMAD.U32 R5, RZ, RZ, UR41 ;  /* 0x00000029ff057e24 */ /* 0x001fc8000f8e00ff */
[----:B------:R0:W1:Y:S03]  /*b270*/  SYNCS.PHASECHK.TRANS64.TRYWAIT P0, [R5+URZ+0x2d800], R2 ;  /* 0x02d80002050075a7 */ /* 0x000066000800017f */
[----:B-1----:R-:W-:Y:S05]  /*b280*/  @!P0 NANOSLEEP.SYNCS 0x989680 ;  /* 0x009896800000895d */ /* 0x002fea0003900000 */
[----:B------:R-:W1:Y:S02]  /*b290*/  @!P0 SYNCS.PHASECHK.TRANS64 P0, [R5+URZ+0x2d800], R2 ;  /* 0x02d80002050085a7 */ /* 0x000e64000800007f */
[----:B-1----:R-:W-:Y:S05]  /*b2a0*/  @!P0 BRA `(.L_x_12) ;  /* 0xfffffffc00ec8947 */ /* 0x002fea000383ffff */
[----:B------:R-:W-:Y:S05]  /*b2b0*/  BRA `(.L_x_85) ;  /* 0xffffff5c00b87947 */ /* 0x000fea000383ffff */
.L_x_16:
[----:B-1----:R-:W-:-:S04]  /*b2c0*/  MOV R3, UR41 ;  /* 0x0000002900037c02 */ /* 0x002fc80008000f00 */
[----:B------:R1:W2:Y:S03]  /*b2d0*/  SYNCS.PHASECHK.TRANS64.TRYWAIT P1, [R3+URZ+0x2d830], R2 ;  /* 0x02d83002030075a7 */ /* 0x0002a6000802017f */
[----:B--2---:R-:W-:Y:S05]  /*b2e0*/  @!P1 NANOSLEEP.SYNCS 0x989680 ;  /* 0x009896800000995d */ /* 0x004fea0003900000 */
[----:B------:R-:W2:Y:S02]  /*b2f0*/  @!P1 SYNCS.PHASECHK.TRANS64 P1, [R3+URZ+0x2d830], R2 ;  /* 0x02d83002030095a7 */ /* 0x000ea4000802007f */
[----:B--2---:R-:W-:Y:S05]  /*b300*/  @!P1 BRA `(.L_x_16) ;  /* 0xfffffffc00ec9947 */ /* 0x004fea000383ffff */
[----:B------:R-:W-:Y:S05]  /*b310*/  BRA `(.L_x_15) ;  /* 0xffffff5c00e07947 */ /* 0x000fea000383ffff */
.L_x_22:
[----:B-1----:R-:W-:-:S04]  /*b320*/  IMAD.U32 R11, RZ, RZ, UR10 ;  /* 0x0000000aff0b7e24 */ /* 0x002fc8000f8e00ff */
[----:B------:R1:W2:Y:S03]  /*b330*/  SYNCS.PHASECHK.TRANS64.TRYWAIT P1, [R11+URZ+0x2d830], R0 ;  /* 0x02d830000b0075a7 */ /* 0x0002a6000802017f */
[----:B--2---:R-:W-:Y:S05]  /*b340*/  @!P1 NANOSLEEP.SYNCS 0x989680 ;  /* 0x009896800000995d */ /* 0x004fea0003900000 */
[----:B------:R-:W2:Y:S02]  /*b350*/  @!P1 SYNCS.PHASECHK.TRANS64 P1, [R11+URZ+0x2d830], R0 ;  /* 0x02d830000b0095a7 */ /* 0x000ea4000802007f */
[----:B--2---:R-:W-:Y:S05]  /*b360*/  @!P1 BRA `(.L_x_22) ;  /* 0xfffffffc00ec9947 */ /* 0x004fea000383ffff */
[----:B------:R-:W-:Y:S05]  /*b370*/  BRA `(.L_x_19) ;  /* 0xffffff84005c7947 */ /* 0x000fea000383ffff */
.L_x_26:
[----:B-1----:R-:W-:-:S04]  /*b380*/  IMAD.U32 R11, RZ, RZ, UR10 ;  /* 0x0000000aff0b7e24 */ /* 0x002fc8000f8e00ff */
[----:B------:R1:W2:Y:S03]  /*b390*/  SYNCS.PHASECHK.TRANS64.TRYWAIT P1, [R11+URZ+0x2d850], R4 ;  /* 0x02d850040b0075a7 */ /* 0x0002a6000802017f */
[----:B--2---:R-:W-:Y:S05]  /*b3a0*/  @!P1 NANOSLEEP.SYNCS 0x989680 ;  /* 0x009896800000995d */ /* 0x004fea0003900000 */
[----:B------:R-:W2:Y:S02]  /*b3b0*/  @!P1 SYNCS.PHASECHK.TRANS64 P1, [R11+URZ+0x2d850], R4 ;  /* 0x02d850040b0095a7 */ /* 0x000ea4000802007f */
[----:B--2---:R-:W-:Y:S05]  /*b3c0*/  @!P1 BRA `(.L_x_26) ;  /* 0xfffffffc00ec9947 */ /* 0x004fea000383ffff */
[----:B------:R-:W-:Y:S05]  /*b3d0*/  BRA `(.L_x_23) ;  /* 0xffffff88000c7947 */ /* 0x000fea000383ffff */
.L_x_33:
[----:B--2---:R-:W-:-:S04]  /*b3e0*/  IMAD.U32 R3, RZ, RZ, UR6 ;  /* 0x00000006ff037e24 */ /* 0x004fc8000f8e00ff */
[----:B------:R2:W3:Y:S03]  /*b3f0*/  SYNCS.PHASECHK.TRANS64.TRYWAIT P1, [R3+URZ+0x2d850], R2 ;  /* 0x02d85002030075a7 */ /* 0x0004e6000802017f */
[----:B---3--:R-:W-:Y:S05]  /*b400*/  @!P1 NANOSLEEP.SYNCS 0x989680 ;  /* 0x009896800000995d */ /* 0x008fea0003900000 */
[----:B------:R-:W3:Y:S02]  /*b410*/  @!P1 SYNCS.PHASECHK.TRANS64 P1, [R3+URZ+0x2d850], R2 ;  /* 0x02d85002030095a7 */ /* 0x000ee4000802007f */
[----:B---3--:R-:W-:Y:S05]  /*b420*/  @!P1 BRA `(.L_x_33) ;  /* 0xfffffffc00ec9947 */ /* 0x008fea000383ffff */
[----:B------:R-:W-:Y:S05]  /*b430*/  BRA `(.L_x_32) ;  /* 0xffffffa400407947 */ /* 0x000fea000383ffff */
.L_x_45:
[----:B------:R-:W-:Y:S01]  /*b440*/  IMAD.MOV.U32 R13, RZ, RZ, R18 ;  /* 0x000000ffff0d7224 */ /* 0x000fe200078e0012 */
[----:B------:R-:W-:Y:S01]  /*b450*/  MOV R11, 0x1f ;  /* 0x0000001f000b7802 */ /* 0x000fe20000000f00 */
[----:B------:R-:W-:Y:S02]  /*b460*/  IMAD.MOV.U32 R12, RZ, RZ, RZ ;  /* 0x000000ffff0c7224 */ /* 0x000fe400078e00ff */
[----:B------:R-:W-:-:S07]  /*b470*/  IMAD.MOV.U32 R15, RZ, RZ, -0x1 ;  /* 0xffffffffff0f7424 */ /* 0x000fce00078e00ff */
[----:B-----5:R-:W-:Y:S05]  /*b480*/  WARPSYNC.COLLECTIVE R15, `(.L_x_86) ;  /* 0x000000000f087348 */ /* 0x020fea0003c00000 */
[----:B------:R0:W1:Y:S02]  /*b490*/  SHFL.IDX P6, R14, R13, R12, R11 ;  /* 0x0000000c0d0e7389 */ /* 0x00006400000c000b */
[----:B01---5:R-:W-:Y:S01]  /*b4a0*/  ENDCOLLECTIVE ;  /* 0x000000000000791b */ /* 0x023fe20003800000 */
.L_x_86:
[----:B------:R-:W-:Y:S05]  /*b4b0*/  BRA `(.L_x_87) ;  /* 0xffffffd0002c7947 */ /* 0x000fea000383ffff */
.L_x_47:
[----:B0-----:R-:W-:-:S04]  /*b4c0*/  IMAD.U32 R2, RZ, RZ, UR45 ;  /* 0x0000002dff027e24 */ /* 0x001fc8000f8e00ff */
[----:B------:R0:W1:Y:S03]  /*b4d0*/  SYNCS.PHASECHK.TRANS64.TRYWAIT P0, [R2+URZ+0x2d840], R9 ;  /* 0x02d84009020075a7 */ /* 0x000066000800017f */
[----:B-1----:R-:W-:Y:S05]  /*b4e0*/  @!P0 NANOSLEEP.SYNCS 0x989680 ;  /* 0x009896800000895d */ /* 0x002fea0003900000 */
[----:B------:R-:W1:Y:S02]  /*b4f0*/  @!P0 SYNCS.PHASECHK.TRANS64 P0, [R2+URZ+0x2d840], R9 ;  /* 0x02d84009020085a7 */ /* 0x000e64000800007f */
[----:B-1----:R-:W-:Y:S05]  /*b500*/  @!P0 BRA `(.L_x_47) ;  /* 0xfffffffc00ec8947 */ /* 0x002fea000383ffff */
[----:B------:R-:W-:Y:S05]  /*b510*/  BRA `(.L_x_88) ;  /* 0xffffffd000ac7947 */ /* 0x000fea000383ffff */
.L_x_48:
[----:B------:R-:W-:Y:S01]  /*b520*/  BSSY B0, `(.L_x_89) ;  /* 0x0000008000007945 */ /* 0x000fe20003800000 */
[----:B------:R-:W-:Y:S01]  /*b530*/  IMAD.MOV.U32 R13, RZ, RZ, R9 ;  /* 0x000000ffff0d7224 */ /* 0x000fe200078e0009 */
[----:B------:R-:W-:Y:S01]  /*b540*/  MOV R15, 0xffffffff ;  /* 0xffffffff000f7802 */ /* 0x000fe20000000f00 */
[----:B------:R-:W-:Y:S02]  /*b550*/  IMAD.MOV.U32 R12, RZ, RZ, RZ ;  /* 0x000000ffff0c7224 */ /* 0x000fe400078e00ff */
[----:B------:R-:W-:-:S07]  /*b560*/  IMAD.MOV.U32 R11, RZ, RZ, 0x1c1f ;  /* 0x00001c1fff0b7424 */ /* 0x000fce00078e00ff */
[----:B------:R-:W-:Y:S05]  /*b570*/  WARPSYNC.COLLECTIVE R15, `(.L_x_90) ;  /* 0x000000000f087348 */ /* 0x000fea0003c00000 */
[----:B------:R0:W1:Y:S02]  /*b580*/  SHFL.IDX P6, R14, R13, R12, R11 ;  /* 0x0000000c0d0e7389 */ /* 0x00006400000c000b */
[----:B01----:R-:W-:Y:S01]  /*b590*/  ENDCOLLECTIVE ;  /* 0x000000000000791b */ /* 0x003fe20003800000 */
.L_x_90:
[----:B------:R-:W-:Y:S05]  /*b5a0*/  BSYNC B0 ;  /* 0x0000000000007941 */ /* 0x000fea0003800000 */
.L_x_89:
[----:B------:R-:W-:Y:S01]  /*b5b0*/  IMAD.MOV.U32 R13, RZ, RZ, R0 ;  /* 0x000000ffff0d7224 */ /* 0x000fe200078e0000 */
[----:B------:R-:W0:Y:S01]  /*b5c0*/  S2R R10, SR_TID.X ;  /* 0x00000000000a7919 */ /* 0x000e220000002100 */
[----:B------:R-:W-:Y:S01]  /*b5d0*/  IMAD.MOV.U32 R12, RZ, RZ, RZ ;  /* 0x000000ffff0c7224 */ /* 0x000fe200078e00ff */
[----:B------:R-:W-:Y:S01]  /*b5e0*/  @P0 LEA R21, R28, UR45, 0x1 ;  /* 0x0000002d1c150c11 */ /* 0x000fe2000f8e08ff */
[----:B------:R-:W-:Y:S02]  /*b5f0*/  IMAD.MOV.U32 R11, RZ, RZ, 0x1c1f ;  /* 0x00001c1fff0b7424 */ /* 0x000fe400078e00ff */
[----:B------:R-:W-:Y:S02]  /*b600*/  IMAD.MOV.U32 R15, RZ, RZ, -0x1 ;  /* 0xffffffffff0f7424 */ /* 0x000fe400078e00ff */
[----:B------:R-:W-:-:S07]  /*b610*/  IMAD.MOV.U32 R6, RZ, RZ, R14 ;  /* 0x000000ffff067224 */ /* 0x000fce00078e000e */
[----:B0-----:R-:W-:Y:S05]  /*b620*/  WARPSYNC.COLLECTIVE R15, `(.L_x_91) ;  /* 0x000000000f087348 */ /* 0x001fea0003c00000 */
[----:B------:R1:W2:Y:S02]  /*b630*/  SHFL.IDX P6, R14, R13, R12, R11 ;  /* 0x0000000c0d0e7389 */ /* 0x0002a400000c000b */
[----:B012---:R-:W-:Y:S01]  /*b640*/  ENDCOLLECTIVE ;  /* 0x000000000000791b */ /* 0x007fe20003800000 */
.L_x_91:
[----:B------:R-:W-:Y:S02]  /*b650*/  IMAD.MOV.U32 R7, RZ, RZ, R6 ;  /* 0x000000ffff077224 */ /* 0x000fe400078e0006 */
[----:B------:R-:W-:Y:S02]  /*b660*/  IMAD.MOV.U32 R13, RZ, RZ, R9 ;  /* 0x000000ffff0d7224 */ /* 0x000fe400078e0009 */
[----:B------:R-:W-:Y:S01]  /*b670*/  IMAD.MOV.U32 R12, RZ, RZ, 0x1 ;  /* 0x00000001ff0c7424 */ /* 0x000fe200078e00ff */
[----:B------:R-:W-:Y:S01]  /*b680*/  SHF.L.U32 R10, R10, 0x3, RZ ;  /* 0x000000030a0a7819 */ /* 0x000fe200000006ff */
[----:B------:R-:W-:-:S07]  /*b690*/  IMAD.MOV.U32 R6, RZ, RZ, R14 ;  /* 0x000000ffff067224 */ /* 0x000fce00078e000e */
[----:B------:R-:W-:Y:S05]  /*b6a0*/  WARPSYNC.COLLECTIVE R15, `(.L_x_92) ;  /* 0x000000000f087348 */ /* 0x000fea0003c00000 */
[----:B------:R0:W1:Y:S02]  /*b6b0*/  SHFL.IDX P6, R14, R13, R12, R11 ;  /* 0x0000000c0d0e7389 */ /* 0x00006400000c000b */
[----:B01----:R-:W-:Y:S01]  /*b6c0*/  ENDCOLLECTIVE ;  /* 0x000000000000791b */ /* 0x003fe20003800000 */
.L_x_92:
[----:B------:R-:W-:-:S05]  /*b6d0*/  LOP3.LUT R10, R10, 0x18, RZ, 0xc0, !PT ;  /* 0x000000180a0a7812 */ /* 0x000fca00078ec0ff */
[----:B------:R-:W-:-:S05]  /*b6e0*/  @P0 IMAD.WIDE.U32 R6, R10, 0x2, R6 ;  /* 0x000000020a060825 */ /* 0x000fca00078e0006 */
[----:B------:R-:W-:Y:S01]  /*b6f0*/  @!PT LDS RZ, [RZ] ;  /* 0x00000000fffff984 */ /* 0x000fe20000000800 */
[----:B------:R-:W-:Y:S01]  /*b700*/  @!PT LDS RZ, [RZ] ;  /* 0x00000000fffff984 */ /* 0x000fe20000000800 */
[----:B------:R-:W-:Y:S01]  /*b710*/  @!PT LDS RZ, [RZ] ;  /* 0x00000000fffff984 */ /* 0x000fe20000000800 */
[----:B------:R0:W-:Y:S01]  /*b720*/  @P0 LDGSTS.E.BYPASS.LTC128B.128 [R21+0x15400], desc[UR36][R6.64], !P4 ;  /* 0x1540000006150fae */ /* 0x0001e2000e101d64 */
[----:B------:R-:W-:-:S03]  /*b730*/  MOV R13, R0 ;  /* 0x00000000000d7202 */ /* 0x000fc60000000f00 */
[----:B------:R0:W-:Y:S04]  /*b740*/  @P0 LDGSTS.E.BYPASS.LTC128B.128 [R21+0x17400], desc[UR36][R6.64+0x40], !P3 ;  /* 0x1740004006150fae */ /* 0x0001e8000d901d64 */
[----:B------:R0:W-:Y:S01]  /*b750*/  @P0 LDGSTS.E.BYPASS.LTC128B.128 [R21+0x19400], desc[UR36][R6.64+0x80], !P2 ;  /* 0x1940008006150fae */ /* 0x0001e2000d101d64 */
[----:B------:R-:W-:Y:S01]  /*b760*/  ISETP.GE.AND P0, PT, R8, 0x21, PT ;  /* 0x000000210800780c */ /* 0x000fe20003f06270 */
[----:B------:R-:W-:-:S12]  /*b770*/  IMAD.MOV.U32 R4, RZ, RZ, R14 ;  /* 0x000000ffff047224 */ /* 0x000fd800078e000e */
[----:B0-----:R-:W-:Y:S05]  /*b780*/  WARPSYNC.COLLECTIVE R15, `(.L_x_93) ;  /* 0x000000000f087348 */ /* 0x001fea0003c00000 */
[----:B------:R1:W2:Y:S02]  /*b790*/  SHFL.IDX P6, R14, R13, R12, R11 ;  /* 0x0000000c0d0e7389 */ /* 0x0002a400000c000b */
[----:B012---:R-:W-:Y:S01]  /*b7a0*/  ENDCOLLECTIVE ;  /* 0x000000000000791b */ /* 0x007fe20003800000 */
.L_x_93:
[----:B------:R-:W-:Y:S01]  /*b7b0*/  @P0 LEA R27, R28, UR45, 0x1 ;  /* 0x0000002d1c1b0c11 */ /* 0x000fe2000f8e08ff */
[----:B------:R-:W-:Y:S02]  /*b7c0*/  IMAD.MOV.U32 R13, RZ, RZ, R9 ;  /* 0x000000ffff0d7224 */ /* 0x000fe400078e0009 */
[----:B------:R-:W-:Y:S02]  /*b7d0*/  IMAD.MOV.U32 R12, RZ, RZ, 0x2 ;  /* 0x00000002ff0c7424 */ /* 0x000fe400078e00ff */
[----:B------:R-:W-:-:S07]  /*b7e0*/  IMAD.MOV.U32 R5, RZ, RZ, R14 ;  /* 0x000000ffff057224 */ /* 0x000fce00078e000e */
[----:B------:R-:W-:Y:S05]  /*b7f0*/  WARPSYNC.COLLECTIVE R15, `(.L_x_94) ;  /* 0x000000000f087348 */ /* 0x000fea0003c00000 */
[----:B------:R0:W1:Y:S02]  /*b800*/  SHFL.IDX P6, R14, R13, R12, R11 ;  /* 0x0000000c0d0e7389 */ /* 0x00006400000c000b */
[----:B01----:R-:W-:Y:S01]  /*b810*/  ENDCOLLECTIVE ;  /* 0x000000000000791b */ /* 0x003fe20003800000 */
.L_x_94:
[----:B------:R-:W-:-:S04]  /*b820*/  LOP3.LUT R5, R5, R4, RZ, 0x3c, !PT ;  /* 0x0000000405057212 */ /* 0x000fc800078e3cff */
[----:B------:R-:W-:-:S04]  /*b830*/  LOP3.LUT R4, R5, R4, RZ, 0x3c, !PT ;  /* 0x0000000405047212 */ /* 0x000fc800078e3cff */
[----:B------:R-:W-:Y:S01]  /*b840*/  LOP3.LUT R5, R5, R4, RZ, 0x3c, !PT ;  /* 0x0000000405057212 */ /* 0x000fe200078e3cff */
[----:B------:R-:W-:Y:S02]  /*b850*/  IMAD.MOV.U32 R13, RZ, RZ, R0 ;  /* 0x000000ffff0d7224 */ /* 0x000fe400078e0000 */
[----:B------:R-:W-:-:S05]  /*b860*/  @P0 IMAD.WIDE.U32 R4, R10, 0x2, R4 ;  /* 0x000000020a040825 */ /* 0x000fca00078e0004 */
[----:B------:R-:W-:Y:S01]  /*b870*/  @!PT LDS RZ, [RZ] ;  /* 0x00000000fffff984 */ /* 0x000fe20000000800 */
[----:B------:R-:W-:Y:S01]  /*b880*/  @!PT LDS RZ, [RZ] ;  /* 0x00000000fffff984 */ /* 0x000fe20000000800 */
[----:B------:R-:W-:Y:S01]  /*b890*/  @!PT LDS RZ, [RZ] ;  /* 0x00000000fffff984 */ /* 0x000fe20000000800 */
[----:B------:R0:W-:Y:S01]  /*b8a0*/  @P0 LDGSTS.E.BYPASS.LTC128B.128 [R27+0x15c00], desc[UR36][R4.64], !P4 ;  /* 0x15c00000041b0fae */ /* 0x0001e2000e101d64 */
[----:B------:R-:W-:-:S03]  /*b8b0*/  IMAD.MOV.U32 R2, RZ, RZ, R14 ;  /* 0x000000ffff027224 */ /* 0x000fc600078e000e */
[----:B------:R0:W-:Y:S04]  /*b8c0*/  @P0 LDGSTS.E.BYPASS.LTC128B.128 [R27+0x17c00], desc[UR36][R4.64+0x40], !P3 ;  /* 0x17c00040041b0fae */ /* 0x0001e8000d901d64 */
[----:B0-----:R-:W-:Y:S05]  /*b8d0*/  WARPSYNC.COLLECTIVE R15, `(.L_x_95) ;  /* 0x000000000f087348 */ /* 0x001fea0003c00000 */
[----:B------:R1:W2:Y:S02]  /*b8e0*/  SHFL.IDX P6, R14, R13, R12, R11 ;  /* 0x0000000c0d0e7389 */ /* 0x0002a400000c000b */
[----:B012---:R-:W-:Y:S01]  /*b8f0*/  ENDCOLLECTIVE ;  /* 0x000000000000791b */ /* 0x007fe20003800000 */
.L_x_95:
[----:B------:R-:W-:Y:S01]  /*b900*/  @!PT LDS RZ, [RZ] ;  /* 0x00000000fffff984 */ /* 0x000fe20000000800 */
[----:B------:R-:W-:Y:S01]  /*b910*/  @!PT LDS RZ, [RZ] ;  /* 0x00000000fffff984 */ /* 0x000fe20000000800 */
[----:B------:R-:W-:Y:S01]  /*b920*/  @!PT LDS RZ, [RZ] ;  /* 0x00000000fffff984 */ /* 0x000fe20000000800 */
[----:B------:R0:W-:Y:S01]  /*b930*/  @P0 LDGSTS.E.BYPASS.LTC128B.128 [R27+0x19c00], desc[UR36][R4.64+0x80], !P2 ;  /* 0x19c00080041b0fae */ /* 0x0001e2000d101d64 */
[----:B------:R-:W-:Y:S01]  /*b940*/  ISETP.GE.AND P0, PT, R8, 0x41, PT ;  /* 0x000000410800780c */ /* 0x000fe20003f06270 */
[----:B------:R-:W-:Y:S02]  /*b950*/  IMAD.MOV.U32 R13, RZ, RZ, R9 ;  /* 0x000000ffff0d7224 */ /* 0x000fe400078e0009 */
[----:B------:R-:W-:-:S10]  /*b960*/  IMAD.MOV.U32 R12, RZ, RZ, 0x3 ;  /* 0x00000003ff0c7424 */ /* 0x000fd400078e00ff */
[----:B------:R-:W-:Y:S02]  /*b970*/  @P0 LEA R7, R28, UR45, 0x1 ;  /* 0x0000002d1c070c11 */ /* 0x000fe4000f8e08ff */
[----:B0-----:R-:W-:-:S07]  /*b980*/  MOV R3, R14 ;  /* 0x0000000e00037202 */ /* 0x001fce0000000f00 */
[----:B------:R-:W-:Y:S05]  /*b990*/  WARPSYNC.COLLECTIVE R15, `(.L_x_96) ;  /* 0x000000000f087348 */ /* 0x000fea0003c00000 */
[----:B------:R0:W1:Y:S02]  /*b9a0*/  SHFL.IDX P6, R14, R13, R12, R11 ;  /* 0x0000000c0d0e7389 */ /* 0x00006400000c000b */
[----:B01----:R-:W-:Y:S01]  /*b9b0*/  ENDCOLLECTIVE ;  /* 0x000000000000791b */ /* 0x003fe20003800000 */
.L_x_96:
        /* <DEDUP_REMOVED lines=11> */
[----:B------:R0:W-:Y:S02]  /*ba70*/  @P0 LDGSTS.E.BYPASS.LTC128B.128 [R7+0x1a400], desc[UR36][R2.64+0x80], !P2 ;  /* 0x1a40008002070fae */ /* 0x0001e4000d101d64 */
[----:B0-----:R-:W-:Y:S05]  /*ba80*/  WARPSYNC.COLLECTIVE R15, `(.L_x_97) ;  /* 0x000000000f087348 */ /* 0x001fea0003c00000 */
[----:B------:R1:W2:Y:S02]  /*ba90*/  SHFL.IDX P6, R14, R13, R12, R11 ;  /* 0x0000000c0d0e7389 */ /* 0x0002a400000c000b */
[----:B012---:R-:W-:Y:S01]  /*baa0*/  ENDCOLLECTIVE ;  /* 0x000000000000791b */ /* 0x007fe20003800000 */
.L_x_97:
[----:B------:R-:W-:Y:S05]  /*bab0*/  BRA `(.L_x_98) ;  /* 0xffffffd000707947 */ /* 0x000fea000383ffff */
.L_x_51:
[----:B------:R-:W-:Y:S01]  /*bac0*/  IMAD.MOV.U32 R13, RZ, RZ, R9 ;  /* 0x000000ffff0d7224 */ /* 0x000fe200078e0009 */
[----:B------:R-:W-:Y:S01]  /*bad0*/  MOV R12, RZ ;  /* 0x000000ff000c7202 */ /* 0x000fe20000000f00 */
[----:B------:R-:W-:Y:S02]  /*bae0*/  IMAD.MOV.U32 R11, RZ, RZ, 0x1c1f ;  /* 0x00001c1fff0b7424 */ /* 0x000fe400078e00ff */
[----:B------:R-:W-:Y:S02]  /*baf0*/  IMAD.MOV.U32 R15, RZ, RZ, -0x1 ;  /* 0xffffffffff0f7424 */ /* 0x000fe400078e00ff */
[----:B------:R-:W-:Y:S02]  /*bb00*/  IMAD R0, R25, 0xc0, R22 ;  /* 0x000000c019007824 */ /* 0x000fe400078e0216 */
[----:B------:R-:W-:-:S07]  /*bb10*/  IMAD.MOV.U32 R24, RZ, RZ, 0x1 ;  /* 0x00000001ff187424 */ /* 0x000fce00078e00ff */
[----:B------:R-:W-:Y:S05]  /*bb20*/  WARPSYNC.COLLECTIVE R15, `(.L_x_99) ;  /* 0x000000000f087348 */ /* 0x000fea0003c00000 */
[----:B------:R0:W1:Y:S02]  /*bb30*/  SHFL.IDX P6, R14, R13, R12, R11 ;  /* 0x0000000c0d0e7389 */ /* 0x00006400000c000b */
[----:B01----:R-:W-:Y:S01]  /*bb40*/  ENDCOLLECTIVE ;  /* 0x000000000000791b */ /* 0x003fe20003800000 */
.L_x_99:
[----:B------:R-:W-:Y:S02]  /*bb50*/  VIADD R5, R0, 0x20 ;  /* 0x0000002000057836 */ /* 0x000fe40000000000 */
[----:B------:R-:W-:Y:S02]  /*bb60*/  IMAD.MOV.U32 R13, RZ, RZ, R7 ;  /* 0x000000ffff0d7224 */ /* 0x000fe400078e0007 */
[----:B------:R-:W-:-:S07]  /*bb70*/  IMAD.MOV.U32 R2, RZ, RZ, R14 ;  /* 0x000000ffff027224 */ /* 0x000fce00078e000e */
[----:B------:R-:W-:Y:S05]  /*bb80*/  WARPSYNC.COLLECTIVE R15, `(.L_x_100) ;  /* 0x000000000f087348 */ /* 0x000fea0003c00000 */
[----:B------:R0:W1:Y:S02]  /*bb90*/  SHFL.IDX P6, R14, R13, R12, R11 ;  /* 0x0000000c0d0e7389 */ /* 0x00006400000c000b */
[----:B01----:R-:W-:Y:S01]  /*bba0*/  ENDCOLLECTIVE ;  /* 0x000000000000791b */ /* 0x003fe20003800000 */
.L_x_100:
[----:B------:R-:W-:Y:S01]  /*bbb0*/  ULDC UR4, c[0x0][0x288] ;  /* 0x0000a20000047ab9 */ /* 0x000fe20000000800 */
[----:B------:R-:W-:Y:S02]  /*bbc0*/  IMAD.MOV.U32 R3, RZ, RZ, R2 ;  /* 0x000000ffff037224 */ /* 0x000fe400078e0002 */
[----:B------:R-:W-:-:S05]  /*bbd0*/  IMAD R6, R20, UR4, RZ ;  /* 0x0000000414067c24 */ /* 0x000fca000f8e02ff */
[----:B------:R-:W-:Y:S01]  /*bbe0*/  ISETP.GE.AND P2, PT, R0, R6, PT ;  /* 0x000000060000720c */ /* 0x000fe20003f46270 */
[----:B------:R-:W-:Y:S02]  /*bbf0*/  IMAD.MOV.U32 R13, RZ, RZ, R9 ;  /* 0x000000ffff0d7224 */ /* 0x000fe400078e0009 */
[----:B------:R-:W-:-:S10]  /*bc00*/  IMAD.MOV.U32 R12, RZ, RZ, 0x1 ;  /* 0x00000001ff0c7424 */ /* 0x000fd400078e00ff */
[----:B------:R-:W-:Y:S02]  /*bc10*/  @!P2 LEA R21, R28, UR45, 0x1 ;  /* 0x0000002d1c15ac11 */ /* 0x000fe4000f8e08ff */
[----:B------:R-:W-:-:S07]  /*bc20*/  MOV R2, R14 ;  /* 0x0000000e00027202 */ /* 0x000fce0000000f00 */
[----:B------:R-:W-:Y:S05]  /*bc30*/  WARPSYNC.COLLECTIVE R15, `(.L_x_101) ;  /* 0x000000000f087348 */ /* 0x000fea0003c00000 */
[----:B------:R0:W1:Y:S02]  /*bc40*/  SHFL.IDX P6, R14, R13, R12, R11 ;  /* 0x0000000c0d0e7389 */ /* 0x00006400000c000b */
[----:B01----:R-:W-:Y:S01]  /*bc50*/  ENDCOLLECTIVE ;  /* 0x000000000000791b */ /* 0x003fe20003800000 */
.L_x_101:
[----:B------:R-:W-:-:S05]  /*bc60*/  @!P2 IMAD.WIDE.U32 R2, R27, 0x2, R2 ;  /* 0x000000021b02a825 */ /* 0x000fca00078e0002 */
[----:B------:R-:W-:Y:S01]  /*bc70*/  @!PT LDS RZ, [RZ] ;  /* 0x00000000fffff984 */ /* 0x000fe20000000800 */
[----:B------:R-:W-:Y:S01]  /*bc80*/  @!PT LDS RZ, [RZ] ;  /* 0x00000000fffff984 */ /* 0x000fe20000000800 */
[----:B------:R-:W-:Y:S01]  /*bc90*/  @!PT LDS RZ, [RZ] ;  /* 0x00000000fffff984 */ /* 0x000fe20000000800 */
[----:B------:R0:W-:Y:S04]  /*bca0*/  @!P2 LDGSTS.E.BYPASS.LTC128B.128 [R21+0xc400], desc[UR36][R2.64], !P3 ;  /* 0x0c4000000215afae */ /* 0x0001e8000d901d64 */
[----:B------:R0:W-:Y:S01]  /*bcb0*/  @!P2 LDGSTS.E.BYPASS.LTC128B.128 [R21+0xf400], desc[UR36][R2.64+0x40], !P0 ;  /* 0x0f4000400215afae */ /* 0x0001e2000c101d64 */
[----:B------:R-:W-:-:S03]  /*bcc0*/  IMAD.MOV.U32 R13, RZ, RZ, R7 ;  /* 0x000000ffff0d7224 */ /* 0x000fc600078e0007 */
[----:B------:R0:W-:Y:S01]  /*bcd0*/  @!P2 LDGSTS.E.BYPASS.LTC128B.128 [R21+0x12400], desc[UR36][R2.64+0x80], !P1 ;  /* 0x124000800215afae */ /* 0x0001e2000c901d64 */
[----:B------:R-:W-:Y:S01]  /*bce0*/  ISETP.GE.AND P2, PT, R5, R6, PT ;  /* 0x000000060500720c */ /* 0x000fe20003f46270 */
[----:B------:R-:W-:-:S12]  /*bcf0*/  IMAD.MOV.U32 R5, RZ, RZ, R14 ;  /* 0x000000ffff057224 */ /* 0x000fd800078e000e */
[----:B0-----:R-:W-:Y:S05]  /*bd00*/  WARPSYNC.COLLECTIVE R15, `(.L_x_102) ;  /* 0x000000000f087348 */ /* 0x001fea0003c00000 */
[----:B------:R1:W2:Y:S02]  /*bd10*/  SHFL.IDX P6, R14, R13, R12, R11 ;  /* 0x0000000c0d0e7389 */ /* 0x0002a400000c000b */
[----:B012---:R-:W-:Y:S01]  /*bd20*/  ENDCOLLECTIVE ;  /* 0x000000000000791b */ /* 0x007fe20003800000 */
.L_x_102:
[----:B------:R-:W-:Y:S01]  /*bd30*/  VIADD R3, R0, 0x40 ;  /* 0x0000004000037836 */ /* 0x000fe20000000000 */
[----:B------:R-:W-:Y:S01]  /*bd40*/  @!P2 LEA R25, R28, UR45, 0x1 ;  /* 0x0000002d1c19ac11 */ /* 0x000fe2000f8e08ff */
[----:B------:R-:W-:Y:S02]  /*bd50*/  IMAD.MOV.U32 R13, RZ, RZ, R9 ;  /* 0x000000ffff0d7224 */ /* 0x000fe400078e0009 */
[----:B------:R-:W-:Y:S01]  /*bd60*/  IMAD.MOV.U32 R12, RZ, RZ, 0x2 ;  /* 0x00000002ff0c7424 */ /* 0x000fe200078e00ff */
[----:B------:R-:W-:-:S07]  /*bd70*/  MOV R4, R14 ;  /* 0x0000000e00047202 */ /* 0x000fce0000000f00 */
[----:B------:R-:W-:Y:S05]  /*bd80*/  WARPSYNC.COLLECTIVE R15, `(.L_x_103) ;  /* 0x000000000f087348 */ /* 0x000fea0003c00000 */
[----:B------:R0:W1:Y:S02]  /*bd90*/  SHFL.IDX P6, R14, R13, R12, R11 ;  /* 0x0000000c0d0e7389 */ /* 0x00006400000c000b */
[----:B01----:R-:W-:Y:S01]  /*bda0*/  ENDCOLLECTIVE ;  /* 0x000000000000791b */ /* 0x003fe20003800000 */
.L_x_103:
        /* <DEDUP_REMOVED lines=13> */
.L_x_104:
[----:B------:R-:W-:Y:S01]  /*be80*/  @!P2 LEA R21, R28, UR45, 0x1 ;  /* 0x0000002d1c15ac11 */ /* 0x000fe2000f8e08ff */
[----:B------:R-:W-:Y:S02]  /*be90*/  IMAD.MOV.U32 R13, RZ, RZ, R9 ;  /* 0x000000ffff0d7224 */ /* 0x000fe400078e0009 */
[----:B------:R-:W-:Y:S01]  /*bea0*/  IMAD.MOV.U32 R12, RZ, RZ, 0x3 ;  /* 0x00000003ff0c7424 */ /* 0x000fe200078e00ff */
[----:B------:R-:W-:-:S07]  /*beb0*/  MOV R2, R14 ;  /* 0x0000000e00027202 */ /* 0x000fce0000000f00 */
[----:B------:R-:W-:Y:S05]  /*bec0*/  WARPSYNC.COLLECTIVE R15, `(.L_x_105) ;  /* 0x000000000f087348 */ /* 0x000fea0003c00000 */
[----:B------:R0:W1:Y:S02]  /*bed0*/  SHFL.IDX P6, R14, R13, R12, R11 ;  /* 0x0000000c0d0e7389 */ /* 0x00006400000c000b */
[----:B01----:R-:W-:Y:S01]  /*bee0*/  ENDCOLLECTIVE ;  /* 0x000000000000791b */ /* 0x003fe20003800000 */
.L_x_105:
        /* <DEDUP_REMOVED lines=8> */
[----:B------:R-:W-:-:S07]  /*bf70*/  IMAD.MOV.U32 R5, RZ, RZ, R14 ;  /* 0x000000ffff057224 */ /* 0x000fce00078e000e */
[----:B0-----:R-:W-:Y:S05]  /*bf80*/  WARPSYNC.COLLECTIVE R15, `(.L_x_106) ;  /* 0x000000000f087348 */ /* 0x001fea0003c00000 */
[----:B------:R1:W2:Y:S02]  /*bf90*/  SHFL.IDX P6, R14, R13, R12, R11 ;  /* 0x0000000c0d0e7389 */ /* 0x0002a400000c000b */
[----:B012---:R-:W-:Y:S01]  /*bfa0*/  ENDCOLLECTIVE ;  /* 0x000000000000791b */ /* 0x007fe20003800000 */
.L_x_106:
[----:B------:R-:W-:-:S04]  /*bfb0*/  IADD3 R3, R0, 0x60, RZ ;  /* 0x0000006000037810 */ /* 0x000fc80007ffe0ff */
[----:B------:R-:W-:Y:S01]  /*bfc0*/  ISETP.GE.AND P2, PT, R3, R6, PT ;  /* 0x000000060300720c */ /* 0x000fe20003f46270 */
[----:B------:R-:W-:Y:S02]  /*bfd0*/  VIADD R3, R0, 0x80 ;  /* 0x0000008000037836 */ /* 0x000fe40000000000 */
[----:B------:R-:W-:Y:S02]  /*bfe0*/  IMAD.MOV.U32 R13, RZ, RZ, R8 ;  /* 0x000000ffff0d7224 */ /* 0x000fe400078e0008 */
[----:B------:R-:W-:-:S08]  /*bff0*/  IMAD.MOV.U32 R12, RZ, RZ, RZ ;  /* 0x000000ffff0c7224 */ /* 0x000fd000078e00ff */
[----:B------:R-:W-:Y:S01]  /*c000*/  @!P2 LEA R25, R28, UR45, 0x1 ;  /* 0x0000002d1c19ac11 */ /* 0x000fe2000f8e08ff */
[----:B------:R-:W-:-:S07]  /*c010*/  IMAD.MOV.U32 R4, RZ, RZ, R14 ;  /* 0x000000ffff047224 */ /* 0x000fce00078e000e */
[----:B------:R-:W-:Y:S05]  /*c020*/  WARPSYNC.COLLECTIVE R15, `(.L_x_107) ;  /* 0x000000000f087348 */ /* 0x000fea0003c00000 */
[----:B------:R0:W1:Y:S02]  /*c030*/  SHFL.IDX P6, R14, R13, R12, R11 ;  /* 0x0000000c0d0e7389 */ /* 0x00006400000c000b */
[----:B01----:R-:W-:Y:S01]  /*c040*/  ENDCOLLECTIVE ;  /* 0x000000000000791b */ /* 0x003fe20003800000 */
.L_x_107:
        /* <DEDUP_REMOVED lines=13> */
.L_x_108:
[----:B------:R-:W-:Y:S01]  /*c120*/  @!P2 LEA R7, R28, UR45, 0x1 ;  /* 0x0000002d1c07ac11 */ /* 0x000fe2000f8e08ff */
[----:B------:R-:W-:Y:S02]  /*c130*/  IMAD.MOV.U32 R13, RZ, RZ, R8 ;  /* 0x000000ffff0d7224 */ /* 0x000fe400078e0008 */
[----:B------:R-:W-:Y:S01]  /*c140*/  IMAD.MOV.U32 R12, RZ, RZ, 0x1 ;  /* 0x00000001ff0c7424 */ /* 0x000fe200078e00ff */
[----:B------:R-:W-:-:S07]  /*c150*/  MOV R2, R14 ;  /* 0x0000000e00027202 */ /* 0x000fce0000000f00 */
[----:B------:R-:W-:Y:S05]  /*c160*/  WARPSYNC.COLLECTIVE R15, `(.L_x_109) ;  /* 0x000000000f087348 */ /* 0x000fea0003c00000 */
[----:B------:R0:W1:Y:S02]  /*c170*/  SHFL.IDX P6, R14, R13, R12, R11 ;  /* 0x0000000c0d0e7389 */ /* 0x00006400000c000b */
[----:B01----:R-:W-:Y:S01]  /*c180*/  ENDCOLLECTIVE ;  /* 0x000000000000791b */ /* 0x003fe20003800000 */
.L_x_109:
        /* <DEDUP_REMOVED lines=12> */
.L_x_110:
[----:B------:R-:W-:Y:S05]  /*c250*/  BRA `(.L_x_111) ;  /* 0xffffffd400587947 */ /* 0x000fea000383ffff */
.L_x_54:
[----:B0-----:R-:W-:-:S04]  /*c260*/  MOV R3, UR45 ;  /* 0x0000002d00037c02 */ /* 0x001fc80008000f00 */
[----:B------:R0:W1:Y:S03]  /*c270*/  SYNCS.PHASECHK.TRANS64.TRYWAIT P0, [R3+URZ+0x2d820], R0 ;  /* 0x02d82000030075a7 */ /* 0x000066000800017f */
[----:B-1----:R-:W-:Y:S05]  /*c280*/  @!P0 NANOSLEEP.SYNCS 0x989680 ;  /* 0x009896800000895d */ /* 0x002fea0003900000 */
[----:B------:R-:W1:Y:S02]  /*c290*/  @!P0 SYNCS.PHASECHK.TRANS64 P0, [R3+URZ+0x2d820], R0 ;  /* 0x02d82000030085a7 */ /* 0x000e64000800007f */
[----:B-1----:R-:W-:Y:S05]  /*c2a0*/  @!P0 BRA `(.L_x_54) ;  /* 0xfffffffc00ec8947 */ /* 0x002fea000383ffff */
[----:B------:R-:W-:Y:S05]  /*c2b0*/  BRA `(.L_x_112) ;  /* 0xffffffd400a07947 */ /* 0x000fea000383ffff */
.L_x_58:
[----:B0-----:R0:W1:Y:S02]  /*c2c0*/  SYNCS.PHASECHK.TRANS64.TRYWAIT P0, [R7+URZ+0x2d840], R2 ;  /* 0x02d84002070075a7 */ /* 0x001064000800017f */
[----:B-1----:R-:W-:Y:S05]  /*c2d0*/  @!P0 NANOSLEEP.SYNCS 0x989680 ;  /* 0x009896800000895d */ /* 0x002fea0003900000 */
[----:B------:R-:W1:Y:S02]  /*c2e0*/  @!P0 SYNCS.PHASECHK.TRANS64 P0, [R7+URZ+0x2d840], R2 ;  /* 0x02d84002070085a7 */ /* 0x000e64000800007f */
[----:B-1----:R-:W-:Y:S05]  /*c2f0*/  @!P0 BRA `(.L_x_58) ;  /* 0xfffffffc00f08947 */ /* 0x002fea000383ffff */
[----:B------:R-:W-:Y:S05]  /*c300*/  BRA `(.L_x_113) ;  /* 0xffffffd800a87947 */ /* 0x000fea000383ffff */
.L_x_59:
[----:B------:R-:W-:Y:S01]  /*c310*/  BSSY B1, `(.L_x_114) ;  /* 0x0000008000017945 */ /* 0x000fe20003800000 */
[----:B------:R-:W-:Y:S02]  /*c320*/  IMAD.MOV.U32 R13, RZ, RZ, R19 ;  /* 0x000000ffff0d7224 */ /* 0x000fe400078e0013 */
[----:B------:R-:W-:Y:S02]  /*c330*/  IMAD.MOV.U32 R12, RZ, RZ, RZ ;  /* 0x000000ffff0c7224 */ /* 0x000fe400078e00ff */
[----:B------:R-:W-:Y:S02]  /*c340*/  IMAD.MOV.U32 R11, RZ, RZ, 0x1c1f ;  /* 0x00001c1fff0b7424 */ /* 0x000fe400078e00ff */
[----:B------:R-:W-:-:S07]  /*c350*/  IMAD.MOV.U32 R15, RZ, RZ, -0x1 ;  /* 0xffffffffff0f7424 */ /* 0x000fce00078e00ff */
[----:B------:R-:W-:Y:S05]  /*c360*/  WARPSYNC.COLLECTIVE R15, `(.L_x_115) ;  /* 0x000000000f087348 */ /* 0x000fea0003c00000 */
[----:B------:R0:W1:Y:S02]  /*c370*/  SHFL.IDX P6, R14, R13, R12, R11 ;  /* 0x0000000c0d0e7389 */ /* 0x00006400000c000b */
[----:B01----:R-:W-:Y:S01]  /*c380*/  ENDCOLLECTIVE ;  /* 0x000000000000791b */ /* 0x003fe20003800000 */
.L_x_115:
[----:B------:R-:W-:Y:S05]  /*c390*/  BSYNC B1 ;  /* 0x0000000000017941 */ /* 0x000fea0003800000 */
.L_x_114:
[----:B------:R-:W0:Y:S01]  /*c3a0*/  S2R R27, SR_TID.X ;  /* 0x00000000001b7919 */ /* 0x000e220000002100 */
[----:B------:R-:W-:Y:S01]  /*c3b0*/  MOV R13, R8 ;  /* 0x00000008000d7202 */ /* 0x000fe20000000f00 */
[----:B------:R-:W-:Y:S01]  /*c3c0*/  IMAD.MOV.U32 R12, RZ, RZ, RZ ;  /* 0x000000ffff0c7224 */ /* 0x000fe200078e00ff */
[----:B------:R-:W-:Y:S01]  /*c3d0*/  LOP3.LUT R16, R16, 0xffffffdf, RZ, 0xc0, !PT ;  /* 0xffffffdf10107812 */ /* 0x000fe200078ec0ff */
[----:B------:R-:W-:Y:S01]  /*c3e0*/  IMAD.MOV.U32 R11, RZ, RZ, 0x1c1f ;  /* 0x00001c1fff0b7424 */ /* 0x000fe200078e00ff */
[----:B------:R-:W-:Y:S01]  /*c3f0*/  LEA R9, R9, UR45, 0x1 ;  /* 0x0000002d09097c11 */ /* 0x000fe2000f8e08ff */
[----:B------:R-:W-:Y:S01]  /*c400*/  IMAD.MOV.U32 R15, RZ, RZ, -0x1 ;  /* 0xffffffffff0f7424 */ /* 0x000fe200078e00ff */
[----:B------:R-:W-:Y:S01]  /*c410*/  @P1 LOP3.LUT R16, R16, 0x20, RZ, 0xfc, !PT ;  /* 0x0000002010101812 */ /* 0x000fe200078efcff */
[----:B------:R-:W-:-:S07]  /*c420*/  IMAD.MOV.U32 R3, RZ, RZ, R14 ;  /* 0x000000ffff037224 */ /* 0x000fce00078e000e */
[----:B0-----:R-:W-:Y:S05]  /*c430*/  WARPSYNC.COLLECTIVE R15, `(.L_x_116) ;  /* 0x000000000f087348 */ /* 0x001fea0003c00000 */
[----:B------:R1:W2:Y:S02]  /*c440*/  SHFL.IDX P6, R14, R13, R12, R11 ;  /* 0x0000000c0d0e7389 */ /* 0x0002a400000c000b */
[----:B012---:R-:W-:Y:S01]  /*c450*/  ENDCOLLECTIVE ;  /* 0x000000000000791b */ /* 0x007fe20003800000 */
.L_x_116:
[----:B------:R-:W-:Y:S01]  /*c460*/  LOP3.LUT P1, RZ, R16, 0x4, RZ, 0xc0, !PT ;  /* 0x0000000410ff7812 */ /* 0x000fe2000782c0ff */
[----:B------:R-:W-:Y:S02]  /*c470*/  IMAD.MOV.U32 R13, RZ, RZ, R19 ;  /* 0x000000ffff0d7224 */ /* 0x000fe400078e0013 */
[----:B------:R-:W-:Y:S02]  /*c480*/  IMAD.MOV.U32 R12, RZ, RZ, 0x1 ;  /* 0x00000001ff0c7424 */ /* 0x000fe400078e00ff */
[----:B------:R-:W-:Y:S02]  /*c490*/  IMAD.SHL.U32 R27, R27, 0x8, RZ ;  /* 0x000000081b1b7824 */ /* 0x000fe400078e00ff */
[----:B------:R-:W-:-:S07]  /*c4a0*/  IMAD.MOV.U32 R2, RZ, RZ, R14 ;  /* 0x000000ffff027224 */ /* 0x000fce00078e000e */
[----:B------:R-:W-:Y:S05]  /*c4b0*/  WARPSYNC.COLLECTIVE R15, `(.L_x_117) ;  /* 0x000000000f087348 */ /* 0x000fea0003c00000 */
[----:B------:R0:W1:Y:S02]  /*c4c0*/  SHFL.IDX P6, R14, R13, R12, R11 ;  /* 0x0000000c0d0e7389 */ /* 0x00006400000c000b */
[----:B01----:R-:W-:Y:S01]  /*c4d0*/  ENDCOLLECTIVE ;  /* 0x000000000000791b */ /* 0x003fe20003800000 */
.L_x_117:
[----:B------:R-:W-:-:S04]  /*c4e0*/  LOP3.LUT R27, R27, 0x18, RZ, 0xc0, !PT ;  /* 0x000000181b1b7812 */ /* 0x000fc800078ec0ff */
[----:B------:R-:W-:-:S04]  /*c4f0*/  SHF.L.U32 R4, R27, 0x1, RZ ;  /* 0x000000011b047819 */ /* 0x000fc800000006ff */
[----:B------:R-:W-:-:S05]  /*c500*/  IADD3 R2, P0, R2, R4, RZ ;  /* 0x0000000402027210 */ /* 0x000fca0007f1e0ff */
[----:B------:R-:W-:Y:S02]  /*c510*/  IMAD.X R3, RZ, RZ, R3, P0 ;  /* 0x000000ffff037224 */ /* 0x000fe400000e0603 */
[----:B------:R-:W-:-:S03]  /*c520*/  IMAD.MOV.U32 R13, RZ, RZ, R8 ;  /* 0x000000ffff0d7224 */ /* 0x000fc600078e0008 */
[----:B------:R-:W-:Y:S01]  /*c530*/  @!PT LDS RZ, [RZ] ;  /* 0x00000000fffff984 */ /* 0x000fe20000000800 */
[----:B------:R-:W-:Y:S01]  /*c540*/  @!PT LDS RZ, [RZ] ;  /* 0x00000000fffff984 */ /* 0x000fe20000000800 */
[----:B------:R-:W-:Y:S01]  /*c550*/  @!PT LDS RZ, [RZ] ;  /* 0x00000000fffff984 */ /* 0x000fe20000000800 */
[----:B------:R-:W-:Y:S04]  /*c560*/  LDGSTS.E.BYPASS.LTC128B.128 [R9+0x15400], desc[UR36][R2.64], !P1 ;  /* 0x1540000002097fae */ /* 0x000fe8000c901d64 */
[----:B------:R-:W-:Y:S04]  /*c570*/  LDGSTS.E.BYPASS.LTC128B.128 [R9+0x17400], desc[UR36][R2.64+0x40], !P5 ;  /* 0x1740004002097fae */ /* 0x000fe8000e901d64 */
[----:B------:R0:W-:Y:S02]  /*c580*/  LDGSTS.E.BYPASS.LTC128B.128 [R9+0x19400], desc[UR36][R2.64+0x80], !P4 ;  /* 0x1940008002097fae */ /* 0x0001e4000e101d64 */
[----:B0-----:R-:W-:-:S07]  /*c590*/  IMAD.MOV.U32 R3, RZ, RZ, R14 ;  /* 0x000000ffff037224 */ /* 0x001fce00078e000e */
[----:B------:R-:W-:Y:S05]  /*c5a0*/  WARPSYNC.COLLECTIVE R15, `(.L_x_118) ;  /* 0x000000000f087348 */ /* 0x000fea0003c00000 */
[----:B------:R0:W1:Y:S02]  /*c5b0*/  SHFL.IDX P6, R14, R13, R12, R11 ;  /* 0x0000000c0d0e7389 */ /* 0x00006400000c000b */
[----:B01----:R-:W-:Y:S01]  /*c5c0*/  ENDCOLLECTIVE ;  /* 0x000000000000791b */ /* 0x003fe20003800000 */
.L_x_118:
[----:B------:R-:W-:Y:S02]  /*c5d0*/  IMAD.MOV.U32 R13, RZ, RZ, R19 ;  /* 0x000000ffff0d7224 */ /* 0x000fe400078e0013 */
[----:B------:R-:W-:Y:S01]  /*c5e0*/  IMAD.MOV.U32 R12, RZ, RZ, 0x2 ;  /* 0x00000002ff0c7424 */ /* 0x000fe200078e00ff */
[----:B------:R-:W-:-:S07]  /*c5f0*/  MOV R2, R14 ;  /* 0x0000000e00027202 */ /* 0x000fce0000000f00 */
[----:B------:R-:W-:Y:S05]  /*c600*/  WARPSYNC.COLLECTIVE R15, `(.L_x_119) ;  /* 0x000000000f087348 */ /* 0x000fea0003c00000 */
[----:B------:R0:W1:Y:S02]  /*c610*/  SHFL.IDX P6, R14, R13, R12, R11 ;  /* 0x0000000c0d0e7389 */ /* 0x00006400000c000b */
[----:B01----:R-:W-:Y:S01]  /*c620*/  ENDCOLLECTIVE ;  /* 0x000000000000791b */ /* 0x003fe20003800000 */
.L_x_119:
[----:B------:R-:W-:-:S05]  /*c630*/  IADD3 R2, P0, R2, R4, RZ ;  /* 0x0000000402027210 */ /* 0x000fca0007f1e0ff */
[----:B------:R-:W-:-:S05]  /*c640*/  IMAD.X R3, RZ, RZ, R3, P0 ;  /* 0x000000ffff037224 */ /* 0x000fca00000e0603 */
[----:B------:R-:W-:Y:S01]  /*c650*/  @!PT LDS RZ, [RZ] ;  /* 0x00000000fffff984 */ /* 0x000fe20000000800 */
[----:B------:R-:W-:Y:S01]  /*c660*/  @!PT LDS RZ, [RZ] ;  /* 0x00000000fffff984 */ /* 0x000fe20000000800 */
[----:B------:R-:W-:Y:S01]  /*c670*/  @!PT LDS RZ, [RZ] ;  /* 0x00000000fffff984 */ /* 0x000fe20000000800 */
[----:B------:R0:W-:Y:S01]  /*c680*/  LDGSTS.E.BYPASS.LTC128B.128 [R9+0x15c00], desc[UR36][R2.64], !P1 ;  /* 0x15c0000002097fae */ /* 0x0001e2000c901d64 */
[----:B------:R-:W-:-:S03]  /*c690*/  IMAD.MOV.U32 R13, RZ, RZ, R8 ;  /* 0x000000ffff0d7224 */ /* 0x000fc600078e0008 */
[----:B------:R0:W-:Y:S04]  /*c6a0*/  LDGSTS.E.BYPASS.LTC128B.128 [R9+0x17c00], desc[UR36][R2.64+0x40], !P5 ;  /* 0x17c0004002097fae */ /* 0x0001e8000e901d64 */
[----:B------:R0:W-:Y:S01]  /*c6b0*/  LDGSTS.E.BYPASS.LTC128B.128 [R9+0x19c00], desc[UR36][R2.64+0x80], !P4 ;  /* 0x19c0008002097fae */ /* 0x0001e2000e101d64 */
[----:B------:R-:W-:-:S07]  /*c6c0*/  IMAD.MOV.U32 R27, RZ, RZ, R14 ;  /* 0x000000ffff1b7224 */ /* 0x000fce00078e000e */
[----:B0-----:R-:W-:Y:S05]  /*c6d0*/  WARPSYNC.COLLECTIVE R15, `(.L_x_120) ;  /* 0x000000000f087348 */ /* 0x001fea0003c00000 */
[----:B------:R1:W2:Y:S02]  /*c6e0*/  SHFL.IDX P6, R14, R13, R12, R11 ;  /* 0x0000000c0d0e7389 */ /* 0x0002a400000c000b */
[----:B012---:R-:W-:Y:S01]  /*c6f0*/  ENDCOLLECTIVE ;  /* 0x000000000000791b */ /* 0x007fe20003800000 */
.L_x_120:
[----:B------:R-:W-:Y:S02]  /*c700*/  IMAD.MOV.U32 R13, RZ, RZ, R19 ;  /* 0x000000ffff0d7224 */ /* 0x000fe400078e0013 */
[----:B------:R-:W-:Y:S01]  /*c710*/  IMAD.MOV.U32 R12, RZ, RZ, 0x3 ;  /* 0x00000003ff0c7424 */ /* 0x000fe200078e00ff */
[----:B------:R-:W-:-:S07]  /*c720*/  MOV R2, R14 ;  /* 0x0000000e00027202 */ /* 0x000fce0000000f00 */
[----:B------:R-:W-:Y:S05]  /*c730*/  WARPSYNC.COLLECTIVE R15, `(.L_x_121) ;  /* 0x000000000f087348 */ /* 0x000fea0003c00000 */
[----:B------:R0:W1:Y:S02]  /*c740*/  SHFL.IDX P6, R14, R13, R12, R11 ;  /* 0x0000000c0d0e7389 */ /* 0x00006400000c000b */
[----:B01----:R-:W-:Y:S01]  /*c750*/  ENDCOLLECTIVE ;  /* 0x000000000000791b */ /* 0x003fe20003800000 */
.L_x_121:
[----:B------:R-:W-:-:S05]  /*c760*/  IADD3 R2, P0, R2, R4, RZ ;  /* 0x0000000402027210 */ /* 0x000fca0007f1e0ff */
[----:B------:R-:W-:-:S05]  /*c770*/  IMAD.X R3, RZ, RZ, R27, P0 ;  /* 0x000000ffff037224 */ /* 0x000fca00000e061b */
[----:B------:R-:W-:Y:S01]  /*c780*/  @!PT LDS RZ, [RZ] ;  /* 0x00000000fffff984 */ /* 0x000fe20000000800 */
[----:B------:R-:W-:Y:S01]  /*c790*/  @!PT LDS RZ, [RZ] ;  /* 0x00000000fffff984 */ /* 0x000fe20000000800 */
[----:B------:R-:W-:Y:S01]  /*c7a0*/  @!PT LDS RZ, [RZ] ;  /* 0x00000000fffff984 */ /* 0x000fe20000000800 */
[----:B------:R0:W-:Y:S01]  /*c7b0*/  LDGSTS.E.BYPASS.LTC128B.128 [R9+0x16400], desc[UR36][R2.64], !P1 ;  /* 0x1640000002097fae */ /* 0x0001e2000c901d64 */
[----:B------:R-:W-:Y:S01]  /*c7c0*/  LOP3.LUT P1, RZ, R16, 0x20, RZ, 0xc0, !PT ;  /* 0x0000002010ff7812 */ /* 0x000fe2000782c0ff */
[----:B------:R-:W-:Y:S02]  /*c7d0*/  IMAD.MOV.U32 R13, RZ, RZ, R8 ;  /* 0x000000ffff0d7224 */ /* 0x000fe400078e0008 */
[----:B------:R0:W-:Y:S04]  /*c7e0*/  LDGSTS.E.BYPASS.LTC128B.128 [R9+0x18400], desc[UR36][R2.64+0x40], !P5 ;  /* 0x1840004002097fae */ /* 0x0001e8000e901d64 */
[----:B------:R0:W-:Y:S01]  /*c7f0*/  LDGSTS.E.BYPASS.LTC128B.128 [R9+0x1a400], desc[UR36][R2.64+0x80], !P4 ;  /* 0x1a40008002097fae */ /* 0x0001e2000e101d64 */
[----:B------:R-:W-:-:S07]  /*c800*/  IMAD.MOV.U32 R27, RZ, RZ, R14 ;  /* 0x000000ffff1b7224 */ /* 0x000fce00078e000e */
[----:B0-----:R-:W-:Y:S05]  /*c810*/  WARPSYNC.COLLECTIVE R15, `(.L_x_122) ;  /* 0x000000000f087348 */ /* 0x001fea0003c00000 */
[----:B------:R1:W2:Y:S02]  /*c820*/  SHFL.IDX P6, R14, R13, R12, R11 ;  /* 0x0000000c0d0e7389 */ /* 0x0002a400000c000b */
[----:B012---:R-:W-:Y:S01]  /*c830*/  ENDCOLLECTIVE ;  /* 0x000000000000791b */ /* 0x007fe20003800000 */
.L_x_122:
[----:B------:R-:W-:Y:S01]  /*c840*/  MOV R2, R14 ;  /* 0x0000000e00027202 */ /* 0x000fe20000000f00 */
[----:B------:R-:W-:Y:S06]  /*c850*/  BRA `(.L_x_123) ;  /* 0xffffffd800407947 */ /* 0x000fec000383ffff */
.L_x_64:
[----:B-1----:R1:W2:Y:S02]  /*c860*/  SYNCS.PHASECHK.TRANS64.TRYWAIT P0, [R7+URZ+0x2d860], R2 ;  /* 0x02d86002070075a7 */ /* 0x0022a4000800017f */
[----:B--2---:R-:W-:Y:S05]  /*c870*/  @!P0 NANOSLEEP.SYNCS 0x989680 ;  /* 0x009896800000895d */ /* 0x004fea0003900000 */
[----:B------:R-:W2:Y:S02]  /*c880*/  @!P0 SYNCS.PHASECHK.TRANS64 P0, [R7+URZ+0x2d860], R2 ;  /* 0x02d86002070085a7 */ /* 0x000ea4000800007f */
[----:B--2---:R-:W-:Y:S05]  /*c890*/  @!P0 BRA `(.L_x_64) ;  /* 0xfffffffc00f08947 */ /* 0x004fea000383ffff */
[----:B------:R-:W-:Y:S05]  /*c8a0*/  BRA `(.L_x_124) ;  /* 0xffffffd800a87947 */ /* 0x000fea000383ffff */
.L_x_65:
[----:B------:R-:W-:Y:S01]  /*c8b0*/  BSSY B1, `(.L_x_125) ;  /* 0x0000008000017945 */ /* 0x000fe20003800000 */
[----:B------:R-:W-:Y:S02]  /*c8c0*/  IMAD.MOV.U32 R13, RZ, RZ, R18 ;  /* 0x000000ffff0d7224 */ /* 0x000fe400078e0012 */
[----:B------:R-:W-:Y:S02]  /*c8d0*/  IMAD.MOV.U32 R12, RZ, RZ, RZ ;  /* 0x000000ffff0c7224 */ /* 0x000fe400078e00ff */
[----:B------:R-:W-:Y:S02]  /*c8e0*/  IMAD.MOV.U32 R11, RZ, RZ, 0x1c1f ;  /* 0x00001c1fff0b7424 */ /* 0x000fe400078e00ff */
[----:B------:R-:W-:-:S07]  /*c8f0*/  IMAD.MOV.U32 R15, RZ, RZ, -0x1 ;  /* 0xffffffffff0f7424 */ /* 0x000fce00078e00ff */
[----:B-1----:R-:W-:Y:S05]  /*c900*/  WARPSYNC.COLLECTIVE R15, `(.L_x_126) ;  /* 0x000000000f087348 */ /* 0x002fea0003c00000 */
[----:B------:R0:W2:Y:S02]  /*c910*/  SHFL.IDX P6, R14, R13, R12, R11 ;  /* 0x0000000c0d0e7389 */ /* 0x0000a400000c000b */
[----:B012---:R-:W-:Y:S01]  /*c920*/  ENDCOLLECTIVE ;  /* 0x000000000000791b */ /* 0x007fe20003800000 */
.L_x_126:
[----:B------:R-:W-:Y:S05]  /*c930*/  BSYNC B1 ;  /* 0x0000000000017941 */ /* 0x000fea0003800000 */
.L_x_125:
[----:B------:R-:W-:Y:S01]  /*c940*/  MOV R13, R17 ;  /* 0x00000011000d7202 */ /* 0x000fe20000000f00 */
[----:B------:R-:W-:Y:S01]  /*c950*/  IMAD.MOV.U32 R12, RZ, RZ, RZ ;  /* 0x000000ffff0c7224 */ /* 0x000fe200078e00ff */
[----:B------:R-:W-:Y:S01]  /*c960*/  LEA R8, R8, UR45, 0x1 ;  /* 0x0000002d08087c11 */ /* 0x000fe2000f8e08ff */
[----:B------:R-:W-:Y:S02]  /*c970*/  IMAD.MOV.U32 R11, RZ, RZ, 0x1c1f ;  /* 0x00001c1fff0b7424 */ /* 0x000fe400078e00ff */
[----:B------:R-:W-:Y:S02]  /*c980*/  IMAD.MOV.U32 R15, RZ, RZ, -0x1 ;  /* 0xffffffffff0f7424 */ /* 0x000fe400078e00ff */
[----:B------:R-:W-:-:S07]  /*c990*/  IMAD.MOV.U32 R3, RZ, RZ, R14 ;  /* 0x000000ffff037224 */ /* 0x000fce00078e000e */
[----:B------:R-:W-:Y:S05]  /*c9a0*/  WARPSYNC.COLLECTIVE R15, `(.L_x_127) ;  /* 0x000000000f087348 */ /* 0x000fea0003c00000 */
[----:B------:R0:W1:Y:S02]  /*c9b0*/  SHFL.IDX P6, R14, R13, R12, R11 ;  /* 0x0000000c0d0e7389 */ /* 0x00006400000c000b */
[----:B01----:R-:W-:Y:S01]  /*c9c0*/  ENDCOLLECTIVE ;  /* 0x000000000000791b */ /* 0x003fe20003800000 */
.L_x_127:
[----:B------:R-:W-:Y:S01]  /*c9d0*/  IMAD.MOV.U32 R13, RZ, RZ, R18 ;  /* 0x000000ffff0d7224 */ /* 0x000fe200078e0012 */
[----:B------:R-:W-:Y:S02]  /*c9e0*/  MOV R12, 0x1 ;  /* 0x00000001000c7802 */ /* 0x000fe40000000f00 */
[----:B------:R-:W-:-:S13]  /*c9f0*/  IADD3 R2, P0, R14, R4, RZ ;  /* 0x000000040e027210 */ /* 0x000fda0007f1e0ff */
[----:B------:R-:W-:Y:S05]  /*ca00*/  WARPSYNC.COLLECTIVE R15, `(.L_x_128) ;  /* 0x000000000f087348 */ /* 0x000fea0003c00000 */
[----:B------:R0:W1:Y:S02]  /*ca10*/  SHFL.IDX P6, R14, R13, R12, R11 ;  /* 0x0000000c0d0e7389 */ /* 0x00006400000c000b */
[----:B01----:R-:W-:Y:S01]  /*ca20*/  ENDCOLLECTIVE ;  /* 0x000000000000791b */ /* 0x003fe20003800000 */
.L_x_128:
[----:B------:R-:W-:Y:S01]  /*ca30*/  IMAD.X R3, RZ, RZ, R3, P0 ;  /* 0x000000ffff037224 */ /* 0x000fe200000e0603 */
[----:B------:R-:W-:Y:S01]  /*ca40*/  ISETP.LT.OR P0, PT, R0, 0x1, P3 ;  /* 0x000000010000780c */ /* 0x000fe20001f01670 */
[----:B------:R-:W-:-:S12]  /*ca50*/  IMAD.MOV.U32 R13, RZ, RZ, R17 ;  /* 0x000000ffff0d7224 */ /* 0x000fd800078e0011 */
[----:B------:R-:W-:Y:S01]  /*ca60*/  @!PT LDS RZ, [RZ] ;  /* 0x00000000fffff984 */ /* 0x000fe20000000800 */
[----:B------:R-:W-:Y:S01]  /*ca70*/  @!PT LDS RZ, [RZ] ;  /* 0x00000000fffff984 */ /* 0x000fe20000000800 */
[----:B------:R-:W-:Y:S01]  /*ca80*/  @!PT LDS RZ, [RZ] ;  /* 0x00000000fffff984 */ /* 0x000fe20000000800 */
[----:B------:R-:W-:Y:S01]  /*ca90*/  LDGSTS.E.BYPASS.LTC128B.128 [R8+0x400], desc[UR36][R2.64], !P0 ;  /* 0x0040000002087fae */ /* 0x000fe2000c101d64 */
[----:B------:R-:W-:-:S13]  /*caa0*/  ISETP.LT.OR P0, PT, R0, 0x1, P2 ;  /* 0x000000010000780c */ /* 0x000fda0001701670 */
[----:B------:R-:W-:Y:S01]  /*cab0*/  LDGSTS.E.BYPASS.LTC128B.128 [R8+0x2400], desc[UR36][R2.64+0x40], !P0 ;  /* 0x0240004002087fae */ /* 0x000fe2000c101d64 */
[----:B------:R-:W-:-:S13]  /*cac0*/  ISETP.LT.OR P0, PT, R0, 0x1, P1 ;  /* 0x000000010000780c */ /* 0x000fda0000f01670 */
[----:B------:R0:W-:Y:S02]  /*cad0*/  LDGSTS.E.BYPASS.LTC128B.128 [R8+0x4400], desc[UR36][R2.64+0x80], !P0 ;  /* 0x0440008002087fae */ /* 0x0001e4000c101d64 */
[----:B0-----:R-:W-:-:S07]  /*cae0*/  IMAD.MOV.U32 R3, RZ, RZ, R14 ;  /* 0x000000ffff037224 */ /* 0x001fce00078e000e */
[----:B------:R-:W-:Y:S05]  /*caf0*/  WARPSYNC.COLLECTIVE R15, `(.L_x_129) ;  /* 0x000000000f087348 */ /* 0x000fea0003c00000 */
[----:B------:R0:W1:Y:S02]  /*cb00*/  SHFL.IDX P6, R14, R13, R12, R11 ;  /* 0x0000000c0d0e7389 */ /* 0x00006400000c000b */
[----:B01----:R-:W-:Y:S01]  /*cb10*/  ENDCOLLECTIVE ;  /* 0x000000000000791b */ /* 0x003fe20003800000 */
.L_x_129:
[----:B------:R-:W-:Y:S02]  /*cb20*/  IMAD.MOV.U32 R13, RZ, RZ, R18 ;  /* 0x000000ffff0d7224 */ /* 0x000fe400078e0012 */
[----:B------:R-:W-:Y:S01]  /*cb30*/  IMAD.MOV.U32 R12, RZ, RZ, 0x2 ;  /* 0x00000002ff0c7424 */ /* 0x000fe200078e00ff */
[----:B------:R-:W-:-:S13]  /*cb40*/  IADD3 R2, P0, R14, R4, RZ ;  /* 0x000000040e027210 */ /* 0x000fda0007f1e0ff */
[----:B------:R-:W-:Y:S05]  /*cb50*/  WARPSYNC.COLLECTIVE R15, `(.L_x_130) ;  /* 0x000000000f087348 */ /* 0x000fea0003c00000 */
[----:B------:R0:W1:Y:S02]  /*cb60*/  SHFL.IDX P6, R14, R13, R12, R11 ;  /* 0x0000000c0d0e7389 */ /* 0x00006400000c000b */
[----:B01----:R-:W-:Y:S01]  /*cb70*/  ENDCOLLECTIVE ;  /* 0x000000000000791b */ /* 0x003fe20003800000 */
.L_x_130:
        /* <DEDUP_REMOVED lines=11> */
[----:B0-----:R-:W-:-:S07]  /*cc30*/  MOV R3, R14 ;  /* 0x0000000e00037202 */ /* 0x001fce0000000f00 */
[----:B------:R-:W-:Y:S05]  /*cc40*/  WARPSYNC.COLLECTIVE R15, `(.L_x_131) ;  /* 0x000000000f087348 */ /* 0x000fea0003c00000 */
[----:B------:R0:W1:Y:S02]  /*cc50*/  SHFL.IDX P6, R14, R13, R12, R11 ;  /* 0x0000000c0d0e7389 */ /* 0x00006400000c000b */
[----:B01----:R-:W-:Y:S01]  /*cc60*/  ENDCOLLECTIVE ;  /* 0x000000000000791b */ /* 0x003fe20003800000 */
.L_x_131:
[----:B------:R-:W-:Y:S02]  /*cc70*/  IMAD.MOV.U32 R13, RZ, RZ, R18 ;  /* 0x000000ffff0d7224 */ /* 0x000fe400078e0012 */
[----:B------:R-:W-:Y:S01]  /*cc80*/  IMAD.MOV.U32 R12, RZ, RZ, 0x3 ;  /* 0x00000003ff0c7424 */ /* 0x000fe200078e00ff */
[----:B------:R-:W-:-:S13]  /*cc90*/  IADD3 R2, P0, R14, R4, RZ ;  /* 0x000000040e027210 */ /* 0x000fda0007f1e0ff */
[----:B------:R-:W-:Y:S05]  /*cca0*/  WARPSYNC.COLLECTIVE R15, `(.L_x_132) ;  /* 0x000000000f087348 */ /* 0x000fea0003c00000 */
[----:B------:R0:W1:Y:S02]  /*ccb0*/  SHFL.IDX P6, R14, R13, R12, R11 ;  /* 0x0000000c0d0e7389 */ /* 0x00006400000c000b */
[----:B01----:R-:W-:Y:S01]  /*ccc0*/  ENDCOLLECTIVE ;  /* 0x000000000000791b */ /* 0x003fe20003800000 */
.L_x_132:
[----:B------:R-:W-:Y:S01]  /*ccd0*/  IMAD.X R3, RZ, RZ, R3, P0 ;  /* 0x000000ffff037224 */ /* 0x000fe200000e0603 */
[----:B------:R-:W-:Y:S02]  /*cce0*/  ISETP.LT.OR P0, PT, R0, 0x41, P3 ;  /* 0x000000410000780c */ /* 0x000fe40001f01670 */
[----:B------:R-:W-:-:S11]  /*ccf0*/  MOV R13, R17 ;  /* 0x00000011000d7202 */ /* 0x000fd60000000f00 */
[----:B------:R-:W-:Y:S01]  /*cd00*/  @!PT LDS RZ, [RZ] ;  /* 0x00000000fffff984 */ /* 0x000fe20000000800 */
[----:B------:R-:W-:Y:S01]  /*cd10*/  @!PT LDS RZ, [RZ] ;  /* 0x00000000fffff984 */ /* 0x000fe20000000800 */
[----:B------:R-:W-:Y:S01]  /*cd20*/  @!PT LDS RZ, [RZ] ;  /* 0x00000000fffff984 */ /* 0x000fe20000000800 */
[----:B------:R0:W-:Y:S01]  /*cd30*/  LDGSTS.E.BYPASS.LTC128B.128 [R8+0x1400], desc[UR36][R2.64], !P0 ;  /* 0x0140000002087fae */ /* 0x0001e2000c101d64 */
[----:B------:R-:W-:Y:S01]  /*cd40*/  ISETP.LT.OR P0, PT, R0, 0x41, P2 ;  /* 0x000000410000780c */ /* 0x000fe20001701670 */
[----:B------:R-:W-:-:S12]  /*cd50*/  IMAD.MOV.U32 R18, RZ, RZ, R14 ;  /* 0x000000ffff127224 */ /* 0x000fd800078e000e */
[----:B0-----:R-:W-:Y:S05]  /*cd60*/  WARPSYNC.COLLECTIVE R15, `(.L_x_133) ;  /* 0x000000000f087348 */ /* 0x001fea0003c00000 */
[----:B------:R1:W2:Y:S02]  /*cd70*/  SHFL.IDX P6, R14, R13, R12, R11 ;  /* 0x0000000c0d0e7389 */ /* 0x0002a400000c000b */
[----:B012---:R-:W-:Y:S01]  /*cd80*/  ENDCOLLECTIVE ;  /* 0x000000000000791b */ /* 0x007fe20003800000 */
.L_x_133:
[----:B------:R-:W-:Y:S01]  /*cd90*/  @!PT LDS RZ, [RZ] ;  /* 0x00000000fffff984 */ /* 0x000fe20000000800 */
[----:B------:R-:W-:Y:S01]  /*cda0*/  @!PT LDS RZ, [RZ] ;  /* 0x00000000fffff984 */ /* 0x000fe20000000800 */
[----:B------:R-:W-:Y:S01]  /*cdb0*/  @!PT LDS RZ, [RZ] ;  /* 0x00000000fffff984 */ /* 0x000fe20000000800 */
[----:B------:R0:W-:Y:S01]  /*cdc0*/  LDGSTS.E.BYPASS.LTC128B.128 [R8+0x3400], desc[UR36][R2.64+0x40], !P0 ;  /* 0x0340004002087fae */ /* 0x0001e2000c101d64 */
[----:B------:R-:W-:-:S13]  /*cdd0*/  ISETP.LT.OR P0, PT, R0, 0x41, P1 ;  /* 0x000000410000780c */ /* 0x000fda0000f01670 */
[----:B------:R0:W-:Y:S01]  /*cde0*/  LDGSTS.E.BYPASS.LTC128B.128 [R8+0x5400], desc[UR36][R2.64+0x80], !P0 ;  /* 0x0540008002087fae */ /* 0x0001e2000c101d64 */
[----:B------:R-:W-:Y:S05]  /*cdf0*/  BRA `(.L_x_134) ;  /* 0xffffffd400e87947 */ /* 0x000fea000383ffff */
.L_x_71:
[----:B0-----:R0:W1:Y:S02]  /*ce00*/  SYNCS.PHASECHK.TRANS64.TRYWAIT P0, [R0+URZ+0x2d860], R3 ;  /* 0x02d86003000075a7 */ /* 0x001064000800017f */
[----:B-1----:R-:W-:Y:S05]  /*ce10*/  @!P0 NANOSLEEP.SYNCS 0x989680 ;  /* 0x009896800000895d */ /* 0x002fea0003900000 */
[----:B------:R-:W1:Y:S02]  /*ce20*/  @!P0 SYNCS.PHASECHK.TRANS64 P0, [R0+URZ+0x2d860], R3 ;  /* 0x02d86003000085a7 */ /* 0x000e64000800007f */
[----:B-1----:R-:W-:Y:S05]  /*ce30*/  @!P0 BRA `(.L_x_71) ;  /* 0xfffffffc00f08947 */ /* 0x002fea000383ffff */
[----:B------:R-:W-:Y:S05]  /*ce40*/  BRA `(.L_x_135) ;  /* 0xffffffd800f47947 */ /* 0x000fea000383ffff */
.L_x_72:
[----:B------:R-:W-:Y:S01]  /*ce50*/  BSSY B0, `(.L_x_136) ;  /* 0x0000008000007945 */ /* 0x000fe20003800000 */
[----:B------:R-:W-:Y:S02]  /*ce60*/  IMAD.MOV.U32 R13, RZ, RZ, R18 ;  /* 0x000000ffff0d7224 */ /* 0x000fe400078e0012 */
[----:B------:R-:W-:Y:S02]  /*ce70*/  IMAD.MOV.U32 R12, RZ, RZ, RZ ;  /* 0x000000ffff0c7224 */ /* 0x000fe400078e00ff */
[----:B------:R-:W-:Y:S02]  /*ce80*/  IMAD.MOV.U32 R11, RZ, RZ, 0x1c1f ;  /* 0x00001c1fff0b7424 */ /* 0x000fe400078e00ff */
[----:B------:R-:W-:-:S07]  /*ce90*/  IMAD.MOV.U32 R15, RZ, RZ, -0x1 ;  /* 0xffffffffff0f7424 */ /* 0x000fce00078e00ff */
[----:B0-----:R-:W-:Y:S05]  /*cea0*/  WARPSYNC.COLLECTIVE R15, `(.L_x_137) ;  /* 0x000000000f087348 */ /* 0x001fea0003c00000 */
[----:B------:R1:W2:Y:S02]  /*ceb0*/  SHFL.IDX P6, R14, R13, R12, R11 ;  /* 0x0000000c0d0e7389 */ /* 0x0002a400000c000b */
[----:B012---:R-:W-:Y:S01]  /*cec0*/  ENDCOLLECTIVE ;  /* 0x000000000000791b */ /* 0x007fe20003800000 */
.L_x_137:
[----:B------:R-:W-:Y:S05]  /*ced0*/  BSYNC B0 ;  /* 0x0000000000007941 */ /* 0x000fea0003800000 */
.L_x_136:
[----:B------:R-:W0:Y:S01]  /*cee0*/  S2R R2, SR_TID.X ;  /* 0x0000000000027919 */ /* 0x000e220000002100 */
[----:B------:R-:W-:Y:S01]  /*cef0*/  MOV R13, R17 ;  /* 0x00000011000d7202 */ /* 0x000fe20000000f00 */
[----:B------:R-:W-:Y:S01]  /*cf00*/  IMAD.MOV.U32 R12, RZ, RZ, RZ ;  /* 0x000000ffff0c7224 */ /* 0x000fe200078e00ff */
[----:B------:R-:W-:Y:S01]  /*cf10*/  LEA R4, R4, UR45, 0x1 ;  /* 0x0000002d04047c11 */ /* 0x000fe2000f8e08ff */
[----:B------:R-:W-:Y:S02]  /*cf20*/  IMAD.MOV.U32 R11, RZ, RZ, 0x1c1f ;  /* 0x00001c1fff0b7424 */ /* 0x000fe400078e00ff */
[----:B------:R-:W-:Y:S02]  /*cf30*/  IMAD.MOV.U32 R15, RZ, RZ, -0x1 ;  /* 0xffffffffff0f7424 */ /* 0x000fe400078e00ff */
[----:B------:R-:W-:-:S07]  /*cf40*/  IMAD.MOV.U32 R3, RZ, RZ, R14 ;  /* 0x000000ffff037224 */ /* 0x000fce00078e000e */
[----:B0-----:R-:W-:Y:S05]  /*cf50*/  WARPSYNC.COLLECTIVE R15, `(.L_x_138) ;  /* 0x000000000f087348 */ /* 0x001fea0003c00000 */
[----:B------:R1:W2:Y:S02]  /*cf60*/  SHFL.IDX P6, R14, R13, R12, R11 ;  /* 0x0000000c0d0e7389 */ /* 0x0002a400000c000b */
[----:B012---:R-:W-:Y:S01]  /*cf70*/  ENDCOLLECTIVE ;  /* 0x000000000000791b */ /* 0x007fe20003800000 */
.L_x_138:
[----:B------:R-:W-:Y:S02]  /*cf80*/  ULDC UR4, c[0x0][0x2f4] ;  /* 0x0000bd0000047ab9 */ /* 0x000fe40000000800 */
[----:B------:R-:W-:-:S04]  /*cf90*/  ISETP.GE.AND P2, PT, R9, UR4, PT ;  /* 0x0000000409007c0c */ /* 0x000fc8000bf46270 */
[----:B------:R-:W-:Y:S02]  /*cfa0*/  ISETP.LT.OR P3, PT, R5, 0x1, P2 ;  /* 0x000000010500780c */ /* 0x000fe40001761670 */
[----:B------:R-:W-:Y:S01]  /*cfb0*/  MOV R13, R18 ;  /* 0x00000012000d7202 */ /* 0x000fe20000000f00 */
[----:B------:R-:W-:Y:S02]  /*cfc0*/  IMAD.MOV.U32 R12, RZ, RZ, 0x1 ;  /* 0x00000001ff0c7424 */ /* 0x000fe400078e00ff */
[----:B------:R-:W-:-:S05]  /*cfd0*/  IMAD.SHL.U32 R2, R2, 0x8, RZ ;  /* 0x0000000802027824 */ /* 0x000fca00078e00ff */
[----:B------:R-:W-:-:S04]  /*cfe0*/  LOP3.LUT R2, R2, 0x18, RZ, 0xc0, !PT ;  /* 0x0000001802027812 */ /* 0x000fc800078ec0ff */
[C---:B------:R-:W-:Y:S02]  /*cff0*/  LOP3.LUT R7, R2.reuse, 0x20, RZ, 0xfc, !PT ;  /* 0x0000002002077812 */ /* 0x040fe400078efcff */
[----:B------:R-:W-:Y:S01]  /*d000*/  LOP3.LUT R6, R2, 0x40, RZ, 0xfc, !PT ;  /* 0x0000004002067812 */ /* 0x000fe200078efcff */
[----:B------:R-:W-:Y:S01]  /*d010*/  IMAD.MOV.U32 R2, RZ, RZ, R14 ;  /* 0x000000ffff027224 */ /* 0x000fe200078e000e */
[----:B------:R-:W-:Y:S02]  /*d020*/  ISETP.GE.AND P1, PT, R7, UR4, PT ;  /* 0x0000000407007c0c */ /* 0x000fe4000bf26270 */
[----:B------:R-:W-:-:S13]  /*d030*/  ISETP.GE.AND P0, PT, R6, UR4, PT ;  /* 0x0000000406007c0c */ /* 0x000fda000bf06270 */
[----:B------:R-:W-:Y:S05]  /*d040*/  WARPSYNC.COLLECTIVE R15, `(.L_x_139) ;  /* 0x000000000f087348 */ /* 0x000fea0003c00000 */
[----:B------:R0:W1:Y:S02]  /*d050*/  SHFL.IDX P6, R14, R13, R12, R11 ;  /* 0x0000000c0d0e7389 */ /* 0x00006400000c000b */
[----:B01----:R-:W-:Y:S01]  /*d060*/  ENDCOLLECTIVE ;  /* 0x000000000000791b */ /* 0x003fe20003800000 */
.L_x_139:
[----:B------:R-:W-:Y:S01]  /*d070*/  ISETP.LT.OR P4, PT, R5, 0x1, P1 ;  /* 0x000000010500780c */ /* 0x000fe20000f81670 */
[----:B------:R-:W-:Y:S01]  /*d080*/  IMAD.WIDE.U32 R2, R9, 0x2, R2 ;  /* 0x0000000209027825 */ /* 0x000fe200078e0002 */
[----:B------:R-:W-:-:S04]  /*d090*/  ISETP.LT.OR P5, PT, R5, 0x1, P0 ;  /* 0x000000010500780c */ /* 0x000fc800007a1670 */
[----:B------:R-:W-:Y:S01]  /*d0a0*/  @!PT LDS RZ, [RZ] ;  /* 0x00000000fffff984 */ /* 0x000fe20000000800 */
[----:B------:R-:W-:Y:S01]  /*d0b0*/  @!PT LDS RZ, [RZ] ;  /* 0x00000000fffff984 */ /* 0x000fe20000000800 */
[----:B------:R-:W-:Y:S01]  /*d0c0*/  @!PT LDS RZ, [RZ] ;  /* 0x00000000fffff984 */ /* 0x000fe20000000800 */
[----:B------:R0:W-:Y:S01]  /*d0d0*/  LDGSTS.E.BYPASS.LTC128B.128 [R4+0x400], desc[UR36][R2.64], !P3 ;  /* 0x0040000002047fae */ /* 0x0001e2000d901d64 */
[----:B------:R-:W-:Y:S01]  /*d0e0*/  ISETP.LT.OR P3, PT, R5, 0x21, P2 ;  /* 0x000000210500780c */ /* 0x000fe20001761670 */
[----:B------:R-:W-:-:S05]  /*d0f0*/  IMAD.MOV.U32 R13, RZ, RZ, R17 ;  /* 0x000000ffff0d7224 */ /* 0x000fca00078e0011 */
[----:B------:R0:W-:Y:S01]  /*d100*/  LDGSTS.E.BYPASS.LTC128B.128 [R4+0x2400], desc[UR36][R2.64+0x40], !P4 ;  /* 0x0240004002047fae */ /* 0x0001e2000e101d64 */
[----:B------:R-:W-:-:S03]  /*d110*/  ISETP.LT.OR P4, PT, R5, 0x21, P1 ;  /* 0x000000210500780c */ /* 0x000fc60000f81670 */
[----:B------:R0:W-:Y:S01]  /*d120*/  LDGSTS.E.BYPASS.LTC128B.128 [R4+0x4400], desc[UR36][R2.64+0x80], !P5 ;  /* 0x0440008002047fae */ /* 0x0001e2000e901d64 */
[----:B------:R-:W-:Y:S01]  /*d130*/  ISETP.LT.OR P5, PT, R5, 0x21, P0 ;  /* 0x000000210500780c */ /* 0x000fe200007a1670 */
[----:B------:R-:W-:-:S12]  /*d140*/  IMAD.MOV.U32 R6, RZ, RZ, R14 ;  /* 0x000000ffff067224 */ /* 0x000fd800078e000e */
[----:B0-----:R-:W-:Y:S05]  /*d150*/  WARPSYNC.COLLECTIVE R15, `(.L_x_140) ;  /* 0x000000000f087348 */ /* 0x001fea0003c00000 */
[----:B------:R1:W2:Y:S02]  /*d160*/  SHFL.IDX P6, R14, R13, R12, R11 ;  /* 0x0000000c0d0e7389 */ /* 0x0002a400000c000b */
[----:B012---:R-:W-:Y:S01]  /*d170*/  ENDCOLLECTIVE ;  /* 0x000000000000791b */ /* 0x007fe20003800000 */
.L_x_140:
[----:B------:R-:W-:Y:S02]  /*d180*/  IMAD.MOV.U32 R3, RZ, RZ, R6 ;  /* 0x000000ffff037224 */ /* 0x000fe400078e0006 */
[----:B------:R-:W-:Y:S01]  /*d190*/  IMAD.MOV.U32 R6, RZ, RZ, RZ ;  /* 0x000000ffff067224 */ /* 0x000fe200078e00ff */
[----:B------:R-:W-:Y:S01]  /*d1a0*/  MOV R13, R18 ;  /* 0x00000012000d7202 */ /* 0x000fe20000000f00 */
[----:B------:R-:W-:Y:S02]  /*d1b0*/  IMAD.MOV.U32 R12, RZ, RZ, 0x2 ;  /* 0x00000002ff0c7424 */ /* 0x000fe400078e00ff */
[----:B------:R-:W-:-:S07]  /*d1c0*/  IMAD.MOV.U32 R2, RZ, RZ, R14 ;  /* 0x000000ffff027224 */ /* 0x000fce00078e000e */
[----:B------:R-:W-:Y:S05]  /*d1d0*/  WARPSYNC.COLLECTIVE R15, `(.L_x_141) ;  /* 0x000000000f087348 */ /* 0x000fea0003c00000 */
[----:B------:R0:W1:Y:S02]  /*d1e0*/  SHFL.IDX P6, R14, R13, R12, R11 ;  /* 0x0000000c0d0e7389 */ /* 0x00006400000c000b */
[----:B01----:R-:W-:Y:S01]  /*d1f0*/  ENDCOLLECTIVE ;  /* 0x000000000000791b */ /* 0x003fe20003800000 */
.L_x_141:
[----:B------:R-:W-:-:S05]  /*d200*/  IMAD.WIDE.U32 R2, R9, 0x2, R2 ;  /* 0x0000000209027825 */ /* 0x000fca00078e0002 */
[----:B------:R-:W-:Y:S01]  /*d210*/  @!PT LDS RZ, [RZ] ;  /* 0x00000000fffff984 */ /* 0x000fe20000000800 */
[----:B------:R-:W-:Y:S01]  /*d220*/  @!PT LDS RZ, [RZ] ;  /* 0x00000000fffff984 */ /* 0x000fe20000000800 */
[----:B------:R-:W-:Y:S01]  /*d230*/  @!PT LDS RZ, [RZ] ;  /* 0x00000000fffff984 */ /* 0x000fe20000000800 */
[----:B------:R0:W-:Y:S01]  /*d240*/  LDGSTS.E.BYPASS.LTC128B.128 [R4+0xc00], desc[UR36][R2.64], !P3 ;  /* 0x00c0000002047fae */ /* 0x0001e2000d901d64 */
[----:B------:R-:W-:-:S03]  /*d250*/  ISETP.LT.OR P3, PT, R5, 0x41, P2 ;  /* 0x000000410500780c */ /* 0x000fc60001761670 */
[----:B------:R0:W-:Y:S01]  /*d260*/  LDGSTS.E.BYPASS.LTC128B.128 [R4+0x2c00], desc[UR36][R2.64+0x40], !P4 ;  /* 0x02c0004002047fae */ /* 0x0001e2000e101d64 */
[C---:B------:R-:W-:Y:S01]  /*d270*/  ISETP.LT.OR P4, PT, R5.reuse, 0x41, P1 ;  /* 0x000000410500780c */ /* 0x040fe20000f81670 */
[----:B------:R-:W-:Y:S02]  /*d280*/  IMAD.MOV.U32 R13, RZ, RZ, R17 ;  /* 0x000000ffff0d7224 */ /* 0x000fe400078e0011 */
[----:B------:R0:W-:Y:S01]  /*d290*/  LDGSTS.E.BYPASS.LTC128B.128 [R4+0x4c00], desc[UR36][R2.64+0x80], !P5 ;  /* 0x04c0008002047fae */ /* 0x0001e2000e901d64 */
[----:B------:R-:W-:Y:S01]  /*d2a0*/  ISETP.LT.OR P5, PT, R5, 0x41, P0 ;  /* 0x000000410500780c */ /* 0x000fe200007a1670 */
[----:B------:R-:W-:-:S12]  /*d2b0*/  IMAD.MOV.U32 R7, RZ, RZ, R14 ;  /* 0x000000ffff077224 */ /* 0x000fd800078e000e */
[----:B0-----:R-:W-:Y:S05]  /*d2c0*/  WARPSYNC.COLLECTIVE R15, `(.L_x_142) ;  /* 0x000000000f087348 */ /* 0x001fea0003c00000 */
[----:B------:R1:W2:Y:S02]  /*d2d0*/  SHFL.IDX P6, R14, R13, R12, R11 ;  /* 0x0000000c0d0e7389 */ /* 0x0002a400000c000b */
[----:B012---:R-:W-:Y:S01]  /*d2e0*/  ENDCOLLECTIVE ;  /* 0x000000000000791b */ /* 0x007fe20003800000 */
.L_x_142:
[----:B------:R-:W-:Y:S01]  /*d2f0*/  MOV R3, R7 ;  /* 0x0000000700037202 */ /* 0x000fe20000000f00 */
[----:B------:R-:W-:Y:S02]  /*d300*/  IMAD.MOV.U32 R13, RZ, RZ, R18 ;  /* 0x000000ffff0d7224 */ /* 0x000fe400078e0012 */
[----:B------:R-:W-:Y:S02]  /*d310*/  IMAD.MOV.U32 R12, RZ, RZ, 0x3 ;  /* 0x00000003ff0c7424 */ /* 0x000fe400078e00ff */
[----:B------:R-:W-:-:S07]  /*d320*/  IMAD.MOV.U32 R8, RZ, RZ, R14 ;  /* 0x000000ffff087224 */ /* 0x000fce00078e000e */
[----:B------:R-:W-:Y:S05]  /*d330*/  WARPSYNC.COLLECTIVE R15, `(.L_x_143) ;  /* 0x000000000f087348 */ /* 0x000fea0003c00000 */
[----:B------:R0:W1:Y:S02]  /*d340*/  SHFL.IDX P6, R14, R13, R12, R11 ;  /* 0x0000000c0d0e7389 */ /* 0x00006400000c000b */
[----:B01----:R-:W-:Y:S01]  /*d350*/  ENDCOLLECTIVE ;  /* 0x000000000000791b */ /* 0x003fe20003800000 */
.L_x_143:
[----:B------:R-:W-:-:S04]  /*d360*/  IMAD.MOV.U32 R2, RZ, RZ, R8 ;  /* 0x000000ffff027224 */ /* 0x000fc800078e0008 */
[----:B------:R-:W-:-:S05]  /*d370*/  IMAD.WIDE.U32 R2, R9, 0x2, R2 ;  /* 0x0000000209027825 */ /* 0x000fca00078e0002 */
        /* <DEDUP_REMOVED lines=11> */
.L_x_144:
[----:B------:R-:W-:Y:S05]  /*d430*/  BRA `(.L_x_145) ;  /* 0xffffffd800407947 */ /* 0x000fea000383ffff */
.L_x_75:
[----:B0-----:R0:W1:Y:S02]  /*d440*/  SYNCS.PHASECHK.TRANS64.TRYWAIT P0, [R7+URZ+0x2d820], R6 ;  /* 0x02d82006070075a7 */ /* 0x001064000800017f */
[----:B-1----:R-:W-:Y:S05]  /*d450*/  @!P0 NANOSLEEP.SYNCS 0x989680 ;  /* 0x009896800000895d */ /* 0x002fea0003900000 */
[----:B------:R-:W1:Y:S02]  /*d460*/  @!P0 SYNCS.PHASECHK.TRANS64 P0, [R7+URZ+0x2d820], R6 ;  /* 0x02d82006070085a7 */ /* 0x000e64000800007f */
[----:B-1----:R-:W-:Y:S05]  /*d470*/  @!P0 BRA `(.L_x_75) ;  /* 0xfffffffc00f08947 */ /* 0x002fea000383ffff */
[----:B------:R-:W-:Y:S05]  /*d480*/  BRA `(.L_x_146) ;  /* 0xffffffd800c47947 */ /* 0x000fea000383ffff */
.L_x_76:
[----:B------:R-:W1:Y:S01]  /*d490*/  S2R R3, SR_TID.X ;  /* 0x0000000000037919 */ /* 0x000e620000002100 */
[----:B------:R-:W-:Y:S01]  /*d4a0*/  BSSY B0, `(.L_x_147) ;  /* 0x000000a000007945 */ /* 0x000fe20003800000 */
[----:B------:R-:W-:Y:S02]  /*d4b0*/  IMAD.MOV.U32 R12, RZ, RZ, RZ ;  /* 0x000000ffff0c7224 */ /* 0x000fe400078e00ff */
[----:B------:R-:W-:Y:S02]  /*d4c0*/  IMAD.MOV.U32 R11, RZ, RZ, 0x1f ;  /* 0x0000001fff0b7424 */ /* 0x000fe400078e00ff */
[----:B------:R-:W-:Y:S01]  /*d4d0*/  IMAD.MOV.U32 R15, RZ, RZ, -0x1 ;  /* 0xffffffffff0f7424 */ /* 0x000fe200078e00ff */
[----:B-1----:R-:W-:-:S04]  /*d4e0*/  SHF.R.U32.HI R3, RZ, 0x5, R3 ;  /* 0x00000005ff037819 */ /* 0x002fc80000011603 */
[----:B------:R-:W-:-:S04]  /*d4f0*/  LOP3.LUT R3, R3, 0x3, RZ, 0xc0, !PT ;  /* 0x0000000303037812 */ /* 0x000fc800078ec0ff */
[----:B------:R-:W-:-:S07]  /*d500*/  MOV R13, R3 ;  /* 0x00000003000d7202 */ /* 0x000fce0000000f00 */
[----:B0----5:R-:W-:Y:S05]  /*d510*/  WARPSYNC.COLLECTIVE R15, `(.L_x_148) ;  /* 0x000000000f087348 */ /* 0x021fea0003c00000 */
[----:B------:R1:W2:Y:S02]  /*d520*/  SHFL.IDX P6, R14, R13, R12, R11 ;  /* 0x0000000c0d0e7389 */ /* 0x0002a400000c000b */
[----:B012--5:R-:W-:Y:S01]  /*d530*/  ENDCOLLECTIVE ;  /* 0x000000000000791b */ /* 0x027fe20003800000 */
.L_x_148:
[----:B------:R-:W-:Y:S05]  /*d540*/  BSYNC B0 ;  /* 0x0000000000007941 */ /* 0x000fea0003800000 */
.L_x_147:
[----:B------:R-:W-:Y:S05]  /*d550*/  BRA `(.L_x_149) ;  /* 0xffffffd800a87947 */ /* 0x000fea000383ffff */
.L_x_77:
[----:B------:R-:W-:Y:S01]  /*d560*/  BSSY B0, `(.L_x_150) ;  /* 0x0000006000007945 */ /* 0x000fe20003800000 */
[----:B------:R-:W-:-:S07]  /*d570*/  IMAD.MOV.U32 R15, RZ, RZ, -0x1 ;  /* 0xffffffffff0f7424 */ /* 0x000fce00078e00ff */
[----:B01---5:R-:W-:Y:S05]  /*d580*/  WARPSYNC.COLLECTIVE R15, `(.L_x_151) ;  /* 0x000000000f0c7348 */ /* 0x023fea0003c00000 */
[----:B------:R-:W-:Y:S02]  /*d590*/  ELECT P6, UR62, PT ;  /* 0x00000000003e782f */ /* 0x000fe400038c0000 */
[----:B------:R-:W-:Y:S01]  /*d5a0*/  MOV R14, UR62 ;  /* 0x0000003e000e7c02 */ /* 0x000fe20008000f00 */
[----:B01---5:R-:W-:Y:S10]  /*d5b0*/  ENDCOLLECTIVE ;  /* 0x000000000000791b */ /* 0x023ff40003800000 */
.L_x_151:
[----:B------:R-:W-:Y:S05]  /*d5c0*/  BSYNC B0 ;  /* 0x0000000000007941 */ /* 0x000fea0003800000 */
.L_x_150:
[----:B------:R-:W-:Y:S05]  /*d5d0*/  BRA `(.L_x_152) ;  /* 0xffffffd8009c7947 */ /* 0x000fea000383ffff */
.L_x_79:
[----:B-1----:R1:W2:Y:S02]  /*d5e0*/  SYNCS.PHASECHK.TRANS64.TRYWAIT P1, [R5+URZ+0x2d840], R4 ;  /* 0x02d84004050075a7 */ /* 0x0022a4000802017f */
[----:B--2---:R-:W-:Y:S05]  /*d5f0*/  @!P1 NANOSLEEP.SYNCS 0x989680 ;  /* 0x009896800000995d */ /* 0x004fea0003900000 */
[----:B------:R-:W2:Y:S02]  /*d600*/  @!P1 SYNCS.PHASECHK.TRANS64 P1, [R5+URZ+0x2d840], R4 ;  /* 0x02d84004050095a7 */ /* 0x000ea4000802007f */
[----:B--2---:R-:W-:Y:S05]  /*d610*/  @!P1 BRA `(.L_x_79) ;  /* 0xfffffffc00f09947 */ /* 0x004fea000383ffff */
[----:B------:R-:W-:Y:S05]  /*d620*/  BRA `(.L_x_153) ;  /* 0xffffffd800bc7947 */ /* 0x000fea000383ffff */
.L_x_81:
[----:B--2---:R2:W3:Y:S02]  /*d630*/  SYNCS.PHASECHK.TRANS64.TRYWAIT P1, [R3+URZ+0x2d840], R0 ;  /* 0x02d84000030075a7 */ /* 0x0044e4000802017f */
[----:B---3--:R-:W-:Y:S05]  /*d640*/  @!P1 NANOSLEEP.SYNCS 0x989680 ;  /* 0x009896800000995d */ /* 0x008fea0003900000 */
[----:B------:R-:W3:Y:S02]  /*d650*/  @!P1 SYNCS.PHASECHK.TRANS64 P1, [R3+URZ+0x2d840], R0 ;  /* 0x02d84000030095a7 */ /* 0x000ee4000802007f */
[----:B---3--:R-:W-:Y:S05]  /*d660*/  @!P1 BRA `(.L_x_81) ;  /* 0xfffffffc00f09947 */ /* 0x008fea000383ffff */
[----:B------:R-:W-:Y:S05]  /*d670*/  BRA `(.L_x_154) ;  /* 0xffffffd800c87947 */ /* 0x000fea000383ffff */
.L_x_83:
[----:B---3--:R3:W4:Y:S02]  /*d680*/  SYNCS.PHASECHK.TRANS64.TRYWAIT P1, [R5+URZ+0x2d860], R4 ;  /* 0x02d86004050075a7 */ /* 0x008724000802017f */
[----:B----4-:R-:W-:Y:S05]  /*d690*/  @!P1 NANOSLEEP.SYNCS 0x989680 ;  /* 0x009896800000995d */ /* 0x010fea0003900000 */
[----:B------:R-:W4:Y:S02]  /*d6a0*/  @!P1 SYNCS.PHASECHK.TRANS64 P1, [R5+URZ+0x2d860], R4 ;  /* 0x02d86004050095a7 */ /* 0x000f24000802007f */
[----:B----4-:R-:W-:Y:S05]  /*d6b0*/  @!P1 BRA `(.L_x_83) ;  /* 0xfffffffc00f09947 */ /* 0x010fea000383ffff */
[----:B------:R-:W-:Y:S05]  /*d6c0*/  BRA `(.L_x_155) ;  /* 0xffffffd800c47947 */ /* 0x000fea000383ffff */
.L_x_156:
[----:B------:R-:W-:-:S00]  /*d6d0*/  BRA `(.L_x_156) ;  /* 0xfffffffc00fc7947 */ /* 0x000fc0000383ffff */
[----:B------:R-:W-:-:S00]  /*d6e0*/  NOP ;  /* 0x0000000000007918 */ /* 0x000fc00000000000 */
        /* <DEDUP_REMOVED lines=9> */
.L_x_2780:


//--------------------- .text._ZN7cutlass13device_kernelIN5flash11enable_sm90INS1_16FlashAttnFwdSm90INS1_25CollectiveMainloopFwdSm90ILi2EN4cute5tupleIJNS5_1CILi1EEES8_S8_EEENS6_IJNS7_ILi192EEENS7_ILi128EEENS7_ILi96EEEEEELi96ENS_10bfloat16_tEfNS_4arch4Sm90ELb0ELb0ELb0ELb1ELb1ELb0ELb0ELb0ELb1ELb1ELb1ELb0EEENS1_21CollectiveEpilogueFwdINS6_IJSA_SC_SB_EEES9_SE_SG_Li384ELb1ELb1ELb1ELb0EEENS1_36VarlenDynamicPersistentTileSchedulerILi192ELi128ELi384ELi128ELb1ELb1ELb1ELb0ELb1ELb1EEEEEEEEEvNT_6ParamsE --------------------------
	.section	.text._ZN7cutlass13device_kernelIN5flash11enable_sm90INS1_16FlashAttnFwdSm90INS1_25CollectiveMainloopFwdSm90ILi2EN4cute5tupleIJNS5_1CILi1EEES8_S8_EEENS6_IJNS7_ILi192EEENS7_ILi128EEENS7_ILi96EEEEEELi96ENS_10bfloat16_tEfNS_4arch4Sm90ELb0ELb0ELb0ELb1ELb1ELb0ELb0ELb0ELb1ELb1ELb1ELb0EEENS1_21CollectiveEpilogueFwdINS6_IJSA_SC_SB_EEES9_SE_SG_Li384ELb1ELb1ELb1ELb0EEENS1_36VarlenDynamicPersistentTileSchedulerILi192ELi128ELi384ELi128ELb1ELb1ELb1ELb0ELb1ELb1EEEEEEEEEvNT_6ParamsE,"ax",@progbits
	.align	128
.text._ZN7cutlass13device_kernelIN5flash11enable_sm90INS1_16FlashAttnFwdSm90INS1_25CollectiveMainloopFwdSm90ILi2EN4cute5tupleIJNS5_1CILi1EEES8_S8_EEENS6_IJNS7_ILi192EEENS7_ILi128EEENS7_ILi96EEEEEELi96ENS_10bfloat16_tEfNS_4arch4Sm90ELb0ELb0ELb0ELb1ELb1ELb0ELb0ELb0ELb1ELb1ELb1ELb0EEENS1_21CollectiveEpilogueFwdINS6_IJSA_SC_SB_EEES9_SE_SG_Li384ELb1ELb1ELb1ELb0EEENS1_36VarlenDynamicPersistentTileSchedulerILi192ELi128ELi384ELi128ELb1ELb1ELb1ELb0ELb1ELb1EEEEEEEEEvNT_6ParamsE:
        .type           _ZN7cutlass13device_kernelIN5flash11enable_sm90INS1_16FlashAttnFwdSm90INS1_25CollectiveMainloopFwdSm90ILi2EN4cute5tupleIJNS5_1CILi1EEES8_S8_EEENS6_IJNS7_ILi192EEENS7_ILi128EEENS7_ILi96EEEEEELi96ENS_10bfloat16_tEfNS_4arch4Sm90ELb0ELb0ELb0ELb1ELb1ELb0ELb0ELb0ELb1ELb1ELb1ELb0EEENS1_21CollectiveEpilogueFwdINS6_IJSA_SC_SB_EEES9_SE_SG_Li384ELb1ELb1ELb1ELb0EEENS1_36VarlenDynamicPersistentTileSchedulerILi192ELi128ELi384ELi128ELb1ELb1ELb1ELb0ELb1ELb1EEEEEEEEEvNT_6ParamsE,@function
        .size           _ZN7cutlass13device_kernelIN5flash11enable_sm90INS1_16FlashAttnFwdSm90INS1_25CollectiveMainloopFwdSm90ILi2EN4cute5tupleIJNS5_1CILi1EEES8_S8_EEENS6_IJNS7_ILi192EEENS7_ILi128EEENS7_ILi96EEEEEELi96ENS_10bfloat16_tEfNS_4arch4Sm90ELb0ELb0ELb0ELb1ELb1ELb0ELb0ELb0ELb1ELb1ELb1ELb0EEENS1_21CollectiveEpilogueFwdINS6_IJSA_SC_SB_EEES9_SE_SG_Li384ELb1ELb1ELb1ELb0EEENS1_36VarlenDynamicPersistentTileSchedulerILi192ELi128ELi384ELi128ELb1ELb1ELb1ELb0ELb1ELb1EEEEEEEEEvNT_6ParamsE,(.L_x_2781 - _ZN7cutlass13device_kernelIN5flash11enable_sm90INS1_16FlashAttnFwdSm90INS1_25CollectiveMainloopFwdSm90ILi2EN4cute5tupleIJNS5_1CILi1EEES8_S8_EEENS6_IJNS7_ILi192EEENS7_ILi128EEENS7_ILi96EEEEEELi96ENS_10bfloat16_tEfNS_4arch4Sm90ELb0ELb0ELb0ELb1ELb1ELb0ELb0ELb0ELb1ELb1ELb1ELb0EEENS1_21CollectiveEpilogueFwdINS6_IJSA_SC_SB_EEES9_SE_SG_Li384ELb1ELb1ELb1ELb0EEENS1_36VarlenDynamicPersistentTileSchedulerILi192ELi128ELi384ELi128ELb1ELb1ELb1ELb0ELb1ELb1EEEEEEEEEvNT_6ParamsE)
        .other          _ZN7cutlass13device_kernelIN5flash11enable_sm90INS1_16FlashAttnFwdSm90INS1_25CollectiveMainloopFwdSm90ILi2EN4cute5tupleIJNS5_1CILi1EEES8_S8_EEENS6_IJNS7_ILi192EEENS7_ILi128EEENS7_ILi96EEEEEELi96ENS_10bfloat16_tEfNS_4arch4Sm90ELb0ELb0ELb0ELb1ELb1ELb0ELb0ELb0ELb1ELb1ELb1ELb0EEENS1_21CollectiveEpilogueFwdINS6_IJSA_SC_SB_EEES9_SE_SG_Li384ELb1ELb1ELb1ELb0EEENS1_36VarlenDynamicPersistentTileSchedulerILi192ELi128ELi384ELi128ELb1ELb1ELb1ELb0ELb1ELb1EEEEEEEEEvNT_6ParamsE,@"STO_CUDA_ENTRY STV_DEFAULT"
_ZN7cutlass13device_kernelIN5flash11enable_sm90INS1_16FlashAttnFwdSm90INS1_25CollectiveMainloopFwdSm90ILi2EN4cute5tupleIJNS5_1CILi1EEES8_S8_EEENS6_IJNS7_ILi192EEENS7_ILi128EEENS7_ILi96EEEEEELi96ENS_10bfloat16_tEfNS_4arch4Sm90ELb0ELb0ELb0ELb1ELb1ELb0ELb0ELb0ELb1ELb1ELb1ELb0EEENS1_21CollectiveEpilogueFwdINS6_IJSA_SC_SB_EEES9_SE_SG_Li384ELb1ELb1ELb1ELb0EEENS1_36VarlenDynamicPersistentTileSchedulerILi192ELi128ELi384ELi128ELb1ELb1ELb1ELb0ELb1ELb1EEEEEEEEEvNT_6ParamsE:
        /* <DEDUP_REMOVED lines=8> */
[----:B------:R-:W0:Y:S02]  /*0080*/  SHFL.IDX PT, R2, R0, RZ, 0x1f ;  /* 0x00001fff00027589 */ /* 0x000e2400000e0000 */
[C---:B0-----:R-:W-:Y:S02]  /*0090*/  ISETP.NE.OR P0, PT, R2.reuse, RZ, !P0 ;  /* 0x000000ff0200720c */ /* 0x041fe40004705670 */
[----:B------:R-:W-:Y:S02]  /*00a0*/  ISETP.NE.AND P1, PT, R2, RZ, PT ;  /* 0x000000ff0200720c */ /* 0x000fe40003f25270 */
[----:B------:R0:W1:Y:S09]  /*00b0*/  SHFL.IDX PT, R2, R3, RZ, 0x1f ;  /* 0x00001fff03027589 */ /* 0x00007200000e0000 */
[----:B------:R-:W-:Y:S01]  /*00c0*/  VOTEU.ALL UP0, P0 ;  /* 0x00000000003f7886 */ /* 0x000fe20000000000 */
[----:B------:R-:W-:-:S04]  /*00d0*/  VOTEU.ALL UP1, P0 ;  /* 0x00000000003f7886 */ /* 0x000fc80000020000 */
[----:B------:R-:W2:Y:S01]  /*00e0*/  @!UP0 S2UR UR8, SR_CgaCtaId ;  /* 0x00000000000889c3 */ /* 0x000ea20000008800 */
[----:B------:R-:W-:Y:S01]  /*00f0*/  @!UP0 UMOV UR6, 0x400 ;  /* 0x0000040000068882 */ /* 0x000fe20000000000 */
[----:B------:R-:W-:-:S04]  /*0100*/  @!UP0 UIADD3 UR4, -UR4, 0x100000, URZ ;  /* 0x0010000004048890 */ /* 0x000fc8000fffe13f */
[----:B------:R-:W-:Y:S02]  /*0110*/  @!UP0 USHF.L.U32 UR5, UR4, 0xb, URZ ;  /* 0x0000000b04058899 */ /* 0x000fe4000800063f */
[----:B------:R-:W-:Y:S02]  /*0120*/  @!UP0 USHF.L.U32 UR4, UR4, 0x1, URZ ;  /* 0x0000000104048899 */ /* 0x000fe4000800063f */
[----:B--2---:R-:W-:Y:S02]  /*0130*/  @!UP0 ULEA UR8, UR8, UR6, 0x18 ;  /* 0x0000000608088291 */ /* 0x004fe4000f8ec03f */
[----:B------:R-:W-:-:S04]  /*0140*/  @!UP0 UIADD3 UR6, -UR7, 0x100000, URZ ;  /* 0x0010000007068890 */ /* 0x000fc8000fffe13f */
[----:B------:R-:W-:Y:S02]  /*0150*/  @!UP0 USHF.L.U32 UR7, UR6, 0xb, URZ ;  /* 0x0000000b06078899 */ /* 0x000fe4000800063f */
[----:B------:R-:W-:Y:S01]  /*0160*/  @!UP0 USHF.L.U32 UR6, UR6, 0x1, URZ ;  /* 0x0000000106068899 */ /* 0x000fe2000800063f */
[----:B------:R-:W-:-:S05]  /*0170*/  VOTEU.ALL UP0, P0 ;  /* 0x00000000003f7886 */ /* 0x000fca0000000000 */
[----:B------:R0:W2:Y:S06]  /*0180*/  @!UP0 SYNCS.EXCH.64 URZ, [UR8+0x2d800], UR4 ;  /* 0x02d80004083f85b2 */ /* 0x0000ac0008000100 */
[----:B------:R0:W3:Y:S02]  /*0190*/  @!UP1 SYNCS.EXCH.64 URZ, [UR8+0x2d820], UR6 ;  /* 0x02d82006083f95b2 */ /* 0x0000e40008000100 */
[----:B01----:R-:W-:Y:S05]  /*01a0*/  @P1 BRA `(.L_x_157) ;  /* 0x0000000000481947 */ /* 0x003fea0003800000 */
[----:B------:R-:W0:Y:S01]  /*01b0*/  S2UR UR5, SR_CgaCtaId ;  /* 0x00000000000579c3 */ /* 0x000e220000008800 */
[----:B------:R-:W-:Y:S01]  /*01c0*/  UMOV UR4, 0x400 ;  /* 0x0000040000047882 */ /* 0x000fe20000000000 */
[----:B------:R-:W-:Y:S01]  /*01d0*/  UMOV UR6, 0x80 ;  /* 0x0000008000067882 */ /* 0x000fe20000000000 */
[----:B------:R-:W-:Y:S01]  /*01e0*/  UMOV UR7, 0x180 ;  /* 0x0000018000077882 */ /* 0x000fe20000000000 */
[----:B------:R-:W-:Y:S01]  /*01f0*/  ELECT P0, URZ, PT ;  /* 0x00000000003f782f */ /* 0x000fe20003800000 */
[----:B0-----:R-:W-:Y:S02]  /*0200*/  ULEA UR8, UR5, UR4, 0x18 ;  /* 0x0000000405087291 */ /* 0x001fe4000f8ec03f */
[----:B------:R-:W-:-:S04]  /*0210*/  UIADD3 UR4, -UR6, 0x100000, URZ ;  /* 0x0010000006047890 */ /* 0x000fc8000fffe13f */
[----:B------:R-:W-:Y:S02]  /*0220*/  USHF.L.U32 UR5, UR4, 0xb, URZ ;  /* 0x0000000b04057899 */ /* 0x000fe4000800063f */
[----:B------:R-:W-:Y:S02]  /*0230*/  USHF.L.U32 UR4, UR4, 0x1, URZ ;  /* 0x0000000104047899 */ /* 0x000fe4000800063f */
[----:B------:R-:W-:-:S04]  /*0240*/  UIADD3 UR6, -UR7, 0x100000, URZ ;  /* 0x0010000007067890 */ /* 0x000fc8000fffe13f */
[----:B------:R-:W-:Y:S02]  /*0250*/  USHF.L.U32 UR7, UR6, 0xb, URZ ;  /* 0x0000000b06077899 */ /* 0x000fe4000800063f */
[----:B------:R-:W-:Y:S01]  /*0260*/  USHF.L.U32 UR6, UR6, 0x1, URZ ;  /* 0x0000000106067899 */ /* 0x000fe2000800063f */
[----:B------:R-:W0:Y:S03]  /*0270*/  FENCE.VIEW.ASYNC.S ;  /* 0x00000000000073c6 */ /* 0x000e260000000000 */
[----:B0-----:R0:W1:Y:S08]  /*0280*/  SYNCS.EXCH.64 URZ, [UR8+0x2d830], UR4 ;  /* 0x02d83004083f75b2 */ /* 0x0010700008000100 */
[----:B------:R0:W4:Y:S01]  /*0290*/  SYNCS.EXCH.64 URZ, [UR8+0x2d840], UR6 ;  /* 0x02d84006083f75b2 */ /* 0x0001220008000100 */
[----:B------:R0:W0:Y:S01]  /*02a0*/  SYNCS.EXCH.64 URZ, [UR8+0x2d838], UR4 ;  /* 0x02d83804083f75b2 */ /* 0x0000220008000100 */
[----:B------:R0:W0:Y:S01]  /*02b0*/  SYNCS.EXCH.64 URZ, [UR8+0x2d848], UR6 ;  /* 0x02d84806083f75b2 */ /* 0x0000220008000100 */
[----:B------:R-:W-:Y:S01]  /*02c0*/  NOP ;  /* 0x0000000000007918 */ /* 0x000fe20000000000 */
.L_x_157:
[----:B------:R-:W5:Y:S01]  /*02d0*/  SHFL.IDX PT, R3, R0, RZ, 0x1f ;  /* 0x00001fff00037589 */ /* 0x000f6200000e0000 */
[----:B------:R-:W-:Y:S01]  /*02e0*/  NOP ;  /* 0x0000000000007918 */ /* 0x000fe20000000000 */
[----:B-----5:R-:W-:-:S13]  /*02f0*/  ISETP.NE.AND P0, PT, R3, RZ, PT ;  /* 0x000000ff0300720c */ /* 0x020fda0003f05270 */
[----:B------:R-:W-:Y:S05]  /*0300*/  @P0 BRA `(.L_x_158) ;  /* 0x0000000000480947 */ /* 0x000fea0003800000 */
[----:B0-----:R-:W0:Y:S01]  /*0310*/  S2UR UR5, SR_CgaCtaId ;  /* 0x00000000000579c3 */ /* 0x001e220000008800 */
        /* <DEDUP_REMOVED lines=12> */
[----:B0-----:R0:W0:Y:S08]  /*03e0*/  SYNCS.EXCH.64 URZ, [UR8+0x2d850], UR4 ;  /* 0x02d85004083f75b2 */ /* 0x0010300008000100 */
[----:B------:R0:W0:Y:S01]  /*03f0*/  SYNCS.EXCH.64 URZ, [UR8+0x2d860], UR6 ;  /* 0x02d86006083f75b2 */ /* 0x0000220008000100 */
[----:B------:R0:W0:Y:S01]  /*0400*/  SYNCS.EXCH.64 URZ, [UR8+0x2d858], UR4 ;  /* 0x02d85804083f75b2 */ /* 0x0000220008000100 */
[----:B------:R0:W0:Y:S01]  /*0410*/  SYNCS.EXCH.64 URZ, [UR8+0x2d868], UR6 ;  /* 0x02d86806083f75b2 */ /* 0x0000220008000100 */
[----:B------:R-:W-:Y:S01]  /*0420*/  NOP ;  /* 0x0000000000007918 */ /* 0x000fe20000000000 */
.L_x_158:
[----:B------:R-:W5:Y:S01]  /*0430*/  SHFL.IDX PT, R3, R0, RZ, 0x1f ;  /* 0x00001fff00037589 */ /* 0x000f6200000e0000 */
[----:B------:R-:W-:Y:S01]  /*0440*/  NOP ;  /* 0x0000000000007918 */ /* 0x000fe20000000000 */
[----:B-----5:R-:W-:-:S13]  /*0450*/  ISETP.NE.AND P0, PT, R3, RZ, PT ;  /* 0x000000ff0300720c */ /* 0x020fda0003f05270 */
[----:B------:R-:W-:Y:S05]  /*0460*/  @P0 BRA `(.L_x_159) ;  /* 0x0000000000380947 */ /* 0x000fea0003800000 */
[----:B0-----:R-:W0:Y:S01]  /*0470*/  S2UR UR5, SR_CgaCtaId ;  /* 0x00000000000579c3 */ /* 0x001e220000008800 */
[----:B------:R-:W-:Y:S01]  /*0480*/  UMOV UR4, 0x400 ;  /* 0x0000040000047882 */ /* 0x000fe20000000000 */
[----:B------:R-:W-:Y:S01]  /*0490*/  UMOV UR7, 0x80 ;  /* 0x0000008000077882 */ /* 0x000fe20000000000 */
[----:B------:R-:W-:Y:S01]  /*04a0*/  ELECT P0, URZ, PT ;  /* 0x00000000003f782f */ /* 0x000fe20003800000 */
[----:B0-----:R-:W-:Y:S02]  /*04b0*/  ULEA UR6, UR5, UR4, 0x18 ;  /* 0x0000000405067291 */ /* 0x001fe4000f8ec03f */
[----:B------:R-:W-:-:S04]  /*04c0*/  UIADD3 UR4, -UR7, 0x100000, URZ ;  /* 0x0010000007047890 */ /* 0x000fc8000fffe13f */
[----:B------:R-:W-:Y:S02]  /*04d0*/  USHF.L.U32 UR5, UR4, 0xb, URZ ;  /* 0x0000000b04057899 */ /* 0x000fe4000800063f */
[----:B------:R-:W-:Y:S01]  /*04e0*/  USHF.L.U32 UR4, UR4, 0x1, URZ ;  /* 0x0000000104047899 */ /* 0x000fe2000800063f */
[----:B------:R-:W0:Y:S11]  /*04f0*/  FENCE.VIEW.ASYNC.S ;  /* 0x00000000000073c6 */ /* 0x000e360000000000 */
[----:B0-----:R0:W0:Y:S01]  /*0500*/  SYNCS.EXCH.64 URZ, [UR6+0x2d870], UR4 ;  /* 0x02d87004063f75b2 */ /* 0x0010220008000100 */
[----:B------:R0:W0:Y:S01]  /*0510*/  SYNCS.EXCH.64 URZ, [UR6+0x2d880], UR4 ;  /* 0x02d88004063f75b2 */ /* 0x0000220008000100 */
[----:B------:R0:W0:Y:S01]  /*0520*/  SYNCS.EXCH.64 URZ, [UR6+0x2d878], UR4 ;  /* 0x02d87804063f75b2 */ /* 0x0000220008000100 */
[----:B------:R0:W0:Y:S01]  /*0530*/  SYNCS.EXCH.64 URZ, [UR6+0x2d888], UR4 ;  /* 0x02d88804063f75b2 */ /* 0x0000220008000100 */
[----:B------:R-:W-:Y:S01]  /*0540*/  NOP ;  /* 0x0000000000007918 */ /* 0x000fe20000000000 */
.L_x_159:
        /* <DEDUP_REMOVED lines=22> */
.L_x_160:
        /* <DEDUP_REMOVED lines=22> */
.L_x_161:
[----:B------:R-:W-:Y:S01]  /*0810*/  ISETP.NE.AND P0, PT, R2, RZ, PT ;  /* 0x000000ff0200720c */ /* 0x000fe20003f05270 */
[----:B------:R-:W-:Y:S01]  /*0820*/  IMAD.MOV.U32 R2, RZ, RZ, 0x1 ;  /* 0x00000001ff027424 */ /* 0x000fe200078e00ff */
[----:B------:R-:W-:Y:S01]  /*0830*/  NOP ;  /* 0x0000000000007918 */ /* 0x000fe20000000000 */
[----:B------:R-:W-:-:S03]  /*0840*/  ULDC.64 UR36, c[0x0][0x208] ;  /* 0x0000820000247ab9 */ /* 0x000fc60000000a00 */
[----:B------:R-:W-:-:S05]  /*0850*/  SEL R2, R2, 0x2, !P0 ;  /* 0x0000000202027807 */ /* 0x000fca0004000000 */
[----:B------:R0:W-:Y:S02]  /*0860*/  STL [R1+0x20], R2 ;  /* 0x0000200201007387 */ /* 0x0001e40000100800 */
[----:B01234-:R-:W-:Y:S06]  /*0870*/  BAR.SYNC.DEFER_BLOCKING 0x0 ;  /* 0x0000000000007b1d */ /* 0x01ffec0000010000 */
[----:B------:R-:W-:Y:S05]  /*0880*/  @!P0 BRA `(.L_x_162) ;  /* 0x0000008400cc8947 */ /* 0x000fea0003800000 */
.L_x_163:
[----:B------:R-:W-:-:S08]  /*0890*/  NOP ;  /* 0x0000000000007918 */ /* 0x000fd00000000000 */
[----:B------:R-:W0:Y:S02]  /*08a0*/  USETMAXREG.TRY_ALLOC.CTAPOOL UP0, 0xa0 ;  /* 0x000000a0000079c8 */ /* 0x000e240008000600 */
[----:B0-----:R-:W-:-:S13]  /*08b0*/  PLOP3.LUT P0, PT, PT, PT, UP0, 0x80, 0x0 ;  /* 0x000000000000781c */ /* 0x001fda0003f0f008 */
[----:B------:R-:W-:Y:S05]  /*08c0*/  @!P0 BRA `(.L_x_163) ;  /* 0xfffffffc00f08947 */ /* 0x000fea000383ffff */
[----:B------:R-:W0:Y:S01]  /*08d0*/  S2R R2, SR_TID.X ;  /* 0x0000000000027919 */ /* 0x000e220000002100 */
[----:B------:R-:W1:Y:S01]  /*08e0*/  S2UR UR41, SR_CgaCtaId ;  /* 0x00000000002979c3 */ /* 0x000e620000008800 */
[----:B------:R-:W-:Y:S01]  /*08f0*/  UMOV UR40, 0x400 ;  /* 0x0000040000287882 */ /* 0x000fe20000000000 */
[----:B------:R-:W-:Y:S01]  /*0900*/  ULDC UR4, c[0x0][0xc3c] ;  /* 0x00030f0000047ab9 */ /* 0x000fe20000000800 */
[----:B-1----:R-:W-:-:S05]  /*0910*/  ULEA UR40, UR41, UR40, 0x18 ;  /* 0x0000002829287291 */ /* 0x002fca000f8ec03f */
[----:B------:R-:W-:Y:S06]  /*0920*/  BAR.ARV 0x8, 0x200 ;  /* 0x0208000000007b1d */ /* 0x000fec0000002000 */
[----:B0-----:R-:W-:-:S04]  /*0930*/  LOP3.LUT R0, R2, 0xffffff80, RZ, 0xc0, !PT ;  /* 0xffffff8002007812 */ /* 0x001fc800078ec0ff */
[----:B------:R-:W-:-:S13]  /*0940*/  ISETP.NE.AND P0, PT, R0, 0x80, PT ;  /* 0x000000800000780c */ /* 0x000fda0003f05270 */
[----:B------:R-:W-:Y:S08]  /*0950*/  @!P0 BAR.ARV 0x9, 0x100 ;  /* 0x0244000000008b1d */ /* 0x000ff00000002000 */
[----:B------:R-:W-:Y:S06]  /*0960*/  BAR.SYNC.DEFER_BLOCKING 0x5, 0x200 ;  /* 0x0148000000007b1d */ /* 0x000fec0000010000 */
[----:B------:R-:W0:Y:S02]  /*0970*/  LDS.128 R8, [UR40+0x2d8d0] ;  /* 0x02d8d028ff087984 */ /* 0x000e240008000c00 */
[----:B------:R-:W-:Y:S06]  /*0980*/  BAR.ARV 0x4, 0x200 ;  /* 0x0108000000007b1d */ /* 0x000fec0000002000 */
[----:B0-----:R-:W-:-:S13]  /*0990*/  ISETP.GE.AND P0, PT, R11, UR4, PT ;  /* 0x000000040b007c0c */ /* 0x001fda000bf06270 */
[----:B------:R-:W-:Y:S05]  /*09a0*/  @P0 EXIT ;  /* 0x000000000000094d */ /* 0x000fea0003800000 */
[----:B------:R-:W2:Y:S01]  /*09b0*/  LDL R19, [R1+0x20] ;  /* 0x0000200001137983 */ /* 0x000ea20000100800 */
[----:B------:R-:W-:-:S05]  /*09c0*/  VIADD R17, R2, 0xffffff80 ;  /* 0xffffff8002117836 */ /* 0x000fca0000000000 */
[----:B------:R-:W-:-:S04]  /*09d0*/  SHF.R.S32.HI R0, RZ, 0x1f, R17 ;  /* 0x0000001fff007819 */ /* 0x000fc80000011411 */
[CC--:B------:R-:W-:Y:S02]  /*09e0*/  LEA.HI R2, R0.reuse, R17.reuse, RZ, 0x7 ;  /* 0x0000001100027211 */ /* 0x0c0fe400078f38ff */
[----:B------:R-:W-:Y:S02]  /*09f0*/  LEA.HI R3, R0, R17, RZ, 0x4 ;  /* 0x0000001100037211 */ /* 0x000fe400078f20ff */
[----:B------:R-:W-:-:S05]  /*0a00*/  LOP3.LUT R4, R2, 0xffffff80, RZ, 0xc0, !PT ;  /* 0xffffff8002047812 */ /* 0x000fca00078ec0ff */
[----:B------:R-:W-:Y:S01]  /*0a10*/  IMAD.IADD R18, R17, 0x1, -R4 ;  /* 0x0000000111127824 */ /* 0x000fe200078e0a04 */
[----:B------:R-:W-:-:S05]  /*0a20*/  LOP3.LUT R4, R3, 0xfffffff0, RZ, 0xc0, !PT ;  /* 0xfffffff003047812 */ /* 0x000fca00078ec0ff */
[----:B------:R-:W-:Y:S01]  /*0a30*/  IMAD.IADD R4, R17, 0x1, -R4 ;  /* 0x0000000111047824 */ /* 0x000fe200078e0a04 */
[----:B------:R-:W-:Y:S02]  /*0a40*/  SHF.R.S32.HI R6, RZ, 0x4, R3 ;  /* 0x00000004ff067819 */ /* 0x000fe40000011403 */
[----:B------:R-:W-:Y:S02]  /*0a50*/  LEA.HI R7, R0, R17, RZ, 0x5 ;  /* 0x0000001100077211 */ /* 0x000fe400078f28ff */
[----:B------:R-:W-:Y:S02]  /*0a60*/  SHF.R.S32.HI R5, RZ, 0x1f, R4 ;  /* 0x0000001fff057819 */ /* 0x000fe40000011404 */
[----:B------:R-:W-:Y:S02]  /*0a70*/  LEA.HI R3, R3, R6, RZ, 0x1 ;  /* 0x0000000603037211 */ /* 0x000fe400078f08ff */
[----:B------:R-:W-:Y:S02]  /*0a80*/  LEA.HI R5, R5, R4, RZ, 0x3 ;  /* 0x0000000405057211 */ /* 0x000fe400078f18ff */
[----:B------:R-:W-:-:S02]  /*0a90*/  SHF.R.S32.HI R16, RZ, 0x7, R2 ;  /* 0x00000007ff107819 */ /* 0x000fc40000011402 */
[----:B------:R-:W-:Y:S02]  /*0aa0*/  SHF.R.S32.HI R8, RZ, 0x5, R7 ;  /* 0x00000005ff087819 */ /* 0x000fe40000011407 */
[----:B------:R-:W-:Y:S02]  /*0ab0*/  LOP3.LUT R7, R3, 0x1ffffffe, RZ, 0xc0, !PT ;  /* 0x1ffffffe03077812 */ /* 0x000fe400078ec0ff */
[----:B------:R-:W-:Y:S01]  /*0ac0*/  LOP3.LUT R3, R5, 0xfffffff8, RZ, 0xc0, !PT ;  /* 0xfffffff805037812 */ /* 0x000fe200078ec0ff */
[----:B------:R-:W-:Y:S01]  /*0ad0*/  IMAD.HI R2, R16, 0x55555556, RZ ;  /* 0x5555555610027827 */ /* 0x000fe200078e02ff */
[----:B------:R-:W-:-:S03]  /*0ae0*/  SHF.R.S32.HI R12, RZ, 0x1f, R18 ;  /* 0x0000001fff0c7819 */ /* 0x000fc60000011412 */
[----:B------:R-:W-:Y:S02]  /*0af0*/  IMAD.IADD R3, R4, 0x1, -R3 ;  /* 0x0000000104037824 */ /* 0x000fe400078e0a03 */
[----:B------:R-:W-:Y:S01]  /*0b00*/  IMAD.IADD R7, R6, 0x1, -R7 ;  /* 0x0000000106077824 */ /* 0x000fe200078e0a07 */
[----:B------:R-:W-:Y:S01]  /*0b10*/  LEA.HI R13, R12, R18, RZ, 0x2 ;  /* 0x000000120c0d7211 */ /* 0x000fe200078f10ff */
[----:B------:R-:W-:Y:S01]  /*0b20*/  IMAD R6, R8, 0x10, R4 ;  /* 0x0000001008067824 */ /* 0x000fe200078e0204 */
[----:B------:R-:W-:Y:S01]  /*0b30*/  LEA.HI R4, R2, R2, RZ, 0x1 ;  /* 0x0000000202047211 */ /* 0x000fe200078f08ff */
[----:B------:R-:W-:Y:S01]  /*0b40*/  IMAD.SHL.U32 R2, R3, 0x40, RZ ;  /* 0x0000004003027824 */ /* 0x000fe200078e00ff */
[--C-:B------:R-:W-:Y:S01]  /*0b50*/  SHF.R.S32.HI R14, RZ, 0x2, R13.reuse ;  /* 0x00000002ff0e7819 */ /* 0x100fe2000001140d */
[----:B------:R-:W-:Y:S01]  /*0b60*/  IMAD.SHL.U32 R7, R7, 0x8, RZ ;  /* 0x0000000807077824 */ /* 0x000fe200078e00ff */
[----:B------:R-:W-:Y:S01]  /*0b70*/  SHF.R.S32.HI R15, RZ, 0x1f, R13 ;  /* 0x0000001fff0f7819 */ /* 0x000fe2000001140d */
[----:B------:R-:W-:Y:S01]  /*0b80*/  IMAD.SHL.U32 R5, R5, 0x40, RZ ;  /* 0x0000004005057824 */ /* 0x000fe200078e00ff */
[----:B------:R-:W-:Y:S01]  /*0b90*/  LOP3.LUT R2, R2, 0x1c0, RZ, 0xc0, !PT ;  /* 0x000001c002027812 */ /* 0x000fe200078ec0ff */
[----:B------:R-:W-:Y:S01]  /*0ba0*/  IMAD.U32 R6, R6, 0x20, R7 ;  /* 0x0000002006067824 */ /* 0x000fe200078e0007 */
[----:B------:R-:W-:-:S02]  /*0bb0*/  LEA.HI R15, R15, R14, RZ, 0x3 ;  /* 0x0000000e0f0f7211 */ /* 0x000fc400078f18ff */
[----:B------:R-:W-:Y:S02]  /*0bc0*/  LOP3.LUT R7, R2, 0x8, R7, 0xf8, !PT ;  /* 0x0000000802077812 */ /* 0x000fe400078ef807 */
[----:B------:R-:W-:Y:S02]  /*0bd0*/  LOP3.LUT R5, R5, 0x7ffffe00, RZ, 0xc0, !PT ;  /* 0x7ffffe0005057812 */ /* 0x000fe400078ec0ff */
[----:B------:R-:W-:Y:S02]  /*0be0*/  SHF.R.U32.HI R2, RZ, 0x3, R2 ;  /* 0x00000003ff027819 */ /* 0x000fe40000011602 */
[----:B------:R-:W-:Y:S02]  /*0bf0*/  LOP3.LUT R15, R15, 0xfffffff8, RZ, 0xc0, !PT ;  /* 0xfffffff80f0f7812 */ /* 0x000fe400078ec0ff */
[----:B------:R-:W-:Y:S01]  /*0c00*/  LEA.HI R12, R12, R18, RZ, 0x5 ;  /* 0x000000120c0c7211 */ /* 0x000fe200078f28ff */
[----:B------:R-:W-:Y:S01]  /*0c10*/  IMAD R5, R8, 0x400, R5 ;  /* 0x0000040008057824 */ /* 0x000fe200078e0205 */
[----:B------:R-:W-:Y:S01]  /*0c20*/  LOP3.LUT R2, R7, R2, RZ, 0x3c, !PT ;  /* 0x0000000207027212 */ /* 0x000fe200078e3cff */
[----:B------:R-:W-:Y:S01]  /*0c30*/  IMAD.IADD R15, R14, 0x1, -R15 ;  /* 0x000000010e0f7824 */ /* 0x000fe200078e0a0f */
[----:B------:R-:W-:-:S02]  /*0c40*/  SHF.R.S32.HI R12, RZ, 0x5, R12 ;  /* 0x00000005ff0c7819 */ /* 0x000fc4000001140c */
[----:B------:R-:W-:Y:S01]  /*0c50*/  LEA.HI R0, R0, R17, RZ, 0x2 ;  /* 0x0000001100007211 */ /* 0x000fe200078f10ff */
[----:B------:R-:W-:Y:S02]  /*0c60*/  IMAD R4, R4, -0x3, R16 ;  /* 0xfffffffd04047824 */ /* 0x000fe400078e0210 */
[----:B------:R-:W-:Y:S01]  /*0c70*/  IMAD.IADD R16, R5, 0x1, R2 ;  /* 0x0000000105107824 */ /* 0x000fe200078e0202 */
[----:B------:R-:W-:Y:S01]  /*0c80*/  LOP3.LUT R2, R0, 0xfffffffc, RZ, 0xc0, !PT ;  /* 0xfffffffc00027812 */ /* 0x000fe200078ec0ff */
[----:B------:R-:W-:Y:S01]  /*0c90*/  IMAD R15, R12, 0x10, R15 ;  /* 0x000000100c0f7824 */ /* 0x000fe200078e020f */
[----:B------:R-:W-:-:S03]  /*0ca0*/  LOP3.LUT R13, R13, 0x7ffffffc, RZ, 0xc0, !PT ;  /* 0x7ffffffc0d0d7812 */ /* 0x000fc600078ec0ff */
[----:B------:R-:W-:Y:S02]  /*0cb0*/  IMAD R8, R4, 0x40, R15 ;  /* 0x0000004004087824 */ /* 0x000fe400078e020f */
[----:B------:R-:W-:Y:S02]  /*0cc0*/  IMAD.IADD R4, R17, 0x1, -R2 ;  /* 0x0000000111047824 */ /* 0x000fe400078e0a02 */
[----:B------:R-:W-:Y:S01]  /*0cd0*/  IMAD.IADD R13, R18, 0x1, -R13 ;  /* 0x00000001120d7824 */ /* 0x000fe200078e0a0d */
[----:B------:R-:W-:Y:S01]  /*0ce0*/  R2P PR, R3, 0x6 ;  /* 0x0000000603007804 */ /* 0x000fe20000000000 */
[C---:B------:R-:W-:Y:S01]  /*0cf0*/  IMAD.SHL.U32 R137, R4.reuse, 0x8, RZ ;  /* 0x0000000804897824 */ /* 0x040fe200078e00ff */
[----:B------:R-:W-:Y:S01]  /*0d00*/  LEA.HI R3, R4, R4, RZ, 0x1 ;  /* 0x0000000404037211 */ /* 0x000fe200078f08ff */
[----:B------:R-:W-:Y:S02]  /*0d10*/  IMAD.SHL.U32 R157, R13, 0x2, RZ ;  /* 0x000000020d9d7824 */ /* 0x000fe400078e00ff */
[----:B------:R-:W-:Y:S01]  /*0d20*/  VIADD R143, R137, 0x40 ;  /* 0x00000040898f7836 */ /* 0x000fe20000000000 */
[----:B------:R-:W-:Y:S01]  /*0d30*/  LOP3.LUT R3, R3, 0x1ffffffe, RZ, 0xc0, !PT ;  /* 0x1ffffffe03037812 */ /* 0x000fe200078ec0ff */
[----:B------:R-:W-:-:S02]  /*0d40*/  VIADD R154, R157, 0x8 ;  /* 0x000000089d9a7836 */ /* 0x000fc40000000000 */
[C---:B------:R-:W-:Y:S01]  /*0d50*/  VIADD R151, R157.reuse, 0x20 ;  /* 0x000000209d977836 */ /* 0x040fe20000000000 */
[----:B------:R-:W-:Y:S01]  /*0d60*/  SHF.R.S32.HI R0, RZ, 0x2, R0 ;  /* 0x00000002ff007819 */ /* 0x000fe20000011400 */
[C---:B------:R-:W-:Y:S01]  /*0d70*/  VIADD R148, R157.reuse, 0x38 ;  /* 0x000000389d947836 */ /* 0x040fe20000000000 */
[----:B------:R-:W-:Y:S01]  /*0d80*/  SHF.R.S32.HI R0, RZ, 0x1f, R143 ;  /* 0x0000001fff007819 */ /* 0x000fe2000001148f */
[----:B------:R-:W-:Y:S01]  /*0d90*/  VIADD R145, R157, 0x50 ;  /* 0x000000509d917836 */ /* 0x000fe20000000000 */
[----:B------:R-:W-:Y:S01]  /*0da0*/  SHF.R.S32.HI R0, RZ, 0x1f, R154 ;  /* 0x0000001fff007819 */ /* 0x000fe2000001149a */
[----:B------:R-:W-:Y:S01]  /*0db0*/  IMAD.IADD R3, R4, 0x1, -R3 ;  /* 0x0000000104037824 */ /* 0x000fe200078e0a03 */
[----:B------:R-:W-:Y:S02]  /*0dc0*/  SHF.R.S32.HI R0, RZ, 0x1f, R151 ;  /* 0x0000001fff007819 */ /* 0x000fe40000011497 */
[----:B------:R-:W-:Y:S02]  /*0dd0*/  SHF.R.S32.HI R0, RZ, 0x1f, R148 ;  /* 0x0000001fff007819 */ /* 0x000fe40000011494 */
[----:B------:R-:W-:Y:S01]  /*0de0*/  SHF.R.S32.HI R0, RZ, 0x1f, R145 ;  /* 0x0000001fff007819 */ /* 0x000fe20000011491 */
[----:B------:R-:W-:Y:S01]  /*0df0*/  IMAD R0, R3, 0x8, R8 ;  /* 0x0000000803007824 */ /* 0x000fe200078e0208 */
[----:B------:R0:W-:Y:S04]  /*0e00*/  STL [R1+0x44], R6 ;  /* 0x0000440601007387 */ /* 0x0001e80000100800 */
[----:B------:R1:W-:Y:S04]  /*0e10*/  STL [R1+0x3c], R8 ;  /* 0x00003c0801007387 */ /* 0x0003e80000100800 */
[----:B------:R1:W-:Y:S04]  /*0e20*/  STL [R1+0x8], RZ ;  /* 0x000008ff01007387 */ /* 0x0003e80000100800 */
[----:B------:R1:W-:Y:S01]  /*0e30*/  STL [R1+0x40], R0 ;  /* 0x0000400001007387 */ /* 0x0003e20000100800 */
[----:B------:R-:W-:Y:S01]  /*0e40*/  LEA R16, R16, UR40, 0x1 ;  /* 0x0000002810107c11 */ /* 0x000fe2000f8e08ff */
[----:B------:R-:W-:-:S02]  /*0e50*/  IMAD.MOV.U32 R17, RZ, RZ, 0x40 ;  /* 0x00000040ff117424 */ /* 0x000fc400078e00ff */
[----:B------:R-:W-:Y:S02]  /*0e60*/  VIADD R142, R137, 0x20 ;  /* 0x00000020898e7836 */ /* 0x000fe40000000000 */
[----:B------:R-:W-:Y:S02]  /*0e70*/  VIADD R152, R157, 0x18 ;  /* 0x000000189d987836 */ /* 0x000fe40000000000 */
[----:B------:R-:W-:Y:S01]  /*0e80*/  VIADD R18, R16, 0x21800 ;  /* 0x0002180010127836 */ /* 0x000fe20000000000 */
[----:B------:R-:W-:Y:S01]  /*0e90*/  SEL R17, R17, 0xffffffc0, !P2 ;  /* 0xffffffc011117807 */ /* 0x000fe20005000000 */
[C---:B------:R-:W-:Y:S01]  /*0ea0*/  VIADD R149, R157.reuse, 0x30 ;  /* 0x000000309d957836 */ /* 0x040fe20000000000 */
[C---:B------:R-:W-:Y:S01]  /*0eb0*/  IADD3 R153, R157.reuse, 0x10, RZ ;  /* 0x000000109d997810 */ /* 0x040fe20007ffe0ff */
[C---:B------:R-:W-:Y:S02]  /*0ec0*/  VIADD R150, R157.reuse, 0x28 ;  /* 0x000000289d967836 */ /* 0x040fe40000000000 */
[C---:B------:R-:W-:Y:S01]  /*0ed0*/  VIADD R146, R157.reuse, 0x48 ;  /* 0x000000489d927836 */ /* 0x040fe20000000000 */
[----:B------:R-:W-:Y:S01]  /*0ee0*/  SHF.R.S32.HI R4, RZ, 0x1f, R142 ;  /* 0x0000001fff047819 */ /* 0x000fe2000001148e */
[----:B------:R-:W-:-:S02]  /*0ef0*/  VIADD R147, R157, 0x40 ;  /* 0x000000409d937836 */ /* 0x000fc40000000000 */
[----:B------:R-:W-:Y:S02]  /*0f00*/  VIADD R144, R157, 0x58 ;  /* 0x000000589d907836 */ /* 0x000fe40000000000 */
[----:B------:R-:W-:Y:S01]  /*0f10*/  VIADD R23, R16, 0x21820 ;  /* 0x0002182010177836 */ /* 0x000fe20000000000 */
[----:B------:R-:W-:Y:S01]  /*0f20*/  SHF.R.S32.HI R4, RZ, 0x1f, R152 ;  /* 0x0000001fff047819 */ /* 0x000fe20000011498 */
[C---:B------:R-:W-:Y:S01]  /*0f30*/  @P1 VIADD R23, R18.reuse, 0xffffffe0 ;  /* 0xffffffe012171836 */ /* 0x040fe20000000000 */
[----:B------:R-:W-:Y:S01]  /*0f40*/  SHF.R.S32.HI R4, RZ, 0x1f, R149 ;  /* 0x0000001fff047819 */ /* 0x000fe20000011495 */
[----:B------:R-:W-:Y:S01]  /*0f50*/  IMAD.MOV.U32 R5, RZ, RZ, R9 ;  /* 0x000000ffff057224 */ /* 0x000fe200078e0009 */
[----:B------:R-:W-:Y:S01]  /*0f60*/  SHF.R.S32.HI R9, RZ, 0x1f, R153 ;  /* 0x0000001fff097819 */ /* 0x000fe20000011499 */
[----:B------:R-:W-:Y:S01]  /*0f70*/  IMAD.IADD R18, R18, 0x1, R17 ;  /* 0x0000000112127824 */ /* 0x000fe200078e0211 */
[----:B------:R-:W-:Y:S01]  /*0f80*/  SHF.R.S32.HI R9, RZ, 0x1f, R150 ;  /* 0x0000001fff097819 */ /* 0x000fe20000011496 */
[----:B0-----:R-:W-:Y:S01]  /*0f90*/  IMAD.MOV.U32 R6, RZ, RZ, R10 ;  /* 0x000000ffff067224 */ /* 0x001fe200078e000a */
[----:B------:R-:W-:Y:S01]  /*0fa0*/  SHF.R.S32.HI R4, RZ, 0x1f, R146 ;  /* 0x0000001fff047819 */ /* 0x000fe20000011492 */
[----:B------:R-:W-:Y:S01]  /*0fb0*/  IMAD.MOV.U32 R7, RZ, RZ, R11 ;  /* 0x000000ffff077224 */ /* 0x000fe200078e000b */
[----:B------:R-:W-:Y:S01]  /*0fc0*/  SHF.R.S32.HI R9, RZ, 0x1f, R147 ;  /* 0x0000001fff097819 */ /* 0x000fe20000011493 */
[----:B------:R-:W-:Y:S01]  /*0fd0*/  IMAD.MOV.U32 R2, RZ, RZ, RZ ;  /* 0x000000ffff027224 */ /* 0x000fe200078e00ff */
[----:B------:R-:W-:Y:S01]  /*0fe0*/  SHF.R.S32.HI R4, RZ, 0x1f, R144 ;  /* 0x0000001fff047819 */ /* 0x000fe20000011490 */
[----:B------:R-:W-:-:S02]  /*0ff0*/  IMAD.IADD R17, R17, 0x1, R23 ;  /* 0x0000000111117824 */ /* 0x000fc400078e0217 */
[----:B------:R-:W-:Y:S01]  /*1000*/  VIADD R136, R23, 0x6000 ;  /* 0x0000600017887836 */ /* 0x000fe20000000000 */
[----:B------:R-:W-:Y:S01]  /*1010*/  UMOV UR38, URZ ;  /* 0x0000003f00267c82 */ /* 0x000fe20008000000 */
[----:B-12---:R-:W-:-:S07]  /*1020*/  LOP3.LUT R19, R19, 0x1, RZ, 0xfc, !PT ;  /* 0x0000000113137812 */ /* 0x006fce00078efcff */
.L_x_205:
[----:B0-----:R-:W0:Y:S01]  /*1030*/  LDC.64 R138, c[0x0][0xc88] ;  /* 0x00032200ff8a7b82 */ /* 0x001e220000000a00 */
[----:B------:R-:W-:-:S07]  /*1040*/  ULDC.64 UR4, c[0x0][0xa28] ;  /* 0x00028a0000047ab9 */ /* 0x000fce0000000a00 */
[----:B-1234-:R-:W1:Y:S08]  /*1050*/  LDC.64 R10, c[0x0][0x418] ;  /* 0x00010600ff0a7b82 */ /* 0x01ee700000000a00 */
[----:B------:R-:W2:Y:S01]  /*1060*/  LDC R0, c[0x0][0x424] ;  /* 0x00010900ff007b82 */ /* 0x000ea20000000800 */
[----:B0-----:R-:W-:-:S07]  /*1070*/  IMAD.WIDE R138, R7, 0x4, R138 ;  /* 0x00000004078a7825 */ /* 0x001fce00078e028a */
[----:B------:R-:W0:Y:S01]  /*1080*/  LDC R89, c[0x0][0x2f0] ;  /* 0x0000bc00ff597b82 */ /* 0x000e220000000800 */
[----:B------:R-:W3:Y:S01]  /*1090*/  LDG.E R138, desc[UR36][R138.64] ;  /* 0x000000248a8a7981 */ /* 0x000ee2000c1e1900 */
[----:B------:R-:W-:Y:S01]  /*10a0*/  ISETP.NE.U32.AND P0, PT, RZ, UR4, PT ;  /* 0x00000004ff007c0c */ /* 0x000fe2000bf05070 */
[----:B------:R-:W-:-:S03]  /*10b0*/  IMAD.MOV.U32 R4, RZ, RZ, RZ ;  /* 0x000000ffff047224 */ /* 0x000fc600078e00ff */
[----:B------:R-:W-:Y:S02]  /*10c0*/  ISETP.NE.AND.EX P0, PT, RZ, UR5, PT, P0 ;  /* 0x00000005ff007c0c */ /* 0x000fe4000bf05300 */
[----:B---3--:R-:W-:-:S11]  /*10d0*/  SHF.R.S32.HI R156, RZ, 0x1f, R138 ;  /* 0x0000001fff9c7819 */ /* 0x008fd6000001148a */
[----:B------:R-:W-:-:S04]  /*10e0*/  @P0 LEA R8, P1, R138, UR4, 0x2 ;  /* 0x000000048a080c11 */ /* 0x000fc8000f8210ff */
[----:B------:R-:W-:Y:S01]  /*10f0*/  @P0 LEA.HI.X R9, R138, UR5, R156, 0x2, P1 ;  /* 0x000000058a090c11 */ /* 0x000fe200088f149c */
[----:B------:R-:W-:Y:S02]  /*1100*/  ULDC.64 UR4, c[0x0][0xa20] ;  /* 0x0002880000047ab9 */ /* 0x000fe40000000a00 */
[----:B------:R-:W-:Y:S02]  /*1110*/  ISETP.NE.U32.AND P1, PT, RZ, UR4, PT ;  /* 0x00000004ff007c0c */ /* 0x000fe4000bf25070 */
[----:B------:R3:W5:Y:S01]  /*1120*/  @P0 LDG.E R4, desc[UR36][R8.64] ;  /* 0x0000002408040981 */ /* 0x000762000c1e1900 */
[----:B-1----:R-:W-:Y:S02]  /*1130*/  ISETP.NE.U32.AND P0, PT, R10, RZ, PT ;  /* 0x000000ff0a00720c */ /* 0x002fe40003f05070 */
[----:B------:R-:W-:Y:S02]  /*1140*/  ISETP.NE.AND.EX P1, PT, RZ, UR5, PT, P1 ;  /* 0x00000005ff007c0c */ /* 0x000fe4000bf25310 */
[----:B------:R-:W-:-:S04]  /*1150*/  ISETP.NE.AND.EX P0, PT, R11, RZ, PT, P0 ;  /* 0x000000ff0b00720c */ /* 0x000fc80003f05300 */
[----:B--2---:R-:W-:-:S05]  /*1160*/  SEL R0, R0, 0x1, P0 ;  /* 0x0000000100007807 */ /* 0x004fca0000000000 */
[----:B0-----:R-:W-:Y:S02]  /*1170*/  IMAD R89, R0, R89, RZ ;  /* 0x0000005900597224 */ /* 0x001fe400078e02ff */
[----:B------:R-:W-:-:S04]  /*1180*/  @P1 LEA R10, P2, R138, UR4, 0x2 ;  /* 0x000000048a0a1c11 */ /* 0x000fc8000f8410ff */
[----:B------:R-:W-:-:S05]  /*1190*/  @P1 LEA.HI.X R11, R138, UR5, R156, 0x2, P2 ;  /* 0x000000058a0b1c11 */ /* 0x000fca00090f149c */
[----:B------:R3:W5:Y:S01]  /*11a0*/  @P1 LDG.E R89, desc[UR36][R10.64] ;  /* 0x000000240a591981 */ /* 0x000762000c1e1900 */
[----:B------:R-:W-:Y:S05]  /*11b0*/  @P1 BRA `(.L_x_164) ;  /* 0x0000000000241947 */ /* 0x000fea0003800000 */
[----:B------:R-:W-:Y:S02]  /*11c0*/  ULDC.64 UR4, c[0x0][0xa08] ;  /* 0x0002820000047ab9 */ /* 0x000fe40000000a00 */
[----:B------:R-:W-:-:S04]  /*11d0*/  ISETP.NE.U32.AND P0, PT, RZ, UR4, PT ;  /* 0x00000004ff007c0c */ /* 0x000fc8000bf05070 */
[----:B------:R-:W-:-:S13]  /*11e0*/  ISETP.NE.AND.EX P0, PT, RZ, UR5, PT, P0 ;  /* 0x00000005ff007c0c */ /* 0x000fda000bf05300 */
[----:B------:R-:W-:Y:S05]  /*11f0*/  @!P0 BRA `(.L_x_164) ;  /* 0x0000000000148947 */ /* 0x000fea0003800000 */
[----:B---3--:R-:W0:Y:S02]  /*1200*/  LDC.64 R8, c[0x0][0xa08] ;  /* 0x00028200ff087b82 */ /* 0x008e240000000a00 */
[----:B0-----:R-:W-:-:S05]  /*1210*/  IMAD.WIDE R8, R138, 0x4, R8 ;  /* 0x000000048a087825 */ /* 0x001fca00078e0208 */
[----:B-----5:R-:W2:Y:S04]  /*1220*/  LDG.E R89, desc[UR36][R8.64] ;  /* 0x0000002408597981 */ /* 0x020ea8000c1e1900 */
[----:B------:R-:W2:Y:S02]  /*1230*/  LDG.E R0, desc[UR36][R8.64+0x4] ;  /* 0x0000042408007981 */ /* 0x000ea4000c1e1900 */
[----:B--2---:R-:W-:-:S07]  /*1240*/  IMAD.IADD R89, R0, 0x1, -R89 ;  /* 0x0000000100597824 */ /* 0x004fce00078e0a59 */
.L_x_164:
[----:B-----5:R-:W-:Y:S01]  /*1250*/  IMAD.IADD R89, R89, 0x1, -R4 ;  /* 0x0000000159597824 */ /* 0x020fe200078e0a04 */
[C---:B------:R-:W-:Y:S01]  /*1260*/  LOP3.LUT R3, R6.reuse, 0xff000000, RZ, 0xc0, !PT ;  /* 0xff00000006037812 */ /* 0x040fe200078ec0ff */
[----:B------:R-:W-:Y:S01]  /*1270*/  IMAD.MOV.U32 R88, RZ, RZ, RZ ;  /* 0x000000ffff587224 */ /* 0x000fe200078e00ff */
[----:B------:R-:W-:Y:S01]  /*1280*/  LOP3.LUT R0, R6, 0xff0000, RZ, 0xc0, !PT ;  /* 0x00ff000006007812 */ /* 0x000fe200078ec0ff */
[C---:B------:R-:W-:Y:S01]  /*1290*/  VIADD R4, R89.reuse, 0x7f ;  /* 0x0000007f59047836 */ /* 0x040fe20000000000 */
[----:B------:R-:W-:Y:S02]  /*12a0*/  ISETP.GE.AND P0, PT, R89, 0x1, PT ;  /* 0x000000015900780c */ /* 0x000fe40003f06270 */
[----:B------:R-:W-:Y:S02]  /*12b0*/  SHF.R.U32.HI R3, RZ, 0x8, R3 ;  /* 0x00000008ff037819 */ /* 0x000fe40000011603 */
[----:B------:R-:W-:Y:S02]  /*12c0*/  SHF.R.S32.HI R7, RZ, 0x1f, R4 ;  /* 0x0000001fff077819 */ /* 0x000fe40000011404 */
[----:B------:R-:W-:-:S02]  /*12d0*/  LEA.HI R0, R0, R3, RZ, 0x10 ;  /* 0x0000000300007211 */ /* 0x000fc400078f80ff */
[----:B------:R-:W-:Y:S02]  /*12e0*/  LEA.HI R7, R7, R4, RZ, 0x7 ;  /* 0x0000000407077211 */ /* 0x000fe400078f38ff */
[----:B------:R-:W-:Y:S02]  /*12f0*/  LOP3.LUT R155, R0, 0xff, RZ, 0xc0, !PT ;  /* 0x000000ff009b7812 */ /* 0x000fe400078ec0ff */
[----:B------:R-:W-:Y:S02]  /*1300*/  SHF.R.U32.HI R140, RZ, 0x10, R0 ;  /* 0x00000010ff8c7819 */ /* 0x000fe40000011600 */
[----:B---3--:R-:W-:Y:S01]  /*1310*/  SHF.R.S32.HI R11, RZ, 0x7, R7 ;  /* 0x00000007ff0b7819 */ /* 0x008fe20000011407 */
[----:B------:R-:W-:Y:S06]  /*1320*/  @!P0 BRA `(.L_x_165) ;  /* 0x0000000000748947 */ /* 0x000fec0003800000 */
[----:B------:R-:W0:Y:S01]  /*1330*/  LDC R3, c[0x0][0x9f0] ;  /* 0x00027c00ff037b82 */ /* 0x000e220000000800 */
[----:B------:R-:W-:-:S04]  /*1340*/  ISETP.NE.AND P0, PT, R140, RZ, PT ;  /* 0x000000ff8c00720c */ /* 0x000fc80003f05270 */
[----:B0-----:R-:W-:-:S04]  /*1350*/  SEL R12, R140, R3, P0 ;  /* 0x000000038c0c7207 */ /* 0x001fc80000000000 */
[-C--:B------:R-:W-:Y:S02]  /*1360*/  IABS R4, R12.reuse ;  /* 0x0000000c00047213 */ /* 0x080fe40000000000 */
[----:B------:R-:W-:Y:S02]  /*1370*/  IADD3 R0, R11, -0x1, R12 ;  /* 0xffffffff0b007810 */ /* 0x000fe40007ffe00c */
[----:B------:R-:W0:Y:S01]  /*1380*/  I2F.RP R3, R4 ;  /* 0x0000000400037306 */ /* 0x000e220000209400 */
[----:B------:R-:W-:Y:S02]  /*1390*/  IABS R13, R12 ;  /* 0x0000000c000d7213 */ /* 0x000fe40000000000 */
[----:B------:R-:W-:Y:S02]  /*13a0*/  IABS R10, R0 ;  /* 0x00000000000a7213 */ /* 0x000fe40000000000 */
[----:B------:R-:W-:-:S04]  /*13b0*/  LOP3.LUT R0, R0, R12, RZ, 0x3c, !PT ;  /* 0x0000000c00007212 */ /* 0x000fc800078e3cff */
[----:B------:R-:W-:Y:S01]  /*13c0*/  ISETP.GE.AND P2, PT, R0, RZ, PT ;  /* 0x000000ff0000720c */ /* 0x000fe20003f46270 */
[----:B0-----:R-:W0:Y:S02]  /*13d0*/  MUFU.RCP R3, R3 ;  /* 0x0000000300037308 */ /* 0x001e240000001000 */
[----:B0-----:R-:W-:Y:S02]  /*13e0*/  VIADD R8, R3, 0xffffffe ;  /* 0x0ffffffe03087836 */ /* 0x001fe40000000000 */
[----:B------:R-:W-:-:S04]  /*13f0*/  IMAD.MOV R3, RZ, RZ, -R13 ;  /* 0x000000ffff037224 */ /* 0x000fc800078e0a0d */
[----:B------:R0:W1:Y:S02]  /*1400*/  F2I.FTZ.U32.TRUNC.NTZ R9, R8 ;  /* 0x0000000800097305 */ /* 0x000064000021f000 */
[----:B0-----:R-:W-:Y:S02]  /*1410*/  IMAD.MOV.U32 R8, RZ, RZ, RZ ;  /* 0x000000ffff087224 */ /* 0x001fe400078e00ff */
[----:B-1----:R-:W-:-:S04]  /*1420*/  IMAD.MOV R7, RZ, RZ, -R9 ;  /* 0x000000ffff077224 */ /* 0x002fc800078e0a09 */
[----:B------:R-:W-:-:S04]  /*1430*/  IMAD R7, R7, R4, RZ ;  /* 0x0000000407077224 */ /* 0x000fc800078e02ff */
[----:B------:R-:W-:-:S06]  /*1440*/  IMAD.HI.U32 R9, R9, R7, R8 ;  /* 0x0000000709097227 */ /* 0x000fcc00078e0008 */
[----:B------:R-:W-:-:S04]  /*1450*/  IMAD.HI.U32 R9, R9, R10, RZ ;  /* 0x0000000a09097227 */ /* 0x000fc800078e00ff */
[----:B------:R-:W-:-:S05]  /*1460*/  IMAD R3, R9, R3, R10 ;  /* 0x0000000309037224 */ /* 0x000fca00078e020a */
[----:B------:R-:W-:-:S13]  /*1470*/  ISETP.GT.U32.AND P1, PT, R4, R3, PT ;  /* 0x000000030400720c */ /* 0x000fda0003f24070 */
[----:B------:R-:W-:Y:S02]  /*1480*/  @!P1 IMAD.IADD R3, R3, 0x1, -R4 ;  /* 0x0000000103039824 */ /* 0x000fe400078e0a04 */
[----:B------:R-:W-:Y:S01]  /*1490*/  @!P1 VIADD R9, R9, 0x1 ;  /* 0x0000000109099836 */ /* 0x000fe20000000000 */
[----:B------:R-:W-:Y:S02]  /*14a0*/  ISETP.NE.AND P1, PT, R12, RZ, PT ;  /* 0x000000ff0c00720c */ /* 0x000fe40003f25270 */
[----:B------:R-:W-:-:S13]  /*14b0*/  ISETP.GE.U32.AND P0, PT, R3, R4, PT ;  /* 0x000000040300720c */ /* 0x000fda0003f06070 */
[----:B------:R-:W-:-:S04]  /*14c0*/  @P0 VIADD R9, R9, 0x1 ;  /* 0x0000000109090836 */ /* 0x000fc80000000000 */
[----:B------:R-:W-:Y:S01]  /*14d0*/  @!P2 IMAD.MOV R9, RZ, RZ, -R9 ;  /* 0x000000ffff09a224 */ /* 0x000fe200078e0a09 */
[----:B------:R-:W-:-:S04]  /*14e0*/  @!P1 LOP3.LUT R9, RZ, R12, RZ, 0x33, !PT ;  /* 0x0000000cff099212 */ /* 0x000fc800078e33ff */
[----:B------:R-:W-:-:S07]  /*14f0*/  MOV R88, R9 ;  /* 0x0000000900587202 */ /* 0x000fce0000000f00 */
.L_x_165:
[-C--:B------:R-:W-:Y:S01]  /*1500*/  IMAD R22, R155, R88.reuse, RZ ;  /* 0x000000589b167224 */ /* 0x080fe200078e02ff */
[----:B------:R-:W-:Y:S01]  /*1510*/  LOP3.LUT R139, R6, 0xffff, RZ, 0xc0, !PT ;  /* 0x0000ffff068b7812 */ /* 0x000fe200078ec0ff */
[----:B------:R-:W-:Y:S01]  /*1520*/  IMAD.MOV.U32 R141, RZ, RZ, R5 ;  /* 0x000000ffff8d7224 */ /* 0x000fe200078e0005 */
[----:B------:R-:W-:Y:S02]  /*1530*/  PLOP3.LUT P0, PT, PT, PT, PT, 0x80, 0x0 ;  /* 0x000000000000781c */ /* 0x000fe40003f0f070 */
[----:B------:R-:W-:Y:S02]  /*1540*/  CS2R R20, SRZ ;  /* 0x0000000000147805 */ /* 0x000fe4000001ff00 */
[----:B------:R-:W-:Y:S02]  /*1550*/  VIADDMNMX R88, R22, R88, R11, PT ;  /* 0x0000005816587246 */ /* 0x000fe4000380010b */
[----:B------:R-:W-:Y:S02]  /*1560*/  CS2R R134, SRZ ;  /* 0x0000000000867805 */ /* 0x000fe4000001ff00 */
[----:B------:R-:W-:-:S02]  /*1570*/  CS2R R54, SRZ ;  /* 0x0000000000367805 */ /* 0x000fc4000001ff00 */
[----:B------:R-:W-:Y:S02]  /*1580*/  CS2R R76, SRZ ;  /* 0x00000000004c7805 */ /* 0x000fe4000001ff00 */
[----:B------:R-:W-:Y:S02]  /*1590*/  ISETP.GT.AND P1, PT, R88, R22, PT ;  /* 0x000000165800720c */ /* 0x000fe40003f24270 */
        /* <DEDUP_REMOVED lines=22> */
[----:B------:R-:W0:Y:S01]  /*1700*/  S2R R0, SR_TID.X ;  /* 0x0000000000007919 */ /* 0x000e220000002100 */
[----:B------:R-:W-:-:S04]  /*1710*/  UIADD3 UR6, UR40, 0x21800, URZ ;  /* 0x0002180028067890 */ /* 0x000fc8000fffe03f */
[----:B------:R-:W-:-:S06]  /*1720*/  ULOP3.LUT UP0, URZ, UR6, 0x3ff, URZ, 0xc0, !UPT ;  /* 0x000003ff063f7892 */ /* 0x000fcc000f80c03f */
[----:B------:R-:W-:Y:S01]  /*1730*/  PLOP3.LUT P0, PT, PT, PT, UP0, 0x80, 0x0 ;  /* 0x000000000000781c */ /* 0x000fe20003f0f008 */
[----:B0-----:R-:W-:-:S05]  /*1740*/  VIADD R3, R0, 0xffffff80 ;  /* 0xffffff8000037836 */ /* 0x001fca0000000000 */
[----:B------:R-:W-:-:S04]  /*1750*/  SHF.R.S32.HI R0, RZ, 0x1f, R3 ;  /* 0x0000001fff007819 */ /* 0x000fc80000011403 */
[----:B------:R-:W-:-:S04]  /*1760*/  LEA.HI R0, R0, R3, RZ, 0x7 ;  /* 0x0000000300007211 */ /* 0x000fc800078f38ff */
[----:B------:R-:W-:-:S06]  /*1770*/  SHF.R.S32.HI R0, RZ, 0x7, R0 ;  /* 0x00000007ff007819 */ /* 0x000fcc0000011400 */
[----:B------:R-:W0:Y:S02]  /*1780*/  SHFL.IDX PT, R0, R0, RZ, 0x1f ;  /* 0x00001fff00007589 */ /* 0x000e2400000e0000 */
[----:B0-----:R-:W-:-:S13]  /*1790*/  R2UR UR42, R0 ;  /* 0x00000000002a72ca */ /* 0x001fda00000e0000 */
        /* <DEDUP_REMOVED lines=14> */
[----:B------:R-:W-:Y:S02]  /*1880*/  IMAD.U32 R10, RZ, RZ, UR6 ;  /* 0x00000006ff0a7e24 */ /* 0x000fe4000f8e00ff */
        /* <DEDUP_REMOVED lines=8> */
.L_x_167:
[----:B------:R-:W2:Y:S01]  /*1910*/  LDL R20, [R1+0x8] ;  /* 0x0000080001147983 */ /* 0x000ea20000100800 */
[----:B------:R-:W-:Y:S02]  /*1920*/  ISETP.NE.AND P0, PT, R19, 0x3, PT ;  /* 0x000000031300780c */ /* 0x000fe40003f05270 */
[----:B--2---:R-:W-:-:S04]  /*1930*/  LEA.HI R0, R20, R20, RZ, 0x1 ;  /* 0x0000001414007211 */ /* 0x004fc800078f08ff */
[----:B------:R-:W-:-:S05]  /*1940*/  LOP3.LUT R0, R0, 0xfffffffe, RZ, 0xc0, !PT ;  /* 0xfffffffe00007812 */ /* 0x000fca00078ec0ff */
[----:B------:R-:W-:-:S05]  /*1950*/  IMAD.IADD R0, R20, 0x1, -R0 ;  /* 0x0000000114007824 */ /* 0x000fca00078e0a00 */
[----:B------:R-:W-:-:S04]  /*1960*/  SHF.L.U32 R0, R0, 0x1f, RZ ;  /* 0x0000001f00007819 */ /* 0x000fc800000006ff */
[----:B------:R-:W0:Y:S02]  /*1970*/  SYNCS.PHASECHK.TRANS64.TRYWAIT P1, [UR40+0x2d800], R0 ;  /* 0x02d80000ff0075a7 */ /* 0x000e240008020168 */
[----:B0-----:R-:W-:Y:S05]  /*1980*/  @!P1 BRA `(.L_x_168) ;  /* 0x000000cc00d89947 */ /* 0x001fea0003800000 */
.L_x_288:
[----:B------:R-:W-:Y:S05]  /*1990*/  @!P0 BRA `(.L_x_169) ;  /* 0x0000000000048947 */ /* 0x000fea0003800000 */
[----:B------:R-:W-:Y:S01]  /*19a0*/  BPT.TRAP 0x1 ;  /* 0x000000040000795c */ /* 0x000fe20000300000 */
.L_x_169:
[----:B------:R-:W-:Y:S01]  /*19b0*/  IMAD.U32 R5, RZ, RZ, UR38 ;  /* 0x00000026ff057e24 */ /* 0x000fe2000f8e00ff */
[----:B0-----:R-:W-:-:S04]  /*19c0*/  SHF.L.U32 R0, R2, 0x1f, RZ ;  /* 0x0000001f02007819 */ /* 0x001fc800000006ff */
[----:B------:R-:W-:-:S04]  /*19d0*/  LEA R5, R5, UR40, 0x3 ;  /* 0x0000002805057c11 */ /* 0x000fc8000f8e18ff */
[----:B------:R0:W1:Y:S01]  /*19e0*/  SYNCS.PHASECHK.TRANS64.TRYWAIT P1, [R5+URZ+0x2d830], R0 ;  /* 0x02d83000050075a7 */ /* 0x000062000802017f */
[----:B------:R-:W-:Y:S05]  /*19f0*/  @!P0 BRA `(.L_x_170) ;  /* 0x0000000000048947 */ /* 0x000fea0003800000 */
[----:B------:R-:W-:Y:S01]  /*1a00*/  BPT.TRAP 0x1 ;  /* 0x000000040000795c */ /* 0x000fe20000300000 */
.L_x_170:
[----:B------:R-:W-:Y:S01]  /*1a10*/  IMAD.MOV.U32 R135, RZ, RZ, RZ ;  /* 0x000000ffff877224 */ /* 0x000fe200078e00ff */
[----:B-1----:R-:W-:Y:S06]  /*1a20*/  @P1 BRA `(.L_x_171) ;  /* 0x0000000000081947 */ /* 0x002fec0003800000 */
[----:B------:R-:W1:Y:S02]  /*1a30*/  SYNCS.PHASECHK.TRANS64.TRYWAIT P1, [R5+URZ+0x2d830], R0 ;  /* 0x02d83000050075a7 */ /* 0x000e64000802017f */
[----:B-1----:R-:W-:Y:S05]  /*1a40*/  @!P1 BRA `(.L_x_172) ;  /* 0x000000cc00c09947 */ /* 0x002fea0003800000 */
.L_x_171:
[----:B------:R-:W-:Y:S05]  /*1a50*/  WARPSYNC.ALL ;  /* 0x0000000000007948 */ /* 0x000fea0003800000 */
[----:B------:R-:W-:Y:S01]  /*1a60*/  UIADD3 UR4, UR40, 0x15400, URZ ;  /* 0x0001540028047890 */ /* 0x000fe2000fffe03f */
[----:B------:R-:W-:Y:S01]  /*1a70*/  WARPGROUP.ARRIVE ;  /* 0x00000000000079c5 */ /* 0x000fe20000000000 */
[----:B------:R-:W-:Y:S02]  /*1a80*/  ULEA UR43, UR43, UR40, 0xc ;  /* 0x000000282b2b7291 */ /* 0x000fe4000f8e603f */
[----:B------:R-:W-:Y:S02]  /*1a90*/  USHF.R.U32.HI UR4, URZ, 0x4, UR4 ;  /* 0x000000043f047899 */ /* 0x000fe40008011604 */
[----:B------:R-:W-:-:S02]  /*1aa0*/  UIADD3 UR43, UR43, 0xc400, URZ ;  /* 0x0000c4002b2b7890 */ /* 0x000fc4000fffe03f */
[----:B------:R-:W-:Y:S02]  /*1ab0*/  ULOP3.LUT UR4, UR4, 0x3fff, URZ, 0xc0, !UPT ;  /* 0x00003fff04047892 */ /* 0x000fe4000f8ec03f */
[----:B------:R-:W-:Y:S02]  /*1ac0*/  USHF.R.U32.HI UR43, URZ, 0x4, UR43 ;  /* 0x000000043f2b7899 */ /* 0x000fe4000801162b */
[----:B------:R-:W-:Y:S02]  /*1ad0*/  ULOP3.LUT UR28, UR4, 0x10000, URZ, 0xfc, !UPT ;  /* 0x00010000041c7892 */ /* 0x000fe4000f8efc3f */
[----:B------:R-:W-:Y:S02]  /*1ae0*/  ULOP3.LUT UR43, UR43, 0x3fff, URZ, 0xc0, !UPT ;  /* 0x00003fff2b2b7892 */ /* 0x000fe4000f8ec03f */
[----:B------:R-:W-:Y:S02]  /*1af0*/  UIMAD UR6, UR38, 0x600, UR28 ;  /* 0x00000600260678a4 */ /* 0x000fe4000f8e021c */
[----:B------:R-:W-:Y:S01]  /*1b00*/  ULOP3.LUT UR4, UR43, 0x10000, URZ, 0xfc, !UPT ;  /* 0x000100002b047892 */ /* 0x000fe2000f8efc3f */
[----:B------:R-:W-:Y:S01]  /*1b10*/  UMOV UR7, 0x80000020 ;  /* 0x8000002000077882 */ /* 0x000fe20000000000 */
[----:B------:R-:W-:-:S02]  /*1b20*/  UMOV UR5, 0x80000020 ;  /* 0x8000002000057882 */ /* 0x000fc40000000000 */
[----:B------:R-:W-:Y:S02]  /*1b30*/  UIADD3 UR8, UR4, 0x2, URZ ;  /* 0x0000000204087890 */ /* 0x000fe4000fffe03f */
[----:B------:R-:W-:Y:S01]  /*1b40*/  UIADD3 UR10, UR6, 0x2, URZ ;  /* 0x00000002060a7890 */ /* 0x000fe2000fffe03f */
[----:B------:R-:W-:Y:S02]  /*1b50*/  UMOV UR9, 0x80000020 ;  /* 0x8000002000097882 */ /* 0x000fe40000000000 */
[----:B------:R-:W-:Y:S01]  /*1b60*/  HGMMA.64x128x16.F32.BF16 R24, gdesc[UR4], RZ, !UPT, gsb0 ;  /* 0x01e00000041879f0 */ /* 0x000fe2000c0018ff */
[----:B------:R-:W-:Y:S01]  /*1b70*/  UMOV UR11, 0x80000020 ;  /* 0x80000020000b7882 */ /* 0x000fe20000000000 */
[----:B------:R-:W-:Y:S02]  /*1b80*/  UIADD3 UR12, UR4, 0x300, URZ ;  /* 0x00000300040c7890 */ /* 0x000fe4000fffe03f */
[----:B------:R-:W-:Y:S01]  /*1b90*/  UIADD3 UR14, UR6, 0x200, URZ ;  /* 0x00000200060e7890 */ /* 0x000fe2000fffe03f */
[----:B------:R-:W-:Y:S01]  /*1ba0*/  UMOV UR13, 0x80000020 ;  /* 0x80000020000d7882 */ /* 0x000fe20000000000 */
[----:B------:R-:W-:Y:S01]  /*1bb0*/  UMOV UR15, 0x80000020 ;  /* 0x80000020000f7882 */ /* 0x000fe20000000000 */
[----:B------:R-:W-:-:S02]  /*1bc0*/  UIADD3 UR16, UR4, 0x302, URZ ;  /* 0x0000030204107890 */ /* 0x000fc4000fffe03f */
[----:B------:R-:W-:Y:S01]  /*1bd0*/  UIADD3 UR18, UR6, 0x202, URZ ;  /* 0x0000020206127890 */ /* 0x000fe2000fffe03f */
[----:B------:R-:W-:Y:S01]  /*1be0*/  UMOV UR17, 0x80000020 ;  /* 0x8000002000117882 */ /* 0x000fe20000000000 */
[----:B------:R-:W-:Y:S01]  /*1bf0*/  UMOV UR19, 0x80000020 ;  /* 0x8000002000137882 */ /* 0x000fe20000000000 */
[----:B------:R-:W-:Y:S02]  /*1c00*/  UIADD3 UR20, UR4, 0x600, URZ ;  /* 0x0000060004147890 */ /* 0x000fe4000fffe03f */
[----:B------:R-:W-:Y:S01]  /*1c10*/  UIADD3 UR22, UR6, 0x400, URZ ;  /* 0x0000040006167890 */ /* 0x000fe2000fffe03f */
[----:B------:R-:W-:Y:S01]  /*1c20*/  UMOV UR21, 0x80000020 ;  /* 0x8000002000157882 */ /* 0x000fe20000000000 */
[----:B------:R-:W-:Y:S01]  /*1c30*/  UMOV UR23, 0x80000020 ;  /* 0x8000002000177882 */ /* 0x000fe20000000000 */
[----:B------:R-:W-:Y:S02]  /*1c40*/  UIADD3 UR24, UR4, 0x602, URZ ;  /* 0x0000060204187890 */ /* 0x000fe4000fffe03f */
[----:B------:R-:W-:Y:S01]  /*1c50*/  UIADD3 UR26, UR6, 0x402, URZ ;  /* 0x00000402061a7890 */ /* 0x000fe2000fffe03f */
[----:B------:R-:W-:Y:S01]  /*1c60*/  UMOV UR25, 0x80000020 ;  /* 0x8000002000197882 */ /* 0x000fe20000000000 */
[----:B------:R-:W-:Y:S01]  /*1c70*/  UMOV UR27, 0x80000020 ;  /* 0x80000020001b7882 */ /* 0x000fe20000000000 */
[----:B------:R-:W-:-:S02]  /*1c80*/  WARPGROUP.DEPBAR.LE gsb0, 0x0 ;  /* 0x00008000000079c5 */ /* 0x000fc40000010000 */
        /* <DEDUP_REMOVED lines=15> */
[----:B------:R-:W-:Y:S05]  /*1d80*/  @!P0 BRA `(.L_x_173) ;  /* 0x0000000000048947 */ /* 0x000fea0003800000 */
[----:B------:R-:W-:Y:S01]  /*1d90*/  BPT.TRAP 0x1 ;  /* 0x000000040000795c */ /* 0x000fe20000300000 */
.L_x_173:
[----:B------:R-:W-:Y:S01]  /*1da0*/  IADD3 R89, R89, 0x80, -R157 ;  /* 0x0000008059597810 */ /* 0x000fe20007ffe89d */
[----:B------:R-:W-:Y:S01]  /*1db0*/  ULDC UR6, c[0x0][0x988] ;  /* 0x0002620000067ab9 */ /* 0x000fe20000000800 */
[----:B------:R-:W-:Y:S01]  /*1dc0*/  P2R R7, PR, RZ, 0x1 ;  /* 0x00000001ff077803 */ /* 0x000fe20000000000 */
[----:B------:R-:W-:Y:S01]  /*1dd0*/  IMAD.MOV.U32 R133, RZ, RZ, R135 ;  /* 0x000000ffff857224 */ /* 0x000fe200078e0087 */
[-C--:B------:R-:W-:Y:S01]  /*1de0*/  MOV R121, R135.reuse ;  /* 0x0000008700797202 */ /* 0x080fe20000000f00 */
[----:B------:R-:W-:Y:S01]  /*1df0*/  IMAD R4, R88, -0x80, R89 ;  /* 0xffffff8058047824 */ /* 0x000fe200078e0259 */
[----:B------:R-:W-:Y:S01]  /*1e00*/  MOV R91, R135 ;  /* 0x00000087005b7202 */ /* 0x000fe20000000f00 */
        /* <DEDUP_REMOVED lines=37> */
[----:B------:R-:W-:Y:S01]  /*2060*/  IMAD.MOV.U32 R89, RZ, RZ, R135 ;  /* 0x000000ffff597224 */ /* 0x000fe200078e0087 */
        /* <DEDUP_REMOVED lines=64> */
[----:B------:R-:W-:Y:S02]  /*2470*/  ISETP.GT.AND P0, PT, R4, 0x59, PT ;  /* 0x000000590400780c */ /* 0x000fe40003f04270 */
[----:B------:R-:W-:Y:S02]  /*2480*/  FSEL R114, R68, -INF , P6 ;  /* 0xff80000044727808 */ /* 0x000fe40003000000 */
[----:B------:R-:W-:-:S02]  /*2490*/  FMNMX.FTZ R3, R110, R3, !PT ;  /* 0x000000036e037209 */ /* 0x000fc40007810000 */
[----:B------:R-:W-:Y:S02]  /*24a0*/  FSEL R112, R59, -INF , P5 ;  /* 0xff8000003b707808 */ /* 0x000fe40002800000 */
[----:B------:R-:W-:Y:S02]  /*24b0*/  ISETP.GT.AND P5, PT, R4, 0x60, PT ;  /* 0x000000600400780c */ /* 0x000fe40003fa4270 */
[----:B------:R-:W-:Y:S02]  /*24c0*/  FSEL R116, R69, -INF , P0 ;  /* 0xff80000045747808 */ /* 0x000fe40000000000 */
[----:B------:R-:W-:Y:S02]  /*24d0*/  FMNMX.FTZ R3, R114, R3, !PT ;  /* 0x0000000372037209 */ /* 0x000fe40007810000 */
        /* <DEDUP_REMOVED lines=12> */
[----:B------:R-:W-:Y:S02]  /*25a0*/  FSEL R122, R77, -INF , P2 ;  /* 0xff8000004d7a7808 */ /* 0x000fe40001000000 */
[----:B------:R-:W-:-:S02]  /*25b0*/  FMNMX.FTZ R3, R76, R3, !PT ;  /* 0x000000034c037209 */ /* 0x000fc40007810000 */
[----:B------:R-:W-:Y:S02]  /*25c0*/  ISETP.GT.AND P3, PT, R4, 0x70, PT ;  /* 0x000000700400780c */ /* 0x000fe40003f64270 */
[----:B------:R-:W-:Y:S02]  /*25d0*/  FSEL R62, R62, -INF , P4 ;  /* 0xff8000003e3e7808 */ /* 0x000fe40002000000 */
[----:B------:R-:W-:Y:S02]  /*25e0*/  FSEL R124, R80, -INF , P3 ;  /* 0xff800000507c7808 */ /* 0x000fe40001800000 */
[----:B------:R-:W-:Y:S02]  /*25f0*/  FMNMX.FTZ R3, R122, R3, !PT ;  /* 0x000000037a037209 */ /* 0x000fe40007810000 */
[----:B------:R-:W-:Y:S02]  /*2600*/  ISETP.GT.AND P4, PT, R4, 0x71, PT ;  /* 0x000000710400780c */ /* 0x000fe40003f84270 */
[----:B------:R-:W-:-:S02]  /*2610*/  FMNMX.FTZ R3, R124, R3, !PT ;  /* 0x000000037c037209 */ /* 0x000fc40007810000 */
[----:B------:R-:W-:Y:S02]  /*2620*/  FSEL R130, R81, -INF , P4 ;  /* 0xff80000051827808 */ /* 0x000fe40002000000 */
[----:B------:R-:W-:Y:S02]  /*2630*/  ISETP.GT.AND P5, PT, R4, 0x78, PT ;  /* 0x000000780400780c */ /* 0x000fe40003fa4270 */
[----:B------:R-:W-:Y:S02]  /*2640*/  FMNMX.FTZ R3, R130, R3, !PT ;  /* 0x0000000382037209 */ /* 0x000fe40007810000 */
[----:B------:R-:W-:Y:S02]  /*2650*/  FSEL R128, R84, -INF , P5 ;  /* 0xff80000054807808 */ /* 0x000fe40002800000 */
[----:B------:R-:W-:Y:S02]  /*2660*/  ISETP.GT.AND P6, PT, R4, 0x79, PT ;  /* 0x000000790400780c */ /* 0x000fe40003fc4270 */
[----:B------:R-:W-:-:S02]  /*2670*/  FMNMX.FTZ R3, R128, R3, !PT ;  /* 0x0000000380037209 */ /* 0x000fc40007810000 */
[----:B------:R-:W-:Y:S02]  /*2680*/  FSEL R84, R85, -INF , P6 ;  /* 0xff80000055547808 */ /* 0x000fe40003000000 */
[----:B------:R-:W-:Y:S02]  /*2690*/  P2R R15, PR, RZ, 0x8 ;  /* 0x00000008ff0f7803 */ /* 0x000fe40000000000 */
[----:B------:R-:W-:Y:S01]  /*26a0*/  FMNMX.FTZ R11, R84, R3, !PT ;  /* 0x00000003540b7209 */ /* 0x000fe20007810000 */
[----:B------:R-:W-:Y:S01]  /*26b0*/  IMAD.U32 R3, RZ, RZ, UR6 ;  /* 0x00000006ff037e24 */ /* 0x000fe2000f8e00ff */
[----:B------:R-:W-:Y:S02]  /*26c0*/  P2R R21, PR, RZ, 0x4 ;  /* 0x00000004ff157803 */ /* 0x000fe40000000000 */
[----:B------:R-:W-:Y:S01]  /*26d0*/  ISETP.GT.AND P2, PT, R4, 0x58, PT ;  /* 0x000000580400780c */ /* 0x000fe20003f44270 */
[----:B01----:R-:W0:Y:S01]  /*26e0*/  SHFL.BFLY PT, R0, R11, 0x2, 0x1f ;  /* 0x0c401f000b007f89 */ /* 0x003e2200000e0000 */
[----:B------:R-:W-:-:S02]  /*26f0*/  P2R R29, PR, RZ, 0x2 ;  /* 0x00000002ff1d7803 */ /* 0x000fc40000000000 */
[----:B------:R-:W-:Y:S02]  /*2700*/  FSEL R70, R70, -INF , P2 ;  /* 0xff80000046467808 */ /* 0x000fe40001000000 */
[----:B------:R-:W-:Y:S02]  /*2710*/  ISETP.NE.AND P2, PT, R21, RZ, PT ;  /* 0x000000ff1500720c */ /* 0x000fe40003f45270 */
[C---:B------:R-:W-:Y:S02]  /*2720*/  ISETP.GT.AND P1, PT, R4.reuse, 0x59, PT ;  /* 0x000000590400780c */ /* 0x040fe40003f24270 */
[----:B------:R-:W-:Y:S02]  /*2730*/  P2R R31, PR, RZ, 0x1 ;  /* 0x00000001ff1f7803 */ /* 0x000fe40000000000 */
[----:B------:R-:W-:Y:S02]  /*2740*/  ISETP.GT.AND P0, PT, R4, 0x60, PT ;  /* 0x000000600400780c */ /* 0x000fe40003f04270 */
[----:B------:R-:W-:-:S02]  /*2750*/  FSEL R80, R71, -INF , P1 ;  /* 0xff80000047507808 */ /* 0x000fc40000800000 */
[----:B------:R-:W-:Y:S02]  /*2760*/  FSEL R74, R74, -INF , P0 ;  /* 0xff8000004a4a7808 */ /* 0x000fe40000000000 */
[----:B------:R-:W-:Y:S02]  /*2770*/  ISETP.NE.AND P0, PT, R31, RZ, PT ;  /* 0x000000ff1f00720c */ /* 0x000fe40003f05270 */
[----:B------:R-:W-:Y:S02]  /*2780*/  ISETP.NE.AND P1, PT, R29, RZ, PT ;  /* 0x000000ff1d00720c */ /* 0x000fe40003f25270 */
[----:B------:R-:W-:Y:S02]  /*2790*/  FSEL R126, R75, -INF , P0 ;  /* 0xff8000004b7e7808 */ /* 0x000fe40000000000 */
[----:B------:R-:W-:Y:S02]  /*27a0*/  FSEL R86, R86, -INF , P5 ;  /* 0xff80000056567808 */ /* 0x000fe40002800000 */
[----:B0-----:R-:W-:-:S02]  /*27b0*/  FMNMX.FTZ R13, R11, R0, !PT ;  /* 0x000000000b0d7209 */ /* 0x001fc40007810000 */
[----:B------:R-:W-:Y:S02]  /*27c0*/  ISETP.NE.AND P0, PT, R7, RZ, PT ;  /* 0x000000ff0700720c */ /* 0x000fe40003f05270 */
[----:B------:R-:W-:Y:S01]  /*27d0*/  R2UR UR6, R5 ;  /* 0x00000000050672ca */ /* 0x000fe200000e0000 */
[----:B------:R-:W0:-:S12]  /*27e0*/  SHFL.BFLY PT, R0, R13, 0x1, 0x1f ;  /* 0x0c201f000d007f89 */ /* 0x000e1800000e0000 */
[----:B------:R-:W-:-:S04]  /*27f0*/  UIADD3 UR6, UR6, 0x2d840, URZ ;  /* 0x0002d84006067890 */ /* 0x000fc8000fffe03f */
[----:B------:R-:W-:Y:S01]  /*2800*/  UPRMT UR6, UR41, 0x654, UR6 ;  /* 0x0000065429067896 */ /* 0x000fe20008000006 */
[----:B0-----:R-:W-:-:S08]  /*2810*/  FMNMX.FTZ R0, R13, R0, !PT ;  /* 0x000000000d007209 */ /* 0x001fd00007810000 */
[----:B------:R-:W-:Y:S01]  /*2820*/  SYNCS.ARRIVE.TRANS64.RED.A1T0 RZ, [UR6], RZ ;  /* 0x000000ffffff79a7 */ /* 0x000fe20008100406 */
[----:B------:R-:W-:Y:S02]  /*2830*/  FMNMX.FTZ R13, R26, R27, !PT ;  /* 0x0000001b1a0d7209 */ /* 0x000fe40007810000 */
[C---:B------:R-:W-:Y:S01]  /*2840*/  FSETP.NEU.FTZ.AND P3, PT, R0.reuse, -INF , PT ;  /* 0xff8000000000780b */ /* 0x040fe20003f7d000 */
[----:B------:R-:W-:Y:S01]  /*2850*/  FMUL.FTZ R9, R0, R3 ;  /* 0x0000000300097220 */ /* 0x000fe20000410000 */
[----:B------:R-:W-:-:S04]  /*2860*/  FMNMX.FTZ R13, R30, R13, !PT ;  /* 0x0000000d1e0d7209 */ /* 0x000fc80007810000 */
[----:B------:R-:W-:Y:S02]  /*2870*/  FMNMX.FTZ R13, R12, R13, !PT ;  /* 0x0000000d0c0d7209 */ /* 0x000fe40007810000 */
[----:B------:R-:W-:Y:S02]  /*2880*/  FSEL R9, R9, RZ, P3 ;  /* 0x000000ff09097208 */ /* 0x000fe40001800000 */
[----:B------:R-:W-:Y:S02]  /*2890*/  FMNMX.FTZ R13, R34, R13, !PT ;  /* 0x0000000d220d7209 */ /* 0x000fe40007810000 */
[----:B------:R-:W-:Y:S01]  /*28a0*/  ISETP.NE.AND P3, PT, R15, RZ, PT ;  /* 0x000000ff0f00720c */ /* 0x000fe20003f65270 */
[--C-:B------:R-:W-:Y:S01]  /*28b0*/  FFMA.FTZ R132, R25, R3, -R9.reuse ;  /* 0x0000000319847223 */ /* 0x100fe20000010809 */
[----:B------:R-:W-:Y:S01]  /*28c0*/  FMNMX.FTZ R15, R20, R13, !PT ;  /* 0x0000000d140f7209 */ /* 0x000fe20007810000 */
[-CC-:B------:R-:W-:Y:S01]  /*28d0*/  FFMA.FTZ R134, R6, R3.reuse, -R9.reuse ;  /* 0x0000000306867223 */ /* 0x180fe20000010809 */
[-CC-:B------:R-:W-:Y:S01]  /*28e0*/  FFMA.FTZ R6, R32, R3.reuse, -R9.reuse ;  /* 0x0000000320067223 */ /* 0x180fe20000010809 */
[--C-:B------:R-:W-:Y:S01]  /*28f0*/  FFMA.FTZ R32, R90, R3, -R9.reuse ;  /* 0x000000035a207223 */ /* 0x100fe20000010809 */
[----:B------:R-:W-:Y:S01]  /*2900*/  FMNMX.FTZ R15, R38, R15, !PT ;  /* 0x0000000f260f7209 */ /* 0x000fe20007810000 */
[-CC-:B------:R-:W-:Y:S01]  /*2910*/  FFMA.FTZ R4, R94, R3.reuse, -R9.reuse ;  /* 0x000000035e047223 */ /* 0x180fe20000010809 */
[----:B------:R-:W-:Y:S01]  /*2920*/  FSEL R90, R78, -INF , P1 ;  /* 0xff8000004e5a7808 */ /* 0x000fe20000800000 */
[--C-:B------:R-:W-:Y:S01]  /*2930*/  FFMA.FTZ R36, R36, R3, -R9.reuse ;  /* 0x0000000324247223 */ /* 0x100fe20000010809 */
[----:B------:R-:W-:Y:S01]  /*2940*/  FMNMX.FTZ R21, R92, R15, !PT ;  /* 0x0000000f5c157209 */ /* 0x000fe20007810000 */
[--C-:B------:R-:W-:Y:S01]  /*2950*/  FFMA.FTZ R37, R56, R3, -R9.reuse ;  /* 0x0000000338257223 */ /* 0x100fe20000010809 */
[----:B------:R-:W-:Y:S01]  /*2960*/  FSEL R94, R79, -INF , P2 ;  /* 0xff8000004f5e7808 */ /* 0x000fe20001000000 */
[----:B------:R0:W-:Y:S01]  /*2970*/  MUFU.EX2 R15, R36 ;  /* 0x00000024000f7308 */ /* 0x0001e20000000800 */
[----:B------:R-:W-:Y:S01]  /*2980*/  FMNMX.FTZ R21, R42, R21, !PT ;  /* 0x000000152a157209 */ /* 0x000fe20007810000 */
[-CC-:B------:R-:W-:Y:S01]  /*2990*/  FFMA.FTZ R56, R102, R3.reuse, -R9.reuse ;  /* 0x0000000366387223 */ /* 0x180fe20000010809 */
[----:B------:R-:W-:Y:S01]  /*29a0*/  FSEL R82, R82, -INF , P3 ;  /* 0xff80000052527808 */ /* 0x000fe20001800000 */
[--C-:B------:R-:W-:Y:S01]  /*29b0*/  FFMA.FTZ R8, R8, R3, -R9.reuse ;  /* 0x0000000308087223 */ /* 0x100fe20000010809 */
[----:B------:R-:W-:Y:S01]  /*29c0*/  FMNMX.FTZ R21, R96, R21, !PT ;  /* 0x0000001560157209 */ /* 0x000fe20007810000 */
[--C-:B------:R-:W-:Y:S01]  /*29d0*/  FFMA.FTZ R52, R52, R3, -R9.reuse ;  /* 0x0000000334347223 */ /* 0x100fe20000010809 */
[----:B------:R-:W-:Y:S01]  /*29e0*/  FSEL R102, R87, -INF , P6 ;  /* 0xff80000057667808 */ /* 0x000fe20003000000 */
[----:B------:R-:W-:Y:S01]  /*29f0*/  MUFU.EX2 R13, R8 ;  /* 0x00000008000d7308 */ /* 0x000fe20000000800 */
[----:B------:R-:W-:Y:S01]  /*2a00*/  FMNMX.FTZ R21, R46, R21, !PT ;  /* 0x000000152e157209 */ /* 0x000fe20007810000 */
[-CC-:B0-----:R-:W-:Y:S01]  /*2a10*/  FFMA.FTZ R36, R98, R3.reuse, -R9.reuse ;  /* 0x0000000362247223 */ /* 0x181fe20000010809 */
[----:B------:R-:W-:Y:S01]  /*2a20*/  FSEL R98, R83, -INF , P4 ;  /* 0xff80000053627808 */ /* 0x000fe20002000000 */
[--C-:B------:R-:W-:Y:S01]  /*2a30*/  FFMA.FTZ R7, R24, R3, -R9.reuse ;  /* 0x0000000318077223 */ /* 0x100fe20000010809 */
[----:B------:R-:W-:Y:S01]  /*2a40*/  FMNMX.FTZ R21, R100, R21, !PT ;  /* 0x0000001564157209 */ /* 0x000fe20007810000 */
[-CC-:B------:R-:W-:Y:S01]  /*2a50*/  FFMA.FTZ R11, R28, R3.reuse, -R9.reuse ;  /* 0x000000031c0b7223 */ /* 0x180fe20000010809 */
[-CC-:B------:R-:W-:Y:S01]  /*2a60*/  FFMA.FTZ R29, R40, R3.reuse, -R9.reuse ;  /* 0x00000003281d7223 */ /* 0x180fe20000010809 */
        /* <DEDUP_REMOVED lines=20> */
[----:B------:R-:W-:Y:S01]  /*2bb0*/  FFMA.FTZ R40, R84, R3, -R9 ;  /* 0x0000000354287223 */ /* 0x000fe20000010809 */
[----:B------:R-:W-:Y:S01]  /*2bc0*/  FMNMX.FTZ R21, R112, R21, !PT ;  /* 0x0000001570157209 */ /* 0x000fe20007810000 */
[----:B------:R-:W-:Y:S01]  /*2bd0*/  MUFU.EX2 R7, R7 ;  /* 0x0000000700077308 */ /* 0x000fe20000000800 */
[----:B------:R-:W-:-:S02]  /*2be0*/  IMAD.MOV.U32 R130, RZ, RZ, R135 ;  /* 0x000000ffff827224 */ /* 0x000fc400078e0087 */
[----:B------:R-:W-:Y:S01]  /*2bf0*/  FMNMX.FTZ R21, R62, R21, !PT ;  /* 0x000000153e157209 */ /* 0x000fe20007810000 */
[--C-:B------:R-:W-:Y:S02]  /*2c00*/  IMAD.MOV.U32 R124, RZ, RZ, R135.reuse ;  /* 0x000000ffff7c7224 */ /* 0x100fe400078e0087 */
[--C-:B------:R-:W-:Y:S01]  /*2c10*/  IMAD.MOV.U32 R122, RZ, RZ, R135.reuse ;  /* 0x000000ffff7a7224 */ /* 0x100fe200078e0087 */
[----:B------:R-:W-:Y:S01]  /*2c20*/  FMNMX.FTZ R21, R68, R21, !PT ;  /* 0x0000001544157209 */ /* 0x000fe20007810000 */
[----:B------:R-:W-:Y:S01]  /*2c30*/  MUFU.EX2 R132, R132 ;  /* 0x0000008400847308 */ /* 0x000fe20000000800 */
[--C-:B------:R-:W-:Y:S02]  /*2c40*/  IMAD.MOV.U32 R118, RZ, RZ, R135.reuse ;  /* 0x000000ffff767224 */ /* 0x100fe400078e0087 */
[----:B------:R-:W-:Y:S01]  /*2c50*/  FMNMX.FTZ R21, R66, R21, !PT ;  /* 0x0000001542157209 */ /* 0x000fe20007810000 */
[--C-:B------:R-:W-:Y:S02]  /*2c60*/  IMAD.MOV.U32 R116, RZ, RZ, R135.reuse ;  /* 0x000000ffff747224 */ /* 0x100fe400078e0087 */
[--C-:B------:R-:W-:Y:S01]  /*2c70*/  IMAD.MOV.U32 R114, RZ, RZ, R135.reuse ;  /* 0x000000ffff727224 */ /* 0x100fe200078e0087 */
[----:B------:R-:W-:Y:S01]  /*2c80*/  FMNMX.FTZ R25, R72, R21, !PT ;  /* 0x0000001548197209 */ /* 0x000fe20007810000 */
[----:B------:R-:W-:Y:S01]  /*2c90*/  MUFU.EX2 R11, R11 ;  /* 0x0000000b000b7308 */ /* 0x000fe20000000800 */
[----:B------:R-:W-:-:S02]  /*2ca0*/  IMAD.MOV.U32 R110, RZ, RZ, R135 ;  /* 0x000000ffff6e7224 */ /* 0x000fc400078e0087 */
[----:B------:R-:W-:Y:S01]  /*2cb0*/  FMNMX.FTZ R25, R70, R25, !PT ;  /* 0x0000001946197209 */ /* 0x000fe20007810000 */
[----:B------:R-:W-:-:S03]  /*2cc0*/  IMAD.MOV.U32 R108, RZ, RZ, R135 ;  /* 0x000000ffff6c7224 */ /* 0x000fc600078e0087 */
[----:B------:R-:W-:Y:S01]  /*2cd0*/  FMNMX.FTZ R33, R80, R25, !PT ;  /* 0x0000001950217209 */ /* 0x000fe20007810000 */
[----:B------:R-:W-:Y:S03]  /*2ce0*/  MUFU.EX2 R21, R4 ;  /* 0x0000000400157308 */ /* 0x000fe60000000800 */
[----:B------:R-:W-:-:S04]  /*2cf0*/  FMNMX.FTZ R33, R74, R33, !PT ;  /* 0x000000214a217209 */ /* 0x000fc80007810000 */
[----:B------:R-:W-:Y:S01]  /*2d00*/  FMNMX.FTZ R33, R126, R33, !PT ;  /* 0x000000217e217209 */ /* 0x000fe20007810000 */
[----:B------:R0:W-:Y:S03]  /*2d10*/  MUFU.EX2 R25, R52 ;  /* 0x0000003400197308 */ /* 0x0001e60000000800 */
[----:B------:R-:W-:-:S04]  /*2d20*/  FMNMX.FTZ R33, R90, R33, !PT ;  /* 0x000000215a217209 */ /* 0x000fc80007810000 */
[----:B------:R-:W-:Y:S01]  /*2d30*/  FMNMX.FTZ R33, R94, R33, !PT ;  /* 0x000000215e217209 */ /* 0x000fe20007810000 */
[----:B------:R-:W1:Y:S01]  /*2d40*/  MUFU.EX2 R134, R134 ;  /* 0x0000008600867308 */ /* 0x000e620000000800 */
[----:B0-----:R-:W-:Y:S01]  /*2d50*/  FFMA.FTZ R52, R120, R3, -R9 ;  /* 0x0000000378347223 */ /* 0x001fe20000010809 */
[----:B------:R-:W-:Y:S01]  /*2d60*/  IMAD.MOV.U32 R120, RZ, RZ, R135 ;  /* 0x000000ffff787224 */ /* 0x000fe200078e0087 */
[----:B------:R-:W-:-:S04]  /*2d70*/  FMNMX.FTZ R33, R82, R33, !PT ;  /* 0x0000002152217209 */ /* 0x000fc80007810000 */
[----:B------:R-:W-:Y:S01]  /*2d80*/  FMNMX.FTZ R33, R98, R33, !PT ;  /* 0x0000002162217209 */ /* 0x000fe20007810000 */
[----:B------:R-:W-:Y:S03]  /*2d90*/  MUFU.EX2 R6, R6 ;  /* 0x0000000600067308 */ /* 0x000fe60000000800 */
[----:B------:R-:W-:-:S04]  /*2da0*/  FMNMX.FTZ R33, R86, R33, !PT ;  /* 0x0000002156217209 */ /* 0x000fc80007810000 */
[----:B------:R-:W-:Y:S01]  /*2db0*/  FMNMX.FTZ R33, R102, R33, !PT ;  /* 0x0000002166217209 */ /* 0x000fe20007810000 */
[----:B------:R-:W-:Y:S01]  /*2dc0*/  MUFU.EX2 R28, R28 ;  /* 0x0000001c001c7308 */ /* 0x000fe20000000800 */
[----:B-1----:R-:W-:-:S03]  /*2dd0*/  F2FP.BF16.F32.PACK_AB R10, R134, R11 ;  /* 0x0000000b860a723e */ /* 0x002fc600000010ff */
[----:B------:R-:W0:Y:S04]  /*2de0*/  SHFL.BFLY PT, R4, R33, 0x2, 0x1f ;  /* 0x0c401f0021047f89 */ /* 0x000e2800000e0000 */
[----:B------:R-:W-:Y:S08]  /*2df0*/  MUFU.EX2 R29, R29 ;  /* 0x0000001d001d7308 */ /* 0x000ff00000000800 */
[----:B------:R-:W-:Y:S08]  /*2e00*/  MUFU.EX2 R14, R14 ;  /* 0x0000000e000e7308 */ /* 0x000ff00000000800 */
[----:B------:R-:W-:Y:S01]  /*2e10*/  MUFU.EX2 R31, R31 ;  /* 0x0000001f001f7308 */ /* 0x000fe20000000800 */
[----:B0-----:R-:W-:-:S07]  /*2e20*/  FMNMX.FTZ R8, R33, R4, !PT ;  /* 0x0000000421087209 */ /* 0x001fce0007810000 */
[----:B------:R-:W-:Y:S01]  /*2e30*/  MUFU.EX2 R32, R32 ;  /* 0x0000002000207308 */ /* 0x000fe20000000800 */
[----:B------:R-:W0:Y:S07]  /*2e40*/  SHFL.BFLY PT, R33, R8, 0x1, 0x1f ;  /* 0x0c201f0008217f89 */ /* 0x000e2e00000e0000 */
[----:B------:R-:W-:Y:S08]  /*2e50*/  MUFU.EX2 R24, R24 ;  /* 0x0000001800187308 */ /* 0x000ff00000000800 */
[----:B------:R-:W-:Y:S08]  /*2e60*/  MUFU.EX2 R36, R36 ;  /* 0x0000002400247308 */ /* 0x000ff00000000800 */
[----:B------:R-:W-:Y:S01]  /*2e70*/  MUFU.EX2 R37, R37 ;  /* 0x0000002500257308 */ /* 0x000fe20000000800 */
[----:B0-----:R-:W-:Y:S01]  /*2e80*/  FMNMX.FTZ R4, R8, R33, !PT ;  /* 0x0000002108047209 */ /* 0x001fe20007810000 */
[-C--:B------:R-:W-:Y:S01]  /*2e90*/  FFMA.FTZ R33, R128, R3.reuse, -R9 ;  /* 0x0000000380217223 */ /* 0x080fe20000010809 */
[----:B------:R-:W-:Y:S01]  /*2ea0*/  FADD.FTZ R8, R7, R132 ;  /* 0x0000008407087221 */ /* 0x000fe20000010000 */
[--C-:B------:R-:W-:Y:S01]  /*2eb0*/  IMAD.MOV.U32 R128, RZ, RZ, R135.reuse ;  /* 0x000000ffff807224 */ /* 0x100fe200078e0087 */
[C---:B------:R-:W-:Y:S01]  /*2ec0*/  FSETP.NEU.FTZ.AND P1, PT, R4.reuse, -INF , PT ;  /* 0xff8000000400780b */ /* 0x040fe20003f3d000 */
[----:B------:R-:W-:Y:S01]  /*2ed0*/  FMUL.FTZ R49, R4, R3 ;  /* 0x0000000304317220 */ /* 0x000fe20000410000 */
[----:B------:R-:W-:Y:S01]  /*2ee0*/  FADD.FTZ R65, R11, R8 ;  /* 0x000000080b417221 */ /* 0x000fe20000010000 */
[----:B------:R-:W-:Y:S01]  /*2ef0*/  F2FP.BF16.F32.PACK_AB R8, R132, R7 ;  /* 0x000000078408723e */ /* 0x000fe200000010ff */
[----:B------:R-:W-:Y:S01]  /*2f00*/  MUFU.EX2 R56, R56 ;  /* 0x0000003800387308 */ /* 0x000fe20000000800 */
[----:B------:R-:W-:Y:S01]  /*2f10*/  IMAD.MOV.U32 R132, RZ, RZ, R135 ;  /* 0x000000ffff847224 */ /* 0x000fe200078e0087 */
[----:B------:R-:W-:Y:S01]  /*2f20*/  FSEL R49, R49, RZ, P1 ;  /* 0x000000ff31317208 */ /* 0x000fe20000800000 */
[----:B------:R-:W-:Y:S01]  /*2f30*/  FADD.FTZ R65, R134, R65 ;  /* 0x0000004186417221 */ /* 0x000fe20000010000 */
[----:B------:R-:W-:-:S03]  /*2f40*/  IMAD.MOV.U32 R134, RZ, RZ, R135 ;  /* 0x000000ffff867224 */ /* 0x000fc600078e0087 */
[-CC-:B------:R-:W-:Y:S01]  /*2f50*/  FFMA.FTZ R9, R26, R3.reuse, -R49.reuse ;  /* 0x000000031a097223 */ /* 0x180fe20000010831 */
[-CC-:B------:R-:W-:Y:S01]  /*2f60*/  FFMA.FTZ R76, R27, R3.reuse, -R49.reuse ;  /* 0x000000031b4c7223 */ /* 0x180fe20000010831 */
[-CC-:B------:R-:W-:Y:S01]  /*2f70*/  FFMA.FTZ R61, R30, R3.reuse, -R49.reuse ;  /* 0x000000031e3d7223 */ /* 0x180fe20000010831 */
[-CC-:B------:R-:W-:Y:S01]  /*2f80*/  FFMA.FTZ R12, R12, R3.reuse, -R49.reuse ;  /* 0x000000030c0c7223 */ /* 0x180fe20000010831 */
[-CC-:B------:R-:W-:Y:S01]  /*2f90*/  FFMA.FTZ R26, R34, R3.reuse, -R49.reuse ;  /* 0x00000003221a7223 */ /* 0x180fe20000010831 */
[-CC-:B------:R-:W-:Y:S01]  /*2fa0*/  FFMA.FTZ R51, R20, R3.reuse, -R49.reuse ;  /* 0x0000000314337223 */ /* 0x180fe20000010831 */
[----:B------:R-:W-:Y:S01]  /*2fb0*/  MUFU.EX2 R9, R9 ;  /* 0x0000000900097308 */ /* 0x000fe20000000800 */
[-CC-:B------:R-:W-:Y:S01]  /*2fc0*/  FFMA.FTZ R30, R54, R3.reuse, -R49.reuse ;  /* 0x00000003361e7223 */ /* 0x180fe20000010831 */
[-CC-:B------:R-:W-:Y:S01]  /*2fd0*/  FFMA.FTZ R34, R38, R3.reuse, -R49.reuse ;  /* 0x0000000326227223 */ /* 0x180fe20000010831 */
[-CC-:B------:R-:W-:Y:S01]  /*2fe0*/  FFMA.FTZ R53, R92, R3.reuse, -R49.reuse ;  /* 0x000000035c357223 */ /* 0x180fe20000010831 */
[-CC-:B------:R-:W-:Y:S01]  /*2ff0*/  FFMA.FTZ R38, R42, R3.reuse, -R49.reuse ;  /* 0x000000032a267223 */ /* 0x180fe20000010831 */
[-CC-:B------:R-:W-:Y:S01]  /*3000*/  FFMA.FTZ R5, R62, R3.reuse, -R49.reuse ;  /* 0x000000033e057223 */ /* 0x180fe20000010831 */
[-CC-:B------:R-:W-:Y:S01]  /*3010*/  FFMA.FTZ R55, R96, R3.reuse, -R49.reuse ;  /* 0x0000000360377223 */ /* 0x180fe20000010831 */
[-CC-:B------:R-:W-:Y:S01]  /*3020*/  FFMA.FTZ R42, R46, R3.reuse, -R49.reuse ;  /* 0x000000032e2a7223 */ /* 0x180fe20000010831 */
[----:B------:R-:W0:Y:S01]  /*3030*/  MUFU.EX2 R76, R76 ;  /* 0x0000004c004c7308 */ /* 0x000e220000000800 */
[-CC-:B------:R-:W-:Y:S01]  /*3040*/  FFMA.FTZ R57, R100, R3.reuse, -R49.reuse ;  /* 0x0000000364397223 */ /* 0x180fe20000010831 */
[-CC-:B------:R-:W-:Y:S01]  /*3050*/  FFMA.FTZ R20, R50, R3.reuse, -R49.reuse ;  /* 0x0000000332147223 */ /* 0x180fe20000010831 */
[-CC-:B------:R-:W-:Y:S01]  /*3060*/  FFMA.FTZ R27, R104, R3.reuse, -R49.reuse ;  /* 0x00000003681b7223 */ /* 0x180fe20000010831 */
[-CC-:B------:R-:W-:Y:S01]  /*3070*/  FFMA.FTZ R59, R106, R3.reuse, -R49.reuse ;  /* 0x000000036a3b7223 */ /* 0x180fe20000010831 */
[-CC-:B------:R-:W-:Y:S01]  /*3080*/  FFMA.FTZ R46, R58, R3.reuse, -R49.reuse ;  /* 0x000000033a2e7223 */ /* 0x180fe20000010831 */
[-CC-:B------:R-:W-:Y:S01]  /*3090*/  FFMA.FTZ R63, R112, R3.reuse, -R49.reuse ;  /* 0x00000003703f7223 */ /* 0x180fe20000010831 */
[-CC-:B------:R-:W-:Y:S01]  /*30a0*/  FFMA.FTZ R50, R68, R3.reuse, -R49.reuse ;  /* 0x0000000344327223 */ /* 0x180fe20000010831 */
[----:B------:R-:W1:Y:S01]  /*30b0*/  MUFU.EX2 R61, R61 ;  /* 0x0000003d003d7308 */ /* 0x000e620000000800 */
[-CC-:B------:R-:W-:Y:S01]  /*30c0*/  FFMA.FTZ R58, R70, R3.reuse, -R49.reuse ;  /* 0x00000003463a7223 */ /* 0x180fe20000010831 */
[-CC-:B------:R-:W-:Y:S01]  /*30d0*/  FFMA.FTZ R126, R126, R3.reuse, -R49.reuse ;  /* 0x000000037e7e7223 */ /* 0x180fe20000010831 */
[-CC-:B------:R-:W-:Y:S01]  /*30e0*/  FFMA.FTZ R90, R90, R3.reuse, -R49.reuse ;  /* 0x000000035a5a7223 */ /* 0x180fe20000010831 */
[-CC-:B------:R-:W-:Y:S01]  /*30f0*/  FFMA.FTZ R94, R94, R3.reuse, -R49.reuse ;  /* 0x000000035e5e7223 */ /* 0x180fe20000010831 */
[-CC-:B------:R-:W-:Y:S01]  /*3100*/  FFMA.FTZ R82, R82, R3.reuse, -R49.reuse ;  /* 0x0000000352527223 */ /* 0x180fe20000010831 */
[-CC-:B------:R-:W-:Y:S01]  /*3110*/  FFMA.FTZ R98, R98, R3.reuse, -R49.reuse ;  /* 0x0000000362627223 */ /* 0x180fe20000010831 */
[----:B------:R-:W-:Y:S01]  /*3120*/  FFMA.FTZ R86, R86, R3, -R49 ;  /* 0x0000000356567223 */ /* 0x000fe20000010831 */
[----:B------:R-:W2:Y:S01]  /*3130*/  MUFU.EX2 R12, R12 ;  /* 0x0000000c000c7308 */ /* 0x000ea20000000800 */
[----:B0-----:R-:W-:Y:S01]  /*3140*/  FADD.FTZ R54, R9, R76 ;  /* 0x0000004c09367221 */ /* 0x001fe20000010000 */
[----:B------:R-:W-:Y:S01]  /*3150*/  F2FP.BF16.F32.PACK_AB R9, R76, R9 ;  /* 0x000000094c09723e */ /* 0x000fe200000010ff */
[----:B------:R-:W-:-:S02]  /*3160*/  IMAD.MOV.U32 R112, RZ, RZ, R135 ;  /* 0x000000ffff707224 */ /* 0x000fc400078e0087 */
[--C-:B------:R-:W-:Y:S02]  /*3170*/  IMAD.MOV.U32 R106, RZ, RZ, R135.reuse ;  /* 0x000000ffff6a7224 */ /* 0x100fe400078e0087 */
[----:B------:R-:W-:Y:S01]  /*3180*/  IMAD.MOV.U32 R104, RZ, RZ, R135 ;  /* 0x000000ffff687224 */ /* 0x000fe200078e0087 */
[----:B------:R-:W0:Y:S01]  /*3190*/  MUFU.EX2 R26, R26 ;  /* 0x0000001a001a7308 */ /* 0x000e220000000800 */
[----:B-1----:R-:W-:Y:S01]  /*31a0*/  FADD.FTZ R7, R61, R54 ;  /* 0x000000363d077221 */ /* 0x002fe20000010000 */
[----:B------:R-:W-:Y:S01]  /*31b0*/  FFMA.FTZ R54, R72, R3, -R49 ;  /* 0x0000000348367223 */ /* 0x000fe20000010831 */
[--C-:B------:R-:W-:Y:S02]  /*31c0*/  IMAD.MOV.U32 R100, RZ, RZ, R135.reuse ;  /* 0x000000ffff647224 */ /* 0x100fe400078e0087 */
[--C-:B------:R-:W-:Y:S02]  /*31d0*/  IMAD.MOV.U32 R96, RZ, RZ, R135.reuse ;  /* 0x000000ffff607224 */ /* 0x100fe400078e0087 */
[----:B------:R-:W-:Y:S01]  /*31e0*/  IMAD.MOV.U32 R92, RZ, RZ, R135 ;  /* 0x000000ffff5c7224 */ /* 0x000fe200078e0087 */
[----:B------:R-:W1:Y:S01]  /*31f0*/  MUFU.EX2 R51, R51 ;  /* 0x0000003300337308 */ /* 0x000e620000000800 */
[C---:B--2---:R-:W-:Y:S01]  /*3200*/  FADD.FTZ R67, R12.reuse, R7 ;  /* 0x000000070c437221 */ /* 0x044fe20000010000 */
[----:B------:R-:W-:Y:S01]  /*3210*/  F2FP.BF16.F32.PACK_AB R11, R12, R61 ;  /* 0x0000003d0c0b723e */ /* 0x000fe200000010ff */
[----:B------:R-:W-:Y:S01]  /*3220*/  FADD.FTZ R12, R6, R65 ;  /* 0x00000041060c7221 */ /* 0x000fe20000010000 */
[-CC-:B------:R-:W-:Y:S01]  /*3230*/  FFMA.FTZ R7, R66, R3.reuse, -R49.reuse ;  /* 0x0000000342077223 */ /* 0x180fe20000010831 */
[----:B------:R-:W-:-:S02]  /*3240*/  FFMA.FTZ R61, R80, R3, -R49 ;  /* 0x00000003503d7223 */ /* 0x000fc40000010831 */
[----:B------:R-:W-:Y:S01]  /*3250*/  FADD.FTZ R62, R13, R12 ;  /* 0x0000000c0d3e7221 */ /* 0x000fe20000010000 */
[----:B------:R-:W2:Y:S01]  /*3260*/  MUFU.EX2 R34, R34 ;  /* 0x0000002200227308 */ /* 0x000ea20000000800 */
[----:B0-----:R-:W-:Y:S01]  /*3270*/  FADD.FTZ R12, R26, R67 ;  /* 0x000000431a0c7221 */ /* 0x001fe20000010000 */
[----:B------:R0:W-:Y:S01]  /*3280*/  STSM.16.M88.4 [R16+0x21800], R8 ;  /* 0x0218000810007844 */ /* 0x0001e20000000200 */
[----:B------:R-:W-:Y:S01]  /*3290*/  FADD.FTZ R67, R15, R62 ;  /* 0x0000003e0f437221 */ /* 0x000fe20000010000 */
[-CC-:B------:R-:W-:Y:S01]  /*32a0*/  FFMA.FTZ R62, R74, R3.reuse, -R49.reuse ;  /* 0x000000034a3e7223 */ /* 0x180fe20000010831 */
[----:B------:R-:W-:Y:S01]  /*32b0*/  FFMA.FTZ R49, R102, R3, -R49 ;  /* 0x0000000366317223 */ /* 0x000fe20000010831 */
[----:B------:R-:W-:Y:S02]  /*32c0*/  IMAD.MOV.U32 R102, RZ, RZ, R135 ;  /* 0x000000ffff667224 */ /* 0x000fe400078e0087 */
[----:B------:R-:W-:Y:S01]  /*32d0*/  FADD.FTZ R66, R28, R67 ;  /* 0x000000431c427221 */ /* 0x000fe20000010000 */
[----:B------:R-:W3:Y:S01]  /*32e0*/  MUFU.EX2 R53, R53 ;  /* 0x0000003500357308 */ /* 0x000ee20000000800 */
[----:B-1----:R-:W-:-:S02]  /*32f0*/  FADD.FTZ R65, R51, R12 ;  /* 0x0000000c33417221 */ /* 0x002fc40000010000 */
[----:B------:R-:W-:-:S04]  /*3300*/  FADD.FTZ R67, R29, R66 ;  /* 0x000000421d437221 */ /* 0x000fc80000010000 */
[----:B------:R-:W-:Y:S01]  /*3310*/  FADD.FTZ R66, R14, R67 ;  /* 0x000000430e427221 */ /* 0x000fe20000010000 */
[----:B------:R-:W1:Y:S01]  /*3320*/  MUFU.EX2 R38, R38 ;  /* 0x0000002600267308 */ /* 0x000e620000000800 */
[----:B--2---:R-:W-:Y:S01]  /*3330*/  FADD.FTZ R12, R34, R65 ;  /* 0x00000041220c7221 */ /* 0x004fe20000010000 */
[----:B0-----:R-:W-:Y:S01]  /*3340*/  F2FP.BF16.F32.PACK_AB R8, R13, R6 ;  /* 0x000000060d08723e */ /* 0x001fe200000010ff */
[----:B------:R-:W-:Y:S01]  /*3350*/  FADD.FTZ R67, R31, R66 ;  /* 0x000000421f437221 */ /* 0x000fe20000010000 */
[----:B------:R-:W-:Y:S02]  /*3360*/  F2FP.BF16.F32.PACK_AB R10, R28, R15 ;  /* 0x0000000f1c0a723e */ /* 0x000fe400000010ff */
[----:B------:R-:W-:Y:S01]  /*3370*/  F2FP.BF16.F32.PACK_AB R9, R51, R26 ;  /* 0x0000001a3309723e */ /* 0x000fe200000010ff */
[----:B------:R-:W-:Y:S01]  /*3380*/  FADD.FTZ R67, R32, R67 ;  /* 0x0000004320437221 */ /* 0x000fe20000010000 */
[----:B------:R-:W0:Y:S01]  /*3390*/  MUFU.EX2 R55, R55 ;  /* 0x0000003700377308 */ /* 0x000e220000000800 */
[C---:B---3--:R-:W-:Y:S01]  /*33a0*/  FADD.FTZ R65, R53.reuse, R12 ;  /* 0x0000000c35417221 */ /* 0x048fe20000010000 */
[----:B------:R-:W-:Y:S01]  /*33b0*/  F2FP.BF16.F32.PACK_AB R11, R53, R34 ;  /* 0x00000022350b723e */ /* 0x000fe200000010ff */
[----:B------:R-:W-:Y:S01]  /*33c0*/  FADD.FTZ R66, R24, R67 ;  /* 0x0000004318427221 */ /* 0x000fe20000010000 */
[----:B------:R-:W-:-:S03]  /*33d0*/  F2FP.BF16.F32.PACK_AB R24, R21, R24 ;  /* 0x000000181518723e */ /* 0x000fc600000010ff */
[----:B------:R-:W-:Y:S01]  /*33e0*/  FADD.FTZ R66, R21, R66 ;  /* 0x0000004215427221 */ /* 0x000fe20000010000 */
[----:B------:R-:W2:Y:S01]  /*33f0*/  MUFU.EX2 R42, R42 ;  /* 0x0000002a002a7308 */ /* 0x000ea20000000800 */
[----:B-1----:R-:W-:Y:S01]  /*3400*/  FADD.FTZ R12, R38, R65 ;  /* 0x00000041260c7221 */ /* 0x002fe20000010000 */
[----:B------:R1:W-:Y:S06]  /*3410*/  STSM.16.M88.4 [R23], R8 ;  /* 0x0000000817007844 */ /* 0x0003ec0000000200 */
[----:B------:R-:W3:Y:S01]  /*3420*/  MUFU.EX2 R57, R57 ;  /* 0x0000003900397308 */ /* 0x000ee20000000800 */
[----:B0-----:R-:W-:-:S07]  /*3430*/  FADD.FTZ R65, R55, R12 ;  /* 0x0000000c37417221 */ /* 0x001fce0000010000 */
[----:B------:R-:W0:Y:S01]  /*3440*/  MUFU.EX2 R20, R20 ;  /* 0x0000001400147308 */ /* 0x000e220000000800 */
[----:B--2---:R-:W-:Y:S01]  /*3450*/  FADD.FTZ R12, R42, R65 ;  /* 0x000000412a0c7221 */ /* 0x004fe20000010000 */
[----:B-1----:R-:W-:-:S06]  /*3460*/  F2FP.BF16.F32.PACK_AB R8, R56, R37 ;  /* 0x000000253808723e */ /* 0x002fcc00000010ff */
[----:B------:R-:W1:Y:S01]  /*3470*/  MUFU.EX2 R27, R27 ;  /* 0x0000001b001b7308 */ /* 0x000e620000000800 */
[----:B---3--:R-:W-:Y:S01]  /*3480*/  FADD.FTZ R65, R57, R12 ;  /* 0x0000000c39417221 */ /* 0x008fe20000010000 */
[----:B------:R-:W-:Y:S02]  /*3490*/  F2FP.BF16.F32.PACK_AB R12, R14, R29 ;  /* 0x0000001d0e0c723e */ /* 0x000fe400000010ff */
[----:B------:R-:W-:-:S04]  /*34a0*/  F2FP.BF16.F32.PACK_AB R14, R32, R31 ;  /* 0x0000001f200e723e */ /* 0x000fc800000010ff */
[----:B------:R-:W2:Y:S01]  /*34b0*/  MUFU.EX2 R30, R30 ;  /* 0x0000001e001e7308 */ /* 0x000ea20000000800 */
[----:B0-----:R-:W-:Y:S01]  /*34c0*/  FADD.FTZ R6, R20, R65 ;  /* 0x0000004114067221 */ /* 0x001fe20000010000 */
[----:B------:R-:W-:-:S04]  /*34d0*/  FADD.FTZ R65, R25, R66 ;  /* 0x0000004219417221 */ /* 0x000fc80000010000 */
[----:B------:R-:W-:Y:S02]  /*34e0*/  FADD.FTZ R28, R36, R65 ;  /* 0x00000041241c7221 */ /* 0x000fe40000010000 */
[----:B------:R-:W0:Y:S01]  /*34f0*/  MUFU.EX2 R59, R59 ;  /* 0x0000003b003b7308 */ /* 0x000e220000000800 */
[----:B-1----:R-:W-:-:S07]  /*3500*/  FADD.FTZ R13, R27, R6 ;  /* 0x000000061b0d7221 */ /* 0x002fce0000010000 */
[----:B------:R-:W1:Y:S01]  /*3510*/  MUFU.EX2 R46, R46 ;  /* 0x0000002e002e7308 */ /* 0x000e620000000800 */
[----:B--2---:R-:W-:Y:S01]  /*3520*/  FADD.FTZ R6, R30, R13 ;  /* 0x0000000d1e067221 */ /* 0x004fe20000010000 */
[----:B------:R-:W-:-:S04]  /*3530*/  FADD.FTZ R13, R37, R28 ;  /* 0x0000001c250d7221 */ /* 0x000fc80000010000 */
[----:B------:R-:W-:Y:S01]  /*3540*/  FADD.FTZ R28, R56, R13 ;  /* 0x0000000d381c7221 */ /* 0x000fe20000010000 */
[----:B------:R-:W-:Y:S01]  /*3550*/  F2FP.BF16.F32.PACK_AB R13, R55, R38 ;  /* 0x00000026370d723e */ /* 0x000fe200000010ff */
[----:B------:R-:W2:Y:S01]  /*3560*/  MUFU.EX2 R45, R45 ;  /* 0x0000002d002d7308 */ /* 0x000ea20000000800 */
[----:B0-----:R-:W-:-:S07]  /*3570*/  FADD.FTZ R15, R59, R6 ;  /* 0x000000063b0f7221 */ /* 0x001fce0000010000 */
[----:B------:R-:W0:Y:S01]  /*3580*/  MUFU.EX2 R63, R63 ;  /* 0x0000003f003f7308 */ /* 0x000e220000000800 */
[----:B-1----:R-:W-:Y:S01]  /*3590*/  FADD.FTZ R26, R46, R15 ;  /* 0x0000000f2e1a7221 */ /* 0x002fe20000010000 */
[----:B------:R-:W-:-:S05]  /*35a0*/  F2FP.BF16.F32.PACK_AB R15, R57, R42 ;  /* 0x0000002a390f723e */ /* 0x000fca00000010ff */
[----:B------:R1:W-:Y:S01]  /*35b0*/  STSM.16.M88.4 [R18], R12 ;  /* 0x0000000c12007844 */ /* 0x0003e20000000200 */
[----:B------:R-:W3:Y:S01]  /*35c0*/  MUFU.EX2 R78, R78 ;  /* 0x0000004e004e7308 */ /* 0x000ee20000000800 */
[----:B--2---:R-:W-:-:S07]  /*35d0*/  FADD.FTZ R31, R45, R28 ;  /* 0x0000001c2d1f7221 */ /* 0x004fce0000010000 */
[----:B------:R-:W2:Y:S01]  /*35e0*/  MUFU.EX2 R5, R5 ;  /* 0x0000000500057308 */ /* 0x000ea20000000800 */
[----:B0-----:R-:W-:-:S07]  /*35f0*/  FADD.FTZ R26, R63, R26 ;  /* 0x0000001a3f1a7221 */ /* 0x001fce0000010000 */
[----:B------:R-:W0:Y:S01]  /*3600*/  MUFU.EX2 R35, R35 ;  /* 0x0000002300237308 */ /* 0x000e220000000800 */
[C---:B---3--:R-:W-:Y:S01]  /*3610*/  FADD.FTZ R28, R78.reuse, R31 ;  /* 0x0000001f4e1c7221 */ /* 0x048fe20000010000 */
[----:B------:R-:W-:-:S06]  /*3620*/  F2FP.BF16.F32.PACK_AB R10, R78, R45 ;  /* 0x0000002d4e0a723e */ /* 0x000fcc00000010ff */
[----:B------:R-:W3:Y:S01]  /*3630*/  MUFU.EX2 R50, R50 ;  /* 0x0000003200327308 */ /* 0x000ee20000000800 */
[----:B--2---:R-:W-:Y:S01]  /*3640*/  FADD.FTZ R51, R5, R26 ;  /* 0x0000001a05337221 */ /* 0x004fe20000010000 */
[----:B------:R-:W-:Y:S02]  /*3650*/  F2FP.BF16.F32.PACK_AB R26, R36, R25 ;  /* 0x00000019241a723e */ /* 0x000fe400000010ff */
[----:B------:R-:W-:Y:S02]  /*3660*/  F2FP.BF16.F32.PACK_AB R25, R27, R20 ;  /* 0x000000141b19723e */ /* 0x000fe400000010ff */
[----:B------:R-:W-:Y:S02]  /*3670*/  F2FP.BF16.F32.PACK_AB R27, R59, R30 ;  /* 0x0000001e3b1b723e */ /* 0x000fe400000010ff */
[----:B------:R-:W2:Y:S01]  /*3680*/  MUFU.EX2 R44, R44 ;  /* 0x0000002c002c7308 */ /* 0x000ea20000000800 */
[----:B0-----:R-:W-:Y:S02]  /*3690*/  FADD.FTZ R53, R35, R28 ;  /* 0x0000001c23357221 */ /* 0x001fe40000010000 */
[----:B------:R-:W-:Y:S05]  /*36a0*/  STSM.16.M88.4 [R17], R24 ;  /* 0x0000001811007844 */ /* 0x000fea0000000200 */
[----:B------:R-:W0:Y:S01]  /*36b0*/  MUFU.EX2 R7, R7 ;  /* 0x0000000700077308 */ /* 0x000e220000000800 */
[----:B---3--:R-:W-:-:S07]  /*36c0*/  FADD.FTZ R28, R50, R51 ;  /* 0x00000033321c7221 */ /* 0x008fce0000010000 */
[----:B------:R-:W3:Y:S01]  /*36d0*/  MUFU.EX2 R39, R39 ;  /* 0x0000002700277308 */ /* 0x000ee20000000800 */
[----:B--2---:R-:W-:-:S07]  /*36e0*/  FADD.FTZ R32, R44, R53 ;  /* 0x000000352c207221 */ /* 0x004fce0000010000 */
[----:B------:R-:W2:Y:S01]  /*36f0*/  MUFU.EX2 R54, R54 ;  /* 0x0000003600367308 */ /* 0x000ea20000000800 */
[----:B0-----:R-:W-:-:S07]  /*3700*/  FADD.FTZ R9, R7, R28 ;  /* 0x0000001c07097221 */ /* 0x001fce0000010000 */
[----:B------:R-:W1:Y:S01]  /*3710*/  MUFU.EX2 R48, R48 ;  /* 0x0000003000307308 */ /* 0x000e620000000800 */
[----:B---3--:R-:W-:-:S07]  /*3720*/  FADD.FTZ R11, R39, R32 ;  /* 0x00000020270b7221 */ /* 0x008fce0000010000 */
[----:B------:R-:W0:Y:S01]  /*3730*/  MUFU.EX2 R58, R58 ;  /* 0x0000003a003a7308 */ /* 0x000e220000000800 */
[----:B--2---:R-:W-:-:S07]  /*3740*/  FADD.FTZ R9, R54, R9 ;  /* 0x0000000936097221 */ /* 0x004fce0000010000 */
[----:B------:R-:W2:Y:S01]  /*3750*/  MUFU.EX2 R41, R41 ;  /* 0x0000002900297308 */ /* 0x000ea20000000800 */
[----:B-1----:R-:W-:Y:S01]  /*3760*/  FADD.FTZ R14, R48, R11 ;  /* 0x0000000b300e7221 */ /* 0x002fe20000010000 */
[----:B------:R-:W-:-:S06]  /*3770*/  F2FP.BF16.F32.PACK_AB R11, R50, R5 ;  /* 0x00000005320b723e */ /* 0x000fcc00000010ff */
[----:B------:R-:W1:Y:S01]  /*3780*/  MUFU.EX2 R61, R61 ;  /* 0x0000003d003d7308 */ /* 0x000e620000000800 */
[----:B0-----:R-:W-:Y:S01]  /*3790*/  FADD.FTZ R12, R58, R9 ;  /* 0x000000093a0c7221 */ /* 0x001fe20000010000 */
[----:B------:R-:W-:-:S05]  /*37a0*/  F2FP.BF16.F32.PACK_AB R9, R63, R46 ;  /* 0x0000002e3f09723e */ /* 0x000fca00000010ff */
[----:B------:R0:W-:Y:S01]  /*37b0*/  STSM.16.M88.4 [R16+0x27800], R8 ;  /* 0x0278000810007844 */ /* 0x0001e20000000200 */
[----:B------:R-:W3:Y:S01]  /*37c0*/  MUFU.EX2 R52, R52 ;  /* 0x0000003400347308 */ /* 0x000ee20000000800 */
[----:B--2---:R-:W-:-:S07]  /*37d0*/  FADD.FTZ R13, R41, R14 ;  /* 0x0000000e290d7221 */ /* 0x004fce0000010000 */
[----:B------:R-:W2:Y:S01]  /*37e0*/  MUFU.EX2 R62, R62 ;  /* 0x0000003e003e7308 */ /* 0x000ea20000000800 */
[----:B-1----:R-:W-:Y:S01]  /*37f0*/  FADD.FTZ R5, R61, R12 ;  /* 0x0000000c3d057221 */ /* 0x002fe20000010000 */
[----:B0-----:R-:W-:-:S06]  /*3800*/  F2FP.BF16.F32.PACK_AB R8, R44, R35 ;  /* 0x000000232c08723e */ /* 0x001fcc00000010ff */
[----:B------:R-:W0:Y:S01]  /*3810*/  MUFU.EX2 R43, R43 ;  /* 0x0000002b002b7308 */ /* 0x000e220000000800 */
[----:B---3--:R-:W-:Y:S01]  /*3820*/  FADD.FTZ R14, R52, R13 ;  /* 0x0000000d340e7221 */ /* 0x008fe20000010000 */
[----:B------:R-:W-:Y:S02]  /*3830*/  F2FP.BF16.F32.PACK_AB R10, R48, R39 ;  /* 0x00000027300a723e */ /* 0x000fe400000010ff */
[----:B------:R-:W-:Y:S02]  /*3840*/  F2FP.BF16.F32.PACK_AB R9, R54, R7 ;  /* 0x000000073609723e */ /* 0x000fe400000010ff */
[----:B------:R-:W-:Y:S02]  /*3850*/  F2FP.BF16.F32.PACK_AB R11, R61, R58 ;  /* 0x0000003a3d0b723e */ /* 0x000fe400000010ff */
[----:B------:R1:W3:Y:S01]  /*3860*/  MUFU.EX2 R29, R126 ;  /* 0x0000007e001d7308 */ /* 0x0002e20000000800 */
[----:B--2---:R-:W-:Y:S02]  /*3870*/  FADD.FTZ R12, R62, R5 ;  /* 0x000000053e0c7221 */ /* 0x004fe40000010000 */
[----:B------:R2:W-:Y:S05]  /*3880*/  STSM.16.M88.4 [R136], R8 ;  /* 0x0000000888007844 */ /* 0x0005ea0000000200 */
[----:B------:R-:W4:Y:S01]  /*3890*/  MUFU.EX2 R60, R60 ;  /* 0x0000003c003c7308 */ /* 0x000f220000000800 */
[----:B0-----:R-:W-:Y:S01]  /*38a0*/  FADD.FTZ R13, R43, R14 ;  /* 0x0000000e2b0d7221 */ /* 0x001fe20000010000 */
[----:B-1----:R-:W-:-:S06]  /*38b0*/  IMAD.MOV.U32 R126, RZ, RZ, R135 ;  /* 0x000000ffff7e7224 */ /* 0x002fcc00078e0087 */
[----:B------:R-:W0:Y:S01]  /*38c0*/  MUFU.EX2 R47, R47 ;  /* 0x0000002f002f7308 */ /* 0x000e220000000800 */
[----:B---3--:R-:W-:-:S07]  /*38d0*/  FADD.FTZ R5, R29, R12 ;  /* 0x0000000c1d057221 */ /* 0x008fce0000010000 */
[----:B------:R1:W3:Y:S01]  /*38e0*/  MUFU.EX2 R6, R90 ;  /* 0x0000005a00067308 */ /* 0x0002e20000000800 */
[C---:B----4-:R-:W-:Y:S01]  /*38f0*/  FADD.FTZ R12, R60.reuse, R13 ;  /* 0x0000000d3c0c7221 */ /* 0x050fe20000010000 */
[----:B------:R-:W-:-:S06]  /*3900*/  F2FP.BF16.F32.PACK_AB R14, R60, R43 ;  /* 0x0000002b3c0e723e */ /* 0x000fcc00000010ff */
[----:B------:R-:W4:Y:S01]  /*3910*/  MUFU.EX2 R64, R64 ;  /* 0x0000004000407308 */ /* 0x000f220000000800 */
[----:B0-----:R-:W-:Y:S01]  /*3920*/  FADD.FTZ R13, R47, R12 ;  /* 0x0000000c2f0d7221 */ /* 0x001fe20000010000 */
[----:B------:R-:W-:Y:S01]  /*3930*/  F2FP.BF16.F32.PACK_AB R12, R52, R41 ;  /* 0x00000029340c723e */ /* 0x000fe200000010ff */
[----:B-1----:R-:W-:-:S05]  /*3940*/  IMAD.MOV.U32 R90, RZ, RZ, R135 ;  /* 0x000000ffff5a7224 */ /* 0x002fca00078e0087 */
[----:B------:R0:W1:Y:S01]  /*3950*/  MUFU.EX2 R31, R94 ;  /* 0x0000005e001f7308 */ /* 0x0000620000000800 */
[----:B---3--:R-:W-:-:S07]  /*3960*/  FADD.FTZ R20, R6, R5 ;  /* 0x0000000506147221 */ /* 0x008fce0000010000 */
[----:B------:R-:W3:Y:S01]  /*3970*/  MUFU.EX2 R33, R33 ;  /* 0x0000002100217308 */ /* 0x000ee20000000800 */
[C---:B----4-:R-:W-:Y:S01]  /*3980*/  FADD.FTZ R28, R64.reuse, R13 ;  /* 0x0000000d401c7221 */ /* 0x050fe20000010000 */
[----:B------:R-:W-:Y:S01]  /*3990*/  F2FP.BF16.F32.PACK_AB R13, R29, R62 ;  /* 0x0000003e1d0d723e */ /* 0x000fe200000010ff */
[----:B0-----:R-:W-:Y:S01]  /*39a0*/  IMAD.MOV.U32 R94, RZ, RZ, R135 ;  /* 0x000000ffff5e7224 */ /* 0x001fe200078e0087 */
[----:B------:R-:W-:-:S04]  /*39b0*/  F2FP.BF16.F32.PACK_AB R24, R64, R47 ;  /* 0x0000002f4018723e */ /* 0x000fc800000010ff */
[----:B------:R-:W0:Y:S01]  /*39c0*/  MUFU.EX2 R40, R40 ;  /* 0x0000002800287308 */ /* 0x000e220000000800 */
[C---:B-1----:R-:W-:Y:S01]  /*39d0*/  F2FP.BF16.F32.PACK_AB R15, R31.reuse, R6 ;  /* 0x000000061f0f723e */ /* 0x042fe200000010ff */
[----:B------:R-:W-:-:S04]  /*39e0*/  FADD.FTZ R5, R31, R20 ;  /* 0x000000141f057221 */ /* 0x000fc80000010000 */
[----:B------:R1:W-:Y:S02]  /*39f0*/  STSM.16.M88.4 [R18+0x6000], R12 ;  /* 0x0060000c12007844 */ /* 0x0003e40000000200 */
[----:B------:R-:W4:Y:S01]  /*3a00*/  MUFU.EX2 R82, R82 ;  /* 0x0000005200527308 */ /* 0x000f220000000800 */
[----:B---3--:R-:W-:-:S07]  /*3a10*/  FADD.FTZ R7, R33, R28 ;  /* 0x0000001c21077221 */ /* 0x008fce0000010000 */
[----:B------:R3:W5:Y:S01]  /*3a20*/  MUFU.EX2 R21, R98 ;  /* 0x0000006200157308 */ /* 0x0007620000000800 */
[C---:B0-----:R-:W-:Y:S01]  /*3a30*/  F2FP.BF16.F32.PACK_AB R26, R40.reuse, R33 ;  /* 0x00000021281a723e */ /* 0x041fe200000010ff */
[----:B------:R-:W-:-:S06]  /*3a40*/  FADD.FTZ R7, R40, R7 ;  /* 0x0000000728077221 */ /* 0x000fcc0000010000 */
[----:B------:R-:W-:Y:S01]  /*3a50*/  MUFU.EX2 R86, R86 ;  /* 0x0000005600567308 */ /* 0x000fe20000000800 */
[----:B----4-:R-:W-:Y:S01]  /*3a60*/  FADD.FTZ R20, R82, R5 ;  /* 0x0000000552147221 */ /* 0x010fe20000010000 */
[----:B---3--:R-:W-:-:S06]  /*3a70*/  IMAD.MOV.U32 R98, RZ, RZ, R135 ;  /* 0x000000ffff627224 */ /* 0x008fcc00078e0087 */
[----:B------:R-:W0:Y:S01]  /*3a80*/  MUFU.EX2 R49, R49 ;  /* 0x0000003100317308 */ /* 0x000e220000000800 */
[C---:B-----5:R-:W-:Y:S01]  /*3a90*/  F2FP.BF16.F32.PACK_AB R25, R21.reuse, R82 ;  /* 0x000000521519723e */ /* 0x060fe200000010ff */
[----:B------:R-:W-:Y:S01]  /*3aa0*/  FADD.FTZ R5, R21, R20 ;  /* 0x0000001415057221 */ /* 0x000fe20000010000 */
[----:B0-----:R-:W-:-:S03]  /*3ab0*/  F2FP.BF16.F32.PACK_AB R27, R49, R86 ;  /* 0x00000056311b723e */ /* 0x001fc600000010ff */
[----:B------:R-:W-:Y:S01]  /*3ac0*/  FADD.FTZ R86, R86, R5 ;  /* 0x0000000556567221 */ /* 0x000fe20000010000 */
[----:B------:R-:W-:Y:S02]  /*3ad0*/  VIADD R5, R88, 0xfffffffe ;  /* 0xfffffffe58057836 */ /* 0x000fe40000000000 */
[----:B------:R-:W-:Y:S01]  /*3ae0*/  IMAD.MOV.U32 R88, RZ, RZ, R135 ;  /* 0x000000ffff587224 */ /* 0x000fe200078e0087 */
[----:B------:R1:W-:Y:S01]  /*3af0*/  STSM.16.M88.4 [R17+0x6000], R24 ;  /* 0x0060001811007844 */ /* 0x0003e20000000200 */
[----:B--2---:R-:W-:Y:S01]  /*3b00*/  FADD.FTZ R8, R49, R86 ;  /* 0x0000005631087221 */ /* 0x004fe20000010000 */
[----:B------:R-:W-:Y:S01]  /*3b10*/  ISETP.GE.AND P1, PT, R5, R22, PT ;  /* 0x000000160500720c */ /* 0x000fe20003f26270 */
[----:B------:R0:W-:Y:S06]  /*3b20*/  MEMBAR.ALL.CTA ;  /* 0x0000000000007992 */ /* 0x0001ec0000008000 */
[----:B0-----:R-:W0:Y:S02]  /*3b30*/  FENCE.VIEW.ASYNC.S ;  /* 0x00000000000073c6 */ /* 0x001e240000000000 */
[----:B0-----:R-:W-:-:S04]  /*3b40*/  NOP ;  /* 0x0000000000007918 */ /* 0x001fc80000000000 */
[----:B------:R-:W-:Y:S05]  /*3b50*/  @!P1 BRA `(.L_x_174) ;  /* 0x00000020009c9947 */ /* 0x000fea0003800000 */
[----:B------:R-:W-:Y:S01]  /*3b60*/  IMAD.MOV.U32 R10, RZ, RZ, R4 ;  /* 0x000000ffff0a7224 */ /* 0x000fe200078e0004 */
[----:B------:R-:W-:Y:S01]  /*3b70*/  CS2R R134, SRZ ;  /* 0x0000000000867805 */ /* 0x000fe2000001ff00 */
[----:B------:R-:W-:Y:S01]  /*3b80*/  IMAD.MOV.U32 R9, RZ, RZ, R0 ;  /* 0x000000ffff097224 */ /* 0x000fe200078e0000 */
[----:B------:R-:W-:Y:S01]  /*3b90*/  CS2R R132, SRZ ;  /* 0x0000000000847805 */ /* 0x000fe2000001ff00 */
[----:B------:R-:W-:Y:S01]  /*3ba0*/  IMAD.MOV.U32 R6, RZ, RZ, R2 ;  /* 0x000000ffff067224 */ /* 0x000fe200078e0002 */
        /* <DEDUP_REMOVED lines=22> */
[----:B------:R-:W-:-:S06]  /*3d10*/  UMOV UR6, UR38 ;  /* 0x0000002600067c82 */ /* 0x000fcc0008000000 */
.L_x_185:
[----:B------:R-:W-:Y:S01]  /*3d20*/  ISETP.NE.AND P2, PT, RZ, UR42, PT ;  /* 0x0000002aff007c0c */ /* 0x000fe2000bf45270 */
[----:B------:R-:W-:-:S04]  /*3d30*/  UISETP.NE.AND UP0, UPT, UR6, 0x1, UPT ;  /* 0x000000010600788c */ /* 0x000fc8000bf05270 */
[----:B------:R-:W-:-:S06]  /*3d40*/  USEL UR7, URZ, 0x1, UP0 ;  /* 0x000000013f077887 */ /* 0x000fcc0008000000 */
[----:B------:R-:W-:Y:S02]  /*3d50*/  LOP3.LUT R2, R6, UR7, RZ, 0x3c, !PT ;  /* 0x0000000706027c12 */ /* 0x000fe4000f8e3cff */
[----:B------:R-:W-:Y:S05]  /*3d60*/  @P2 BRA `(.L_x_175) ;  /* 0x0000000000342947 */ /* 0x000fea0003800000 */
[----:B------:R-:W-:Y:S05]  /*3d70*/  @!P0 BRA `(.L_x_176) ;  /* 0x0000000000048947 */ /* 0x000fea0003800000 */
[----:B------:R-:W-:Y:S01]  /*3d80*/  BPT.TRAP 0x1 ;  /* 0x000000040000795c */ /* 0x000fe20000300000 */
.L_x_176:
[----:B------:R-:W-:Y:S01]  /*3d90*/  UIADD3 UR7, UR6, 0x1, URZ ;  /* 0x0000000106077890 */ /* 0x000fe2000fffe03f */
[----:B------:R-:W-:-:S03]  /*3da0*/  SHF.L.U32 R0, R2, 0x1f, RZ ;  /* 0x0000001f02007819 */ /* 0x000fc600000006ff */
[----:B------:R-:W-:-:S04]  /*3db0*/  UISETP.NE.AND UP0, UPT, UR7, 0x2, UPT ;  /* 0x000000020700788c */ /* 0x000fc8000bf05270 */
[----:B------:R-:W-:-:S04]  /*3dc0*/  USEL UR7, UR7, URZ, UP0 ;  /* 0x0000003f07077287 */ /* 0x000fc80008000000 */
[----:B------:R-:W-:-:S09]  /*3dd0*/  ULEA UR7, UR7, UR40, 0x3 ;  /* 0x0000002807077291 */ /* 0x000fd2000f8e183f */
[----:B------:R0:W2:Y:S01]  /*3de0*/  SYNCS.PHASECHK.TRANS64.TRYWAIT P1, [UR7+0x2d830], R0 ;  /* 0x02d83000ff0075a7 */ /* 0x0000a20008020147 */
[----:B------:R-:W-:Y:S05]  /*3df0*/  @!P0 BRA `(.L_x_177) ;  /* 0x0000000000048947 */ /* 0x000fea0003800000 */
[----:B------:R-:W-:Y:S01]  /*3e00*/  BPT.TRAP 0x1 ;  /* 0x000000040000795c */ /* 0x000fe20000300000 */
.L_x_177:
[----:B--2---:R-:W-:Y:S05]  /*3e10*/  @P1 BRA `(.L_x_175) ;  /* 0x0000000000081947 */ /* 0x004fea0003800000 */
[----:B------:R-:W2:Y:S02]  /*3e20*/  SYNCS.PHASECHK.TRANS64.TRYWAIT P1, [UR7+0x2d830], R0 ;  /* 0x02d83000ff0075a7 */ /* 0x000ea40008020147 */
[----:B--2---:R-:W-:Y:S05]  /*3e30*/  @!P1 BRA `(.L_x_178) ;  /* 0x000000a800d89947 */ /* 0x004fea0003800000 */
.L_x_175:
[----:B--2---:R-:W2:Y:S01]  /*3e40*/  S2R R3, SR_TID.X ;  /* 0x0000000000037919 */ /* 0x004ea20000002100 */
[----:B------:R-:W-:Y:S01]  /*3e50*/  UIADD3 UR38, UR6, 0x1, URZ ;  /* 0x0000000106267890 */ /* 0x000fe2000fffe03f */
[----:B------:R-:W-:Y:S01]  /*3e60*/  UMOV UR32, UR4 ;  /* 0x0000000400207c82 */ /* 0x000fe20008000000 */
[----:B------:R-:W-:Y:S02]  /*3e70*/  UMOV UR33, UR5 ;  /* 0x0000000500217c82 */ /* 0x000fe40008000000 */
[----:B------:R-:W-:Y:S01]  /*3e80*/  UISETP.NE.AND UP0, UPT, UR38, 0x2, UPT ;  /* 0x000000022600788c */ /* 0x000fe2000bf05270 */
[----:B------:R-:W-:Y:S01]  /*3e90*/  UMOV UR35, 0x80000020 ;  /* 0x8000002000237882 */ /* 0x000fe20000000000 */
[----:B------:R-:W-:Y:S02]  /*3ea0*/  UMOV UR11, 0x80000020 ;  /* 0x80000020000b7882 */ /* 0x000fe40000000000 */
[----:B------:R-:W-:Y:S01]  /*3eb0*/  USEL UR38, UR38, URZ, UP0 ;  /* 0x0000003f26267287 */ /* 0x000fe20008000000 */
[----:B------:R-:W-:Y:S01]  /*3ec0*/  UMOV UR15, 0x80000020 ;  /* 0x80000020000f7882 */ /* 0x000fe20000000000 */
[----:B------:R-:W-:-:S02]  /*3ed0*/  UMOV UR19, 0x80000020 ;  /* 0x8000002000137882 */ /* 0x000fc40000000000 */
[----:B------:R-:W-:Y:S01]  /*3ee0*/  UIMAD UR34, UR38, 0x600, UR28 ;  /* 0x00000600262278a4 */ /* 0x000fe2000f8e021c */
[----:B------:R-:W-:Y:S01]  /*3ef0*/  UMOV UR23, 0x80000020 ;  /* 0x8000002000177882 */ /* 0x000fe20000000000 */
[----:B------:R-:W-:Y:S02]  /*3f00*/  UMOV UR27, 0x80000020 ;  /* 0x80000020001b7882 */ /* 0x000fe40000000000 */
[----:B------:R-:W-:Y:S02]  /*3f10*/  UIADD3 UR10, UR34, 0x2, URZ ;  /* 0x00000002220a7890 */ /* 0x000fe4000fffe03f */
[----:B------:R-:W-:Y:S02]  /*3f20*/  UIADD3 UR14, UR34, 0x200, URZ ;  /* 0x00000200220e7890 */ /* 0x000fe4000fffe03f */
[----:B------:R-:W-:Y:S02]  /*3f30*/  UIADD3 UR18, UR34, 0x202, URZ ;  /* 0x0000020222127890 */ /* 0x000fe4000fffe03f */
[----:B------:R-:W-:-:S02]  /*3f40*/  UIADD3 UR22, UR34, 0x400, URZ ;  /* 0x0000040022167890 */ /* 0x000fc4000fffe03f */
[----:B------:R-:W-:Y:S01]  /*3f50*/  UIADD3 UR26, UR34, 0x402, URZ ;  /* 0x00000402221a7890 */ /* 0x000fe2000fffe03f */
[----:B--2---:R-:W-:-:S05]  /*3f60*/  SHF.R.U32.HI R3, RZ, 0x7, R3 ;  /* 0x00000007ff037819 */ /* 0x004fca0000011603 */
[----:B0-----:R-:W-:-:S05]  /*3f70*/  VIADD R0, R3, 0x8 ;  /* 0x0000000803007836 */ /* 0x001fca0000000000 */
[----:B------:R0:W-:Y:S06]  /*3f80*/  BAR.SYNC.DEFER_BLOCKING R0, 0x100 ;  /* 0x000400000000751d */ /* 0x0001ec0000010000 */
[----:B-1----:R-:W-:-:S06]  /*3f90*/  WARPGROUP.ARRIVE ;  /* 0x00000000000079c5 */ /* 0x002fcc0000000000 */
        /* <DEDUP_REMOVED lines=17> */
[----:B0-----:R-:W-:Y:S05]  /*40b0*/  @P2 BRA `(.L_x_179) ;  /* 0x0000000000282947 */ /* 0x001fea0003800000 */
[----:B------:R-:W-:Y:S05]  /*40c0*/  @!P0 BRA `(.L_x_180) ;  /* 0x0000000000048947 */ /* 0x000fea0003800000 */
[----:B------:R-:W-:Y:S01]  /*40d0*/  BPT.TRAP 0x1 ;  /* 0x000000040000795c */ /* 0x000fe20000300000 */
.L_x_180:
[----:B------:R-:W-:Y:S01]  /*40e0*/  ULEA UR7, UR6, UR40, 0x3 ;  /* 0x0000002806077291 */ /* 0x000fe2000f8e183f */
[----:B------:R-:W-:-:S08]  /*40f0*/  SHF.L.U32 R0, R6, 0x1f, RZ ;  /* 0x0000001f06007819 */ /* 0x000fd000000006ff */
[----:B------:R0:W1:Y:S01]  /*4100*/  SYNCS.PHASECHK.TRANS64.TRYWAIT P1, [UR7+0x2d850], R0 ;  /* 0x02d85000ff0075a7 */ /* 0x0000620008020147 */
[----:B------:R-:W-:Y:S05]  /*4110*/  @!P0 BRA `(.L_x_181) ;  /* 0x0000000000048947 */ /* 0x000fea0003800000 */
[----:B------:R-:W-:Y:S01]  /*4120*/  BPT.TRAP 0x1 ;  /* 0x000000040000795c */ /* 0x000fe20000300000 */
.L_x_181:
[----:B-1----:R-:W-:Y:S05]  /*4130*/  @P1 BRA `(.L_x_179) ;  /* 0x0000000000081947 */ /* 0x002fea0003800000 */
[----:B------:R-:W1:Y:S02]  /*4140*/  SYNCS.PHASECHK.TRANS64.TRYWAIT P1, [UR7+0x2d850], R0 ;  /* 0x02d85000ff0075a7 */ /* 0x000e640008020147 */
[----:B-1----:R-:W-:Y:S05]  /*4150*/  @!P1 BRA `(.L_x_182) ;  /* 0x000000a800289947 */ /* 0x002fea0003800000 */
.L_x_179:
[----:B------:R-:W-:Y:S01]  /*4160*/  UIADD3 UR7, UR40, 0x400, URZ ;  /* 0x0000040028077890 */ /* 0x000fe2000fffe03f */
[----:B------:R-:W-:Y:S01]  /*4170*/  WARPGROUP.ARRIVE ;  /* 0x00000000000079c5 */ /* 0x000fe20000000000 */
[----:B------:R-:W-:-:S05]  /*4180*/  ULOP3.LUT UR10, UR39, 0x10000, URZ, 0xfc, !UPT ;  /* 0x00010000270a7892 */ /* 0x000fca000f8efc3f */
[----:B------:R-:W1:Y:S01]  /*4190*/  S2R R4, SR_TID.X ;  /* 0x0000000000047919 */ /* 0x000e620000002100 */
[----:B------:R-:W-:Y:S01]  /*41a0*/  USHF.R.U32.HI UR7, URZ, 0x4, UR7 ;  /* 0x000000043f077899 */ /* 0x000fe20008011607 */
[----:B------:R-:W-:Y:S01]  /*41b0*/  UMOV UR33, 0x40000040 ;  /* 0x4000004000217882 */ /* 0x000fe20000000000 */
[----:B------:R-:W-:Y:S02]  /*41c0*/  UMOV UR35, 0x80000020 ;  /* 0x8000002000237882 */ /* 0x000fe40000000000 */
[----:B------:R-:W-:Y:S01]  /*41d0*/  ULOP3.LUT UR7, UR7, 0x3fff, URZ, 0xc0, !UPT ;  /* 0x00003fff07077892 */ /* 0x000fe2000f8ec03f */
[----:B------:R-:W-:-:S03]  /*41e0*/  UMOV UR32, UR10 ;  /* 0x0000000a00207c82 */ /* 0x000fc60008000000 */
        /* <DEDUP_REMOVED lines=8> */
[----:B-1----:R-:W-:Y:S02]  /*4270*/  SHF.R.U32.HI R3, RZ, 0x7, R4 ;  /* 0x00000007ff037819 */ /* 0x002fe40000011604 */
[----:B------:R-:W-:-:S03]  /*4280*/  ISETP.GE.U32.AND P1, PT, R4, 0x180, PT ;  /* 0x000001800400780c */ /* 0x000fc60003f26070 */
[----:B0-----:R-:W-:-:S05]  /*4290*/  VIADD R0, R3, 0x9 ;  /* 0x0000000903007836 */ /* 0x001fca0000000000 */
[----:B------:R-:W-:Y:S01]  /*42a0*/  SEL R0, R0, 0x9, !P1 ;  /* 0x0000000900007807 */ /* 0x000fe20004800000 */
        /* <DEDUP_REMOVED lines=49> */
.L_x_183:
[----:B0-----:R-:W-:Y:S01]  /*45c0*/  FMNMX.FTZ R0, R24, R9, !PT ;  /* 0x0000000918007209 */ /* 0x001fe20007810000 */
[----:B------:R-:W-:-:S03]  /*45d0*/  ULEA UR7, UR38, UR40, 0x3 ;  /* 0x0000002826077291 */ /* 0x000fc6000f8e183f */
[----:B------:R-:W-:Y:S01]  /*45e0*/  FMNMX.FTZ R0, R25, R0, !PT ;  /* 0x0000000019007209 */ /* 0x000fe20007810000 */
[----:B------:R-:W-:-:S03]  /*45f0*/  UIADD3 UR7, UR7, 0x2d840, URZ ;  /* 0x0002d84007077890 */ /* 0x000fc6000fffe03f */
[----:B------:R-:W-:Y:S01]  /*4600*/  FMNMX.FTZ R0, R28, R0, !PT ;  /* 0x000000001c007209 */ /* 0x000fe20007810000 */
[----:B------:R-:W-:-:S03]  /*4610*/  UPRMT UR7, UR41, 0x654, UR7 ;  /* 0x0000065429077896 */ /* 0x000fc60008000007 */
[----:B------:R-:W-:-:S04]  /*4620*/  FMNMX.FTZ R0, R29, R0, !PT ;  /* 0x000000001d007209 */ /* 0x000fc80007810000 */
[----:B------:R-:W-:Y:S02]  /*4630*/  FMNMX.FTZ R0, R32, R0, !PT ;  /* 0x0000000020007209 */ /* 0x000fe40007810000 */
[----:B------:R-:W-:Y:S02]  /*4640*/  SYNCS.ARRIVE.TRANS64.RED.A1T0 RZ, [UR7], RZ ;  /* 0x000000ffffff79a7 */ /* 0x000fe40008100407 */
[----:B------:R-:W-:-:S04]  /*4650*/  FMNMX.FTZ R0, R33, R0, !PT ;  /* 0x0000000021007209 */ /* 0x000fc80007810000 */
        /* <DEDUP_REMOVED lines=25> */
[----:B------:R-:W-:-:S05]  /*47f0*/  FMNMX.FTZ R0, R85, R0, !PT ;  /* 0x0000000055007209 */ /* 0x000fca0007810000 */
[----:B------:R-:W0:Y:S02]  /*4800*/  SHFL.BFLY PT, R3, R0, 0x2, 0x1f ;  /* 0x0c401f0000037f89 */ /* 0x000e2400000e0000 */
[----:B0-----:R-:W-:-:S05]  /*4810*/  FMNMX.FTZ R0, R0, R3, !PT ;  /* 0x0000000300007209 */ /* 0x001fca0007810000 */
[----:B------:R-:W0:Y:S02]  /*4820*/  SHFL.BFLY PT, R3, R0, 0x1, 0x1f ;  /* 0x0c201f0000037f89 */ /* 0x000e2400000e0000 */
[----:B0-----:R-:W-:Y:S02]  /*4830*/  FMNMX.FTZ R0, R0, R3, !PT ;  /* 0x0000000300007209 */ /* 0x001fe40007810000 */
[----:B------:R-:W-:-:S03]  /*4840*/  FMNMX.FTZ R3, R26, R10, !PT ;  /* 0x0000000a1a037209 */ /* 0x000fc60007810000 */
[----:B------:R-:W-:Y:S01]  /*4850*/  FADD.FTZ R9, -R0, R9 ;  /* 0x0000000900097221 */ /* 0x000fe20000010100 */
        /* <DEDUP_REMOVED lines=35> */
[----:B------:R-:W0:Y:S03]  /*4a90*/  LDC R3, c[0x0][0x988] ;  /* 0x00026200ff037b82 */ /* 0x000e260000000800 */
[----:B------:R-:W-:Y:S01]  /*4aa0*/  FADD.FTZ R10, -R4, R10 ;  /* 0x0000000a040a7221 */ /* 0x000fe20000010100 */
[-C--:B0-----:R-:W-:Y:S01]  /*4ab0*/  FMUL.FTZ R6, R0, R3.reuse ;  /* 0x0000000300067220 */ /* 0x081fe20000410000 */
[-C--:B------:R-:W-:Y:S01]  /*4ac0*/  FMUL.FTZ R12, R4, R3.reuse ;  /* 0x00000003040c7220 */ /* 0x080fe20000410000 */
[-C--:B------:R-:W-:Y:S01]  /*4ad0*/  FMUL.FTZ R9, R9, R3.reuse ;  /* 0x0000000309097220 */ /* 0x080fe20000410000 */
[-C--:B------:R-:W-:Y:S01]  /*4ae0*/  FMUL.FTZ R10, R10, R3.reuse ;  /* 0x000000030a0a7220 */ /* 0x080fe20000410000 */
[-C--:B------:R-:W-:Y:S01]  /*4af0*/  FFMA.FTZ R24, R24, R3.reuse, -R6 ;  /* 0x0000000318187223 */ /* 0x080fe20000010806 */
[-C--:B------:R-:W-:Y:S01]  /*4b00*/  FFMA.FTZ R26, R26, R3.reuse, -R12 ;  /* 0x000000031a1a7223 */ /* 0x080fe2000001080c */
[-C--:B------:R-:W-:Y:S01]  /*4b10*/  FFMA.FTZ R25, R25, R3.reuse, -R6 ;  /* 0x0000000319197223 */ /* 0x080fe20000010806 */
[-C--:B------:R-:W-:Y:S01]  /*4b20*/  FFMA.FTZ R27, R27, R3.reuse, -R12 ;  /* 0x000000031b1b7223 */ /* 0x080fe2000001080c */
        /* <DEDUP_REMOVED lines=31> */
[-CC-:B------:R-:W-:Y:S01]  /*4d20*/  FFMA.FTZ R81, R81, R3.reuse, -R6.reuse ;  /* 0x0000000351517223 */ /* 0x180fe20000010806 */
[-CC-:B------:R-:W-:Y:S01]  /*4d30*/  FFMA.FTZ R84, R84, R3.reuse, -R6.reuse ;  /* 0x0000000354547223 */ /* 0x180fe20000010806 */
[-C--:B------:R-:W-:Y:S01]  /*4d40*/  FFMA.FTZ R6, R85, R3.reuse, -R6 ;  /* 0x0000000355067223 */ /* 0x080fe20000010806 */
[----:B------:R-:W2:Y:S01]  /*4d50*/  MUFU.EX2 R25, R25 ;  /* 0x0000001900197308 */ /* 0x000ea20000000800 */
[-CC-:B------:R-:W-:Y:S01]  /*4d60*/  FFMA.FTZ R30, R30, R3.reuse, -R12.reuse ;  /* 0x000000031e1e7223 */ /* 0x180fe2000001080c */
[-CC-:B------:R-:W-:Y:S01]  /*4d70*/  FFMA.FTZ R31, R31, R3.reuse, -R12.reuse ;  /* 0x000000031f1f7223 */ /* 0x180fe2000001080c */
[-CC-:B------:R-:W-:Y:S01]  /*4d80*/  FFMA.FTZ R34, R34, R3.reuse, -R12.reuse ;  /* 0x0000000322227223 */ /* 0x180fe2000001080c */
[----:B------:R-:W-:Y:S01]  /*4d90*/  FFMA.FTZ R35, R35, R3, -R12 ;  /* 0x0000000323237223 */ /* 0x000fe2000001080c */
[----:B0-----:R-:W-:Y:S01]  /*4da0*/  FFMA.FTZ R7, R9, R7, R24 ;  /* 0x0000000709077223 */ /* 0x001fe20000010018 */
[-C--:B------:R-:W-:Y:S01]  /*4db0*/  FFMA.FTZ R38, R38, R3.reuse, -R12 ;  /* 0x0000000326267223 */ /* 0x080fe2000001080c */
[----:B-1----:R-:W-:Y:S01]  /*4dc0*/  FFMA.FTZ R8, R10, R8, R26 ;  /* 0x000000080a087223 */ /* 0x002fe2000001001a */
        /* <DEDUP_REMOVED lines=9> */
[----:B--2---:R-:W-:Y:S01]  /*4e60*/  FADD.FTZ R7, R25, R7 ;  /* 0x0000000719077221 */ /* 0x004fe20000010000 */
[-CC-:B------:R-:W-:Y:S01]  /*4e70*/  FFMA.FTZ R54, R54, R3.reuse, -R12.reuse ;  /* 0x0000000336367223 */ /* 0x180fe2000001080c */
[-CC-:B------:R-:W-:Y:S01]  /*4e80*/  FFMA.FTZ R55, R55, R3.reuse, -R12.reuse ;  /* 0x0000000337377223 */ /* 0x180fe2000001080c */
[-CC-:B------:R-:W-:Y:S01]  /*4e90*/  FFMA.FTZ R58, R58, R3.reuse, -R12.reuse ;  /* 0x000000033a3a7223 */ /* 0x180fe2000001080c */
[-CC-:B------:R-:W-:Y:S01]  /*4ea0*/  FFMA.FTZ R59, R59, R3.reuse, -R12.reuse ;  /* 0x000000033b3b7223 */ /* 0x180fe2000001080c */
[-CC-:B------:R-:W-:Y:S01]  /*4eb0*/  FFMA.FTZ R62, R62, R3.reuse, -R12.reuse ;  /* 0x000000033e3e7223 */ /* 0x180fe2000001080c */
[-C--:B------:R-:W-:Y:S01]  /*4ec0*/  FFMA.FTZ R63, R63, R3.reuse, -R12 ;  /* 0x000000033f3f7223 */ /* 0x080fe2000001080c */
[----:B------:R-:W2:Y:S01]  /*4ed0*/  MUFU.EX2 R27, R30 ;  /* 0x0000001e001b7308 */ /* 0x000ea20000000800 */
[----:B0-----:R-:W-:Y:S01]  /*4ee0*/  FADD.FTZ R8, R85, R8 ;  /* 0x0000000855087221 */ /* 0x001fe20000010000 */
[-CC-:B------:R-:W-:Y:S01]  /*4ef0*/  FFMA.FTZ R66, R66, R3.reuse, -R12.reuse ;  /* 0x0000000342427223 */ /* 0x180fe2000001080c */
[-CC-:B------:R-:W-:Y:S01]  /*4f00*/  FFMA.FTZ R67, R67, R3.reuse, -R12.reuse ;  /* 0x0000000343437223 */ /* 0x180fe2000001080c */
[-CC-:B------:R-:W-:Y:S01]  /*4f10*/  FFMA.FTZ R70, R70, R3.reuse, -R12.reuse ;  /* 0x0000000346467223 */ /* 0x180fe2000001080c */
[-CC-:B------:R-:W-:Y:S01]  /*4f20*/  FFMA.FTZ R71, R71, R3.reuse, -R12.reuse ;  /* 0x0000000347477223 */ /* 0x180fe2000001080c */
[-CC-:B------:R-:W-:Y:S01]  /*4f30*/  FFMA.FTZ R74, R74, R3.reuse, -R12.reuse ;  /* 0x000000034a4a7223 */ /* 0x180fe2000001080c */
[-CC-:B------:R-:W-:Y:S01]  /*4f40*/  FFMA.FTZ R75, R75, R3.reuse, -R12.reuse ;  /* 0x000000034b4b7223 */ /* 0x180fe2000001080c */
[----:B------:R-:W0:Y:S01]  /*4f50*/  MUFU.EX2 R29, R29 ;  /* 0x0000001d001d7308 */ /* 0x000e220000000800 */
[----:B-1----:R-:W-:Y:S01]  /*4f60*/  FADD.FTZ R7, R28, R7 ;  /* 0x000000071c077221 */ /* 0x002fe20000010000 */
[-CC-:B------:R-:W-:Y:S01]  /*4f70*/  FFMA.FTZ R78, R78, R3.reuse, -R12.reuse ;  /* 0x000000034e4e7223 */ /* 0x180fe2000001080c */
[-CC-:B------:R-:W-:Y:S01]  /*4f80*/  FFMA.FTZ R79, R79, R3.reuse, -R12.reuse ;  /* 0x000000034f4f7223 */ /* 0x180fe2000001080c */
[-CC-:B------:R-:W-:Y:S01]  /*4f90*/  FFMA.FTZ R82, R82, R3.reuse, -R12.reuse ;  /* 0x0000000352527223 */ /* 0x180fe2000001080c */
[-CC-:B------:R-:W-:Y:S01]  /*4fa0*/  FFMA.FTZ R83, R83, R3.reuse, -R12.reuse ;  /* 0x0000000353537223 */ /* 0x180fe2000001080c */
[-CC-:B------:R-:W-:Y:S01]  /*4fb0*/  FFMA.FTZ R86, R86, R3.reuse, -R12.reuse ;  /* 0x0000000356567223 */ /* 0x180fe2000001080c */
[----:B------:R-:W-:Y:S01]  /*4fc0*/  FFMA.FTZ R12, R87, R3, -R12 ;  /* 0x00000003570c7223 */ /* 0x000fe2000001080c */
[----:B------:R-:W1:Y:S01]  /*4fd0*/  MUFU.EX2 R31, R31 ;  /* 0x0000001f001f7308 */ /* 0x000e620000000800 */
[----:B--2---:R-:W-:-:S07]  /*4fe0*/  FADD.FTZ R8, R27, R8 ;  /* 0x000000081b087221 */ /* 0x004fce0000010000 */
[----:B------:R-:W2:Y:S01]  /*4ff0*/  MUFU.EX2 R32, R32 ;  /* 0x0000002000207308 */ /* 0x000ea20000000800 */
[----:B0-----:R-:W-:-:S07]  /*5000*/  FADD.FTZ R7, R29, R7 ;  /* 0x000000071d077221 */ /* 0x001fce0000010000 */
[----:B------:R-:W0:Y:S01]  /*5010*/  MUFU.EX2 R34, R34 ;  /* 0x0000002200227308 */ /* 0x000e220000000800 */
[----:B-1----:R-:W-:-:S07]  /*5020*/  FADD.FTZ R8, R31, R8 ;  /* 0x000000081f087221 */ /* 0x002fce0000010000 */
        /* <DEDUP_REMOVED lines=107> */
[----:B-1----:R-:W-:Y:S01]  /*56e0*/  FADD.FTZ R8, R86, R8 ;  /* 0x0000000856087221 */ /* 0x002fe20000010000 */
[----:B--2---:R-:W-:-:S03]  /*56f0*/  FADD.FTZ R7, R6, R7 ;  /* 0x0000000706077221 */ /* 0x004fc60000010000 */
[----:B0-----:R-:W-:Y:S01]  /*5700*/  FADD.FTZ R8, R12, R8 ;  /* 0x000000080c087221 */ /* 0x001fe20000010000 */
[----:B------:R-:W-:Y:S06]  /*5710*/  @!P0 BRA `(.L_x_184) ;  /* 0x0000000000048947 */ /* 0x000fec0003800000 */
[----:B------:R-:W-:Y:S01]  /*5720*/  BPT.TRAP 0x1 ;  /* 0x000000040000795c */ /* 0x000fe20000300000 */
.L_x_184:
[----:B------:R-:W-:Y:S01]  /*5730*/  ULEA UR6, UR6, UR40, 0x3 ;  /* 0x0000002806067291 */ /* 0x000fe2000f8e183f */
[----:B------:R-:W-:Y:S01]  /*5740*/  F2FP.BF16.F32.PACK_AB R24, R25, R24 ;  /* 0x000000181918723e */ /* 0x000fe200000010ff */
[-C--:B------:R-:W-:Y:S01]  /*5750*/  FMUL.FTZ R88, R88, R9.reuse ;  /* 0x0000000958587220 */ /* 0x080fe20000410000 */
[----:B------:R-:W-:Y:S01]  /*5760*/  F2FP.BF16.F32.PACK_AB R25, R85, R26 ;  /* 0x0000001a5519723e */ /* 0x000fe200000010ff */
[----:B------:R-:W-:Y:S01]  /*5770*/  UIADD3 UR6, UR6, 0x2d860, URZ ;  /* 0x0002d86006067890 */ /* 0x000fe2000fffe03f */
[----:B------:R-:W-:Y:S01]  /*5780*/  F2FP.BF16.F32.PACK_AB R32, R33, R32 ;  /* 0x000000202120723e */ /* 0x000fe200000010ff */
[----:B------:R-:W-:Y:S01]  /*5790*/  FMUL.FTZ R89, R89, R9 ;  /* 0x0000000959597220 */ /* 0x000fe20000410000 */
[----:B------:R-:W-:Y:S01]  /*57a0*/  F2FP.BF16.F32.PACK_AB R26, R29, R28 ;  /* 0x0000001c1d1a723e */ /* 0x000fe200000010ff */
[----:B------:R-:W-:Y:S01]  /*57b0*/  UPRMT UR6, UR41, 0x654, UR6 ;  /* 0x0000065429067896 */ /* 0x000fe20008000006 */
[----:B------:R-:W-:Y:S01]  /*57c0*/  F2FP.BF16.F32.PACK_AB R27, R31, R27 ;  /* 0x0000001b1f1b723e */ /* 0x000fe200000010ff */
[-C--:B------:R-:W-:Y:S01]  /*57d0*/  FMUL.FTZ R92, R92, R9.reuse ;  /* 0x000000095c5c7220 */ /* 0x080fe20000410000 */
[----:B------:R-:W-:Y:S01]  /*57e0*/  F2FP.BF16.F32.PACK_AB R33, R21, R34 ;  /* 0x000000221521723e */ /* 0x000fe200000010ff */
[-C--:B------:R-:W-:Y:S01]  /*57f0*/  FMUL.FTZ R93, R93, R9.reuse ;  /* 0x000000095d5d7220 */ /* 0x080fe20000410000 */
[----:B------:R-:W-:Y:S01]  /*5800*/  F2FP.BF16.F32.PACK_AB R40, R41, R40 ;  /* 0x000000282928723e */ /* 0x000fe200000010ff */
[-C--:B------:R-:W-:Y:S01]  /*5810*/  FMUL.FTZ R96, R96, R9.reuse ;  /* 0x0000000960607220 */ /* 0x080fe20000410000 */
[----:B------:R-:W-:Y:S01]  /*5820*/  F2FP.BF16.F32.PACK_AB R34, R37, R36 ;  /* 0x000000242522723e */ /* 0x000fe200000010ff */
[----:B------:R-:W-:Y:S01]  /*5830*/  FMUL.FTZ R97, R97, R9 ;  /* 0x0000000961617220 */ /* 0x000fe20000410000 */
[----:B------:R-:W-:Y:S01]  /*5840*/  F2FP.BF16.F32.PACK_AB R35, R39, R35 ;  /* 0x000000232723723e */ /* 0x000fe200000010ff */
[----:B------:R-:W-:Y:S01]  /*5850*/  SYNCS.ARRIVE.TRANS64.RED.A1T0 RZ, [UR6], RZ ;  /* 0x000000ffffff79a7 */ /* 0x000fe20008100406 */
[----:B------:R-:W-:Y:S01]  /*5860*/  F2FP.BF16.F32.PACK_AB R41, R20, R42 ;  /* 0x0000002a1429723e */ /* 0x000fe200000010ff */
[----:B------:R0:W-:Y:S01]  /*5870*/  STSM.16.M88.4 [R16+0x21800], R24 ;  /* 0x0218001810007844 */ /* 0x0001e20000000200 */
[----:B------:R-:W-:Y:S01]  /*5880*/  F2FP.BF16.F32.PACK_AB R48, R49, R48 ;  /* 0x000000303130723e */ /* 0x000fe200000010ff */
[----:B------:R-:W-:Y:S01]  /*5890*/  UMOV UR6, UR38 ;  /* 0x0000002600067c82 */ /* 0x000fe20008000000 */
[----:B------:R-:W-:Y:S01]  /*58a0*/  F2FP.BF16.F32.PACK_AB R42, R45, R44 ;  /* 0x0000002c2d2a723e */ /* 0x000fe200000010ff */
[----:B------:R0:W-:Y:S01]  /*58b0*/  STSM.16.M88.4 [R23], R32 ;  /* 0x0000002017007844 */ /* 0x0001e20000000200 */
[----:B------:R-:W-:Y:S01]  /*58c0*/  F2FP.BF16.F32.PACK_AB R43, R47, R43 ;  /* 0x0000002b2f2b723e */ /* 0x000fe200000010ff */
[-C--:B------:R-:W-:Y:S01]  /*58d0*/  FMUL.FTZ R100, R100, R9.reuse ;  /* 0x0000000964647220 */ /* 0x080fe20000410000 */
[----:B------:R-:W-:Y:S01]  /*58e0*/  F2FP.BF16.F32.PACK_AB R49, R15, R50 ;  /* 0x000000320f31723e */ /* 0x000fe200000010ff */
[-C--:B------:R-:W-:Y:S01]  /*58f0*/  FMUL.FTZ R101, R101, R9.reuse ;  /* 0x0000000965657220 */ /* 0x080fe20000410000 */
[----:B------:R-:W-:Y:S01]  /*5900*/  F2FP.BF16.F32.PACK_AB R56, R57, R56 ;  /* 0x000000383938723e */ /* 0x000fe200000010ff */
[----:B------:R0:W-:Y:S01]  /*5910*/  STSM.16.M88.4 [R18], R40 ;  /* 0x0000002812007844 */ /* 0x0001e20000000200 */
[----:B------:R-:W-:Y:S01]  /*5920*/  F2FP.BF16.F32.PACK_AB R50, R53, R52 ;  /* 0x000000343532723e */ /* 0x000fe200000010ff */
[----:B------:R-:W-:Y:S01]  /*5930*/  FMUL.FTZ R104, R104, R9 ;  /* 0x0000000968687220 */ /* 0x000fe20000410000 */
        /* <DEDUP_REMOVED lines=31> */
[-C--:B------:R-:W-:Y:S01]  /*5b30*/  FMUL.FTZ R128, R128, R9.reuse ;  /* 0x0000000980807220 */ /* 0x080fe20000410000 */
[----:B------:R-:W-:Y:S01]  /*5b40*/  ISETP.GT.AND P1, PT, R5, R22, PT ;  /* 0x000000160500720c */ /* 0x000fe20003f24270 */
[-C--:B------:R-:W-:Y:S01]  /*5b50*/  FMUL.FTZ R129, R129, R9.reuse ;  /* 0x0000000981817220 */ /* 0x080fe20000410000 */
[-C--:B------:R-:W-:Y:S01]  /*5b60*/  FMUL.FTZ R132, R132, R9.reuse ;  /* 0x0000000984847220 */ /* 0x080fe20000410000 */
[----:B------:R0:W-:Y:S01]  /*5b70*/  STSM.16.M88.4 [R17+0x6000], R80 ;  /* 0x0060005011007844 */ /* 0x0001e20000000200 */
[----:B------:R-:W-:Y:S01]  /*5b80*/  FMUL.FTZ R133, R133, R9 ;  /* 0x0000000985857220 */ /* 0x000fe20000410000 */
[-C--:B------:R-:W-:Y:S01]  /*5b90*/  FMUL.FTZ R90, R90, R10.reuse ;  /* 0x0000000a5a5a7220 */ /* 0x080fe20000410000 */
[-C--:B------:R-:W-:Y:S01]  /*5ba0*/  FMUL.FTZ R91, R91, R10.reuse ;  /* 0x0000000a5b5b7220 */ /* 0x080fe20000410000 */
[----:B------:R-:W-:Y:S01]  /*5bb0*/  @!PT LDS RZ, [RZ] ;  /* 0x00000000fffff984 */ /* 0x000fe20000000800 */
[----:B------:R-:W-:Y:S01]  /*5bc0*/  @!PT LDS RZ, [RZ] ;  /* 0x00000000fffff984 */ /* 0x000fe20000000800 */
[----:B------:R-:W-:Y:S01]  /*5bd0*/  @!PT LDS RZ, [RZ] ;  /* 0x00000000fffff984 */ /* 0x000fe20000000800 */
[----:B------:R-:W-:Y:S01]  /*5be0*/  @!PT LDS RZ, [RZ] ;  /* 0x00000000fffff984 */ /* 0x000fe20000000800 */
[----:B------:R1:W-:Y:S06]  /*5bf0*/  MEMBAR.ALL.CTA ;  /* 0x0000000000007992 */ /* 0x0003ec0000008000 */
[----:B-1----:R-:W1:Y:S01]  /*5c00*/  FENCE.VIEW.ASYNC.S ;  /* 0x00000000000073c6 */ /* 0x002e620000000000 */
        /* <DEDUP_REMOVED lines=22> */
[----:B------:R-:W-:-:S02]  /*5d70*/  VIADD R5, R5, 0xffffffff ;  /* 0xffffffff05057836 */ /* 0x000fc40000000000 */
[----:B------:R-:W-:Y:S02]  /*5d80*/  IMAD.MOV.U32 R10, RZ, RZ, R4 ;  /* 0x000000ffff0a7224 */ /* 0x000fe400078e0004 */
[----:B------:R-:W-:Y:S02]  /*5d90*/  IMAD.MOV.U32 R9, RZ, RZ, R0 ;  /* 0x000000ffff097224 */ /* 0x000fe400078e0000 */
[----:B------:R-:W-:Y:S01]  /*5da0*/  IMAD.MOV.U32 R6, RZ, RZ, R2 ;  /* 0x000000ffff067224 */ /* 0x000fe200078e0002 */
[----:B-1----:R-:W-:Y:S01]  /*5db0*/  NOP ;  /* 0x0000000000007918 */ /* 0x002fe20000000000 */
[----:B0-----:R-:W-:Y:S05]  /*5dc0*/  @P1 BRA `(.L_x_185) ;  /* 0xffffffdc00d41947 */ /* 0x001fea000383ffff */
.L_x_174:
[----:B------:R-:W-:Y:S06]  /*5dd0*/  BAR.ARV 0x8, 0x200 ;  /* 0x0208000000007b1d */ /* 0x000fec0000002000 */
[----:B------:R-:W-:Y:S05]  /*5de0*/  @!P0 BRA `(.L_x_186) ;  /* 0x0000000000048947 */ /* 0x000fea0003800000 */
[----:B------:R-:W-:Y:S01]  /*5df0*/  BPT.TRAP 0x1 ;  /* 0x000000040000795c */ /* 0x000fe20000300000 */
.L_x_186:
[----:B------:R-:W-:Y:S01]  /*5e00*/  ULEA UR4, UR38, UR40, 0x3 ;  /* 0x0000002826047291 */ /* 0x000fe2000f8e183f */
[----:B------:R-:W-:-:S08]  /*5e10*/  SHF.L.U32 R5, R2, 0x1f, RZ ;  /* 0x0000001f02057819 */ /* 0x000fd000000006ff */
[----:B------:R0:W2:Y:S01]  /*5e20*/  SYNCS.PHASECHK.TRANS64.TRYWAIT P1, [UR4+0x2d850], R5 ;  /* 0x02d85005ff0075a7 */ /* 0x0000a20008020144 */
[----:B------:R-:W-:Y:S05]  /*5e30*/  @!P0 BRA `(.L_x_187) ;  /* 0x0000000000048947 */ /* 0x000fea0003800000 */
[----:B------:R-:W-:Y:S01]  /*5e40*/  BPT.TRAP 0x1 ;  /* 0x000000040000795c */ /* 0x000fe20000300000 */
.L_x_187:
[----:B--2---:R-:W-:Y:S05]  /*5e50*/  @P1 BRA `(.L_x_188) ;  /* 0x0000000000081947 */ /* 0x004fea0003800000 */
[----:B------:R-:W2:Y:S02]  /*5e60*/  SYNCS.PHASECHK.TRANS64.TRYWAIT P1, [UR4+0x2d850], R5 ;  /* 0x02d85005ff0075a7 */ /* 0x000ea40008020144 */
[----:B--2---:R-:W-:Y:S05]  /*5e70*/  @!P1 BRA `(.L_x_189) ;  /* 0x0000008800f89947 */ /* 0x004fea0003800000 */
.L_x_188:
[----:B------:R-:W-:Y:S01]  /*5e80*/  UIADD3 UR40, UR40, 0x400, URZ ;  /* 0x0000040028287890 */ /* 0x000fe2000fffe03f */
[----:B------:R-:W-:Y:S01]  /*5e90*/  WARPGROUP.ARRIVE ;  /* 0x00000000000079c5 */ /* 0x000fe20000000000 */
[----:B------:R-:W-:Y:S01]  /*5ea0*/  ULOP3.LUT UR39, UR39, 0x10000, URZ, 0xfc, !UPT ;  /* 0x0001000027277892 */ /* 0x000fe2000f8efc3f */
[----:B--2---:R-:W2:Y:S01]  /*5eb0*/  SHFL.BFLY PT, R6, R7, 0x2, 0x1f ;  /* 0x0c401f0007067f89 */ /* 0x004ea200000e0000 */
[----:B------:R-:W-:Y:S01]  /*5ec0*/  USHF.R.U32.HI UR40, URZ, 0x4, UR40 ;  /* 0x000000043f287899 */ /* 0x000fe20008011628 */
[----:B------:R-:W-:Y:S01]  /*5ed0*/  IMAD.MOV.U32 R55, RZ, RZ, RZ ;  /* 0x000000ffff377224 */ /* 0x000fe200078e00ff */
[----:B------:R-:W-:Y:S01]  /*5ee0*/  UMOV UR9, 0x40000040 ;  /* 0x4000004000097882 */ /* 0x000fe20000000000 */
[----:B------:R-:W-:Y:S01]  /*5ef0*/  UMOV UR11, 0x80000020 ;  /* 0x80000020000b7882 */ /* 0x000fe20000000000 */
[----:B------:R-:W-:Y:S01]  /*5f00*/  ULOP3.LUT UR40, UR40, 0x3fff, URZ, 0xc0, !UPT ;  /* 0x00003fff28287892 */ /* 0x000fe2000f8ec03f */
[----:B0-----:R-:W0:Y:S01]  /*5f10*/  SHFL.BFLY PT, R5, R8, 0x2, 0x1f ;  /* 0x0c401f0008057f89 */ /* 0x001e2200000e0000 */
[----:B------:R-:W-:Y:S01]  /*5f20*/  UMOV UR8, UR39 ;  /* 0x0000002700087c82 */ /* 0x000fe20008000000 */
[----:B------:R-:W-:Y:S01]  /*5f30*/  IMAD.MOV.U32 R20, RZ, RZ, -0x800000 ;  /* 0xff800000ff147424 */ /* 0x000fe200078e00ff */
[----:B------:R-:W-:Y:S01]  /*5f40*/  ULOP3.LUT UR5, UR40, 0x2000000, URZ, 0xfc, !UPT ;  /* 0x0200000028057892 */ /* 0x000fe2000f8efc3f */
[----:B------:R-:W-:-:S03]  /*5f50*/  IMAD.MOV.U32 R21, RZ, RZ, -0x800000 ;  /* 0xff800000ff157424 */ /* 0x000fc600078e00ff */
[----:B------:R-:W-:-:S07]  /*5f60*/  UIMAD UR5, UR38, 0x600, UR5 ;  /* 0x00000600260578a4 */ /* 0x000fce000f8e0205 */
[----:B------:R-:W-:Y:S02]  /*5f70*/  UMOV UR10, UR5 ;  /* 0x00000005000a7c82 */ /* 0x000fe40008000000 */
[----:B------:R-:W-:Y:S01]  /*5f80*/  HGMMA.64x96x16.F32.BF16 R88, gdesc[UR8].tnspB, R88, gsb0 ;  /* 0x41600000085879f0 */ /* 0x000fe20008001858 */
[----:B------:R-:W-:Y:S01]  /*5f90*/  UIADD3 UR8, UR39, 0x2, URZ ;  /* 0x0000000227087890 */ /* 0x000fe2000fffe03f */
[----:B--2---:R-:W-:Y:S01]  /*5fa0*/  FADD.FTZ R6, R6, R7 ;  /* 0x0000000706067221 */ /* 0x004fe20000010000 */
[----:B------:R-:W-:Y:S01]  /*5fb0*/  UIADD3 UR10, UR5, 0x40, URZ ;  /* 0x00000040050a7890 */ /* 0x000fe2000fffe03f */
[----:B------:R-:W-:Y:S01]  /*5fc0*/  UMOV UR9, 0x40000040 ;  /* 0x4000004000097882 */ /* 0x000fe20000000000 */
[----:B------:R-:W-:Y:S01]  /*5fd0*/  UMOV UR11, 0x80000020 ;  /* 0x80000020000b7882 */ /* 0x000fe20000000000 */
[----:B0-----:R-:W-:Y:S02]  /*5fe0*/  FADD.FTZ R9, R5, R8 ;  /* 0x0000000805097221 */ /* 0x001fe40000010000 */
[----:B------:R-:W0:Y:S04]  /*5ff0*/  SHFL.BFLY PT, R5, R6, 0x1, 0x1f ;  /* 0x0c201f0006057f89 */ /* 0x000e2800000e0000 */
[----:B------:R-:W1:Y:S01]  /*6000*/  SHFL.BFLY PT, R10, R9, 0x1, 0x1f ;  /* 0x0c201f00090a7f89 */ /* 0x000e6200000e0000 */
[----:B0-----:R-:W-:Y:S01]  /*6010*/  FADD.FTZ R11, R6, R5 ;  /* 0x00000005060b7221 */ /* 0x001fe20000010000 */
[----:B------:R-:W-:-:S02]  /*6020*/  IMAD.MOV.U32 R5, RZ, RZ, RZ ;  /* 0x000000ffff057224 */ /* 0x000fc400078e00ff */
[----:B-1----:R-:W-:Y:S02]  /*6030*/  FADD.FTZ R12, R9, R10 ;  /* 0x0000000a090c7221 */ /* 0x002fe40000010000 */
[----:B------:R-:W-:-:S03]  /*6040*/  FSETP.NE.FTZ.AND P1, PT, R11, RZ, PT ;  /* 0x000000ff0b00720b */ /* 0x000fc60003f35000 */
[----:B------:R-:W-:-:S10]  /*6050*/  FSETP.NE.FTZ.AND P2, PT, R12, RZ, PT ;  /* 0x000000ff0c00720b */ /* 0x000fd40003f55000 */
[----:B------:R-:W0:Y:S01]  /*6060*/  @P1 MUFU.LG2 R8, R11 ;  /* 0x0000000b00081308 */ /* 0x000e220000000c00 */
[C---:B------:R-:W-:Y:S02]  /*6070*/  @P1 FMUL.FTZ R7, R3.reuse, 0.69314718246459960938 ;  /* 0x3f31721803071820 */ /* 0x040fe40000410000 */
        /* <DEDUP_REMOVED lines=56> */
.L_x_190:
[----:B------:R-:W2:Y:S01]  /*6400*/  LDL.LU R0, [R1+0x8] ;  /* 0x0000080001007983 */ /* 0x000ea20000300800 */
[----:B------:R-:W-:Y:S01]  /*6410*/  UIADD3 UR4, UR4, 0x2d860, URZ ;  /* 0x0002d86004047890 */ /* 0x000fe2000fffe03f */
[-C--:B------:R-:W-:Y:S01]  /*6420*/  FMUL.FTZ R32, R88, R55.reuse ;  /* 0x0000003758207220 */ /* 0x080fe20000410000 */
[----:B------:R-:W-:Y:S01]  /*6430*/  UIADD3 UR38, UR38, 0x1, URZ ;  /* 0x0000000126267890 */ /* 0x000fe2000fffe03f */
[-C--:B------:R-:W-:Y:S01]  /*6440*/  FMUL.FTZ R33, R89, R55.reuse ;  /* 0x0000003759217220 */ /* 0x080fe20000410000 */
[----:B------:R-:W-:Y:S01]  /*6450*/  UPRMT UR4, UR41, 0x654, UR4 ;  /* 0x0000065429047896 */ /* 0x000fe20008000004 */
[-C--:B------:R-:W-:Y:S01]  /*6460*/  FMUL.FTZ R34, R92, R55.reuse ;  /* 0x000000375c227220 */ /* 0x080fe20000410000 */
[----:B------:R-:W-:Y:S01]  /*6470*/  UISETP.NE.AND UP0, UPT, UR38, 0x2, UPT ;  /* 0x000000022600788c */ /* 0x000fe2000bf05270 */
[-C--:B------:R-:W-:Y:S01]  /*6480*/  FMUL.FTZ R35, R93, R55.reuse ;  /* 0x000000375d237220 */ /* 0x080fe20000410000 */
[-C--:B------:R-:W-:Y:S01]  /*6490*/  FMUL.FTZ R36, R96, R55.reuse ;  /* 0x0000003760247220 */ /* 0x080fe20000410000 */
[-C--:B------:R-:W-:Y:S01]  /*64a0*/  FMUL.FTZ R37, R97, R55.reuse ;  /* 0x0000003761257220 */ /* 0x080fe20000410000 */
[-C--:B------:R-:W-:Y:S01]  /*64b0*/  FMUL.FTZ R38, R100, R55.reuse ;  /* 0x0000003764267220 */ /* 0x080fe20000410000 */
[-C--:B------:R-:W-:Y:S01]  /*64c0*/  FMUL.FTZ R39, R101, R55.reuse ;  /* 0x0000003765277220 */ /* 0x080fe20000410000 */
[-C--:B------:R-:W-:Y:S01]  /*64d0*/  FMUL.FTZ R40, R104, R55.reuse ;  /* 0x0000003768287220 */ /* 0x080fe20000410000 */
[----:B------:R-:W-:Y:S01]  /*64e0*/  SYNCS.ARRIVE.TRANS64.RED.A1T0 RZ, [UR4], RZ ;  /* 0x000000ffffff79a7 */ /* 0x000fe20008100404 */
[----:B------:R-:W-:Y:S01]  /*64f0*/  USEL UR4, URZ, 0x1, UP0 ;  /* 0x000000013f047887 */ /* 0x000fe20008000000 */
        /* <DEDUP_REMOVED lines=40> */
[----:B------:R-:W-:Y:S01]  /*6780*/  LOP3.LUT R2, R2, UR4, RZ, 0x3c, !PT ;  /* 0x0000000402027c12 */ /* 0x000fe2000f8e3cff */
[----:B------:R-:W-:Y:S01]  /*6790*/  USEL UR38, UR38, URZ, UP0 ;  /* 0x0000003f26267287 */ /* 0x000fe20008000000 */
[----:B--2---:R-:W-:-:S05]  /*67a0*/  VIADD R0, R0, 0x1 ;  /* 0x0000000100007836 */ /* 0x004fca0000000000 */
[----:B------:R0:W-:Y:S06]  /*67b0*/  STL [R1+0x8], R0 ;  /* 0x0000080001007387 */ /* 0x0001ec0000100800 */
.L_x_166:
[----:B------:R-:W1:Y:S08]  /*67c0*/  S2UR UR41, SR_CgaCtaId ;  /* 0x00000000002979c3 */ /* 0x000e700000008800 */
[----:B------:R-:W-:Y:S06]  /*67d0*/  BAR.SYNC.DEFER_BLOCKING 0x5, 0x200 ;  /* 0x0148000000007b1d */ /* 0x000fec0000010000 */
[----:B------:R-:W-:Y:S01]  /*67e0*/  UMOV UR40, 0x400 ;  /* 0x0000040000287882 */ /* 0x000fe20000000000 */
[----:B------:R-:W-:Y:S01]  /*67f0*/  BSSY B0, `(.L_x_191) ;  /* 0x0000278000007945 */ /* 0x000fe20003800000 */
[----:B-1----:R-:W-:-:S09]  /*6800*/  ULEA UR40, UR41, UR40, 0x18 ;  /* 0x0000002829287291 */ /* 0x002fd2000f8ec03f */
[----:B------:R-:W1:Y:S01]  /*6810*/  LDS.128 R4, [UR40+0x2d8d0] ;  /* 0x02d8d028ff047984 */ /* 0x000e620008000c00 */
[----:B------:R-:W-:Y:S06]  /*6820*/  BAR.ARV 0x4, 0x200 ;  /* 0x0108000000007b1d */ /* 0x000fec0000002000 */
[----:B------:R-:W-:Y:S05]  /*6830*/  @P0 BRA `(.L_x_192) ;  /* 0x0000001c00300947 */ /* 0x000fea0003800000 */
[----:B0-----:R-:W2:Y:S01]  /*6840*/  LDL R0, [R1+0x44] ;  /* 0x0000440001007983 */ /* 0x001ea20000100800 */
[----:B------:R-:W0:Y:S03]  /*6850*/  S2UR UR6, SR_SWINHI ;  /* 0x00000000000679c3 */ /* 0x000e260000002f00 */
[----:B------:R-:W3:Y:S01]  /*6860*/  LDL R86, [R1+0x40] ;  /* 0x0000400001567983 */ /* 0x000ee20000100800 */
[----:B------:R-:W-:Y:S01]  /*6870*/  UMOV UR4, UR40 ;  /* 0x0000002800047c82 */ /* 0x000fe20008000000 */
[----:B0-----:R-:W-:Y:S01]  /*6880*/  UMOV UR5, UR6 ;  /* 0x0000000600057c82 */ /* 0x001fe20008000000 */
[----:B------:R-:W-:Y:S02]  /*6890*/  IMAD.U32 R78, RZ, RZ, UR4 ;  /* 0x00000004ff4e7e24 */ /* 0x000fe4000f8e00ff */
[----:B------:R-:W-:Y:S01]  /*68a0*/  IMAD.U32 R79, RZ, RZ, UR5 ;  /* 0x00000005ff4f7e24 */ /* 0x000fe2000f8e00ff */
[----:B------:R-:W-:Y:S01]  /*68b0*/  F2FP.BF16.F32.PACK_AB R30, R43, R42 ;  /* 0x0000002a2b1e723e */ /* 0x000fe200000010ff */
[C---:B------:R-:W-:Y:S01]  /*68c0*/  IMAD.SHL.U32 R83, R138.reuse, 0x4, RZ ;  /* 0x000000048a537824 */ /* 0x040fe200078e00ff */
[----:B------:R-:W-:Y:S01]  /*68d0*/  SHF.L.U64.HI R84, R138, 0x2, R156 ;  /* 0x000000028a547819 */ /* 0x000fe2000001029c */
[----:B------:R-:W-:Y:S01]  /*68e0*/  ULDC.64 UR4, c[0x0][0xc08] ;  /* 0x0003020000047ab9 */ /* 0x000fe20000000a00 */
[----:B------:R-:W-:Y:S01]  /*68f0*/  BAR.SYNC.DEFER_BLOCKING 0x1, 0x180 ;  /* 0x0046000000007b1d */ /* 0x000fe20000010000 */
[----:B--2---:R-:W-:-:S03]  /*6900*/  IMAD.WIDE R8, R0, 0x2, R78 ;  /* 0x0000000200087825 */ /* 0x004fc600078e024e */
[C---:B------:R-:W-:Y:S02]  /*6910*/  IADD3 R11, P1, R8.reuse, 0x6000, RZ ;  /* 0x00006000080b7810 */ /* 0x040fe40007f3e0ff */
[C---:B------:R-:W-:Y:S02]  /*6920*/  LOP3.LUT R3, R8.reuse, 0x180, RZ, 0xc0, !PT ;  /* 0x0000018008037812 */ /* 0x040fe400078ec0ff */
[----:B------:R-:W-:Y:S02]  /*6930*/  IADD3 R10, P0, R8, 0x6020, RZ ;  /* 0x00006020080a7810 */ /* 0x000fe40007f1e0ff */
[----:B------:R-:W-:Y:S02]  /*6940*/  LOP3.LUT R0, R11, 0x180, RZ, 0xc0, !PT ;  /* 0x000001800b007812 */ /* 0x000fe400078ec0ff */
[----:B------:R-:W-:Y:S02]  /*6950*/  SHF.R.U64 R3, R3, 0x3, RZ ;  /* 0x0000000303037819 */ /* 0x000fe400000012ff */
[----:B-1----:R-:W-:-:S02]  /*6960*/  LOP3.LUT R4, R10, 0x180, RZ, 0xc0, !PT ;  /* 0x000001800a047812 */ /* 0x002fc400078ec0ff */
[----:B------:R-:W-:Y:S02]  /*6970*/  IADD3 R81, P2, R8, 0x3020, RZ ;  /* 0x0000302008517810 */ /* 0x000fe40007f5e0ff */
[----:B------:R-:W-:Y:S02]  /*6980*/  SHF.R.U64 R0, R0, 0x3, RZ ;  /* 0x0000000300007819 */ /* 0x000fe400000012ff */
[C---:B------:R-:W-:Y:S02]  /*6990*/  IADD3 R22, P3, R8.reuse, 0x3000, RZ ;  /* 0x0000300008167810 */ /* 0x040fe40007f7e0ff */
[----:B------:R-:W-:Y:S02]  /*69a0*/  IADD3 R31, P4, R8, 0x20, RZ ;  /* 0x00000020081f7810 */ /* 0x000fe40007f9e0ff */
[----:B------:R-:W-:Y:S02]  /*69b0*/  LOP3.LUT R8, R3, R8, RZ, 0x3c, !PT ;  /* 0x0000000803087212 */ /* 0x000fe400078e3cff */
[----:B------:R-:W-:-:S02]  /*69c0*/  SHF.R.U64 R3, R4, 0x3, RZ ;  /* 0x0000000304037819 */ /* 0x000fc400000012ff */
[----:B------:R-:W-:Y:S02]  /*69d0*/  LOP3.LUT R12, R0, R11, RZ, 0x3c, !PT ;  /* 0x0000000b000c7212 */ /* 0x000fe400078e3cff */
[----:B------:R-:W-:Y:S02]  /*69e0*/  LOP3.LUT R14, R81, 0x180, RZ, 0xc0, !PT ;  /* 0x00000180510e7812 */ /* 0x000fe400078ec0ff */
[----:B------:R-:W-:Y:S02]  /*69f0*/  LOP3.LUT R0, R31, 0x180, RZ, 0xc0, !PT ;  /* 0x000001801f007812 */ /* 0x000fe400078ec0ff */
[----:B------:R-:W-:Y:S02]  /*6a00*/  LOP3.LUT R26, R3, R10, RZ, 0x3c, !PT ;  /* 0x0000000a031a7212 */ /* 0x000fe400078e3cff */
[----:B------:R-:W-:Y:S02]  /*6a10*/  LOP3.LUT R3, R22, 0x180, RZ, 0xc0, !PT ;  /* 0x0000018016037812 */ /* 0x000fe400078ec0ff */
[----:B------:R-:W-:-:S02]  /*6a20*/  SHF.R.U64 R14, R14, 0x3, RZ ;  /* 0x000000030e0e7819 */ /* 0x000fc400000012ff */
[----:B------:R-:W-:Y:S01]  /*6a30*/  SHF.R.U64 R0, R0, 0x3, RZ ;  /* 0x0000000300007819 */ /* 0x000fe200000012ff */
[--C-:B------:R-:W-:Y:S01]  /*6a40*/  IMAD.X R27, RZ, RZ, R9.reuse, P0 ;  /* 0x000000ffff1b7224 */ /* 0x100fe200000e0609 */
[----:B------:R-:W-:Y:S01]  /*6a50*/  SHF.R.U64 R3, R3, 0x3, RZ ;  /* 0x0000000303037819 */ /* 0x000fe200000012ff */
[--C-:B------:R-:W-:Y:S01]  /*6a60*/  IMAD.X R25, RZ, RZ, R9.reuse, P4 ;  /* 0x000000ffff197224 */ /* 0x100fe200020e0609 */
[----:B------:R-:W-:Y:S02]  /*6a70*/  LOP3.LUT R14, R14, R81, RZ, 0x3c, !PT ;  /* 0x000000510e0e7212 */ /* 0x000fe400078e3cff */
[----:B------:R-:W-:Y:S01]  /*6a80*/  LOP3.LUT R24, R0, R31, RZ, 0x3c, !PT ;  /* 0x0000001f00187212 */ /* 0x000fe200078e3cff */
[----:B------:R-:W0:Y:S01]  /*6a90*/  LDC.64 R80, c[0x0][0xc00] ;  /* 0x00030000ff507b82 */ /* 0x000e220000000a00 */
[--C-:B------:R-:W-:Y:S01]  /*6aa0*/  IMAD.X R13, RZ, RZ, R9.reuse, P1 ;  /* 0x000000ffff0d7224 */ /* 0x100fe200008e0609 */
[----:B------:R-:W-:Y:S01]  /*6ab0*/  MOV R4, R8 ;  /* 0x0000000800047202 */ /* 0x000fe20000000f00 */
[--C-:B------:R-:W-:Y:S01]  /*6ac0*/  IMAD.X R15, RZ, RZ, R9.reuse, P2 ;  /* 0x000000ffff0f7224 */ /* 0x100fe200010e0609 */
[----:B------:R-:W-:Y:S01]  /*6ad0*/  F2FP.BF16.F32.PACK_AB R8, R33, R32 ;  /* 0x000000202108723e */ /* 0x000fe200000010ff */
[----:B------:R-:W-:Y:S01]  /*6ae0*/  IMAD.X R29, RZ, RZ, R9, P3 ;  /* 0x000000ffff1d7224 */ /* 0x000fe200018e0609 */
[----:B------:R-:W-:-:S02]  /*6af0*/  F2FP.BF16.F32.PACK_AB R9, R57, R56 ;  /* 0x000000383909723e */ /* 0x000fc400000010ff */
[----:B------:R-:W-:Y:S02]  /*6b00*/  F2FP.BF16.F32.PACK_AB R10, R35, R34 ;  /* 0x00000022230a723e */ /* 0x000fe400000010ff */
[----:B------:R-:W-:Y:S02]  /*6b10*/  F2FP.BF16.F32.PACK_AB R11, R59, R58 ;  /* 0x0000003a3b0b723e */ /* 0x000fe400000010ff */
[----:B------:R-:W-:Y:S02]  /*6b20*/  LOP3.LUT R28, R3, R22, RZ, 0x3c, !PT ;  /* 0x00000016031c7212 */ /* 0x000fe400078e3cff */
[----:B------:R-:W-:Y:S02]  /*6b30*/  MOV R3, R26 ;  /* 0x0000001a00037202 */ /* 0x000fe40000000f00 */
[----:B------:R-:W-:Y:S02]  /*6b40*/  MOV R82, R24 ;  /* 0x0000001800527202 */ /* 0x000fe40000000f00 */
[----:B------:R-:W-:-:S02]  /*6b50*/  F2FP.BF16.F32.PACK_AB R24, R37, R36 ;  /* 0x000000242518723e */ /* 0x000fc400000010ff */
[----:B------:R-:W-:Y:S02]  /*6b60*/  F2FP.BF16.F32.PACK_AB R25, R61, R60 ;  /* 0x0000003c3d19723e */ /* 0x000fe400000010ff */
[----:B------:R-:W-:Y:S02]  /*6b70*/  F2FP.BF16.F32.PACK_AB R26, R39, R38 ;  /* 0x00000026271a723e */ /* 0x000fe400000010ff */
[----:B------:R-:W-:Y:S01]  /*6b80*/  F2FP.BF16.F32.PACK_AB R27, R63, R62 ;  /* 0x0000003e3f1b723e */ /* 0x000fe200000010ff */
[----:B------:R1:W-:Y:S01]  /*6b90*/  STSM.16.M88.4 [R4], R8 ;  /* 0x0000000804007844 */ /* 0x0003e20000000200 */
[----:B------:R-:W-:Y:S02]  /*6ba0*/  MOV R0, R28 ;  /* 0x0000001c00007202 */ /* 0x000fe40000000f00 */
[----:B------:R-:W-:Y:S02]  /*6bb0*/  F2FP.BF16.F32.PACK_AB R28, R41, R40 ;  /* 0x00000028291c723e */ /* 0x000fe400000010ff */
[----:B------:R-:W-:-:S02]  /*6bc0*/  F2FP.BF16.F32.PACK_AB R29, R65, R64 ;  /* 0x00000040411d723e */ /* 0x000fc400000010ff */
[----:B------:R-:W-:Y:S01]  /*6bd0*/  F2FP.BF16.F32.PACK_AB R31, R67, R66 ;  /* 0x00000042431f723e */ /* 0x000fe200000010ff */
[----:B------:R2:W-:Y:S01]  /*6be0*/  STSM.16.M88.4 [R82], R24 ;  /* 0x0000001852007844 */ /* 0x0005e20000000200 */
[----:B------:R-:W-:Y:S02]  /*6bf0*/  MOV R22, R14 ;  /* 0x0000000e00167202 */ /* 0x000fe40000000f00 */
[----:B------:R-:W-:Y:S02]  /*6c00*/  F2FP.BF16.F32.PACK_AB R14, R51, R50 ;  /* 0x00000032330e723e */ /* 0x000fe400000010ff */
[----:B------:R-:W-:Y:S02]  /*6c10*/  F2FP.BF16.F32.PACK_AB R15, R75, R74 ;  /* 0x0000004a4b0f723e */ /* 0x000fe400000010ff */
[----:B-1----:R-:W-:Y:S02]  /*6c20*/  MOV R4, R12 ;  /* 0x0000000c00047202 */ /* 0x002fe40000000f00 */
[----:B------:R-:W-:-:S02]  /*6c30*/  F2FP.BF16.F32.PACK_AB R8, R45, R44 ;  /* 0x0000002c2d08723e */ /* 0x000fc400000010ff */
[----:B------:R-:W-:Y:S02]  /*6c40*/  F2FP.BF16.F32.PACK_AB R9, R69, R68 ;  /* 0x000000444509723e */ /* 0x000fe400000010ff */
[----:B------:R-:W-:Y:S02]  /*6c50*/  F2FP.BF16.F32.PACK_AB R10, R47, R46 ;  /* 0x0000002e2f0a723e */ /* 0x000fe400000010ff */
[----:B------:R-:W-:Y:S02]  /*6c60*/  F2FP.BF16.F32.PACK_AB R11, R71, R70 ;  /* 0x00000046470b723e */ /* 0x000fe400000010ff */
[----:B------:R-:W-:Y:S02]  /*6c70*/  F2FP.BF16.F32.PACK_AB R12, R49, R48 ;  /* 0x00000030310c723e */ /* 0x000fe400000010ff */
[----:B------:R-:W-:Y:S02]  /*6c80*/  F2FP.BF16.F32.PACK_AB R13, R73, R72 ;  /* 0x00000048490d723e */ /* 0x000fe400000010ff */
[----:B--2---:R-:W-:-:S02]  /*6c90*/  F2FP.BF16.F32.PACK_AB R24, R53, R52 ;  /* 0x000000343518723e */ /* 0x004fc400000010ff */
[----:B------:R-:W-:Y:S02]  /*6ca0*/  F2FP.BF16.F32.PACK_AB R25, R77, R76 ;  /* 0x0000004c4d19723e */ /* 0x000fe400000010ff */
[----:B------:R-:W-:Y:S02]  /*6cb0*/  F2FP.BF16.F32.PACK_AB R26, R55, R54 ;  /* 0x00000036371a723e */ /* 0x000fe400000010ff */
[----:B------:R-:W-:Y:S01]  /*6cc0*/  F2FP.BF16.F32.PACK_AB R27, R135, R134 ;  /* 0x00000086871b723e */ /* 0x000fe200000010ff */
[----:B------:R1:W-:Y:S04]  /*6cd0*/  STSM.16.M88.4 [R0], R28 ;  /* 0x0000001c00007844 */ /* 0x0003e80000000200 */
[----:B------:R2:W-:Y:S04]  /*6ce0*/  STSM.16.M88.4 [R22], R8 ;  /* 0x0000000816007844 */ /* 0x0005e80000000200 */
[----:B------:R-:W-:Y:S04]  /*6cf0*/  STSM.16.M88.4 [R4], R12 ;  /* 0x0000000c04007844 */ /* 0x000fe80000000200 */
[----:B------:R4:W-:Y:S01]  /*6d00*/  STSM.16.M88.4 [R3], R24 ;  /* 0x0000001803007844 */ /* 0x0009e20000000200 */
[----:B0-----:R-:W-:-:S04]  /*6d10*/  ISETP.NE.U32.AND P0, PT, R80, RZ, PT ;  /* 0x000000ff5000720c */ /* 0x001fc80003f05070 */
[----:B------:R-:W-:Y:S01]  /*6d20*/  ISETP.NE.AND.EX P0, PT, R81, RZ, PT, P0 ;  /* 0x000000ff5100720c */ /* 0x000fe20003f05300 */
[----:B------:R-:W-:Y:S01]  /*6d30*/  BAR.SYNC.DEFER_BLOCKING 0x1, 0x180 ;  /* 0x0046000000007b1d */ /* 0x000fe20000010000 */
[----:B-1----:R-:W-:Y:S01]  /*6d40*/  IADD3 R28, P1, R83, R80, RZ ;  /* 0x00000050531c7210 */ /* 0x002fe20007f3e0ff */
[----:B------:R-:W-:-:S04]  /*6d50*/  IMAD.MOV.U32 R0, RZ, RZ, RZ ;  /* 0x000000ffff007224 */ /* 0x000fc800078e00ff */
[----:B------:R-:W-:Y:S02]  /*6d60*/  IMAD.X R29, R84, 0x1, R81, P1 ;  /* 0x00000001541d7824 */ /* 0x000fe400008e0651 */
[----:B--2---:R-:W0:Y:S08]  /*6d70*/  LDC R11, c[0x0][0xad4] ;  /* 0x0002b500ff0b7b82 */ /* 0x004e300000000800 */
[----:B----4-:R-:W1:Y:S08]  /*6d80*/  LDC R3, c[0x0][0xbe8] ;  /* 0x0002fa00ff037b82 */ /* 0x010e700000000800 */
[----:B------:R-:W2:Y:S01]  /*6d90*/  LDC.64 R14, c[0x0][0xba8] ;  /* 0x0002ea00ff0e7b82 */ /* 0x000ea20000000a00 */
[----:B------:R-:W4:Y:S01]  /*6da0*/  @P0 LDG.E R0, desc[UR36][R28.64] ;  /* 0x000000241c000981 */ /* 0x000f22000c1e1900 */
[----:B------:R-:W-:-:S04]  /*6db0*/  ISETP.NE.U32.AND P1, PT, RZ, UR4, PT ;  /* 0x00000004ff007c0c */ /* 0x000fc8000bf25070 */
[----:B------:R-:W-:Y:S01]  /*6dc0*/  ISETP.NE.AND.EX P1, PT, RZ, UR5, PT, P1 ;  /* 0x00000005ff007c0c */ /* 0x000fe2000bf25310 */
[----:B------:R-:W-:-:S12]  /*6dd0*/  IMAD.MOV.U32 R24, RZ, RZ, 0x9b8 ;  /* 0x000009b8ff187424 */ /* 0x000fd800078e00ff */
[----:B------:R-:W-:-:S04]  /*6de0*/  @P1 IADD3 R8, P2, R83, UR4, RZ ;  /* 0x0000000453081c10 */ /* 0x000fc8000ff5e0ff */
[----:B------:R-:W-:Y:S02]  /*6df0*/  @P1 IADD3.X R9, R84, UR5, RZ, P2, !PT ;  /* 0x0000000554091c10 */ /* 0x000fe400097fe4ff */
[----:B------:R-:W-:Y:S01]  /*6e00*/  ISETP.NE.AND P2, PT, R140, RZ, PT ;  /* 0x000000ff8c00720c */ /* 0x000fe20003f45270 */
[----:B------:R-:W-:-:S03]  /*6e10*/  ULDC UR4, c[0x0][0xa88] ;  /* 0x0002a20000047ab9 */ /* 0x000fc60000000800 */
[----:B0-----:R-:W-:Y:S01]  /*6e20*/  SEL R11, R140, R11, P2 ;  /* 0x0000000b8c0b7207 */ /* 0x001fe20001000000 */
[----:B------:R-:W-:-:S03]  /*6e30*/  IMAD.U32 R22, RZ, RZ, UR4 ;  /* 0x00000004ff167e24 */ /* 0x000fc6000f8e00ff */
[----:B------:R-:W-:Y:S02]  /*6e40*/  ISETP.GT.AND P3, PT, R11, 0x1, PT ;  /* 0x000000010b00780c */ /* 0x000fe40003f64270 */
[----:B-1----:R-:W-:Y:S01]  /*6e50*/  ISETP.NE.AND P4, PT, R3, 0x1, PT ;  /* 0x000000010300780c */ /* 0x002fe20003f85270 */
[----:B------:R0:W5:Y:S01]  /*6e60*/  @P1 LDG.E R22, desc[UR36][R8.64] ;  /* 0x0000002408161981 */ /* 0x000162000c1e1900 */
[----:B------:R-:W-:-:S04]  /*6e70*/  SEL R24, R24, 0x978, P3 ;  /* 0x0000097818187807 */ /* 0x000fc80001800000 */
[----:B------:R-:W1:Y:S08]  /*6e80*/  LDC.64 R10, c[0x0][R24+0x218] ;  /* 0x00008600180a7b82 */ /* 0x000e700000000a00 */
[----:B0-----:R-:W0:Y:S01]  /*6e90*/  LDC.64 R8, c[0x0][R24+0x220] ;  /* 0x0000880018087b82 */ /* 0x001e220000000a00 */
[----:B------:R-:W-:-:S07]  /*6ea0*/  ISETP.NE.U32.AND P2, PT, R80, RZ, PT ;  /* 0x000000ff5000720c */ /* 0x000fce0003f45070 */
[----:B------:R-:W4:Y:S01]  /*6eb0*/  @P4 LDC R83, c[0x0][0xbec] ;  /* 0x0002fb00ff534b82 */ /* 0x000f220000000800 */
[----:B------:R-:W-:-:S04]  /*6ec0*/  ISETP.NE.AND.EX P2, PT, R81, RZ, PT, P2 ;  /* 0x000000ff5100720c */ /* 0x000fc80003f45320 */
[----:B------:R-:W-:-:S03]  /*6ed0*/  SEL R138, R138, RZ, !P2 ;  /* 0x000000ff8a8a7207 */ /* 0x000fc60005000000 */
[----:B------:R-:W4:Y:S01]  /*6ee0*/  @P4 LDC R85, c[0x0][0xbf0] ;  /* 0x0002fc00ff554b82 */ /* 0x000f220000000800 */
[----:B------:R-:W-:-:S07]  /*6ef0*/  SEL R25, R156, RZ, !P2 ;  /* 0x000000ff9c197207 */ /* 0x000fce0005000000 */
[----:B------:R3:W2:Y:S01]  /*6f00*/  LDC.64 R12, c[0x0][R24+0x228] ;  /* 0x00008a00180c7b82 */ /* 0x0006a20000000a00 */
[-C--:B0-----:R-:W-:Y:S02]  /*6f10*/  IMAD R4, R9, R138.reuse, RZ ;  /* 0x0000008a09047224 */ /* 0x081fe400078e02ff */
[----:B-1----:R-:W-:Y:S02]  /*6f20*/  IMAD R31, R11, R139, RZ ;  /* 0x0000008b0b1f7224 */ /* 0x002fe400078e02ff */
[----:B------:R-:W-:Y:S02]  /*6f30*/  IMAD R81, R8, R25, R4 ;  /* 0x0000001908517224 */ /* 0x000fe400078e0204 */
[----:B------:R-:W-:Y:S01]  /*6f40*/  IMAD.WIDE.U32 R10, R10, R139, RZ ;  /* 0x0000008b0a0a7225 */ /* 0x000fe200078e00ff */
[----:B---3--:R-:W0:Y:S03]  /*6f50*/  LDC.64 R24, c[0x0][R24+0x210] ;  /* 0x0000840018187b82 */ /* 0x008e260000000a00 */
[----:B------:R-:W-:-:S04]  /*6f60*/  IMAD.WIDE.U32 R8, R8, R138, RZ ;  /* 0x0000008a08087225 */ /* 0x000fc800078e00ff */
[----:B------:R-:W-:Y:S01]  /*6f70*/  IMAD R26, R141, 0xc0, R86 ;  /* 0x000000c08d1a7824 */ /* 0x000fe200078e0256 */
[----:B------:R-:W-:Y:S01]  /*6f80*/  SEL R27, R155, RZ, P3 ;  /* 0x000000ff9b1b7207 */ /* 0x000fe20001800000 */
[----:B------:R-:W-:Y:S01]  /*6f90*/  IMAD.IADD R81, R9, 0x1, R81 ;  /* 0x0000000109517824 */ /* 0x000fe200078e0251 */
[----:B--2---:R-:W1:Y:S01]  /*6fa0*/  @!P3 LDC R14, c[0x0][0xb50] ;  /* 0x0002d400ff0ebb82 */ /* 0x004e620000000800 */
[----:B------:R-:W-:Y:S01]  /*6fb0*/  IMAD.MOV.U32 R9, RZ, RZ, R26 ;  /* 0x000000ffff097224 */ /* 0x000fe200078e001a */
[----:B------:R-:W-:Y:S01]  /*6fc0*/  IADD3 R11, R11, R31, RZ ;  /* 0x0000001f0b0b7210 */ /* 0x000fe20007ffe0ff */
[-C--:B------:R-:W-:Y:S02]  /*6fd0*/  IMAD R31, R13, R27.reuse, RZ ;  /* 0x0000001b0d1f7224 */ /* 0x080fe400078e02ff */
[----:B------:R-:W-:-:S03]  /*6fe0*/  IMAD.WIDE.U32 R12, R12, R27, RZ ;  /* 0x0000001b0c0c7225 */ /* 0x000fc600078e00ff */
[----:B------:R-:W2:Y:S01]  /*6ff0*/  @!P3 LDC R15, c[0x0][0xb54] ;  /* 0x0002d500ff0fbb82 */ /* 0x000ea20000000800 */
[----:B------:R-:W-:Y:S01]  /*7000*/  IMAD.IADD R31, R13, 0x1, R31 ;  /* 0x000000010d1f7824 */ /* 0x000fe200078e021f */
[--C-:B----4-:R-:W-:Y:S01]  /*7010*/  IADD3 R10, P2, P5, R8, R10, R0.reuse ;  /* 0x0000000a080a7210 */ /* 0x110fe20007d5e000 */
[----:B------:R-:W-:Y:S01]  /*7020*/  @P4 IMAD.HI.U32 R8, R26, R83, RZ ;  /* 0x000000531a084227 */ /* 0x000fe200078e00ff */
[----:B------:R-:W-:-:S04]  /*7030*/  SHF.R.S32.HI R4, RZ, 0x1f, R0 ;  /* 0x0000001fff047819 */ /* 0x000fc80000011400 */
[----:B------:R-:W-:Y:S02]  /*7040*/  @P4 SHF.R.U32.HI R9, RZ, R85, R8 ;  /* 0x00000055ff094219 */ /* 0x000fe40000011608 */
[----:B------:R-:W-:-:S03]  /*7050*/  IADD3.X R11, R81, R11, R4, P2, P5 ;  /* 0x0000000b510b7210 */ /* 0x000fc600017ea404 */
[--C-:B------:R-:W-:Y:S01]  /*7060*/  IMAD.MOV R27, RZ, RZ, -R9.reuse ;  /* 0x000000ffff1b7224 */ /* 0x100fe200078e0a09 */
[----:B------:R-:W-:Y:S02]  /*7070*/  IADD3 R12, P2, P5, R9, R10, R12 ;  /* 0x0000000a090c7210 */ /* 0x000fe40007d5e00c */
[----:B------:R-:W-:Y:S01]  /*7080*/  SHF.R.S32.HI R8, RZ, 0x1f, R9 ;  /* 0x0000001fff087819 */ /* 0x000fe20000011409 */
[----:B------:R-:W-:-:S03]  /*7090*/  IMAD R9, R3, R27, R26 ;  /* 0x0000001b03097224 */ /* 0x000fc600078e021a */
[----:B------:R-:W-:Y:S01]  /*70a0*/  IADD3.X R13, R8, R11, R31, P2, P5 ;  /* 0x0000000b080d7210 */ /* 0x000fe200017ea41f */
[-C--:B0-----:R-:W-:Y:S01]  /*70b0*/  IMAD R8, R25, R9.reuse, RZ ;  /* 0x0000000919087224 */ /* 0x081fe200078e02ff */
[----:B------:R-:W-:Y:S01]  /*70c0*/  SHF.R.S32.HI R11, RZ, 0x1f, R9 ;  /* 0x0000001fff0b7819 */ /* 0x000fe20000011409 */
[----:B------:R-:W-:-:S04]  /*70d0*/  IMAD.WIDE.U32 R12, R24, R9, R12 ;  /* 0x00000009180c7225 */ /* 0x000fc800078e000c */
[----:B------:R-:W-:Y:S01]  /*70e0*/  IMAD R11, R24, R11, R8 ;  /* 0x0000000b180b7224 */ /* 0x000fe200078e0208 */
[----:B-1----:R-:W-:-:S03]  /*70f0*/  LEA R14, P2, R12, R14, 0x2 ;  /* 0x0000000e0c0e7211 */ /* 0x002fc600078410ff */
[----:B------:R-:W-:-:S05]  /*7100*/  IMAD.IADD R8, R13, 0x1, R11 ;  /* 0x000000010d087824 */ /* 0x000fca00078e020b */
[----:B--2---:R-:W-:Y:S01]  /*7110*/  LEA.HI.X R15, R12, R15, R8, 0x2, P2 ;  /* 0x0000000f0c0f7211 */ /* 0x004fe200010f1408 */
[----:B------:R-:W-:Y:S06]  /*7120*/  @P1 BRA `(.L_x_193) ;  /* 0x0000000000101947 */ /* 0x000fec0003800000 */
[----:B------:R-:W-:Y:S05]  /*7130*/  @!P0 BRA `(.L_x_193) ;  /* 0x00000000000c8947 */ /* 0x000fea0003800000 */
[----:B------:R-:W2:Y:S04]  /*7140*/  LDG.E R9, desc[UR36][R28.64] ;  /* 0x000000241c097981 */ /* 0x000ea8000c1e1900 */
[----:B-----5:R-:W2:Y:S02]  /*7150*/  LDG.E R22, desc[UR36][R28.64+0x4] ;  /* 0x000004241c167981 */ /* 0x020ea4000c1e1900 */
[----:B--2---:R-:W-:-:S07]  /*7160*/  IMAD.IADD R22, R22, 0x1, -R9 ;  /* 0x0000000116167824 */ /* 0x004fce00078e0a09 */
.L_x_193:
[----:B------:R-:W2:Y:S01]  /*7170*/  LDL R13, [R1+0x3c] ;  /* 0x00003c00010d7983 */ /* 0x000ea20000100800 */
[----:B------:R-:W0:Y:S03]  /*7180*/  S2R R8, SR_TID.X ;  /* 0x0000000000087919 */ /* 0x000e260000002100 */
[----:B------:R-:W-:Y:S04]  /*7190*/  SHFL.IDX PT, R9, R15, RZ, 0x1c1f ;  /* 0x001c1fff0f097589 */ /* 0x000fe800000e0000 */
[----:B------:R-:W-:Y:S04]  /*71a0*/  SHFL.IDX PT, R10, R14, 0x1, 0x1c1f ;  /* 0x003c1f000e0a7f89 */ /* 0x000fe800000e0000 */
[----:B------:R-:W-:Y:S01]  /*71b0*/  SHFL.IDX PT, R11, R15, 0x1, 0x1c1f ;  /* 0x003c1f000f0b7f89 */ /* 0x000fe200000e0000 */
[----:B0-----:R-:W-:-:S05]  /*71c0*/  VIADD R24, R8, 0xffffff80 ;  /* 0xffffff8008187836 */ /* 0x001fca0000000000 */
[----:B------:R-:W-:-:S04]  /*71d0*/  SHF.R.S32.HI R12, RZ, 0x1f, R24 ;  /* 0x0000001fff0c7819 */ /* 0x000fc80000011418 */
[----:B------:R-:W-:Y:S01]  /*71e0*/  LEA.HI R12, R12, R24, RZ, 0x7 ;  /* 0x000000180c0c7211 */ /* 0x000fe200078f38ff */
[----:B------:R-:W0:Y:S03]  /*71f0*/  SHFL.IDX PT, R8, R14, RZ, 0x1c1f ;  /* 0x001c1fff0e087589 */ /* 0x000e2600000e0000 */
[----:B------:R-:W-:Y:S01]  /*7200*/  LOP3.LUT R12, R12, 0xffffff80, RZ, 0xc0, !PT ;  /* 0xffffff800c0c7812 */ /* 0x000fe200078ec0ff */
[----:B-----5:R-:W-:-:S04]  /*7210*/  IMAD R22, R22, R3, RZ ;  /* 0x0000000316167224 */ /* 0x020fc800078e02ff */
[----:B------:R-:W-:-:S05]  /*7220*/  IMAD.IADD R12, R24, 0x1, -R12 ;  /* 0x00000001180c7824 */ /* 0x000fca00078e0a0c */
[----:B------:R-:W-:Y:S01]  /*7230*/  LOP3.LUT P0, RZ, R12, 0x3, RZ, 0xc0, !PT ;  /* 0x000000030cff7812 */ /* 0x000fe2000780c0ff */
[----:B--2---:R-:W-:-:S04]  /*7240*/  IMAD R25, R141, 0xc0, R13 ;  /* 0x000000c08d197824 */ /* 0x004fc800078e020d */
[C---:B------:R-:W-:Y:S01]  /*7250*/  VIADD R13, R25.reuse, 0x8 ;  /* 0x00000008190d7836 */ /* 0x040fe20000000000 */
[----:B------:R-:W-:-:S04]  /*7260*/  ISETP.GE.OR P1, PT, R25, R22, P0 ;  /* 0x000000161900720c */ /* 0x000fc80000726670 */
[-C--:B------:R-:W-:Y:S02]  /*7270*/  ISETP.GE.OR P0, PT, R13, R22.reuse, P0 ;  /* 0x000000160d00720c */ /* 0x080fe40000706670 */
[----:B------:R-:W-:-:S07]  /*7280*/  ISETP.GE.AND P2, PT, R25, R22, PT ;  /* 0x000000161900720c */ /* 0x000fce0003f46270 */
[----:B0-----:R0:W-:Y:S04]  /*7290*/  @!P1 ST.E desc[UR36][R8.64], R20 ;  /* 0x0000001408009985 */ /* 0x0011e8000c101924 */
[----:B------:R0:W-:Y:S01]  /*72a0*/  @!P0 ST.E desc[UR36][R10.64], R21 ;  /* 0x000000150a008985 */ /* 0x0001e2000c101924 */
[----:B------:R-:W-:Y:S01]  /*72b0*/  ISETP.GE.AND P0, PT, R13, R22, PT ;  /* 0x000000160d00720c */ /* 0x000fe20003f06270 */
[----:B------:R-:W-:-:S12]  /*72c0*/  @P3 BRA `(.L_x_194) ;  /* 0x0000000800103947 */ /* 0x000fd80003800000 */
[----:B------:R-:W1:Y:S01]  /*72d0*/  S2R R12, SR_TID.X ;  /* 0x00000000000c7919 */ /* 0x000e620000002100 */
[----:B------:R-:W2:Y:S01]  /*72e0*/  @P4 LDC R45, c[0x0][0xbec] ;  /* 0x0002fb00ff2d4b82 */ /* 0x000ea20000000800 */
[----:B------:R-:W-:-:S07]  /*72f0*/  ULDC.64 UR4, c[0x0][0xaa0] ;  /* 0x0002a80000047ab9 */ /* 0x000fce0000000a00 */
[----:B------:R-:W3:Y:S01]  /*7300*/  @P4 LDC R47, c[0x0][0xbf0] ;  /* 0x0002fc00ff2f4b82 */ /* 0x000ee20000000800 */
[----:B0-----:R-:W-:Y:S01]  /*7310*/  IMAD R21, R4, UR4, RZ ;  /* 0x0000000404157c24 */ /* 0x001fe2000f8e02ff */
[----:B------:R-:W-:Y:S01]  /*7320*/  SHF.R.S32.HI R43, RZ, 0x1f, R138 ;  /* 0x0000001fff2b7819 */ /* 0x000fe2000001148a */
[----:B------:R-:W-:Y:S01]  /*7330*/  ULDC.64 UR6, c[0x0][0xa80] ;  /* 0x0002a00000067ab9 */ /* 0x000fe20000000a00 */
[----:B-1----:R-:W-:-:S05]  /*7340*/  VIADD R81, R12, 0xffffff80 ;  /* 0xffffff800c517836 */ /* 0x002fca0000000000 */
[--C-:B------:R-:W-:Y:S02]  /*7350*/  SHF.R.S32.HI R40, RZ, 0x1f, R81.reuse ;  /* 0x0000001fff287819 */ /* 0x100fe40000011451 */
[----:B------:R-:W-:Y:S02]  /*7360*/  SHF.R.S32.HI R80, RZ, 0x1f, R81 ;  /* 0x0000001fff507819 */ /* 0x000fe40000011451 */
[-C--:B------:R-:W-:Y:S02]  /*7370*/  LEA.HI R40, R40, R81.reuse, RZ, 0x2 ;  /* 0x0000005128287211 */ /* 0x080fe400078f10ff */
[----:B------:R-:W-:Y:S02]  /*7380*/  LEA.HI R80, R80, R81, RZ, 0x2 ;  /* 0x0000005150507211 */ /* 0x000fe400078f10ff */
[----:B------:R-:W-:Y:S02]  /*7390*/  LOP3.LUT R40, R40, 0xfffffffc, RZ, 0xc0, !PT ;  /* 0xfffffffc28287812 */ /* 0x000fe400078ec0ff */
[----:B------:R-:W-:Y:S01]  /*73a0*/  SHF.R.S32.HI R80, RZ, 0x2, R80 ;  /* 0x00000002ff507819 */ /* 0x000fe20000011450 */
[----:B------:R-:W-:-:S02]  /*73b0*/  IMAD R41, R0, UR5, R21 ;  /* 0x0000000500297c24 */ /* 0x000fc4000f8e0215 */
[----:B------:R-:W-:Y:S02]  /*73c0*/  IMAD.IADD R40, R81, 0x1, -R40 ;  /* 0x0000000151287824 */ /* 0x000fe400078e0a28 */
[----:B------:R-:W-:Y:S02]  /*73d0*/  IMAD R9, R80, 0x20, R137 ;  /* 0x0000002050097824 */ /* 0x000fe400078e0289 */
[----:B------:R-:W-:Y:S01]  /*73e0*/  IMAD.WIDE.U32 R20, R0, UR4, RZ ;  /* 0x0000000400147c25 */ /* 0x000fe2000f8e00ff */
[----:B------:R-:W-:-:S03]  /*73f0*/  ULDC.64 UR4, c[0x0][0xae8] ;  /* 0x0002ba0000047ab9 */ /* 0x000fc60000000a00 */
[----:B------:R-:W-:Y:S02]  /*7400*/  IMAD R0, R40, 0x60, R80 ;  /* 0x0000006028007824 */ /* 0x000fe400078e0250 */
[----:B------:R-:W-:-:S04]  /*7410*/  IMAD.WIDE R78, R9, 0x2, R78 ;  /* 0x00000002094e7825 */ /* 0x000fc800078e024e */
[----:B------:R-:W-:Y:S01]  /*7420*/  IMAD.IADD R21, R21, 0x1, R41 ;  /* 0x0000000115157824 */ /* 0x000fe200078e0229 */
[C---:B------:R-:W-:Y:S01]  /*7430*/  IADD3 R13, P0, R78.reuse, 0x1800, RZ ;  /* 0x000018004e0d7810 */ /* 0x040fe20007f1e0ff */
[----:B------:R-:W-:Y:S01]  /*7440*/  IMAD R40, R141, 0xc0, R0 ;  /* 0x000000c08d287824 */ /* 0x000fe200078e0200 */
[C---:B------:R-:W-:Y:S01]  /*7450*/  IADD3 R25, P1, R78.reuse, 0x3000, RZ ;  /* 0x000030004e197810 */ /* 0x040fe20007f3e0ff */
[----:B------:R-:W-:Y:S01]  /*7460*/  IMAD.WIDE.U32 R20, R139, UR4, R20 ;  /* 0x000000048b147c25 */ /* 0x000fe2000f8e0014 */
[C---:B------:R-:W-:Y:S02]  /*7470*/  IADD3 R29, P2, R78.reuse, 0x4800, RZ ;  /* 0x000048004e1d7810 */ /* 0x040fe40007f5e0ff */
[----:B------:R-:W-:Y:S01]  /*7480*/  IADD3 R33, P3, R78, 0x6000, RZ ;  /* 0x000060004e217810 */ /* 0x000fe20007f7e0ff */
[----:B--2---:R-:W-:Y:S01]  /*7490*/  @P4 IMAD.HI.U32 R0, R40, R45, RZ ;  /* 0x0000002d28004227 */ /* 0x004fe200078e00ff */
[----:B------:R-:W-:Y:S02]  /*74a0*/  IADD3 R9, P5, R78, 0x7800, RZ ;  /* 0x000078004e097810 */ /* 0x000fe40007fbe0ff */
[----:B------:R-:W-:Y:S01]  /*74b0*/  LOP3.LUT R12, R13, 0x180, RZ, 0xc0, !PT ;  /* 0x000001800d0c7812 */ /* 0x000fe200078ec0ff */
[----:B------:R-:W-:Y:S01]  /*74c0*/  IMAD R21, R139, UR5, R21 ;  /* 0x000000058b157c24 */ /* 0x000fe2000f8e0215 */
[----:B------:R-:W-:Y:S01]  /*74d0*/  LOP3.LUT R24, R25, 0x180, RZ, 0xc0, !PT ;  /* 0x0000018019187812 */ /* 0x000fe200078ec0ff */
[----:B------:R-:W-:Y:S01]  /*74e0*/  ULDC.64 UR4, c[0x0][0xaf0] ;  /* 0x0002bc0000047ab9 */ /* 0x000fe20000000a00 */
[----:B------:R-:W-:Y:S01]  /*74f0*/  LOP3.LUT R28, R29, 0x180, RZ, 0xc0, !PT ;  /* 0x000001801d1c7812 */ /* 0x000fe200078ec0ff */
[----:B------:R-:W-:Y:S01]  /*7500*/  IMAD.MOV.U32 R41, RZ, RZ, R40 ;  /* 0x000000ffff297224 */ /* 0x000fe200078e0028 */
[----:B------:R-:W-:Y:S01]  /*7510*/  LOP3.LUT R32, R33, 0x180, RZ, 0xc0, !PT ;  /* 0x0000018021207812 */ /* 0x000fe200078ec0ff */
[----:B------:R-:W-:Y:S01]  /*7520*/  IMAD.X R37, RZ, RZ, R79, P5 ;  /* 0x000000ffff257224 */ /* 0x000fe200028e064f */
[----:B------:R-:W-:-:S02]  /*7530*/  LOP3.LUT R8, R9, 0x180, RZ, 0xc0, !PT ;  /* 0x0000018009087812 */ /* 0x000fc400078ec0ff */
[----:B------:R-:W-:Y:S01]  /*7540*/  LOP3.LUT R11, R78, 0x180, RZ, 0xc0, !PT ;  /* 0x000001804e0b7812 */ /* 0x000fe200078ec0ff */
[----:B------:R-:W-:Y:S01]  /*7550*/  IMAD R43, R43, UR4, RZ ;  /* 0x000000042b2b7c24 */ /* 0x000fe2000f8e02ff */
[----:B---3--:R-:W-:Y:S02]  /*7560*/  @P4 SHF.R.U32.HI R41, RZ, R47, R0 ;  /* 0x0000002fff294219 */ /* 0x008fe40000011600 */
[----:B------:R-:W-:Y:S02]  /*7570*/  SHF.R.U64 R12, R12, 0x3, RZ ;  /* 0x000000030c0c7819 */ /* 0x000fe400000012ff */
[----:B------:R-:W-:Y:S02]  /*7580*/  SHF.R.U64 R24, R24, 0x3, RZ ;  /* 0x0000000318187819 */ /* 0x000fe400000012ff */
[----:B------:R-:W-:Y:S02]  /*7590*/  SHF.R.U64 R28, R28, 0x3, RZ ;  /* 0x000000031c1c7819 */ /* 0x000fe400000012ff */
[----:B------:R-:W-:-:S02]  /*75a0*/  SHF.R.U64 R32, R32, 0x3, RZ ;  /* 0x0000000320207819 */ /* 0x000fc400000012ff */
[----:B------:R-:W-:Y:S02]  /*75b0*/  SHF.R.U64 R8, R8, 0x3, RZ ;  /* 0x0000000308087819 */ /* 0x000fe400000012ff */
[----:B------:R-:W-:Y:S01]  /*75c0*/  SHF.R.U64 R11, R11, 0x3, RZ ;  /* 0x000000030b0b7819 */ /* 0x000fe200000012ff */
[----:B------:R-:W-:Y:S01]  /*75d0*/  IMAD R43, R138, UR5, R43 ;  /* 0x000000058a2b7c24 */ /* 0x000fe2000f8e022b */
[--C-:B------:R-:W-:Y:S01]  /*75e0*/  SHF.R.S32.HI R0, RZ, 0x1f, R41.reuse ;  /* 0x0000001fff007819 */ /* 0x100fe20000011429 */
[----:B------:R-:W-:Y:S01]  /*75f0*/  IMAD.MOV R4, RZ, RZ, -R41 ;  /* 0x000000ffff047224 */ /* 0x000fe200078e0a29 */
[----:B------:R-:W-:Y:S01]  /*7600*/  LOP3.LUT R12, R12, R13, RZ, 0x3c, !PT ;  /* 0x0000000d0c0c7212 */ /* 0x000fe200078e3cff */
[--C-:B------:R-:W-:Y:S01]  /*7610*/  IMAD.X R13, RZ, RZ, R79.reuse, P0 ;  /* 0x000000ffff0d7224 */ /* 0x100fe200000e064f */
[----:B------:R-:W-:Y:S01]  /*7620*/  LOP3.LUT R24, R24, R25, RZ, 0x3c, !PT ;  /* 0x0000001918187212 */ /* 0x000fe200078e3cff */
[--C-:B------:R-:W-:Y:S01]  /*7630*/  IMAD.X R25, RZ, RZ, R79.reuse, P1 ;  /* 0x000000ffff197224 */ /* 0x100fe200008e064f */
[----:B------:R-:W-:Y:S01]  /*7640*/  LOP3.LUT R28, R28, R29, RZ, 0x3c, !PT ;  /* 0x0000001d1c1c7212 */ /* 0x000fe200078e3cff */
[--C-:B------:R-:W-:Y:S01]  /*7650*/  IMAD.X R29, RZ, RZ, R79.reuse, P2 ;  /* 0x000000ffff1d7224 */ /* 0x100fe200010e064f */
[----:B------:R-:W-:Y:S01]  /*7660*/  LOP3.LUT R32, R32, R33, RZ, 0x3c, !PT ;  /* 0x0000002120207212 */ /* 0x000fe200078e3cff */
[----:B------:R-:W-:Y:S01]  /*7670*/  IMAD.X R33, RZ, RZ, R79, P3 ;  /* 0x000000ffff217224 */ /* 0x000fe200018e064f */
[----:B------:R-:W-:Y:S01]  /*7680*/  LOP3.LUT R36, R8, R9, RZ, 0x3c, !PT ;  /* 0x0000000908247212 */ /* 0x000fe200078e3cff */
[----:B------:R-:W-:Y:S01]  /*7690*/  IMAD.WIDE.U32 R138, R138, UR4, R20 ;  /* 0x000000048a8a7c25 */ /* 0x000fe2000f8e0014 */
[----:B------:R-:W-:Y:S01]  /*76a0*/  LOP3.LUT R78, R11, R78, RZ, 0x3c, !PT ;  /* 0x0000004e0b4e7212 */ /* 0x000fe200078e3cff */
[----:B------:R-:W-:Y:S01]  /*76b0*/  ULDC.64 UR4, c[0x0][0xae0] ;  /* 0x0002b80000047ab9 */ /* 0x000fe20000000a00 */
[----:B------:R-:W5:Y:S01]  /*76c0*/  LD.E.128 R12, desc[UR36][R12.64] ;  /* 0x000000240c0c7980 */ /* 0x000f62000c101d00 */
[----:B------:R-:W-:-:S02]  /*76d0*/  IMAD R0, R0, UR4, RZ ;  /* 0x0000000400007c24 */ /* 0x000fc4000f8e02ff */
[----:B------:R-:W-:Y:S01]  /*76e0*/  IMAD R3, R3, R4, R40 ;  /* 0x0000000403037224 */ /* 0x000fe200078e0228 */
[----:B------:R0:W5:Y:S01]  /*76f0*/  LD.E.128 R8, desc[UR36][R78.64] ;  /* 0x000000244e087980 */ /* 0x000162000c101d00 */
[----:B------:R-:W-:Y:S02]  /*7700*/  IMAD.IADD R139, R139, 0x1, R43 ;  /* 0x000000018b8b7824 */ /* 0x000fe400078e022b */
[----:B------:R-:W-:Y:S01]  /*7710*/  IMAD R43, R41, UR5, R0 ;  /* 0x00000005292b7c24 */ /* 0x000fe2000f8e0200 */
[----:B------:R-:W5:Y:S01]  /*7720*/  LD.E.128 R24, desc[UR36][R24.64] ;  /* 0x0000002418187980 */ /* 0x000f62000c101d00 */
[----:B------:R-:W-:-:S03]  /*7730*/  SHF.R.S32.HI R0, RZ, 0x1f, R3 ;  /* 0x0000001fff007819 */ /* 0x000fc60000011403 */
[----:B------:R-:W5:Y:S01]  /*7740*/  LD.E.128 R28, desc[UR36][R28.64] ;  /* 0x000000241c1c7980 */ /* 0x000f62000c101d00 */
[----:B------:R-:W-:Y:S01]  /*7750*/  IMAD.WIDE.U32 R20, R41, UR4, R138 ;  /* 0x0000000429147c25 */ /* 0x000fe2000f8e008a */
[----:B------:R-:W-:Y:S02]  /*7760*/  ULDC.64 UR4, c[0x0][0xad8] ;  /* 0x0002b60000047ab9 */ /* 0x000fe40000000a00 */
[----:B------:R-:W5:Y:S04]  /*7770*/  LD.E.128 R32, desc[UR36][R32.64] ;  /* 0x0000002420207980 */ /* 0x000f68000c101d00 */
[----:B------:R-:W5:Y:S01]  /*7780*/  LD.E.128 R36, desc[UR36][R36.64] ;  /* 0x0000002424247980 */ /* 0x000f62000c101d00 */
[----:B------:R-:W-:Y:S01]  /*7790*/  @!PT LDS RZ, [RZ] ;  /* 0x00000000fffff984 */ /* 0x000fe20000000800 */
[----:B------:R-:W-:Y:S01]  /*77a0*/  @!PT LDS RZ, [RZ] ;  /* 0x00000000fffff984 */ /* 0x000fe20000000800 */
[----:B------:R-:W-:Y:S01]  /*77b0*/  @!PT LDS RZ, [RZ] ;  /* 0x00000000fffff984 */ /* 0x000fe20000000800 */
[----:B------:R-:W-:Y:S01]  /*77c0*/  @!PT LDS RZ, [RZ] ;  /* 0x00000000fffff984 */ /* 0x000fe20000000800 */
[----:B------:R1:W-:Y:S06]  /*77d0*/  MEMBAR.ALL.CTA ;  /* 0x0000000000007992 */ /* 0x0003ec0000008000 */
[----:B-1----:R-:W1:Y:S01]  /*77e0*/  FENCE.VIEW.ASYNC.S ;  /* 0x00000000000073c6 */ /* 0x002e620000000000 */
[----:B------:R-:W-:-:S02]  /*77f0*/  IMAD.IADD R21, R21, 0x1, R43 ;  /* 0x0000000115157824 */ /* 0x000fc400078e022b */
[----:B------:R-:W-:Y:S02]  /*7800*/  IMAD R0, R0, UR4, RZ ;  /* 0x0000000400007c24 */ /* 0x000fe4000f8e02ff */
[----:B------:R-:W-:Y:S02]  /*7810*/  IMAD R47, R141, 0xc0, R80 ;  /* 0x000000c08d2f7824 */ /* 0x000fe400078e0250 */
[C---:B------:R-:W-:Y:S02]  /*7820*/  IMAD R41, R3.reuse, UR5, R0 ;  /* 0x0000000503297c24 */ /* 0x040fe4000f8e0200 */
[----:B------:R-:W-:Y:S01]  /*7830*/  IMAD.WIDE.U32 R20, R3, UR4, R20 ;  /* 0x0000000403147c25 */ /* 0x000fe2000f8e0014 */
[----:B------:R-:W-:Y:S01]  /*7840*/  UIADD3 UR4, UR40, 0x2d820, URZ ;  /* 0x0002d82028047890 */ /* 0x000fe2000fffe03f */
[----:B------:R-:W-:Y:S02]  /*7850*/  ISETP.GE.AND P0, PT, R47, R22, PT ;  /* 0x000000162f00720c */ /* 0x000fe40003f06270 */
[----:B------:R-:W-:Y:S01]  /*7860*/  IMAD.IADD R3, R21, 0x1, R41 ;  /* 0x0000000115037824 */ /* 0x000fe200078e0229 */
[----:B------:R-:W-:Y:S01]  /*7870*/  UPRMT UR4, URZ, 0x654, UR4 ;  /* 0x000006543f047896 */ /* 0x000fe20008000004 */
[----:B------:R-:W-:-:S04]  /*7880*/  LEA R0, P1, R20, UR6, 0x1 ;  /* 0x0000000614007c11 */ /* 0x000fc8000f8208ff */
[----:B------:R-:W-:Y:S01]  /*7890*/  LEA.HI.X R4, R20, UR7, R3, 0x1, P1 ;  /* 0x0000000714047c11 */ /* 0x000fe200088f0c03 */
[----:B-1----:R0:W1:Y:S01]  /*78a0*/  SHFL.IDX PT, R40, R0, RZ, 0x1c1f ;  /* 0x001c1fff00287589 */ /* 0x00206200000e0000 */
[----:B------:R-:W-:Y:S02]  /*78b0*/  BSSY B1, `(.L_x_195) ;  /* 0x0000012000017945 */ /* 0x000fe40003800000 */
[----:B------:R-:W-:Y:S01]  /*78c0*/  SYNCS.ARRIVE.TRANS64.RED.A1T0 RZ, [UR4], RZ ;  /* 0x000000ffffff79a7 */ /* 0x000fe20008100404 */
[----:B------:R0:W2:Y:S01]  /*78d0*/  SHFL.IDX PT, R41, R4, RZ, 0x1c1f ;  /* 0x001c1fff04297589 */ /* 0x0000a200000e0000 */
[----:B------:R-:W-:Y:S02]  /*78e0*/  SHF.R.S32.HI R46, RZ, 0x1f, R143 ;  /* 0x0000001fff2e7819 */ /* 0x000fe4000001148f */
[----:B------:R-:W-:Y:S01]  /*78f0*/  SHF.R.S32.HI R48, RZ, 0x1f, R142 ;  /* 0x0000001fff307819 */ /* 0x000fe2000001148e */
[----:B------:R-:W-:Y:S06]  /*7900*/  @P0 BRA `(.L_x_196) ;  /* 0x0000000000300947 */ /* 0x000fec0003800000 */
[----:B------:R-:W-:Y:S02]  /*7910*/  ULDC UR4, c[0x0][0xac8] ;  /* 0x0002b20000047ab9 */ /* 0x000fe40000000800 */
[----:B------:R-:W-:Y:S02]  /*7920*/  ISETP.GE.AND P1, PT, R142, UR4, PT ;  /* 0x000000048e007c0c */ /* 0x000fe4000bf26270 */
[----:B------:R-:W-:Y:S02]  /*7930*/  ISETP.GE.AND P2, PT, R143, UR4, PT ;  /* 0x000000048f007c0c */ /* 0x000fe4000bf46270 */
[----:B------:R-:W-:-:S09]  /*7940*/  ISETP.GE.AND P0, PT, R137, UR4, PT ;  /* 0x0000000489007c0c */ /* 0x000fd2000bf06270 */
[CC--:B-1----:R-:W-:Y:S02]  /*7950*/  @!P1 LEA R42, P3, R142.reuse, R40.reuse, 0x1 ;  /* 0x000000288e2a9211 */ /* 0x0c2fe400078608ff */
[----:B------:R-:W-:Y:S02]  /*7960*/  @!P2 LEA R44, P4, R143, R40, 0x1 ;  /* 0x000000288f2ca211 */ /* 0x000fe400078808ff */
[----:B--2---:R-:W-:Y:S01]  /*7970*/  @!P0 IMAD.WIDE R20, R137, 0x2, R40 ;  /* 0x0000000289148825 */ /* 0x004fe200078e0228 */
[-C--:B------:R-:W-:Y:S02]  /*7980*/  @!P1 LEA.HI.X R43, R142, R41.reuse, R48, 0x1, P3 ;  /* 0x000000298e2b9211 */ /* 0x080fe400018f0c30 */
[----:B------:R-:W-:Y:S02]  /*7990*/  @!P2 LEA.HI.X R45, R143, R41, R46, 0x1, P4 ;  /* 0x000000298f2da211 */ /* 0x000fe400020f0c2e */
[----:B-----5:R3:W-:Y:S04]  /*79a0*/  @!P0 ST.E.128 desc[UR36][R20.64], R8 ;  /* 0x0000000814008985 */ /* 0x0207e8000c101d24 */
[----:B------:R3:W-:Y:S04]  /*79b0*/  @!P1 ST.E.128 desc[UR36][R42.64], R24 ;  /* 0x000000182a009985 */ /* 0x0007e8000c101d24 */
[----:B------:R3:W-:Y:S02]  /*79c0*/  @!P2 ST.E.128 desc[UR36][R44.64], R32 ;  /* 0x000000202c00a985 */ /* 0x0007e4000c101d24 */
.L_x_196:
[----:B------:R-:W-:Y:S05]  /*79d0*/  BSYNC B1 ;  /* 0x0000000000017941 */ /* 0x000fea0003800000 */
.L_x_195:
[----:B------:R-:W-:Y:S01]  /*79e0*/  VIADD R3, R47, 0x60 ;  /* 0x000000602f037836 */ /* 0x000fe20000000000 */
[----:B---3-5:R3:W4:Y:S04]  /*79f0*/  SHFL.IDX PT, R11, R4, 0x1, 0x1c1f ;  /* 0x003c1f00040b7f89 */ /* 0x02872800000e0000 */
[----:B------:R-:W-:Y:S01]  /*7a00*/  ISETP.GE.AND P0, PT, R3, R22, PT ;  /* 0x000000160300720c */ /* 0x000fe20003f06270 */
[----:B------:R3:W0:-:S12]  /*7a10*/  SHFL.IDX PT, R10, R0, 0x1, 0x1c1f ;  /* 0x003c1f00000a7f89 */ /* 0x00061800000e0000 */
[----:B---3--:R-:W-:Y:S05]  /*7a20*/  @P0 BRA `(.L_x_197) ;  /* 0x0000001400500947 */ /* 0x008fea0003800000 */
[----:B------:R-:W-:Y:S02]  /*7a30*/  ULDC UR4, c[0x0][0xac8] ;  /* 0x0002b20000047ab9 */ /* 0x000fe40000000800 */
[----:B------:R-:W-:Y:S02]  /*7a40*/  ISETP.GE.AND P2, PT, R142, UR4, PT ;  /* 0x000000048e007c0c */ /* 0x000fe4000bf46270 */
[----:B------:R-:W-:-:S11]  /*7a50*/  ISETP.GE.AND P1, PT, R137, UR4, PT ;  /* 0x0000000489007c0c */ /* 0x000fd6000bf26270 */
[C---:B0-----:R-:W-:Y:S02]  /*7a60*/  @!P2 LEA R20, P0, R142.reuse, R10, 0x1 ;  /* 0x0000000a8e14a211 */ /* 0x041fe400078008ff */
[----:B----4-:R-:W-:Y:S02]  /*7a70*/  @!P1 IMAD.WIDE R8, R137, 0x2, R10 ;  /* 0x0000000289089825 */ /* 0x010fe400078e020a */
[----:B------:R-:W-:Y:S02]  /*7a80*/  @!P2 LEA.HI.X R21, R142, R11, R48, 0x1, P0 ;  /* 0x0000000b8e15a211 */ /* 0x000fe400000f0c30 */
[----:B------:R-:W-:Y:S01]  /*7a90*/  ISETP.GE.AND P0, PT, R143, UR4, PT ;  /* 0x000000048f007c0c */ /* 0x000fe2000bf06270 */
[----:B------:R0:W-:Y:S04]  /*7aa0*/  @!P1 ST.E.128 desc[UR36][R8.64], R12 ;  /* 0x0000000c08009985 */ /* 0x0001e8000c101d24 */
[----:B------:R0:W-:Y:S08]  /*7ab0*/  @!P2 ST.E.128 desc[UR36][R20.64], R28 ;  /* 0x0000001c1400a985 */ /* 0x0001f0000c101d24 */
[----:B------:R-:W-:Y:S05]  /*7ac0*/  @P0 BRA `(.L_x_197) ;  /* 0x0000001400280947 */ /* 0x000fea0003800000 */
[----:B0-----:R-:W-:-:S04]  /*7ad0*/  LEA R8, P0, R143, R10, 0x1 ;  /* 0x0000000a8f087211 */ /* 0x001fc800078008ff */
[----:B------:R-:W-:-:S05]  /*7ae0*/  LEA.HI.X R9, R143, R11, R46, 0x1, P0 ;  /* 0x0000000b8f097211 */ /* 0x000fca00000f0c2e */
[----:B------:R0:W-:Y:S01]  /*7af0*/  ST.E.128 desc[UR36][R8.64], R36 ;  /* 0x0000002408007985 */ /* 0x0001e2000c101d24 */
[----:B------:R-:W-:Y:S05]  /*7b00*/  BRA `(.L_x_197) ;  /* 0x0000001400187947 */ /* 0x000fea0003800000 */
.L_x_194:
[----:B------:R-:W-:Y:S01]  /*7b10*/  ULDC.64 UR4, c[0x0][0xb08] ;  /* 0x0002c20000047ab9 */ /* 0x000fe20000000a00 */
[----:B------:R-:W1:Y:S01]  /*7b20*/  @P4 LDC R15, c[0x0][0xbec] ;  /* 0x0002fb00ff0f4b82 */ /* 0x000e620000000800 */
[----:B0-----:R-:W-:Y:S01]  /*7b30*/  IMAD R11, R4, UR4, RZ ;  /* 0x00000004040b7c24 */ /* 0x001fe2000f8e02ff */
[----:B------:R-:W-:Y:S01]  /*7b40*/  ULDC.64 UR6, c[0x0][0xb30] ;  /* 0x0002cc0000067ab9 */ /* 0x000fe20000000a00 */
[C---:B------:R-:W-:Y:S01]  /*7b50*/  IMAD.WIDE.U32 R8, R0.reuse, UR4, RZ ;  /* 0x0000000400087c25 */ /* 0x040fe2000f8e00ff */
[----:B------:R-:W-:Y:S01]  /*7b60*/  BSSY B1, `(.L_x_198) ;  /* 0x0000064000017945 */ /* 0x000fe20003800000 */
[----:B------:R-:W-:Y:S02]  /*7b70*/  SHF.R.S32.HI R22, RZ, 0x1f, R144 ;  /* 0x0000001fff167819 */ /* 0x000fe40000011490 */
[----:B------:R-:W-:Y:S01]  /*7b80*/  IMAD R11, R0, UR5, R11 ;  /* 0x00000005000b7c24 */ /* 0x000fe2000f8e020b */
[----:B------:R-:W-:Y:S01]  /*7b90*/  ULDC.64 UR4, c[0x0][0xb38] ;  /* 0x0002ce0000047ab9 */ /* 0x000fe20000000a00 */
[----:B------:R-:W0:Y:S01]  /*7ba0*/  @P4 LDC R0, c[0x0][0xbf0] ;  /* 0x0002fc00ff004b82 */ /* 0x000e220000000800 */
[----:B------:R-:W-:Y:S01]  /*7bb0*/  SHF.R.S32.HI R28, RZ, 0x1f, R145 ;  /* 0x0000001fff1c7819 */ /* 0x000fe20000011491 */
[----:B------:R-:W-:Y:S01]  /*7bc0*/  IMAD.IADD R9, R9, 0x1, R11 ;  /* 0x0000000109097824 */ /* 0x000fe200078e020b */
[----:B------:R-:W-:-:S02]  /*7bd0*/  SHF.R.S32.HI R11, RZ, 0x1f, R138 ;  /* 0x0000001fff0b7819 */ /* 0x000fc4000001148a */
[----:B------:R-:W-:Y:S01]  /*7be0*/  SHF.R.S32.HI R29, RZ, 0x1f, R146 ;  /* 0x0000001fff1d7819 */ /* 0x000fe20000011492 */
[C---:B------:R-:W-:Y:S01]  /*7bf0*/  IMAD.WIDE.U32 R8, R139.reuse, UR4, R8 ;  /* 0x000000048b087c25 */ /* 0x040fe2000f8e0008 */
[----:B------:R-:W-:Y:S02]  /*7c00*/  SHF.R.S32.HI R30, RZ, 0x1f, R147 ;  /* 0x0000001fff1e7819 */ /* 0x000fe40000011493 */
[----:B------:R-:W-:Y:S01]  /*7c10*/  SHF.R.S32.HI R27, RZ, 0x1f, R148 ;  /* 0x0000001fff1b7819 */ /* 0x000fe20000011494 */
[----:B------:R-:W-:Y:S01]  /*7c20*/  IMAD R9, R139, UR5, R9 ;  /* 0x000000058b097c24 */ /* 0x000fe2000f8e0209 */
[----:B------:R-:W-:Y:S01]  /*7c30*/  ULDC.64 UR4, c[0x0][0xb40] ;  /* 0x0002d00000047ab9 */ /* 0x000fe20000000a00 */
[----:B------:R-:W-:Y:S01]  /*7c40*/  SHF.R.S32.HI R31, RZ, 0x1f, R149 ;  /* 0x0000001fff1f7819 */ /* 0x000fe20000011495 */
[----:B------:R-:W-:Y:S01]  /*7c50*/  IMAD R11, R11, UR4, RZ ;  /* 0x000000040b0b7c24 */ /* 0x000fe2000f8e02ff */
[----:B------:R-:W-:Y:S01]  /*7c60*/  SHF.R.S32.HI R78, RZ, 0x1f, R150 ;  /* 0x0000001fff4e7819 */ /* 0x000fe20000011496 */
[----:B-1----:R-:W-:Y:S01]  /*7c70*/  @P4 IMAD.HI.U32 R15, R26, R15, RZ ;  /* 0x0000000f1a0f4227 */ /* 0x002fe200078e00ff */
[----:B------:R-:W-:-:S02]  /*7c80*/  SHF.R.S32.HI R79, RZ, 0x1f, R151 ;  /* 0x0000001fff4f7819 */ /* 0x000fc40000011497 */
[----:B------:R-:W-:Y:S01]  /*7c90*/  SHF.R.S32.HI R80, RZ, 0x1f, R152 ;  /* 0x0000001fff507819 */ /* 0x000fe20000011498 */
[C---:B------:R-:W-:Y:S01]  /*7ca0*/  IMAD R13, R138.reuse, UR5, R11 ;  /* 0x000000058a0d7c24 */ /* 0x040fe2000f8e020b */
[----:B------:R-:W-:Y:S01]  /*7cb0*/  SHF.R.S32.HI R81, RZ, 0x1f, R153 ;  /* 0x0000001fff517819 */ /* 0x000fe20000011499 */
[----:B------:R-:W-:Y:S01]  /*7cc0*/  IMAD.WIDE.U32 R8, R138, UR4, R8 ;  /* 0x000000048a087c25 */ /* 0x000fe2000f8e0008 */
[----:B------:R-:W-:Y:S01]  /*7cd0*/  ULDC.64 UR4, c[0x0][0xb48] ;  /* 0x0002d20000047ab9 */ /* 0x000fe20000000a00 */
[----:B------:R-:W-:Y:S02]  /*7ce0*/  SHF.R.S32.HI R82, RZ, 0x1f, R154 ;  /* 0x0000001fff527819 */ /* 0x000fe4000001149a */
[----:B------:R-:W-:Y:S01]  /*7cf0*/  IMAD.MOV.U32 R11, RZ, RZ, R26 ;  /* 0x000000ffff0b7224 */ /* 0x000fe200078e001a */
[----:B0-----:R-:W-:Y:S01]  /*7d00*/  @P4 SHF.R.U32.HI R11, RZ, R0, R15 ;  /* 0x00000000ff0b4219 */ /* 0x001fe2000001160f */
[----:B------:R-:W-:-:S03]  /*7d10*/  IMAD.IADD R9, R9, 0x1, R13 ;  /* 0x0000000109097824 */ /* 0x000fc600078e020d */
[--C-:B------:R-:W-:Y:S01]  /*7d20*/  SHF.R.S32.HI R0, RZ, 0x1f, R11.reuse ;  /* 0x0000001fff007819 */ /* 0x100fe2000001140b */
[----:B------:R-:W-:Y:S02]  /*7d30*/  IMAD.MOV R4, RZ, RZ, -R11 ;  /* 0x000000ffff047224 */ /* 0x000fe400078e0a0b */
[----:B------:R-:W-:Y:S01]  /*7d40*/  IMAD.WIDE.U32 R8, R155, UR4, R8 ;  /* 0x000000049b087c25 */ /* 0x000fe2000f8e0008 */
[----:B------:R-:W-:-:S03]  /*7d50*/  UIADD3 UR4, UR40, 0x2d820, URZ ;  /* 0x0002d82028047890 */ /* 0x000fc6000fffe03f */
[----:B------:R-:W-:Y:S01]  /*7d60*/  IMAD R3, R3, R4, R26 ;  /* 0x0000000403037224 */ /* 0x000fe200078e021a */
[----:B------:R-:W-:Y:S01]  /*7d70*/  UPRMT UR4, URZ, 0x654, UR4 ;  /* 0x000006543f047896 */ /* 0x000fe20008000004 */
[----:B------:R-:W-:Y:S02]  /*7d80*/  IMAD R0, R0, UR6, RZ ;  /* 0x0000000600007c24 */ /* 0x000fe4000f8e02ff */
[----:B------:R-:W-:Y:S02]  /*7d90*/  IMAD R9, R155, UR5, R9 ;  /* 0x000000059b097c24 */ /* 0x000fe4000f8e0209 */
[C---:B------:R-:W-:Y:S01]  /*7da0*/  IMAD R13, R11.reuse, UR7, R0 ;  /* 0x000000070b0d7c24 */ /* 0x040fe2000f8e0200 */
[----:B------:R-:W-:Y:S01]  /*7db0*/  SHF.R.S32.HI R0, RZ, 0x1f, R3 ;  /* 0x0000001fff007819 */ /* 0x000fe20000011403 */
[----:B------:R-:W-:Y:S01]  /*7dc0*/  IMAD.WIDE.U32 R8, R11, UR6, R8 ;  /* 0x000000060b087c25 */ /* 0x000fe2000f8e0008 */
[----:B------:R-:W-:Y:S01]  /*7dd0*/  ULDC.64 UR6, c[0x0][0xb28] ;  /* 0x0002ca0000067ab9 */ /* 0x000fe20000000a00 */
[----:B------:R-:W-:Y:S02]  /*7de0*/  SYNCS.ARRIVE.TRANS64.RED.A1T0 RZ, [UR4], RZ ;  /* 0x000000ffffff79a7 */ /* 0x000fe40008100404 */
[----:B------:R-:W-:-:S02]  /*7df0*/  IMAD R0, R0, UR6, RZ ;  /* 0x0000000600007c24 */ /* 0x000fc4000f8e02ff */
[----:B------:R-:W-:Y:S02]  /*7e00*/  IMAD.IADD R9, R9, 0x1, R13 ;  /* 0x0000000109097824 */ /* 0x000fe400078e020d */
[C---:B------:R-:W-:Y:S02]  /*7e10*/  IMAD R11, R3.reuse, UR7, R0 ;  /* 0x00000007030b7c24 */ /* 0x040fe4000f8e0200 */
[----:B------:R-:W-:Y:S01]  /*7e20*/  IMAD.WIDE.U32 R8, R3, UR6, R8 ;  /* 0x0000000603087c25 */ /* 0x000fe2000f8e0008 */
[----:B------:R-:W-:-:S04]  /*7e30*/  ULDC.64 UR6, c[0x0][0xb00] ;  /* 0x0002c00000067ab9 */ /* 0x000fc80000000a00 */
[----:B------:R-:W-:Y:S02]  /*7e40*/  IADD3 R3, R9, R11, RZ ;  /* 0x0000000b09037210 */ /* 0x000fe40007ffe0ff */
[----:B------:R-:W-:-:S04]  /*7e50*/  LEA R0, P1, R8, UR6, 0x2 ;  /* 0x0000000608007c11 */ /* 0x000fc8000f8210ff */
[----:B------:R-:W-:Y:S02]  /*7e60*/  LEA.HI.X R3, R8, UR7, R3, 0x2, P1 ;  /* 0x0000000708037c11 */ /* 0x000fe400088f1403 */
[----:B------:R0:W1:Y:S04]  /*7e70*/  SHFL.IDX PT, R8, R0, RZ, 0x1c1f ;  /* 0x001c1fff00087589 */ /* 0x00006800000e0000 */
[----:B------:R0:W2:Y:S01]  /*7e80*/  SHFL.IDX PT, R9, R3, RZ, 0x1c1f ;  /* 0x001c1fff03097589 */ /* 0x0000a200000e0000 */
[----:B------:R-:W-:Y:S05]  /*7e90*/  @P2 BRA `(.L_x_199) ;  /* 0x0000000000c02947 */ /* 0x000fea0003800000 */
[----:B------:R-:W-:Y:S02]  /*7ea0*/  ULDC UR4, c[0x0][0xac8] ;  /* 0x0002b20000047ab9 */ /* 0x000fe40000000800 */
[----:B------:R-:W-:Y:S02]  /*7eb0*/  ISETP.GE.AND P3, PT, R154, UR4, PT ;  /* 0x000000049a007c0c */ /* 0x000fe4000bf66270 */
[----:B------:R-:W-:Y:S02]  /*7ec0*/  ISETP.GE.AND P1, PT, R157, UR4, PT ;  /* 0x000000049d007c0c */ /* 0x000fe4000bf26270 */
[----:B------:R-:W-:Y:S02]  /*7ed0*/  ISETP.GE.AND P4, PT, R153, UR4, PT ;  /* 0x0000000499007c0c */ /* 0x000fe4000bf86270 */
[----:B------:R-:W-:-:S07]  /*7ee0*/  ISETP.GE.AND P2, PT, R152, UR4, PT ;  /* 0x0000000498007c0c */ /* 0x000fce000bf46270 */
[CC--:B-1----:R-:W-:Y:S02]  /*7ef0*/  @!P3 LEA R12, P5, R154.reuse, R8.reuse, 0x2 ;  /* 0x000000089a0cb211 */ /* 0x0c2fe400078a10ff */
[----:B--2---:R-:W-:Y:S02]  /*7f00*/  @!P1 IMAD.WIDE R10, R157, 0x4, R8 ;  /* 0x000000049d0a9825 */ /* 0x004fe400078e0208 */
[----:B------:R-:W-:Y:S02]  /*7f10*/  @!P3 LEA.HI.X R13, R154, R9, R82, 0x2, P5 ;  /* 0x000000099a0db211 */ /* 0x000fe400028f1452 */
[----:B------:R-:W-:Y:S01]  /*7f20*/  ISETP.GE.AND P5, PT, R151, UR4, PT ;  /* 0x0000000497007c0c */ /* 0x000fe2000bfa6270 */
[----:B------:R1:W-:Y:S01]  /*7f30*/  @!P1 ST.E.64 desc[UR36][R10.64], R32 ;  /* 0x000000200a009985 */ /* 0x0003e2000c101b24 */
[-C--:B------:R-:W-:Y:S02]  /*7f40*/  @!P4 LEA R14, P1, R153, R8.reuse, 0x2 ;  /* 0x00000008990ec211 */ /* 0x080fe400078210ff */
[----:B------:R-:W-:Y:S01]  /*7f50*/  @!P2 LEA R20, P6, R152, R8, 0x2 ;  /* 0x000000089814a211 */ /* 0x000fe200078c10ff */
[----:B------:R2:W-:Y:S01]  /*7f60*/  @!P3 ST.E.64 desc[UR36][R12.64], R34 ;  /* 0x000000220c00b985 */ /* 0x0005e2000c101b24 */
[----:B------:R-:W-:-:S02]  /*7f70*/  ISETP.GE.AND P3, PT, R150, UR4, PT ;  /* 0x0000000496007c0c */ /* 0x000fc4000bf66270 */
[-C--:B------:R-:W-:Y:S02]  /*7f80*/  @!P4 LEA.HI.X R15, R153, R9.reuse, R81, 0x2, P1 ;  /* 0x00000009990fc211 */ /* 0x080fe400008f1451 */
[----:B------:R-:W-:Y:S02]  /*7f90*/  ISETP.GE.AND P1, PT, R149, UR4, PT ;  /* 0x0000000495007c0c */ /* 0x000fe4000bf26270 */
[----:B------:R-:W-:Y:S01]  /*7fa0*/  @!P2 LEA.HI.X R21, R152, R9, R80, 0x2, P6 ;  /* 0x000000099815a211 */ /* 0x000fe200030f1450 */
[----:B------:R3:W-:Y:S01]  /*7fb0*/  @!P4 ST.E.64 desc[UR36][R14.64], R36 ;  /* 0x000000240e00c985 */ /* 0x0007e2000c101b24 */
[----:B------:R-:W-:-:S03]  /*7fc0*/  @!P5 LEA R24, P4, R151, R8, 0x2 ;  /* 0x000000089718d211 */ /* 0x000fc600078810ff */
[----:B------:R4:W-:Y:S01]  /*7fd0*/  @!P2 ST.E.64 desc[UR36][R20.64], R38 ;  /* 0x000000261400a985 */ /* 0x0009e2000c101b24 */
[----:B------:R-:W-:Y:S02]  /*7fe0*/  ISETP.GE.AND P2, PT, R148, UR4, PT ;  /* 0x0000000494007c0c */ /* 0x000fe4000bf46270 */
[-C--:B------:R-:W-:Y:S02]  /*7ff0*/  @!P5 LEA.HI.X R25, R151, R9.reuse, R79, 0x2, P4 ;  /* 0x000000099719d211 */ /* 0x080fe400020f144f */
[CC--:B-1----:R-:W-:Y:S02]  /*8000*/  @!P3 LEA R10, P6, R150.reuse, R8.reuse, 0x2 ;  /* 0x00000008960ab211 */ /* 0x0c2fe400078c10ff */
[----:B--2---:R-:W-:Y:S01]  /*8010*/  @!P1 LEA R12, P4, R149, R8, 0x2 ;  /* 0x00000008950c9211 */ /* 0x004fe200078810ff */
[----:B------:R1:W-:Y:S01]  /*8020*/  @!P5 ST.E.64 desc[UR36][R24.64], R40 ;  /* 0x000000281800d985 */ /* 0x0003e2000c101b24 */
[----:B------:R-:W-:Y:S02]  /*8030*/  @!P3 LEA.HI.X R11, R150, R9, R78, 0x2, P6 ;  /* 0x00000009960bb211 */ /* 0x000fe400030f144e */
[----:B------:R-:W-:-:S02]  /*8040*/  ISETP.GE.AND P5, PT, R147, UR4, PT ;  /* 0x0000000493007c0c */ /* 0x000fc4000bfa6270 */
[-C--:B------:R-:W-:Y:S01]  /*8050*/  @!P1 LEA.HI.X R13, R149, R9.reuse, R31, 0x2, P4 ;  /* 0x00000009950d9211 */ /* 0x080fe200020f141f */
[----:B------:R2:W-:Y:S01]  /*8060*/  @!P3 ST.E.64 desc[UR36][R10.64], R42 ;  /* 0x0000002a0a00b985 */ /* 0x0005e2000c101b24 */
[----:B------:R-:W-:Y:S02]  /*8070*/  ISETP.GE.AND P4, PT, R146, UR4, PT ;  /* 0x0000000492007c0c */ /* 0x000fe4000bf86270 */
[----:B---3--:R-:W-:Y:S01]  /*8080*/  @!P2 LEA R14, P6, R148, R8, 0x2 ;  /* 0x00000008940ea211 */ /* 0x008fe200078c10ff */
[----:B------:R3:W-:Y:S01]  /*8090*/  @!P1 ST.E.64 desc[UR36][R12.64], R44 ;  /* 0x0000002c0c009985 */ /* 0x0007e2000c101b24 */
[----:B------:R-:W-:Y:S02]  /*80a0*/  ISETP.GE.AND P3, PT, R145, UR4, PT ;  /* 0x0000000491007c0c */ /* 0x000fe4000bf66270 */
[----:B------:R-:W-:Y:S02]  /*80b0*/  ISETP.GE.AND P1, PT, R144, UR4, PT ;  /* 0x0000000490007c0c */ /* 0x000fe4000bf26270 */
[----:B------:R-:W-:-:S02]  /*80c0*/  @!P2 LEA.HI.X R15, R148, R9, R27, 0x2, P6 ;  /* 0x00000009940fa211 */ /* 0x000fc400030f141b */
[----:B----4-:R-:W-:-:S03]  /*80d0*/  @!P5 LEA R20, P6, R147, R8, 0x2 ;  /* 0x000000089314d211 */ /* 0x010fc600078c10ff */
[----:B------:R3:W-:Y:S01]  /*80e0*/  @!P2 ST.E.64 desc[UR36][R14.64], R46 ;  /* 0x0000002e0e00a985 */ /* 0x0007e2000c101b24 */
[CC--:B-1----:R-:W-:Y:S02]  /*80f0*/  @!P4 LEA R24, P2, R146.reuse, R8.reuse, 0x2 ;  /* 0x000000089218c211 */ /* 0x0c2fe400078410ff */
[-C--:B------:R-:W-:Y:S02]  /*8100*/  @!P5 LEA.HI.X R21, R147, R9.reuse, R30, 0x2, P6 ;  /* 0x000000099315d211 */ /* 0x080fe400030f141e */
[CC--:B--2---:R-:W-:Y:S02]  /*8110*/  @!P3 LEA R10, P6, R145.reuse, R8.reuse, 0x2 ;  /* 0x00000008910ab211 */ /* 0x0c4fe400078c10ff */
[-C--:B------:R-:W-:Y:S01]  /*8120*/  @!P4 LEA.HI.X R25, R146, R9.reuse, R29, 0x2, P2 ;  /* 0x000000099219c211 */ /* 0x080fe200010f141d */
[----:B------:R3:W-:Y:S01]  /*8130*/  @!P5 ST.E.64 desc[UR36][R20.64], R48 ;  /* 0x000000301400d985 */ /* 0x0007e2000c101b24 */
[C---:B------:R-:W-:Y:S02]  /*8140*/  @!P1 LEA R8, P2, R144.reuse, R8, 0x2 ;  /* 0x0000000890089211 */ /* 0x040fe400078410ff */
[-C--:B------:R-:W-:Y:S01]  /*8150*/  @!P3 LEA.HI.X R11, R145, R9.reuse, R28, 0x2, P6 ;  /* 0x00000009910bb211 */ /* 0x080fe200030f141c */
[----:B------:R3:W-:Y:S01]  /*8160*/  @!P4 ST.E.64 desc[UR36][R24.64], R50 ;  /* 0x000000321800c985 */ /* 0x0007e2000c101b24 */
[----:B------:R-:W-:-:S03]  /*8170*/  @!P1 LEA.HI.X R9, R144, R9, R22, 0x2, P2 ;  /* 0x0000000990099211 */ /* 0x000fc600010f1416 */
[----:B------:R3:W-:Y:S04]  /*8180*/  @!P3 ST.E.64 desc[UR36][R10.64], R52 ;  /* 0x000000340a00b985 */ /* 0x0007e8000c101b24 */
[----:B------:R3:W-:Y:S02]  /*8190*/  @!P1 ST.E.64 desc[UR36][R8.64], R54 ;  /* 0x0000003608009985 */ /* 0x0007e4000c101b24 */
.L_x_199:
[----:B------:R-:W-:Y:S05]  /*81a0*/  BSYNC B1 ;  /* 0x0000000000017941 */ /* 0x000fea0003800000 */
.L_x_198:
[----:B---3--:R3:W4:Y:S04]  /*81b0*/  SHFL.IDX PT, R11, R3, 0x1, 0x1c1f ;  /* 0x003c1f00030b7f89 */ /* 0x00872800000e0000 */
[----:B------:R3:W0:Y:S01]  /*81c0*/  SHFL.IDX PT, R10, R0, 0x1, 0x1c1f ;  /* 0x003c1f00000a7f89 */ /* 0x00062200000e0000 */
[----:B------:R-:W-:Y:S05]  /*81d0*/  @P0 BRA `(.L_x_197) ;  /* 0x0000000c00640947 */ /* 0x000fea0003800000 */
[----:B------:R-:W-:Y:S02]  /*81e0*/  ULDC UR4, c[0x0][0xac8] ;  /* 0x0002b20000047ab9 */ /* 0x000fe40000000800 */
[----:B------:R-:W-:Y:S02]  /*81f0*/  ISETP.GE.AND P5, PT, R154, UR4, PT ;  /* 0x000000049a007c0c */ /* 0x000fe4000bfa6270 */
[----:B------:R-:W-:Y:S02]  /*8200*/  ISETP.GE.AND P1, PT, R157, UR4, PT ;  /* 0x000000049d007c0c */ /* 0x000fe4000bf26270 */
[----:B------:R-:W-:Y:S02]  /*8210*/  ISETP.GE.AND P3, PT, R153, UR4, PT ;  /* 0x0000000499007c0c */ /* 0x000fe4000bf66270 */
[----:B------:R-:W-:Y:S02]  /*8220*/  ISETP.GE.AND P2, PT, R152, UR4, PT ;  /* 0x0000000498007c0c */ /* 0x000fe4000bf46270 */
[----:B------:R-:W-:-:S05]  /*8230*/  ISETP.GE.AND P4, PT, R151, UR4, PT ;  /* 0x0000000497007c0c */ /* 0x000fca000bf86270 */
[CC--:B0-----:R-:W-:Y:S02]  /*8240*/  @!P5 LEA R12, P0, R154.reuse, R10.reuse, 0x2 ;  /* 0x0000000a9a0cd211 */ /* 0x0c1fe400078010ff */
[----:B-12-4-:R-:W-:Y:S02]  /*8250*/  @!P1 IMAD.WIDE R8, R157, 0x4, R10 ;  /* 0x000000049d089825 */ /* 0x016fe400078e020a */
[----:B------:R-:W-:Y:S02]  /*8260*/  @!P5 LEA.HI.X R13, R154, R11, R82, 0x2, P0 ;  /* 0x0000000b9a0dd211 */ /* 0x000fe400000f1452 */
[-C--:B------:R-:W-:Y:S01]  /*8270*/  @!P3 LEA R14, P0, R153, R10.reuse, 0x2 ;  /* 0x0000000a990eb211 */ /* 0x080fe200078010ff */
[----:B------:R0:W-:Y:S01]  /*8280*/  @!P1 ST.E.64 desc[UR36][R8.64], R56 ;  /* 0x0000003808009985 */ /* 0x0001e2000c101b24 */
[----:B------:R-:W-:Y:S02]  /*8290*/  ISETP.GE.AND P1, PT, R150, UR4, PT ;  /* 0x0000000496007c0c */ /* 0x000fe4000bf26270 */
[-C--:B------:R-:W-:Y:S01]  /*82a0*/  @!P4 LEA R24, P6, R151, R10.reuse, 0x2 ;  /* 0x0000000a9718c211 */ /* 0x080fe200078c10ff */
[----:B------:R1:W-:Y:S01]  /*82b0*/  @!P5 ST.E.64 desc[UR36][R12.64], R58 ;  /* 0x0000003a0c00d985 */ /* 0x0003e2000c101b24 */
[----:B------:R-:W-:-:S02]  /*82c0*/  @!P2 LEA R20, P5, R152, R10, 0x2 ;  /* 0x0000000a9814a211 */ /* 0x000fc400078a10ff */
[-C--:B------:R-:W-:Y:S02]  /*82d0*/  @!P3 LEA.HI.X R15, R153, R11.reuse, R81, 0x2, P0 ;  /* 0x0000000b990fb211 */ /* 0x080fe400000f1451 */
[-C--:B------:R-:W-:Y:S02]  /*82e0*/  @!P2 LEA.HI.X R21, R152, R11.reuse, R80, 0x2, P5 ;  /* 0x0000000b9815a211 */ /* 0x080fe400028f1450 */
[----:B------:R-:W-:Y:S01]  /*82f0*/  ISETP.GE.AND P0, PT, R149, UR4, PT ;  /* 0x0000000495007c0c */ /* 0x000fe2000bf06270 */
[----:B------:R-:W-:Y:S01]  /*8300*/  @!P3 ST.E.64 desc[UR36][R14.64], R60 ;  /* 0x0000003c0e00b985 */ /* 0x000fe2000c101b24 */
[----:B------:R-:W-:Y:S02]  /*8310*/  @!P4 LEA.HI.X R25, R151, R11, R79, 0x2, P6 ;  /* 0x0000000b9719c211 */ /* 0x000fe400030f144f */
[----:B0-----:R-:W-:Y:S01]  /*8320*/  @!P1 LEA R8, P5, R150, R10, 0x2 ;  /* 0x0000000a96089211 */ /* 0x001fe200078a10ff */
[----:B------:R0:W-:Y:S01]  /*8330*/  @!P2 ST.E.64 desc[UR36][R20.64], R62 ;  /* 0x0000003e1400a985 */ /* 0x0001e2000c101b24 */
[----:B------:R-:W-:-:S02]  /*8340*/  ISETP.GE.AND P3, PT, R147, UR4, PT ;  /* 0x0000000493007c0c */ /* 0x000fc4000bf66270 */
[----:B------:R-:W-:Y:S01]  /*8350*/  ISETP.GE.AND P2, PT, R146, UR4, PT ;  /* 0x0000000492007c0c */ /* 0x000fe2000bf46270 */
[----:B------:R2:W-:Y:S01]  /*8360*/  @!P4 ST.E.64 desc[UR36][R24.64], R64 ;  /* 0x000000401800c985 */ /* 0x0005e2000c101b24 */
[----:B------:R-:W-:Y:S02]  /*8370*/  ISETP.GE.AND P4, PT, R148, UR4, PT ;  /* 0x0000000494007c0c */ /* 0x000fe4000bf86270 */
[-C--:B------:R-:W-:Y:S02]  /*8380*/  @!P1 LEA.HI.X R9, R150, R11.reuse, R78, 0x2, P5 ;  /* 0x0000000b96099211 */ /* 0x080fe400028f144e */
[----:B------:R-:W-:Y:S02]  /*8390*/  ISETP.GE.AND P5, PT, R145, UR4, PT ;  /* 0x0000000491007c0c */ /* 0x000fe4000bfa6270 */
[C---:B-1----:R-:W-:Y:S01]  /*83a0*/  @!P0 LEA R12, P6, R149.reuse, R10, 0x2 ;  /* 0x0000000a950c8211 */ /* 0x042fe200078c10ff */
[----:B------:R1:W-:Y:S03]  /*83b0*/  @!P1 ST.E.64 desc[UR36][R8.64], R66 ;  /* 0x0000004208009985 */ /* 0x0003e6000c101b24 */
[----:B------:R-:W-:-:S02]  /*83c0*/  @!P0 LEA.HI.X R13, R149, R11, R31, 0x2, P6 ;  /* 0x0000000b950d8211 */ /* 0x000fc400030f141f */
[-C--:B0-----:R-:W-:Y:S02]  /*83d0*/  @!P3 LEA R20, P6, R147, R10.reuse, 0x2 ;  /* 0x0000000a9314b211 */ /* 0x081fe400078c10ff */
[-C--:B------:R-:W-:Y:S01]  /*83e0*/  @!P4 LEA R14, P1, R148, R10.reuse, 0x2 ;  /* 0x0000000a940ec211 */ /* 0x080fe200078210ff */
[----:B------:R1:W-:Y:S01]  /*83f0*/  @!P0 ST.E.64 desc[UR36][R12.64], R68 ;  /* 0x000000440c008985 */ /* 0x0003e2000c101b24 */
[-C--:B--2---:R-:W-:Y:S02]  /*8400*/  @!P2 LEA R24, P0, R146, R10.reuse, 0x2 ;  /* 0x0000000a9218a211 */ /* 0x084fe400078010ff */
[-C--:B------:R-:W-:Y:S02]  /*8410*/  @!P4 LEA.HI.X R15, R148, R11.reuse, R27, 0x2, P1 ;  /* 0x0000000b940fc211 */ /* 0x080fe400008f141b */
[----:B------:R-:W-:Y:S02]  /*8420*/  @!P5 LEA R26, P1, R145, R10, 0x2 ;  /* 0x0000000a911ad211 */ /* 0x000fe400078210ff */
[-C--:B------:R-:W-:Y:S01]  /*8430*/  @!P3 LEA.HI.X R21, R147, R11.reuse, R30, 0x2, P6 ;  /* 0x0000000b9315b211 */ /* 0x080fe200030f141e */
[----:B------:R1:W-:Y:S01]  /*8440*/  @!P4 ST.E.64 desc[UR36][R14.64], R70 ;  /* 0x000000460e00c985 */ /* 0x0003e2000c101b24 */
[----:B------:R-:W-:-:S02]  /*8450*/  @!P2 LEA.HI.X R25, R146, R11, R29, 0x2, P0 ;  /* 0x0000000b9219a211 */ /* 0x000fc400000f141d */
[----:B------:R-:W-:Y:S01]  /*8460*/  @!P5 LEA.HI.X R27, R145, R11, R28, 0x2, P1 ;  /* 0x0000000b911bd211 */ /* 0x000fe200008f141c */
[----:B------:R1:W-:Y:S01]  /*8470*/  @!P3 ST.E.64 desc[UR36][R20.64], R72 ;  /* 0x000000481400b985 */ /* 0x0003e2000c101b24 */
[----:B------:R-:W-:-:S03]  /*8480*/  ISETP.GE.AND P0, PT, R144, UR4, PT ;  /* 0x0000000490007c0c */ /* 0x000fc6000bf06270 */
[----:B------:R1:W-:Y:S04]  /*8490*/  @!P2 ST.E.64 desc[UR36][R24.64], R74 ;  /* 0x0000004a1800a985 */ /* 0x0003e8000c101b24 */
[----:B------:R1:W-:Y:S06]  /*84a0*/  @!P5 ST.E.64 desc[UR36][R26.64], R76 ;  /* 0x0000004c1a00d985 */ /* 0x0003ec000c101b24 */
[----:B------:R-:W-:Y:S05]  /*84b0*/  @P0 BRA `(.L_x_197) ;  /* 0x0000000800ac0947 */ /* 0x000fea0003800000 */
[----:B-1----:R-:W-:-:S04]  /*84c0*/  LEA R8, P0, R144, R10, 0x2 ;  /* 0x0000000a90087211 */ /* 0x002fc800078010ff */
[----:B------:R-:W-:-:S05]  /*84d0*/  LEA.HI.X R9, R144, R11, R22, 0x2, P0 ;  /* 0x0000000b90097211 */ /* 0x000fca00000f1416 */
[----:B------:R0:W-:Y:S01]  /*84e0*/  ST.E.64 desc[UR36][R8.64], R134 ;  /* 0x0000008608007985 */ /* 0x0001e2000c101b24 */
[----:B------:R-:W-:Y:S05]  /*84f0*/  BRA `(.L_x_197) ;  /* 0x00000008009c7947 */ /* 0x000fea0003800000 */
.L_x_192:
[----:B------:R-:W2:Y:S01]  /*8500*/  LDC.64 R10, c[0x0][0xc00] ;  /* 0x00030000ff0a7b82 */ /* 0x000ea20000000a00 */
[----:B------:R-:W-:Y:S01]  /*8510*/  ULDC.64 UR4, c[0x0][0xc08] ;  /* 0x0003020000047ab9 */ /* 0x000fe20000000a00 */
[----:B------:R-:W-:Y:S01]  /*8520*/  IMAD.MOV.U32 R3, RZ, RZ, RZ ;  /* 0x000000ffff037224 */ /* 0x000fe200078e00ff */
[----:B------:R-:W-:-:S04]  /*8530*/  ISETP.NE.U32.AND P0, PT, RZ, UR4, PT ;  /* 0x00000004ff007c0c */ /* 0x000fc8000bf05070 */
[----:B------:R-:W-:Y:S01]  /*8540*/  ISETP.NE.AND.EX P1, PT, RZ, UR5, PT, P0 ;  /* 0x00000005ff007c0c */ /* 0x000fe2000bf25300 */
[----:B------:R-:W3:Y:S01]  /*8550*/  LDC.64 R8, c[0x0][0xc00] ;  /* 0x00030000ff087b82 */ /* 0x000ee20000000a00 */
[----:B--2---:R-:W-:-:S04]  /*8560*/  ISETP.NE.U32.AND P0, PT, R10, RZ, PT ;  /* 0x000000ff0a00720c */ /* 0x004fc80003f05070 */
[----:B------:R-:W-:-:S07]  /*8570*/  ISETP.NE.AND.EX P0, PT, R11, RZ, PT, P0 ;  /* 0x000000ff0b00720c */ /* 0x000fce0003f05300 */
[----:B------:R-:W2:Y:S01]  /*8580*/  @P1 LDC.64 R10, c[0x0][0xc08] ;  /* 0x00030200ff0a1b82 */ /* 0x000ea20000000a00 */
[----:B------:R-:W-:Y:S01]  /*8590*/  ULDC UR4, c[0x0][0xa88] ;  /* 0x0002a20000047ab9 */ /* 0x000fe20000000800 */
[----:B---3--:R-:W-:-:S04]  /*85a0*/  IMAD.WIDE R12, R138, 0x4, R8 ;  /* 0x000000048a0c7825 */ /* 0x008fc800078e0208 */
[----:B0-----:R-:W-:Y:S01]  /*85b0*/  IMAD.U32 R0, RZ, RZ, UR4 ;  /* 0x00000004ff007e24 */ /* 0x001fe2000f8e00ff */
[----:B------:R0:W5:Y:S01]  /*85c0*/  @P0 LDG.E R3, desc[UR36][R12.64] ;  /* 0x000000240c030981 */ /* 0x000162000c1e1900 */
[----:B-1----:R-:W1:Y:S01]  /*85d0*/  S2R R4, SR_TID.X ;  /* 0x0000000000047919 */ /* 0x002e620000002100 */
[----:B--2---:R-:W-:-:S05]  /*85e0*/  @P1 IMAD.WIDE R8, R138, 0x4, R10 ;  /* 0x000000048a081825 */ /* 0x004fca00078e020a */
[----:B------:R0:W5:Y:S01]  /*85f0*/  @P1 LDG.E R0, desc[UR36][R8.64] ;  /* 0x0000002408001981 */ /* 0x000162000c1e1900 */
[----:B------:R-:W-:-:S13]  /*8600*/  ISETP.NE.AND P2, PT, R140, RZ, PT ;  /* 0x000000ff8c00720c */ /* 0x000fda0003f45270 */
[----:B------:R-:W2:Y:S01]  /*8610*/  @!P2 LDC R140, c[0x0][0xad4] ;  /* 0x0002b500ff8cab82 */ /* 0x000ea20000000800 */
[----:B-1----:R-:W-:-:S05]  /*8620*/  VIADD R30, R4, 0xffffff80 ;  /* 0xffffff80041e7836 */ /* 0x002fca0000000000 */
[----:B------:R-:W-:Y:S02]  /*8630*/  ISETP.GT.AND P3, PT, R30, 0xbf, PT ;  /* 0x000000bf1e00780c */ /* 0x000fe40003f64270 */
[----:B--2---:R-:W-:Y:S01]  /*8640*/  ISETP.GT.AND P2, PT, R140, 0x1, PT ;  /* 0x000000018c00780c */ /* 0x004fe20003f44270 */
[----:B0-----:R-:W-:-:S12]  /*8650*/  @P1 BRA `(.L_x_200) ;  /* 0x0000000000101947 */ /* 0x001fd80003800000 */
[----:B------:R-:W-:Y:S05]  /*8660*/  @!P0 BRA `(.L_x_200) ;  /* 0x00000000000c8947 */ /* 0x000fea0003800000 */
[----:B------:R-:W2:Y:S04]  /*8670*/  LDG.E R9, desc[UR36][R12.64] ;  /* 0x000000240c097981 */ /* 0x000ea8000c1e1900 */
[----:B-----5:R-:W2:Y:S02]  /*8680*/  LDG.E R0, desc[UR36][R12.64+0x4] ;  /* 0x000004240c007981 */ /* 0x020ea4000c1e1900 */
[----:B--2---:R-:W-:-:S07]  /*8690*/  IMAD.IADD R0, R0, 0x1, -R9 ;  /* 0x0000000100007824 */ /* 0x004fce00078e0a09 */
.L_x_200:
[----:B------:R-:W-:Y:S01]  /*86a0*/  BSSY B1, `(.L_x_201) ;  /* 0x0000036000017945 */ /* 0x000fe20003800000 */
[----:B------:R-:W-:Y:S02]  /*86b0*/  SEL R31, R138, RZ, !P0 ;  /* 0x000000ff8a1f7207 */ /* 0x000fe40004000000 */
[----:B------:R-:W-:Y:S02]  /*86c0*/  SEL R156, R156, RZ, !P0 ;  /* 0x000000ff9c9c7207 */ /* 0x000fe40004000000 */
[----:B-----5:R-:W-:Y:S01]  /*86d0*/  SHF.R.S32.HI R26, RZ, 0x1f, R3 ;  /* 0x0000001fff1a7819 */ /* 0x020fe20000011403 */
[----:B------:R-:W-:Y:S06]  /*86e0*/  @P3 BRA `(.L_x_202) ;  /* 0x0000000000c43947 */ /* 0x000fec0003800000 */
[----:B------:R-:W0:Y:S01]  /*86f0*/  LDC R33, c[0x0][0xbe8] ;  /* 0x0002fa00ff217b82 */ /* 0x000e220000000800 */
[----:B------:R-:W-:-:S04]  /*8700*/  IMAD R4, R141, 0xc0, R4 ;  /* 0x000000c08d047824 */ /* 0x000fc800078e0204 */
[----:B------:R-:W-:Y:S02]  /*8710*/  VIADD R28, R4, 0xffffff80 ;  /* 0xffffff80041c7836 */ /* 0x000fe40000000000 */
[----:B0-----:R-:W-:-:S05]  /*8720*/  IMAD R8, R0, R33, RZ ;  /* 0x0000002100087224 */ /* 0x001fca00078e02ff */
[----:B------:R-:W-:-:S13]  /*8730*/  ISETP.GE.AND P0, PT, R28, R8, PT ;  /* 0x000000081c00720c */ /* 0x000fda0003f06270 */
[----:B------:R-:W-:Y:S05]  /*8740*/  @P0 BRA `(.L_x_202) ;  /* 0x0000000000ac0947 */ /* 0x000fea0003800000 */
[----:B------:R-:W-:Y:S01]  /*8750*/  ISETP.NE.AND P1, PT, R33, 0x1, PT ;  /* 0x000000012100780c */ /* 0x000fe20003f25270 */
[----:B------:R-:W-:Y:S01]  /*8760*/  IMAD.MOV.U32 R22, RZ, RZ, 0x9b8 ;  /* 0x000009b8ff167424 */ /* 0x000fe200078e00ff */
[----:B------:R-:W-:Y:S01]  /*8770*/  ISETP.GT.AND P0, PT, R140, 0x1, PT ;  /* 0x000000018c00780c */ /* 0x000fe20003f04270 */
[----:B------:R-:W0:Y:S01]  /*8780*/  LDC.64 R8, c[0x0][0xba8] ;  /* 0x0002ea00ff087b82 */ /* 0x000e220000000a00 */
[----:B------:R-:W-:Y:S02]  /*8790*/  IMAD.MOV.U32 R27, RZ, RZ, R28 ;  /* 0x000000ffff1b7224 */ /* 0x000fe400078e001c */
[----:B------:R-:W-:Y:S02]  /*87a0*/  SEL R22, R22, 0x978, P0 ;  /* 0x0000097816167807 */ /* 0x000fe40000000000 */
[----:B------:R-:W-:-:S03]  /*87b0*/  SEL R155, R155, RZ, P0 ;  /* 0x000000ff9b9b7207 */ /* 0x000fc60000000000 */
[----:B------:R-:W1:Y:S08]  /*87c0*/  LDC.64 R20, c[0x0][R22+0x220] ;  /* 0x0000880016147b82 */ /* 0x000e700000000a00 */
[----:B------:R-:W2:Y:S08]  /*87d0*/  @P1 LDC R25, c[0x0][0xbec] ;  /* 0x0002fb00ff191b82 */ /* 0x000eb00000000800 */
[----:B------:R-:W3:Y:S08]  /*87e0*/  LDC.64 R14, c[0x0][R22+0x218] ;  /* 0x00008600160e7b82 */ /* 0x000ef00000000a00 */
[----:B------:R-:W4:Y:S01]  /*87f0*/  @P1 LDC R35, c[0x0][0xbf0] ;  /* 0x0002fc00ff231b82 */ /* 0x000f220000000800 */
[----:B-1----:R-:W-:-:S04]  /*8800*/  IMAD R21, R21, R31, RZ ;  /* 0x0000001f15157224 */ /* 0x002fc800078e02ff */
[----:B------:R-:W-:-:S03]  /*8810*/  IMAD R21, R20, R156, R21 ;  /* 0x0000009c14157224 */ /* 0x000fc600078e0215 */
[----:B------:R-:W1:Y:S01]  /*8820*/  LDC.64 R12, c[0x0][R22+0x228] ;  /* 0x00008a00160c7b82 */ /* 0x000e620000000a00 */
[----:B--2---:R-:W-:-:S04]  /*8830*/  @P1 IMAD.HI.U32 R4, R28, R25, RZ ;  /* 0x000000191c041227 */ /* 0x004fc800078e00ff */
[----:B------:R-:W-:-:S03]  /*8840*/  IMAD.WIDE.U32 R24, R20, R31, RZ ;  /* 0x0000001f14187225 */ /* 0x000fc600078e00ff */
[----:B------:R-:W2:Y:S01]  /*8850*/  LDC.64 R10, c[0x0][R22+0x210] ;  /* 0x00008400160a7b82 */ /* 0x000ea20000000a00 */
[-C--:B---3--:R-:W-:Y:S02]  /*8860*/  IMAD R29, R15, R139.reuse, RZ ;  /* 0x0000008b0f1d7224 */ /* 0x088fe400078e02ff */
[----:B------:R-:W-:-:S04]  /*8870*/  IMAD.WIDE.U32 R14, R14, R139, RZ ;  /* 0x0000008b0e0e7225 */ /* 0x000fc800078e00ff */
[----:B------:R-:W-:Y:S01]  /*8880*/  IMAD.IADD R29, R15, 0x1, R29 ;  /* 0x000000010f1d7824 */ /* 0x000fe200078e021d */
[----:B----4-:R-:W-:Y:S01]  /*8890*/  @P1 SHF.R.U32.HI R27, RZ, R35, R4 ;  /* 0x00000023ff1b1219 */ /* 0x010fe20000011604 */
[----:B------:R-:W-:Y:S01]  /*88a0*/  IMAD.IADD R4, R25, 0x1, R21 ;  /* 0x0000000119047824 */ /* 0x000fe200078e0215 */
[----:B0-----:R-:W0:Y:S01]  /*88b0*/  @!P0 LDC R8, c[0x0][0xb50] ;  /* 0x0002d400ff088b82 */ /* 0x001e220000000800 */
[----:B------:R-:W-:Y:S02]  /*88c0*/  IADD3 R14, P1, P3, R24, R14, R3 ;  /* 0x0000000e180e7210 */ /* 0x000fe40007b3e003 */
[----:B------:R-:W-:Y:S02]  /*88d0*/  IMAD.MOV R15, RZ, RZ, -R27 ;  /* 0x000000ffff0f7224 */ /* 0x000fe400078e0a1b */
[----:B------:R-:W-:Y:S01]  /*88e0*/  IADD3.X R4, R4, R29, R26, P1, P3 ;  /* 0x0000001d04047210 */ /* 0x000fe20000fe641a */
[-C--:B-1----:R-:W-:Y:S02]  /*88f0*/  IMAD R21, R13, R155.reuse, RZ ;  /* 0x0000009b0d157224 */ /* 0x082fe400078e02ff */
[----:B------:R-:W-:Y:S01]  /*8900*/  IMAD.WIDE.U32 R12, R12, R155, RZ ;  /* 0x0000009b0c0c7225 */ /* 0x000fe200078e00ff */
[----:B------:R-:W1:Y:S03]  /*8910*/  @!P0 LDC R9, c[0x0][0xb54] ;  /* 0x0002d500ff098b82 */ /* 0x000e660000000800 */
[----:B------:R-:W-:Y:S01]  /*8920*/  IMAD.IADD R21, R13, 0x1, R21 ;  /* 0x000000010d157824 */ /* 0x000fe200078e0215 */
[----:B------:R-:W-:Y:S01]  /*8930*/  IADD3 R12, P0, P1, R27, R14, R12 ;  /* 0x0000000e1b0c7210 */ /* 0x000fe2000791e00c */
[----:B------:R-:W-:Y:S01]  /*8940*/  IMAD R15, R33, R15, R28 ;  /* 0x0000000f210f7224 */ /* 0x000fe200078e021c */
[----:B------:R-:W-:-:S04]  /*8950*/  SHF.R.S32.HI R27, RZ, 0x1f, R27 ;  /* 0x0000001fff1b7819 */ /* 0x000fc8000001141b */
[----:B------:R-:W-:Y:S01]  /*8960*/  IADD3.X R13, R27, R4, R21, P0, P1 ;  /* 0x000000041b0d7210 */ /* 0x000fe200007e2415 */
[----:B--2---:R-:W-:Y:S01]  /*8970*/  IMAD R4, R11, R15, RZ ;  /* 0x0000000f0b047224 */ /* 0x004fe200078e02ff */
[----:B------:R-:W-:-:S05]  /*8980*/  SHF.R.S32.HI R21, RZ, 0x1f, R15 ;  /* 0x0000001fff157819 */ /* 0x000fca000001140f */
[C---:B------:R-:W-:Y:S02]  /*8990*/  IMAD R21, R10.reuse, R21, R4 ;  /* 0x000000150a157224 */ /* 0x040fe400078e0204 */
[----:B------:R-:W-:-:S04]  /*89a0*/  IMAD.WIDE.U32 R10, R10, R15, R12 ;  /* 0x0000000f0a0a7225 */ /* 0x000fc800078e000c */
[----:B------:R-:W-:Y:S01]  /*89b0*/  IMAD.IADD R4, R11, 0x1, R21 ;  /* 0x000000010b047824 */ /* 0x000fe200078e0215 */
[----:B0-----:R-:W-:Y:S01]  /*89c0*/  LEA R8, P0, R10, R8, 0x2 ;  /* 0x000000080a087211 */ /* 0x001fe200078010ff */
[----:B------:R-:W-:-:S03]  /*89d0*/  IMAD.MOV.U32 R11, RZ, RZ, -0x800000 ;  /* 0xff800000ff0b7424 */ /* 0x000fc600078e00ff */
[----:B-1----:R-:W-:-:S05]  /*89e0*/  LEA.HI.X R9, R10, R9, R4, 0x2, P0 ;  /* 0x000000090a097211 */ /* 0x002fca00000f1404 */
[----:B------:R0:W-:Y:S04]  /*89f0*/  STG.E desc[UR36][R8.64], R11 ;  /* 0x0000000b08007986 */ /* 0x0001e8000c101924 */
.L_x_202:
[----:B------:R-:W-:Y:S05]  /*8a00*/  BSYNC B1 ;  /* 0x0000000000017941 */ /* 0x000fea0003800000 */
.L_x_201:
[----:B------:R-:W-:Y:S05]  /*8a10*/  @P2 BRA `(.L_x_197) ;  /* 0x0000000400542947 */ /* 0x000fea0003800000 */
[----:B------:R-:W1:Y:S01]  /*8a20*/  LDC R15, c[0x0][0xbe8] ;  /* 0x0002fa00ff0f7b82 */ /* 0x000e620000000800 */
[--C-:B------:R-:W-:Y:S01]  /*8a30*/  SHF.R.S32.HI R10, RZ, 0x1f, R30.reuse ;  /* 0x0000001fff0a7819 */ /* 0x100fe2000001141e */
[----:B------:R-:W-:Y:S01]  /*8a40*/  ULDC.64 UR4, c[0x0][0xaa0] ;  /* 0x0002a80000047ab9 */ /* 0x000fe20000000a00 */
[----:B------:R-:W-:Y:S01]  /*8a50*/  SHF.R.S32.HI R14, RZ, 0x1f, R30 ;  /* 0x0000001fff0e7819 */ /* 0x000fe2000001141e */
[----:B------:R-:W-:Y:S01]  /*8a60*/  IMAD R4, R26, UR4, RZ ;  /* 0x000000041a047c24 */ /* 0x000fe2000f8e02ff */
[-C--:B------:R-:W-:Y:S01]  /*8a70*/  LEA.HI R10, R10, R30.reuse, RZ, 0x2 ;  /* 0x0000001e0a0a7211 */ /* 0x080fe200078f10ff */
[C---:B0-----:R-:W-:Y:S01]  /*8a80*/  IMAD.WIDE.U32 R8, R3.reuse, UR4, RZ ;  /* 0x0000000403087c25 */ /* 0x041fe2000f8e00ff */
[----:B------:R-:W-:Y:S01]  /*8a90*/  LEA.HI R14, R14, R30, RZ, 0x2 ;  /* 0x0000001e0e0e7211 */ /* 0x000fe200078f10ff */
[----:B------:R-:W-:Y:S01]  /*8aa0*/  ULDC.64 UR6, c[0x0][0xaf0] ;  /* 0x0002bc0000067ab9 */ /* 0x000fe20000000a00 */
[----:B------:R-:W-:Y:S01]  /*8ab0*/  LOP3.LUT R10, R10, 0xfffffffc, RZ, 0xc0, !PT ;  /* 0xfffffffc0a0a7812 */ /* 0x000fe200078ec0ff */
[----:B------:R-:W-:Y:S01]  /*8ac0*/  IMAD R11, R3, UR5, R4 ;  /* 0x00000005030b7c24 */ /* 0x000fe2000f8e0204 */
[----:B------:R-:W-:Y:S01]  /*8ad0*/  SHF.R.S32.HI R14, RZ, 0x2, R14 ;  /* 0x00000002ff0e7819 */ /* 0x000fe2000001140e */
[----:B------:R-:W-:Y:S01]  /*8ae0*/  ULDC.64 UR4, c[0x0][0xae8] ;  /* 0x0002ba0000047ab9 */ /* 0x000fe20000000a00 */
[----:B------:R-:W-:Y:S01]  /*8af0*/  BSSY B1, `(.L_x_203) ;  /* 0x0000036000017945 */ /* 0x000fe20003800000 */
[----:B------:R-:W-:Y:S01]  /*8b00*/  IMAD.IADD R10, R30, 0x1, -R10 ;  /* 0x000000011e0a7824 */ /* 0x000fe200078e0a0a */
[----:B------:R-:W-:Y:S01]  /*8b10*/  SHF.R.S32.HI R22, RZ, 0x1f, R143 ;  /* 0x0000001fff167819 */ /* 0x000fe2000001148f */
[----:B------:R-:W-:Y:S01]  /*8b20*/  IMAD.IADD R9, R9, 0x1, R11 ;  /* 0x0000000109097824 */ /* 0x000fe200078e020b */
[----:B------:R-:W-:Y:S01]  /*8b30*/  SHF.R.S32.HI R24, RZ, 0x1f, R142 ;  /* 0x0000001fff187819 */ /* 0x000fe2000001148e */
[----:B------:R-:W-:-:S02]  /*8b40*/  IMAD R4, R10, 0x60, R14 ;  /* 0x000000600a047824 */ /* 0x000fc400078e020e */
[----:B------:R-:W-:Y:S01]  /*8b50*/  IMAD.WIDE.U32 R8, R139, UR4, R8 ;  /* 0x000000048b087c25 */ /* 0x000fe2000f8e0008 */
[----:B-1----:R-:W-:-:S03]  /*8b60*/  ISETP.NE.AND P0, PT, R15, 0x1, PT ;  /* 0x000000010f00780c */ /* 0x002fc60003f05270 */
[----:B------:R-:W-:Y:S02]  /*8b70*/  IMAD R12, R141, 0xc0, R4 ;  /* 0x000000c08d0c7824 */ /* 0x000fe400078e0204 */
[----:B------:R-:W-:Y:S02]  /*8b80*/  IMAD R10, R156, UR6, RZ ;  /* 0x000000069c0a7c24 */ /* 0x000fe4000f8e02ff */
[----:B------:R-:W-:Y:S02]  /*8b90*/  IMAD.MOV.U32 R3, RZ, RZ, R12 ;  /* 0x000000ffff037224 */ /* 0x000fe400078e000c */
[----:B------:R-:W-:Y:S01]  /*8ba0*/  IMAD R9, R139, UR5, R9 ;  /* 0x000000058b097c24 */ /* 0x000fe2000f8e0209 */
[----:B------:R-:W-:Y:S01]  /*8bb0*/  ULDC.64 UR4, c[0x0][0xae0] ;  /* 0x0002b80000047ab9 */ /* 0x000fe20000000a00 */
[----:B------:R-:W-:Y:S02]  /*8bc0*/  IMAD.WIDE.U32 R8, R31, UR6, R8 ;  /* 0x000000061f087c25 */ /* 0x000fe4000f8e0008 */
[----:B------:R-:W0:Y:S08]  /*8bd0*/  @P0 LDC R13, c[0x0][0xbec] ;  /* 0x0002fb00ff0d0b82 */ /* 0x000e300000000800 */
[----:B------:R-:W1:Y:S01]  /*8be0*/  @P0 LDC R21, c[0x0][0xbf0] ;  /* 0x0002fc00ff150b82 */ /* 0x000e620000000800 */
[----:B0-----:R-:W-:-:S04]  /*8bf0*/  @P0 IMAD.HI.U32 R4, R12, R13, RZ ;  /* 0x0000000d0c040227 */ /* 0x001fc800078e00ff */
[----:B------:R-:W-:Y:S01]  /*8c00*/  IMAD R13, R31, UR7, R10 ;  /* 0x000000071f0d7c24 */ /* 0x000fe2000f8e020a */
[----:B-1----:R-:W-:-:S03]  /*8c10*/  @P0 SHF.R.U32.HI R3, RZ, R21, R4 ;  /* 0x00000015ff030219 */ /* 0x002fc60000011604 */
[----:B------:R-:W-:Y:S01]  /*8c20*/  IMAD.IADD R9, R9, 0x1, R13 ;  /* 0x0000000109097824 */ /* 0x000fe200078e020d */
[--C-:B------:R-:W-:Y:S01]  /*8c30*/  SHF.R.S32.HI R4, RZ, 0x1f, R3.reuse ;  /* 0x0000001fff047819 */ /* 0x100fe20000011403 */
[----:B------:R-:W-:Y:S02]  /*8c40*/  IMAD.MOV R11, RZ, RZ, -R3 ;  /* 0x000000ffff0b7224 */ /* 0x000fe400078e0a03 */
[----:B------:R-:W-:-:S04]  /*8c50*/  IMAD.WIDE.U32 R8, R3, UR4, R8 ;  /* 0x0000000403087c25 */ /* 0x000fc8000f8e0008 */
[----:B------:R-:W-:Y:S02]  /*8c60*/  IMAD R11, R15, R11, R12 ;  /* 0x0000000b0f0b7224 */ /* 0x000fe400078e020c */
[----:B------:R-:W-:Y:S02]  /*8c70*/  IMAD R4, R4, UR4, RZ ;  /* 0x0000000404047c24 */ /* 0x000fe4000f8e02ff */
[----:B------:R-:W-:Y:S02]  /*8c80*/  IMAD R15, R0, R15, RZ ;  /* 0x0000000f000f7224 */ /* 0x000fe400078e02ff */
[----:B------:R-:W-:Y:S01]  /*8c90*/  IMAD R13, R3, UR5, R4 ;  /* 0x00000005030d7c24 */ /* 0x000fe2000f8e0204 */
[----:B------:R-:W-:Y:S01]  /*8ca0*/  SHF.R.S32.HI R4, RZ, 0x1f, R11 ;  /* 0x0000001fff047819 */ /* 0x000fe2000001140b */
[----:B------:R-:W-:Y:S01]  /*8cb0*/  ULDC.64 UR4, c[0x0][0xad8] ;  /* 0x0002b60000047ab9 */ /* 0x000fe20000000a00 */
[----:B------:R-:W-:Y:S02]  /*8cc0*/  IMAD R0, R141, 0xc0, R14 ;  /* 0x000000c08d007824 */ /* 0x000fe400078e020e */
[----:B------:R-:W-:-:S02]  /*8cd0*/  IMAD.IADD R9, R9, 0x1, R13 ;  /* 0x0000000109097824 */ /* 0x000fc400078e020d */
[----:B------:R-:W-:Y:S01]  /*8ce0*/  IMAD R4, R4, UR4, RZ ;  /* 0x0000000404047c24 */ /* 0x000fe2000f8e02ff */
[----:B------:R-:W-:Y:S01]  /*8cf0*/  ISETP.GE.AND P0, PT, R0, R15, PT ;  /* 0x0000000f0000720c */ /* 0x000fe20003f06270 */
[----:B------:R-:W-:-:S04]  /*8d00*/  IMAD.WIDE.U32 R8, R11, UR4, R8 ;  /* 0x000000040b087c25 */ /* 0x000fc8000f8e0008 */
[----:B------:R-:W-:Y:S01]  /*8d10*/  IMAD R3, R11, UR5, R4 ;  /* 0x000000050b037c24 */ /* 0x000fe2000f8e0204 */
[----:B------:R-:W-:Y:S02]  /*8d20*/  ULDC.64 UR4, c[0x0][0xa80] ;  /* 0x0002a00000047ab9 */ /* 0x000fe40000000a00 */
[----:B------:R-:W-:Y:S01]  /*8d30*/  LEA R4, P1, R8, UR4, 0x1 ;  /* 0x0000000408047c11 */ /* 0x000fe2000f8208ff */
[----:B------:R-:W-:-:S05]  /*8d40*/  IMAD.IADD R3, R9, 0x1, R3 ;  /* 0x0000000109037824 */ /* 0x000fca00078e0203 */
[----:B------:R-:W-:Y:S02]  /*8d50*/  LEA.HI.X R3, R8, UR5, R3, 0x1, P1 ;  /* 0x0000000508037c11 */ /* 0x000fe400088f0c03 */
[----:B------:R0:W1:Y:S04]  /*8d60*/  SHFL.IDX PT, R8, R4, RZ, 0x1c1f ;  /* 0x001c1fff04087589 */ /* 0x00006800000e0000 */
[----:B------:R0:W2:Y:S01]  /*8d70*/  SHFL.IDX PT, R9, R3, RZ, 0x1c1f ;  /* 0x001c1fff03097589 */ /* 0x0000a200000e0000 */
[----:B------:R-:W-:Y:S05]  /*8d80*/  @P0 BRA `(.L_x_204) ;  /* 0x0000000000300947 */ /* 0x000fea0003800000 */
        /* <DEDUP_REMOVED lines=9> */
[----:B------:R3:W-:Y:S04]  /*8e20*/  @!P2 ST.E.128 desc[UR36][R10.64], RZ ;  /* 0x000000ff0a00a985 */ /* 0x0007e8000c101d24 */
[----:B------:R3:W-:Y:S04]  /*8e30*/  @!P3 ST.E.128 desc[UR36][R12.64], RZ ;  /* 0x000000ff0c00b985 */ /* 0x0007e8000c101d24 */
[----:B------:R3:W-:Y:S02]  /*8e40*/  @!P4 ST.E.128 desc[UR36][R20.64], RZ ;  /* 0x000000ff1400c985 */ /* 0x0007e4000c101d24 */
.L_x_204:
[----:B------:R-:W-:Y:S05]  /*8e50*/  BSYNC B1 ;  /* 0x0000000000017941 */ /* 0x000fea0003800000 */
.L_x_203:
[----:B------:R-:W-:Y:S01]  /*8e60*/  VIADD R0, R0, 0x60 ;  /* 0x0000006000007836 */ /* 0x000fe20000000000 */
[----:B--2---:R2:W4:Y:S04]  /*8e70*/  SHFL.IDX PT, R9, R3, 0x1, 0x1c1f ;  /* 0x003c1f0003097f89 */ /* 0x00452800000e0000 */
[----:B------:R-:W-:Y:S01]  /*8e80*/  ISETP.GE.AND P0, PT, R0, R15, PT ;  /* 0x0000000f0000720c */ /* 0x000fe20003f06270 */
[----:B-1----:R2:W1:-:S12]  /*8e90*/  SHFL.IDX PT, R8, R4, 0x1, 0x1c1f ;  /* 0x003c1f0004087f89 */ /* 0x00245800000e0000 */
[----:B--2---:R-:W-:Y:S05]  /*8ea0*/  @P0 BRA `(.L_x_197) ;  /* 0x0000000000300947 */ /* 0x004fea0003800000 */
[----:B------:R-:W-:Y:S02]  /*8eb0*/  ULDC UR4, c[0x0][0xac8] ;  /* 0x0002b20000047ab9 */ /* 0x000fe40000000800 */
[----:B------:R-:W-:Y:S02]  /*8ec0*/  ISETP.GE.AND P3, PT, R142, UR4, PT ;  /* 0x000000048e007c0c */ /* 0x000fe4000bf66270 */
[----:B------:R-:W-:Y:S02]  /*8ed0*/  ISETP.GE.AND P4, PT, R143, UR4, PT ;  /* 0x000000048f007c0c */ /* 0x000fe4000bf86270 */
[----:B------:R-:W-:-:S09]  /*8ee0*/  ISETP.GE.AND P2, PT, R137, UR4, PT ;  /* 0x0000000489007c0c */ /* 0x000fd2000bf46270 */
[CC--:B-1-3--:R-:W-:Y:S02]  /*8ef0*/  @!P3 LEA R12, P0, R142.reuse, R8.reuse, 0x1 ;  /* 0x000000088e0cb211 */ /* 0x0cafe400078008ff */
[----:B------:R-:W-:Y:S02]  /*8f00*/  @!P4 LEA R14, P1, R143, R8, 0x1 ;  /* 0x000000088f0ec211 */ /* 0x000fe400078208ff */
[----:B----4-:R-:W-:Y:S01]  /*8f10*/  @!P2 IMAD.WIDE R10, R137, 0x2, R8 ;  /* 0x00000002890aa825 */ /* 0x010fe200078e0208 */
[-C--:B------:R-:W-:Y:S02]  /*8f20*/  @!P3 LEA.HI.X R13, R142, R9.reuse, R24, 0x1, P0 ;  /* 0x000000098e0db211 */ /* 0x080fe400000f0c18 */
[----:B------:R-:W-:Y:S02]  /*8f30*/  @!P4 LEA.HI.X R15, R143, R9, R22, 0x1, P1 ;  /* 0x000000098f0fc211 */ /* 0x000fe400008f0c16 */
[----:B------:R2:W-:Y:S04]  /*8f40*/  @!P2 ST.E.128 desc[UR36][R10.64], RZ ;  /* 0x000000ff0a00a985 */ /* 0x0005e8000c101d24 */
[----:B------:R2:W-:Y:S04]  /*8f50*/  @!P3 ST.E.128 desc[UR36][R12.64], RZ ;  /* 0x000000ff0c00b985 */ /* 0x0005e8000c101d24 */
[----:B------:R2:W-:Y:S02]  /*8f60*/  @!P4 ST.E.128 desc[UR36][R14.64], RZ ;  /* 0x000000ff0e00c985 */ /* 0x0005e4000c101d24 */
.L_x_197:
[----:B------:R-:W-:Y:S05]  /*8f70*/  BSYNC B0 ;  /* 0x0000000000007941 */ /* 0x000fea0003800000 */
.L_x_191:
[----:B------:R-:W-:Y:S02]  /*8f80*/  ULDC UR4, c[0x0][0xc3c] ;  /* 0x00030f0000047ab9 */ /* 0x000fe40000000800 */
[----:B------:R-:W-:-:S13]  /*8f90*/  ISETP.GE.AND P0, PT, R7, UR4, PT ;  /* 0x0000000407007c0c */ /* 0x000fda000bf06270 */
[----:B------:R-:W-:Y:S05]  /*8fa0*/  @!P0 BRA `(.L_x_205) ;  /* 0xffffff8000208947 */ /* 0x000fea000383ffff */
[----:B------:R-:W-:Y:S05]  /*8fb0*/  EXIT ;  /* 0x000000000000794d */ /* 0x000fea0003800000 */
.L_x_162:
[----:B------:R-:W-:-:S08]  /*8fc0*/  NOP ;  /* 0x0000000000007918 */ /* 0x000fd00000000000 */
[----:B------:R-:W0:-:S00]  /*8fd0*/  USETMAXREG.DEALLOC.CTAPOOL 0x20 ;  /* 0x00000020000079c8 */ /* 0x000e0000080e0500 */
[----:B0-----:R-:W-:Y:S02]  /*8fe0*/  LOP3.LUT R0, R0, 0x3, RZ, 0xc0, !PT ;  /* 0x0000000300007812 */ /* 0x001fe400078ec0ff */
[----:B------:R-:W-:-:S04]  /*8ff0*/  LOP3.LUT R16, R16, 0xffffffbf, RZ, 0xc0, !PT ;  /* 0xffffffbf10107812 */ /* 0x000fc800078ec0ff */
[----:B------:R-:W0:Y:S02]  /*9000*/  SHFL.IDX PT, R0, R0, RZ, 0x1f ;  /* 0x00001fff00007589 */ /* 0x000e2400000e0000 */
[----:B0-----:R-:W-:Y:S01]  /*9010*/  ISETP.NE.AND P0, PT, R0, RZ, PT ;  /* 0x000000ff0000720c */ /* 0x001fe20003f05270 */
[----:B------:R-:W-:-:S12]  /*9020*/  IMAD.MOV.U32 R0, RZ, RZ, RZ ;  /* 0x000000ffff007224 */ /* 0x000fd800078e00ff */
[----:B------:R-:W-:Y:S01]  /*9030*/  @P0 LOP3.LUT R16, R16, 0x40, RZ, 0xfc, !PT ;  /* 0x0000004010100812 */ /* 0x000fe200078efcff */
[----:B------:R-:W-:Y:S06]  /*9040*/  @!P0 BRA `(.L_x_206) ;  /* 0x00000000001c8947 */ /* 0x000fec0003800000 */
[----:B------:R-:W0:Y:S08]  /*9050*/  S2UR UR5, SR_CgaCtaId ;  /* 0x00000000000579c3 */ /* 0x000e300000008800 */
[----:B------:R-:W-:Y:S06]  /*9060*/  BAR.SYNC.DEFER_BLOCKING 0x5, 0x200 ;  /* 0x0148000000007b1d */ /* 0x000fec0000010000 */
[----:B------:R-:W-:-:S02]  /*9070*/  UMOV UR4, 0x400 ;  /* 0x0000040000047882 */ /* 0x000fc40000000000 */
[----:B0-----:R-:W-:-:S09]  /*9080*/  ULEA UR4, UR5, UR4, 0x18 ;  /* 0x0000000405047291 */ /* 0x001fd2000f8ec03f */
[----:B------:R-:W1:Y:S01]  /*9090*/  LDS.128 R24, [UR4+0x2d8d0] ;  /* 0x02d8d004ff187984 */ /* 0x000e620008000c00 */
[----:B------:R-:W-:Y:S06]  /*90a0*/  BAR.ARV 0x4, 0x200 ;  /* 0x0108000000007b1d */ /* 0x000fec0000002000 */
[----:B------:R-:W-:Y:S05]  /*90b0*/  BRA `(.L_x_207) ;  /* 0x0000000800907947 */ /* 0x000fea0003800000 */
.L_x_206:
[----:B------:R-:W0:Y:S01]  /*90c0*/  S2R R2, SR_TID.X ;  /* 0x0000000000027919 */ /* 0x000e220000002100 */
[----:B------:R-:W-:Y:S01]  /*90d0*/  ULDC UR4, c[0x0][0xc3c] ;  /* 0x00030f0000047ab9 */ /* 0x000fe20000000800 */
[----:B------:R-:W-:Y:S01]  /*90e0*/  IMAD.MOV.U32 R9, RZ, RZ, RZ ;  /* 0x000000ffff097224 */ /* 0x000fe200078e00ff */
[----:B------:R-:W1:Y:S01]  /*90f0*/  S2UR UR6, SR_CTAID.X ;  /* 0x00000000000679c3 */ /* 0x000e620000002500 */
[----:B------:R-:W-:Y:S01]  /*9100*/  ULDC UR5, c[0x0][0xc38] ;  /* 0x00030e0000057ab9 */ /* 0x000fe20000000800 */
[----:B0-----:R-:W-:-:S04]  /*9110*/  LOP3.LUT R7, R2, 0x1f, RZ, 0xc0, !PT ;  /* 0x0000001f02077812 */ /* 0x001fc800078ec0ff */
[----:B------:R-:W-:-:S04]  /*9120*/  ISETP.NE.AND P0, PT, R7, 0x1f, PT ;  /* 0x0000001f0700780c */ /* 0x000fc80003f05270 */
[----:B------:R-:W-:-:S13]  /*9130*/  ISETP.GE.OR P1, PT, R7, UR4, !P0 ;  /* 0x0000000407007c0c */ /* 0x000fda000c726670 */
[----:B------:R-:W0:Y:S08]  /*9140*/  @!P1 LDC.64 R4, c[0x0][0xc80] ;  /* 0x00032000ff049b82 */ /* 0x000e300000000a00 */
[----:B------:R-:W2:Y:S01]  /*9150*/  @!P1 LDC.64 R2, c[0x0][0xc78] ;  /* 0x00031e00ff029b82 */ /* 0x000ea20000000a00 */
[----:B0-----:R-:W-:-:S05]  /*9160*/  @!P1 IMAD.WIDE.U32 R4, R7, 0x4, R4 ;  /* 0x0000000407049825 */ /* 0x001fca00078e0004 */
[----:B------:R-:W3:Y:S01]  /*9170*/  @!P1 LDG.E R0, desc[UR36][R4.64] ;  /* 0x0000002404009981 */ /* 0x000ee2000c1e1900 */
[----:B--2---:R-:W-:-:S05]  /*9180*/  @!P1 IMAD.WIDE.U32 R2, R7, 0x4, R2 ;  /* 0x0000000407029825 */ /* 0x004fca00078e0002 */
[----:B------:R-:W3:Y:S01]  /*9190*/  @!P1 LDG.E R9, desc[UR36][R2.64] ;  /* 0x0000002402099981 */ /* 0x000ee2000c1e1900 */
[C---:B------:R-:W-:Y:S02]  /*91a0*/  ISETP.NE.AND P1, PT, R7.reuse, RZ, PT ;  /* 0x000000ff0700720c */ /* 0x040fe40003f25270 */
[C---:B------:R-:W-:Y:S02]  /*91b0*/  ISETP.GE.U32.AND P2, PT, R7.reuse, 0x2, PT ;  /* 0x000000020700780c */ /* 0x040fe40003f46070 */
[C---:B------:R-:W-:Y:S02]  /*91c0*/  ISETP.GE.U32.AND P3, PT, R7.reuse, 0x4, PT ;  /* 0x000000040700780c */ /* 0x040fe40003f66070 */
[C---:B------:R-:W-:Y:S02]  /*91d0*/  ISETP.GE.U32.AND P4, PT, R7.reuse, 0x8, PT ;  /* 0x000000080700780c */ /* 0x040fe40003f86070 */
[----:B------:R-:W-:Y:S01]  /*91e0*/  ISETP.GE.U32.AND P5, PT, R7, 0x10, PT ;  /* 0x000000100700780c */ /* 0x000fe20003fa6070 */
[----:B------:R-:W-:Y:S01]  /*91f0*/  UMOV UR4, URZ ;  /* 0x0000003f00047c82 */ /* 0x000fe20008000000 */
[----:B---3--:R-:W-:-:S05]  /*9200*/  IMAD R6, R0, R9, RZ ;  /* 0x0000000900067224 */ /* 0x008fca00078e02ff */
[----:B------:R-:W0:Y:S02]  /*9210*/  SHFL.UP PT, R8, R6, 0x1, RZ ;  /* 0x0420000006087989 */ /* 0x000e2400000e00ff */
[----:B0-----:R-:W-:-:S05]  /*9220*/  SEL R11, R8, RZ, P1 ;  /* 0x000000ff080b7207 */ /* 0x001fca0000800000 */
[----:B------:R-:W-:-:S05]  /*9230*/  IMAD.IADD R11, R6, 0x1, R11 ;  /* 0x00000001060b7824 */ /* 0x000fca00078e020b */
        /* <DEDUP_REMOVED lines=12> */
[----:B------:R-:W0:Y:S02]  /*9300*/  SHFL.IDX PT, R6, R2, 0x1f, 0x1f ;  /* 0x03e01f0002067f89 */ /* 0x000e2400000e0000 */
[----:B0-----:R-:W-:-:S05]  /*9310*/  IMAD R6, R6, UR5, RZ ;  /* 0x0000000506067c24 */ /* 0x001fca000f8e02ff */
[----:B-1----:R-:W-:Y:S01]  /*9320*/  ISETP.GT.AND P6, PT, R6, UR6, PT ;  /* 0x0000000606007c0c */ /* 0x002fe2000bfc4270 */
[----:B------:R-:W-:-:S12]  /*9330*/  IMAD.MOV.U32 R3, RZ, RZ, R6 ;  /* 0x000000ffff037224 */ /* 0x000fd800078e0006 */
[----:B------:R-:W-:Y:S05]  /*9340*/  @P6 BRA `(.L_x_208) ;  /* 0x0000000000986947 */ /* 0x000fea0003800000 */
[----:B------:R-:W-:Y:S01]  /*9350*/  MOV R6, R3 ;  /* 0x0000000300067202 */ /* 0x000fe20000000f00 */
[----:B------:R-:W-:Y:S01]  /*9360*/  UMOV UR4, URZ ;  /* 0x0000003f00047c82 */ /* 0x000fe20008000000 */
[----:B------:R-:W-:-:S05]  /*9370*/  ULDC UR5, c[0x0][0xc38] ;  /* 0x00030e0000057ab9 */ /* 0x000fca0000000800 */
.L_x_210:
[----:B------:R-:W0:Y:S01]  /*9380*/  LDC R0, c[0x0][0xc3c] ;  /* 0x00030f00ff007b82 */ /* 0x000e220000000800 */
[----:B------:R-:W-:-:S06]  /*9390*/  UIADD3 UR4, UR4, 0x1f, URZ ;  /* 0x0000001f04047890 */ /* 0x000fcc000fffe03f */
[----:B0-----:R-:W-:-:S13]  /*93a0*/  ISETP.LE.AND P6, PT, R0, UR4, PT ;  /* 0x0000000400007c0c */ /* 0x001fda000bfc3270 */
[----:B------:R-:W-:Y:S05]  /*93b0*/  @P6 BRA `(.L_x_209) ;  /* 0x0000000400a46947 */ /* 0x000fea0003800000 */
[----:B------:R-:W-:-:S05]  /*93c0*/  VIADD R9, R7, UR4 ;  /* 0x0000000407097c36 */ /* 0x000fca0008000000 */
[----:B------:R-:W-:Y:S01]  /*93d0*/  ISETP.GE.OR P6, PT, R9, R0, !P0 ;  /* 0x000000000900720c */ /* 0x000fe200047c6670 */
[----:B------:R-:W-:-:S12]  /*93e0*/  IMAD.MOV.U32 R0, RZ, RZ, RZ ;  /* 0x000000ffff007224 */ /* 0x000fd800078e00ff */
[----:B------:R-:W0:Y:S08]  /*93f0*/  @!P6 LDC.64 R4, c[0x0][0xc80] ;  /* 0x00032000ff04eb82 */ /* 0x000e300000000a00 */
[----:B------:R-:W1:Y:S01]  /*9400*/  @!P6 LDC.64 R2, c[0x0][0xc78] ;  /* 0x00031e00ff02eb82 */ /* 0x000e620000000a00 */
[----:B0-----:R-:W-:-:S05]  /*9410*/  @!P6 IMAD.WIDE R4, R9, 0x4, R4 ;  /* 0x000000040904e825 */ /* 0x001fca00078e0204 */
[----:B------:R-:W2:Y:S01]  /*9420*/  @!P6 LDG.E R0, desc[UR36][R4.64] ;  /* 0x000000240400e981 */ /* 0x000ea2000c1e1900 */
[----:B-1----:R-:W-:-:S04]  /*9430*/  @!P6 IMAD.WIDE R2, R9, 0x4, R2 ;  /* 0x000000040902e825 */ /* 0x002fc800078e0202 */
[----:B------:R-:W-:-:S06]  /*9440*/  IMAD.MOV.U32 R9, RZ, RZ, RZ ;  /* 0x000000ffff097224 */ /* 0x000fcc00078e00ff */
[----:B------:R-:W2:Y:S02]  /*9450*/  @!P6 LDG.E R9, desc[UR36][R2.64] ;  /* 0x000000240209e981 */ /* 0x000ea4000c1e1900 */
[----:B--2---:R-:W-:-:S05]  /*9460*/  IMAD R13, R0, R9, RZ ;  /* 0x00000009000d7224 */ /* 0x004fca00078e02ff */
        /* <DEDUP_REMOVED lines=16> */
[----:B0-----:R-:W-:-:S04]  /*9570*/  IMAD R3, R4, UR5, RZ ;  /* 0x0000000504037c24 */ /* 0x001fc8000f8e02ff */
[----:B------:R-:W-:-:S05]  /*9580*/  IMAD.IADD R6, R3, 0x1, R6 ;  /* 0x0000000103067824 */ /* 0x000fca00078e0206 */
[----:B------:R-:W-:-:S13]  /*9590*/  ISETP.GT.AND P6, PT, R6, UR6, PT ;  /* 0x0000000606007c0c */ /* 0x000fda000bfc4270 */
[----:B------:R-:W-:Y:S05]  /*95a0*/  @!P6 BRA `(.L_x_210) ;  /* 0xfffffffc0074e947 */ /* 0x000fea000383ffff */
.L_x_208:
[----:B------:R-:W-:Y:S02]  /*95b0*/  IMAD.IADD R11, R6, 0x1, -R3 ;  /* 0x00000001060b7824 */ /* 0x000fe400078e0a03 */
[----:B------:R-:W-:Y:S02]  /*95c0*/  IMAD.MOV.U32 R24, RZ, RZ, RZ ;  /* 0x000000ffff187224 */ /* 0x000fe400078e00ff */
[----:B------:R-:W-:-:S05]  /*95d0*/  IMAD R3, R2, UR5, R11 ;  /* 0x0000000502037c24 */ /* 0x000fca000f8e020b */
[----:B------:R-:W-:-:S13]  /*95e0*/  ISETP.GT.AND P0, PT, R3, UR6, PT ;  /* 0x0000000603007c0c */ /* 0x000fda000bf04270 */
[----:B------:R-:W-:-:S04]  /*95f0*/  VOTE.ANY R5, PT, !P0 ;  /* 0x0000000000057806 */ /* 0x000fc800040e0100 */
[----:B------:R-:W0:Y:S01]  /*9600*/  POPC R27, R5 ;  /* 0x00000005001b7309 */ /* 0x000e220000000000 */
[----:B------:R-:W-:Y:S01]  /*9610*/  ISETP.NE.AND P0, PT, R5, RZ, PT ;  /* 0x000000ff0500720c */ /* 0x000fe20003f05270 */
[----:B0-----:R-:W0:Y:S04]  /*9620*/  SHFL.IDX PT, R0, R0, R27, 0x1f ;  /* 0x00001f1b00007589 */ /* 0x001e2800000e0000 */
[----:B------:R-:W1:Y:S01]  /*9630*/  SHFL.IDX PT, R9, R9, R27, 0x1f ;  /* 0x00001f1b09097589 */ /* 0x000e6200000e0000 */
[----:B0-----:R-:W-:-:S04]  /*9640*/  IABS R4, R0 ;  /* 0x0000000000047213 */ /* 0x001fc80000000000 */
[----:B------:R-:W0:Y:S01]  /*9650*/  I2F.RP R6, R4 ;  /* 0x0000000400067306 */ /* 0x000e220000209400 */
[----:B-1----:R-:W-:-:S07]  /*9660*/  IABS R8, R9 ;  /* 0x0000000900087213 */ /* 0x002fce0000000000 */
[----:B0-----:R-:W0:Y:S02]  /*9670*/  MUFU.RCP R6, R6 ;  /* 0x0000000600067308 */ /* 0x001e240000001000 */
[----:B0-----:R-:W-:-:S06]  /*9680*/  VIADD R3, R6, 0xffffffe ;  /* 0x0ffffffe06037836 */ /* 0x001fcc0000000000 */
[----:B------:R-:W0:Y:S02]  /*9690*/  F2I.FTZ.U32.TRUNC.NTZ R3, R3 ;  /* 0x0000000300037305 */ /* 0x000e24000021f000 */
[----:B0-----:R-:W-:Y:S01]  /*96a0*/  IMAD.MOV R13, RZ, RZ, -R3 ;  /* 0x000000ffff0d7224 */ /* 0x001fe200078e0a03 */
[----:B------:R-:W-:Y:S06]  /*96b0*/  @!P0 BRA `(.L_x_211) ;  /* 0x0000000000088947 */ /* 0x000fec0003800000 */
[----:B------:R-:W-:-:S05]  /*96c0*/  VIADD R5, R27, 0xffffffff ;  /* 0xffffffff1b057836 */ /* 0x000fca0000000000 */
[----:B------:R0:W1:Y:S02]  /*96d0*/  SHFL.IDX PT, R24, R2, R5, 0x1f ;  /* 0x00001f0502187589 */ /* 0x00006400000e0000 */
.L_x_211:
[----:B-1----:R-:W-:Y:S02]  /*96e0*/  IMAD R24, R24, UR5, R11 ;  /* 0x0000000518187c24 */ /* 0x002fe4000f8e020b */
[----:B------:R-:W-:Y:S02]  /*96f0*/  IMAD R11, R13, R4, RZ ;  /* 0x000000040d0b7224 */ /* 0x000fe400078e02ff */
[----:B0-----:R-:W-:Y:S01]  /*9700*/  IMAD.MOV.U32 R2, RZ, RZ, RZ ;  /* 0x000000ffff027224 */ /* 0x001fe200078e00ff */
[----:B------:R-:W-:Y:S01]  /*9710*/  IADD3 R25, -R24, UR6, RZ ;  /* 0x0000000618197c10 */ /* 0x000fe2000fffe1ff */
[----:B------:R-:W-:Y:S01]  /*9720*/  IMAD.MOV.U32 R5, RZ, RZ, R8 ;  /* 0x000000ffff057224 */ /* 0x000fe200078e0008 */
[----:B------:R-:W-:Y:S01]  /*9730*/  IABS R8, R0 ;  /* 0x0000000000087213 */ /* 0x000fe20000000000 */
[----:B------:R-:W-:Y:S01]  /*9740*/  IMAD.HI.U32 R2, R3, R11, R2 ;  /* 0x0000000b03027227 */ /* 0x000fe200078e0002 */
[----:B------:R-:W-:Y:S01]  /*9750*/  IABS R3, R25 ;  /* 0x0000001900037213 */ /* 0x000fe20000000000 */
[----:B------:R-:W0:Y:S02]  /*9760*/  I2F.RP R6, R5 ;  /* 0x0000000500067306 */ /* 0x000e240000209400 */
[----:B------:R-:W-:-:S02]  /*9770*/  IMAD.MOV R8, RZ, RZ, -R8 ;  /* 0x000000ffff087224 */ /* 0x000fc400078e0a08 */
[----:B------:R-:W-:-:S04]  /*9780*/  IMAD.HI.U32 R2, R2, R3, RZ ;  /* 0x0000000302027227 */ /* 0x000fc800078e00ff */
[----:B------:R-:W-:Y:S02]  /*9790*/  IMAD R3, R2, R8, R3 ;  /* 0x0000000802037224 */ /* 0x000fe400078e0203 */
[----:B------:R-:W-:-:S03]  /*97a0*/  VIADD R27, R27, UR4 ;  /* 0x000000041b1b7c36 */ /* 0x000fc60008000000 */
[----:B------:R-:W-:Y:S01]  /*97b0*/  ISETP.GT.U32.AND P1, PT, R4, R3, PT ;  /* 0x000000030400720c */ /* 0x000fe20003f24070 */
[----:B0-----:R-:W0:-:S12]  /*97c0*/  MUFU.RCP R6, R6 ;  /* 0x0000000600067308 */ /* 0x001e180000001000 */
[----:B------:R-:W-:Y:S02]  /*97d0*/  @!P1 IMAD.IADD R3, R3, 0x1, -R4 ;  /* 0x0000000103039824 */ /* 0x000fe400078e0a04 */
[----:B------:R-:W-:Y:S01]  /*97e0*/  @!P1 VIADD R2, R2, 0x1 ;  /* 0x0000000102029836 */ /* 0x000fe20000000000 */
[----:B------:R-:W-:Y:S02]  /*97f0*/  ISETP.NE.AND P1, PT, R0, RZ, PT ;  /* 0x000000ff0000720c */ /* 0x000fe40003f25270 */
[----:B------:R-:W-:Y:S01]  /*9800*/  ISETP.GE.U32.AND P0, PT, R3, R4, PT ;  /* 0x000000040300720c */ /* 0x000fe20003f06070 */
[----:B0-----:R-:W-:Y:S01]  /*9810*/  VIADD R8, R6, 0xffffffe ;  /* 0x0ffffffe06087836 */ /* 0x001fe20000000000 */
[----:B------:R-:W-:-:S03]  /*9820*/  LOP3.LUT R4, R25, R0, RZ, 0x3c, !PT ;  /* 0x0000000019047212 */ /* 0x000fc600078e3cff */
[----:B------:R0:W1:Y:S01]  /*9830*/  F2I.FTZ.U32.TRUNC.NTZ R3, R8 ;  /* 0x0000000800037305 */ /* 0x000062000021f000 */
[----:B------:R-:W-:-:S07]  /*9840*/  ISETP.GE.AND P2, PT, R4, RZ, PT ;  /* 0x000000ff0400720c */ /* 0x000fce0003f46270 */
[----:B------:R-:W-:Y:S01]  /*9850*/  @P0 VIADD R2, R2, 0x1 ;  /* 0x0000000102020836 */ /* 0x000fe20000000000 */
[----:B0-----:R-:W-:-:S03]  /*9860*/  IABS R8, R9 ;  /* 0x0000000900087213 */ /* 0x001fc60000000000 */
[----:B------:R-:W-:Y:S02]  /*9870*/  IMAD.MOV.U32 R6, RZ, RZ, R2 ;  /* 0x000000ffff067224 */ /* 0x000fe400078e0002 */
[----:B------:R-:W-:Y:S02]  /*9880*/  IMAD.MOV R8, RZ, RZ, -R8 ;  /* 0x000000ffff087224 */ /* 0x000fe400078e0a08 */
[----:B-1----:R-:W-:Y:S02]  /*9890*/  IMAD.MOV R2, RZ, RZ, -R3 ;  /* 0x000000ffff027224 */ /* 0x002fe400078e0a03 */
[----:B------:R-:W-:Y:S01]  /*98a0*/  @!P2 IMAD.MOV R6, RZ, RZ, -R6 ;  /* 0x000000ffff06a224 */ /* 0x000fe200078e0a06 */
[----:B------:R-:W-:Y:S01]  /*98b0*/  @!P1 LOP3.LUT R6, RZ, R0, RZ, 0x33, !PT ;  /* 0x00000000ff069212 */ /* 0x000fe200078e33ff */
[----:B------:R-:W-:Y:S02]  /*98c0*/  IMAD R11, R2, R5, RZ ;  /* 0x00000005020b7224 */ /* 0x000fe400078e02ff */
[----:B------:R-:W-:Y:S01]  /*98d0*/  IMAD.MOV.U32 R2, RZ, RZ, RZ ;  /* 0x000000ffff027224 */ /* 0x000fe200078e00ff */
[-C--:B------:R-:W-:Y:S01]  /*98e0*/  IABS R4, R6.reuse ;  /* 0x0000000600047213 */ /* 0x080fe20000000000 */
[----:B------:R-:W-:-:S02]  /*98f0*/  IMAD R0, R0, R6, RZ ;  /* 0x0000000600007224 */ /* 0x000fc400078e02ff */
[----:B------:R-:W-:-:S04]  /*9900*/  IMAD.HI.U32 R2, R3, R11, R2 ;  /* 0x0000000b03027227 */ /* 0x000fc800078e0002 */
[----:B------:R-:W-:Y:S02]  /*9910*/  IMAD.MOV.U32 R3, RZ, RZ, R4 ;  /* 0x000000ffff037224 */ /* 0x000fe400078e0004 */
[----:B------:R-:W-:Y:S02]  /*9920*/  IMAD.MOV.U32 R4, RZ, RZ, R8 ;  /* 0x000000ffff047224 */ /* 0x000fe400078e0008 */
[----:B------:R-:W-:-:S04]  /*9930*/  IMAD.HI.U32 R2, R2, R3, RZ ;  /* 0x0000000302027227 */ /* 0x000fc800078e00ff */
[----:B------:R-:W-:Y:S01]  /*9940*/  IMAD R4, R2, R4, R3 ;  /* 0x0000000402047224 */ /* 0x000fe200078e0203 */
[----:B------:R-:W-:Y:S01]  /*9950*/  LOP3.LUT R3, R6, R9, RZ, 0x3c, !PT ;  /* 0x0000000906037212 */ /* 0x000fe200078e3cff */
[----:B------:R-:W-:-:S03]  /*9960*/  IMAD.IADD R25, R25, 0x1, -R0 ;  /* 0x0000000119197824 */ /* 0x000fc600078e0a00 */
[----:B------:R-:W-:Y:S02]  /*9970*/  ISETP.GT.U32.AND P1, PT, R5, R4, PT ;  /* 0x000000040500720c */ /* 0x000fe40003f24070 */
[----:B------:R-:W-:-:S11]  /*9980*/  ISETP.GE.AND P2, PT, R3, RZ, PT ;  /* 0x000000ff0300720c */ /* 0x000fd60003f46270 */
[-C--:B------:R-:W-:Y:S01]  /*9990*/  @!P1 IADD3 R4, R4, -R5.reuse, RZ ;  /* 0x8000000504049210 */ /* 0x080fe20007ffe0ff */
[----:B------:R-:W-:Y:S01]  /*99a0*/  @!P1 VIADD R2, R2, 0x1 ;  /* 0x0000000102029836 */ /* 0x000fe20000000000 */
[----:B------:R-:W-:Y:S02]  /*99b0*/  ISETP.NE.AND P1, PT, R9, RZ, PT ;  /* 0x000000ff0900720c */ /* 0x000fe40003f25270 */
[----:B------:R-:W-:-:S13]  /*99c0*/  ISETP.GE.U32.AND P0, PT, R4, R5, PT ;  /* 0x000000050400720c */ /* 0x000fda0003f06070 */
[----:B------:R-:W-:-:S04]  /*99d0*/  @P0 VIADD R2, R2, 0x1 ;  /* 0x0000000102020836 */ /* 0x000fc80000000000 */
[----:B------:R-:W-:Y:S01]  /*99e0*/  @!P2 IMAD.MOV R2, RZ, RZ, -R2 ;  /* 0x000000ffff02a224 */ /* 0x000fe200078e0a02 */
[----:B------:R-:W-:-:S05]  /*99f0*/  @!P1 LOP3.LUT R2, RZ, R9, RZ, 0x33, !PT ;  /* 0x00000009ff029212 */ /* 0x000fca00078e33ff */
[----:B------:R-:W-:-:S04]  /*9a00*/  IMAD.MOV R26, RZ, RZ, -R2 ;  /* 0x000000ffff1a7224 */ /* 0x000fc800078e0a02 */
[C---:B------:R-:W-:Y:S02]  /*9a10*/  IMAD R26, R9.reuse, R26, R6 ;  /* 0x0000001a091a7224 */ /* 0x040fe400078e0206 */
[----:B------:R-:W-:-:S04]  /*9a20*/  IMAD R9, R9, 0x1000000, R2 ;  /* 0x0100000009097824 */ /* 0x000fc800078e0202 */
[----:B------:R-:W-:Y:S01]  /*9a30*/  IMAD R26, R26, 0x10000, R9 ;  /* 0x000100001a1a7824 */ /* 0x000fe200078e0209 */
[----:B------:R-:W-:Y:S06]  /*9a40*/  BRA `(.L_x_212) ;  /* 0x0000000000147947 */ /* 0x000fec0003800000 */
.L_x_209:
[----:B------:R-:W-:Y:S01]  /*9a50*/  ULDC UR4, c[0x0][0xc3c] ;  /* 0x00030f0000047ab9 */ /* 0x000fe20000000800 */
[----:B------:R-:W-:Y:S02]  /*9a60*/  IMAD.MOV.U32 R25, RZ, RZ, RZ ;  /* 0x000000ffff197224 */ /* 0x000fe400078e00ff */
[----:B------:R-:W-:Y:S02]  /*9a70*/  IMAD.U32 R24, RZ, RZ, UR6 ;  /* 0x00000006ff187e24 */ /* 0x000fe4000f8e00ff */
[----:B------:R-:W-:Y:S02]  /*9a80*/  IMAD.MOV.U32 R26, RZ, RZ, RZ ;  /* 0x000000ffff1a7224 */ /* 0x000fe400078e00ff */
[----:B------:R-:W-:-:S07]  /*9a90*/  IMAD.U32 R27, RZ, RZ, UR4 ;  /* 0x00000004ff1b7e24 */ /* 0x000fce000f8e00ff */
.L_x_212:
[----:B------:R-:W-:-:S13]  /*9aa0*/  ISETP.NE.AND P0, PT, R7, RZ, PT ;  /* 0x000000ff0700720c */ /* 0x000fda0003f05270 */
[----:B------:R-:W0:Y:S01]  /*9ab0*/  @!P0 S2R R3, SR_CgaCtaId ;  /* 0x0000000000038919 */ /* 0x000e220000008800 */
[----:B------:R-:W-:-:S04]  /*9ac0*/  @!P0 MOV R0, 0x400 ;  /* 0x0000040000008802 */ /* 0x000fc80000000f00 */
[----:B0-----:R-:W-:-:S05]  /*9ad0*/  @!P0 LEA R0, R3, R0, 0x18 ;  /* 0x0000000003008211 */ /* 0x001fca00078ec0ff */
[----:B------:R0:W-:Y:S01]  /*9ae0*/  @!P0 STS.128 [R0+0x2d8d0], R24 ;  /* 0x02d8d01800008388 */ /* 0x0001e20000000c00 */
[----:B------:R-:W-:Y:S06]  /*9af0*/  BAR.ARV 0x5, 0x200 ;  /* 0x0148000000007b1d */ /* 0x000fec0000002000 */
.L_x_207:
[----:B------:R2:W-:Y:S01]  /*9b00*/  STL [R1+0x3c], RZ ;  /* 0x00003cff01007387 */ /* 0x0005e20000100800 */
[----:B------:R-:W-:Y:S01]  /*9b10*/  ULDC UR4, c[0x0][0xc3c] ;  /* 0x00030f0000047ab9 */ /* 0x000fe20000000800 */
[----:B------:R-:W-:Y:S01]  /*9b20*/  IMAD.MOV.U32 R29, RZ, RZ, 0x1 ;  /* 0x00000001ff1d7424 */ /* 0x000fe200078e00ff */
[----:B-1----:R-:W-:Y:S01]  /*9b30*/  ISETP.GE.AND P0, PT, R27, UR4, PT ;  /* 0x000000041b007c0c */ /* 0x002fe2000bf06270 */
[----:B------:R-:W-:-:S12]  /*9b40*/  IMAD.MOV.U32 R22, RZ, RZ, RZ ;  /* 0x000000ffff167224 */ /* 0x000fd800078e00ff */
[----:B--2---:R-:W-:Y:S05]  /*9b50*/  @P0 BRA `(.L_x_213) ;  /* 0x00000048007c0947 */ /* 0x004fea0003800000 */
[----:B------:R-:W2:Y:S01]  /*9b60*/  LDL R6, [R1+0x20] ;  /* 0x0000200001067983 */ /* 0x000ea20000100800 */
[----:B------:R-:W0:Y:S01]  /*9b70*/  S2R R3, SR_TID.X ;  /* 0x0000000000037919 */ /* 0x000e220000002100 */
[----:B------:R-:W1:Y:S01]  /*9b80*/  S2UR UR5, SR_CgaCtaId ;  /* 0x00000000000579c3 */ /* 0x000e620000008800 */
[----:B------:R-:W-:Y:S01]  /*9b90*/  UMOV UR4, 0x400 ;  /* 0x0000040000047882 */ /* 0x000fe20000000000 */
[C---:B0-----:R-:W-:Y:S01]  /*9ba0*/  IMAD.SHL.U32 R0, R3.reuse, 0x8, RZ ;  /* 0x0000000803007824 */ /* 0x041fe200078e00ff */
[C---:B------:R-:W-:Y:S01]  /*9bb0*/  LOP3.LUT R5, R3.reuse, 0x7f, RZ, 0xc0, !PT ;  /* 0x0000007f03057812 */ /* 0x040fe200078ec0ff */
[----:B------:R-:W-:-:S03]  /*9bc0*/  IMAD.SHL.U32 R4, R3, 0x20, RZ ;  /* 0x0000002003047824 */ /* 0x000fc600078e00ff */
[----:B------:R-:W-:Y:S01]  /*9bd0*/  LOP3.LUT R2, R0, 0xd8, RZ, 0xc0, !PT ;  /* 0x000000d800027812 */ /* 0x000fe200078ec0ff */
[----:B-1----:R-:W-:-:S03]  /*9be0*/  ULEA UR4, UR5, UR4, 0x18 ;  /* 0x0000000405047291 */ /* 0x002fc6000f8ec03f */
[----:B------:R-:W-:Y:S02]  /*9bf0*/  LOP3.LUT R3, R2, 0x18, R3, 0x78, !PT ;  /* 0x0000001802037812 */ /* 0x000fe400078e7803 */
[----:B------:R-:W-:Y:S01]  /*9c00*/  SHF.R.U32.HI R5, RZ, 0x2, R5 ;  /* 0x00000002ff057819 */ /* 0x000fe20000011605 */
[----:B------:R-:W-:Y:S01]  /*9c10*/  IMAD.U32 R17, RZ, RZ, UR4 ;  /* 0x00000004ff117e24 */ /* 0x000fe2000f8e00ff */
[----:B------:R-:W-:Y:S01]  /*9c20*/  BSSY B8, `(.L_x_213) ;  /* 0x0000492000087945 */ /* 0x000fe20003800000 */
[----:B------:R-:W-:Y:S02]  /*9c30*/  IMAD.MOV.U32 R29, RZ, RZ, 0x1 ;  /* 0x00000001ff1d7424 */ /* 0x000fe400078e00ff */
[----:B------:R-:W-:Y:S01]  /*9c40*/  IMAD.MOV.U32 R22, RZ, RZ, RZ ;  /* 0x000000ffff167224 */ /* 0x000fe200078e00ff */
[----:B------:R-:W-:Y:S01]  /*9c50*/  ULDC UR38, c[0x0][0xc] ;  /* 0x0000030000267ab9 */ /* 0x000fe20000000800 */
[----:B--2---:R-:W-:Y:S02]  /*9c60*/  LOP3.LUT R2, R6, 0x2, RZ, 0xfc, !PT ;  /* 0x0000000206027812 */ /* 0x004fe400078efcff */
[----:B------:R-:W-:-:S03]  /*9c70*/  LOP3.LUT R6, R4, 0x60, RZ, 0xc0, !PT ;  /* 0x0000006004067812 */ /* 0x000fc600078ec0ff */
[----:B------:R0:W-:Y:S01]  /*9c80*/  STL [R1+0x48], R2 ;  /* 0x0000480201007387 */ /* 0x0001e20000100800 */
[----:B------:R-:W-:Y:S02]  /*9c90*/  LOP3.LUT R4, R0, 0x18, RZ, 0xc0, !PT ;  /* 0x0000001800047812 */ /* 0x000fe400078ec0ff */
[----:B0-----:R-:W-:Y:S02]  /*9ca0*/  LOP3.LUT R2, R3, 0x320, R0, 0xf8, !PT ;  /* 0x0000032003027812 */ /* 0x001fe400078ef800 */
[----:B------:R-:W-:-:S03]  /*9cb0*/  LOP3.LUT R0, R5, R6, RZ, 0xfc, !PT ;  /* 0x0000000605007212 */ /* 0x000fc600078efcff */
[----:B------:R-:W-:Y:S01]  /*9cc0*/  IMAD R0, R2, 0x2, R17 ;  /* 0x0000000202007824 */ /* 0x000fe200078e0211 */
[----:B------:R0:W-:Y:S04]  /*9cd0*/  STL [R1+0x3c], RZ ;  /* 0x00003cff01007387 */ /* 0x0001e80000100800 */
[----:B------:R0:W-:Y:S01]  /*9ce0*/  STL [R1+0x1c], R0 ;  /* 0x00001c0001007387 */ /* 0x0001e20000100800 */
[C---:B------:R-:W-:Y:S02]  /*9cf0*/  LOP3.LUT R5, R4.reuse, 0x20, RZ, 0xfc, !PT ;  /* 0x0000002004057812 */ /* 0x040fe400078efcff */
[----:B------:R-:W-:-:S07]  /*9d00*/  LOP3.LUT R3, R4, 0x40, RZ, 0xfc, !PT ;  /* 0x0000004004037812 */ /* 0x000fce00078efcff */
.L_x_274:
[----:B------:R-:W1:Y:S02]  /*9d10*/  LDC.64 R2, c[0x0][0xc88] ;  /* 0x00032200ff027b82 */ /* 0x000e640000000a00 */
[----:B-1----:R-:W-:-:S05]  /*9d20*/  IMAD.WIDE R2, R27, 0x4, R2 ;  /* 0x000000041b027825 */ /* 0x002fca00078e0202 */
[----:B0-----:R-:W0:Y:S01]  /*9d30*/  LDG.E R28, desc[UR36][R2.64] ;  /* 0x00000024021c7981 */ /* 0x001e22000c1e1900 */
[----:B------:R-:W-:Y:S05]  /*9d40*/  YIELD ;  /* 0x0000000000007946 */ /* 0x000fea0003800000 */
[----:B------:R-:W-:Y:S01]  /*9d50*/  ULDC.64 UR4, c[0x0][0xa28] ;  /* 0x00028a0000047ab9 */ /* 0x000fe20000000a00 */
[----:B------:R-:W-:Y:S01]  /*9d60*/  IMAD.MOV.U32 R6, RZ, RZ, RZ ;  /* 0x000000ffff067224 */ /* 0x000fe200078e00ff */
[----:B------:R-:W-:Y:S01]  /*9d70*/  ISETP.NE.U32.AND P0, PT, RZ, UR4, PT ;  /* 0x00000004ff007c0c */ /* 0x000fe2000bf05070 */
[----:B------:R-:W-:-:S03]  /*9d80*/  ULDC.64 UR6, c[0x0][0xa18] ;  /* 0x0002860000067ab9 */ /* 0x000fc60000000a00 */
[----:B------:R-:W-:Y:S02]  /*9d90*/  ISETP.NE.AND.EX P0, PT, RZ, UR5, PT, P0 ;  /* 0x00000005ff007c0c */ /* 0x000fe4000bf05300 */
[----:B0-----:R-:W-:-:S11]  /*9da0*/  SHF.R.S32.HI R0, RZ, 0x1f, R28 ;  /* 0x0000001fff007819 */ /* 0x001fd6000001141c */
[C---:B------:R-:W-:Y:S01]  /*9db0*/  @P0 LEA R2, P1, R28.reuse, UR4, 0x2 ;  /* 0x000000041c020c11 */ /* 0x040fe2000f8210ff */
[C---:B------:R-:W-:Y:S01]  /*9dc0*/  IMAD.SHL.U32 R18, R28.reuse, 0x4, RZ ;  /* 0x000000041c127824 */ /* 0x040fe200078e00ff */
[C-C-:B------:R-:W-:Y:S01]  /*9dd0*/  SHF.L.U64.HI R19, R28.reuse, 0x2, R0.reuse ;  /* 0x000000021c137819 */ /* 0x140fe20000010200 */
[----:B------:R0:W-:Y:S01]  /*9de0*/  STL [R1+0x28], R0 ;  /* 0x0000280001007387 */ /* 0x0001e20000100800 */
[----:B------:R-:W-:Y:S01]  /*9df0*/  @P0 LEA.HI.X R3, R28, UR5, R0, 0x2, P1 ;  /* 0x000000051c030c11 */ /* 0x000fe200088f1400 */
[----:B------:R-:W-:-:S04]  /*9e00*/  ULDC.64 UR4, c[0x0][0xa00] ;  /* 0x0002800000047ab9 */ /* 0x000fc80000000a00 */
[----:B--2---:R1:W2:Y:S01]  /*9e10*/  @P0 LDG.E R6, desc[UR36][R2.64] ;  /* 0x0000002402060981 */ /* 0x0042a2000c1e1900 */
[----:B------:R-:W-:Y:S02]  /*9e20*/  ISETP.NE.U32.AND P0, PT, RZ, UR4, PT ;  /* 0x00000004ff007c0c */ /* 0x000fe4000bf05070 */
[----:B------:R-:W-:Y:S01]  /*9e30*/  LOP3.LUT R16, R16, 0xffffffdf, RZ, 0xc0, !PT ;  /* 0xffffffdf10107812 */ /* 0x000fe200078ec0ff */
[----:B0-----:R-:W-:Y:S01]  /*9e40*/  IMAD.MOV.U32 R0, RZ, RZ, RZ ;  /* 0x000000ffff007224 */ /* 0x001fe200078e00ff */
[----:B------:R-:W-:Y:S02]  /*9e50*/  ISETP.NE.AND.EX P2, PT, RZ, UR5, PT, P0 ;  /* 0x00000005ff007c0c */ /* 0x000fe4000bf45300 */
[----:B------:R-:W-:Y:S02]  /*9e60*/  ISETP.NE.U32.AND P0, PT, RZ, UR6, PT ;  /* 0x00000006ff007c0c */ /* 0x000fe4000bf05070 */
[----:B-1----:R-:W-:Y:S02]  /*9e70*/  IADD3 R2, P1, R18, UR4, RZ ;  /* 0x0000000412027c10 */ /* 0x002fe4000ff3e0ff */
[----:B------:R-:W-:-:S02]  /*9e80*/  ISETP.NE.AND.EX P0, PT, RZ, UR7, PT, P0 ;  /* 0x00000007ff007c0c */ /* 0x000fc4000bf05300 */
[----:B------:R-:W-:Y:S01]  /*9e90*/  IADD3.X R3, R19, UR5, RZ, P1, !PT ;  /* 0x0000000513037c10 */ /* 0x000fe20008ffe4ff */
[----:B------:R-:W-:-:S04]  /*9ea0*/  ULDC.64 UR4, c[0x0][0x418] ;  /* 0x0001060000047ab9 */ /* 0x000fc80000000a00 */
[----:B------:R-:W-:Y:S01]  /*9eb0*/  @P2 LOP3.LUT R16, R16, 0x20, RZ, 0xfc, !PT ;  /* 0x0000002010102812 */ /* 0x000fe200078efcff */
[----:B------:R-:W3:Y:S05]  /*9ec0*/  @P2 LDG.E R0, desc[UR36][R2.64] ;  /* 0x0000002402002981 */ /* 0x000eea000c1e1900 */
[----:B------:R-:W-:-:S04]  /*9ed0*/  @P0 IADD3 R4, P1, R18, UR6, RZ ;  /* 0x0000000612040c10 */ /* 0x000fc8000ff3e0ff */
[----:B------:R-:W-:-:S05]  /*9ee0*/  @P0 IADD3.X R5, R19, UR7, RZ, P1, !PT ;  /* 0x0000000713050c10 */ /* 0x000fca0008ffe4ff */
[----:B------:R-:W4:Y:S01]  /*9ef0*/  @P0 LDG.E R4, desc[UR36][R4.64] ;  /* 0x0000002404040981 */ /* 0x000f22000c1e1900 */
[----:B------:R-:W-:-:S03]  /*9f00*/  UISETP.NE.U32.AND UP0, UPT, UR4, URZ, UPT ;  /* 0x0000003f0400728c */ /* 0x000fc6000bf05070 */
[----:B------:R-:W-:Y:S01]  /*9f10*/  ULDC UR4, c[0x0][0x424] ;  /* 0x0001090000047ab9 */ /* 0x000fe20000000800 */
[----:B------:R-:W-:-:S03]  /*9f20*/  UISETP.NE.AND.EX UP0, UPT, UR5, URZ, UPT, UP0 ;  /* 0x0000003f0500728c */ /* 0x000fc6000bf05300 */
[----:B------:R-:W-:Y:S01]  /*9f30*/  ULDC UR5, c[0x0][0x2f0] ;  /* 0x0000bc0000057ab9 */ /* 0x000fe20000000800 */
[----:B------:R-:W-:-:S04]  /*9f40*/  USEL UR4, UR4, 0x1, UP0 ;  /* 0x0000000104047887 */ /* 0x000fc80008000000 */
[----:B------:R-:W-:Y:S01]  /*9f50*/  UIMAD UR4, UR4, UR5, URZ ;  /* 0x00000005040472a4 */ /* 0x000fe2000f8e023f */
[----:B---3--:R0:W-:Y:S04]  /*9f60*/  STL [R1], R0 ;  /* 0x0000000001007387 */ /* 0x0081e80000100800 */
[----:B--2---:R1:W-:Y:S01]  /*9f70*/  STL [R1+0x14], R6 ;  /* 0x0000140601007387 */ /* 0x0043e20000100800 */
[----:B0-----:R-:W-:-:S03]  /*9f80*/  IMAD.U32 R0, RZ, RZ, UR4 ;  /* 0x00000004ff007e24 */ /* 0x001fc6000f8e00ff */
[----:B----4-:R1:W-:Y:S01]  /*9f90*/  @P0 STL [R1+0x30], R4 ;  /* 0x0000300401000387 */ /* 0x0103e20000100800 */
[----:B------:R-:W-:Y:S05]  /*9fa0*/  @P0 BRA `(.L_x_214) ;  /* 0x0000000000200947 */ /* 0x000fea0003800000 */
[----:B------:R-:W-:Y:S02]  /*9fb0*/  ULDC UR4, c[0x0][0x288] ;  /* 0x0000a20000047ab9 */ /* 0x000fe40000000800 */
[----:B-1----:R-:W-:-:S05]  /*9fc0*/  IMAD.U32 R4, RZ, RZ, UR4 ;  /* 0x00000004ff047e24 */ /* 0x002fca000f8e00ff */
[----:B------:R0:W-:Y:S01]  /*9fd0*/  STL [R1+0x30], R4 ;  /* 0x0000300401007387 */ /* 0x0001e20000100800 */
[----:B------:R-:W-:Y:S05]  /*9fe0*/  @!P2 BRA `(.L_x_214) ;  /* 0x000000000010a947 */ /* 0x000fea0003800000 */
[----:B0-----:R-:W2:Y:S04]  /*9ff0*/  LDG.E R4, desc[UR36][R2.64] ;  /* 0x0000002402047981 */ /* 0x001ea8000c1e1900 */
[----:B------:R-:W2:Y:S02]  /*a000*/  LDG.E R2, desc[UR36][R2.64+0x4] ;  /* 0x0000042402027981 */ /* 0x000ea4000c1e1900 */
[----:B--2---:R-:W-:-:S05]  /*a010*/  IMAD.IADD R2, R2, 0x1, -R4 ;  /* 0x0000000102027824 */ /* 0x004fca00078e0a04 */
[----:B------:R2:W-:Y:S02]  /*a020*/  STL [R1+0x30], R2 ;  /* 0x0000300201007387 */ /* 0x0005e40000100800 */
.L_x_214:
[----:B01----:R-:W-:Y:S01]  /*a030*/  IMAD.MOV.U32 R4, RZ, RZ, R28 ;  /* 0x000000ffff047224 */ /* 0x003fe200078e001c */
[----:B------:R-:W-:Y:S02]  /*a040*/  ULDC.64 UR4, c[0x0][0xa20] ;  /* 0x0002880000047ab9 */ /* 0x000fe40000000a00 */
[----:B------:R-:W-:Y:S02]  /*a050*/  ISETP.NE.U32.AND P0, PT, RZ, UR4, PT ;  /* 0x00000004ff007c0c */ /* 0x000fe4000bf05070 */
[----:B------:R0:W-:Y:S02]  /*a060*/  STL [R1+0x4], R4 ;  /* 0x0000040401007387 */ /* 0x0001e40000100800 */
[----:B------:R-:W-:-:S13]  /*a070*/  ISETP.NE.AND.EX P0, PT, RZ, UR5, PT, P0 ;  /* 0x00000005ff007c0c */ /* 0x000fda000bf05300 */
[----:B0-----:R-:W-:Y:S05]  /*a080*/  @!P0 BRA `(.L_x_215) ;  /* 0x0000000000108947 */ /* 0x001fea0003800000 */
[----:B--2---:R-:W-:-:S04]  /*a090*/  IADD3 R2, P0, R18, UR4, RZ ;  /* 0x0000000412027c10 */ /* 0x004fc8000ff1e0ff */
[----:B------:R-:W-:-:S05]  /*a0a0*/  IADD3.X R3, R19, UR5, RZ, P0, !PT ;  /* 0x0000000513037c10 */ /* 0x000fca00087fe4ff */
[----:B------:R0:W5:Y:S01]  /*a0b0*/  LDG.E R0, desc[UR36][R2.64] ;  /* 0x0000002402007981 */ /* 0x000162000c1e1900 */
[----:B------:R-:W-:Y:S05]  /*a0c0*/  BRA `(.L_x_216) ;  /* 0x0000000000247947 */ /* 0x000fea0003800000 */
.L_x_215:
[----:B------:R-:W-:Y:S02]  /*a0d0*/  ULDC.64 UR4, c[0x0][0xa08] ;  /* 0x0002820000047ab9 */ /* 0x000fe40000000a00 */
[----:B------:R-:W-:-:S04]  /*a0e0*/  ISETP.NE.U32.AND P0, PT, RZ, UR4, PT ;  /* 0x00000004ff007c0c */ /* 0x000fc8000bf05070 */
[----:B------:R-:W-:-:S13]  /*a0f0*/  ISETP.NE.AND.EX P0, PT, RZ, UR5, PT, P0 ;  /* 0x00000005ff007c0c */ /* 0x000fda000bf05300 */
[----:B------:R-:W-:Y:S05]  /*a100*/  @!P0 BRA `(.L_x_216) ;  /* 0x0000000000148947 */ /* 0x000fea0003800000 */
[----:B--2---:R-:W0:Y:S02]  /*a110*/  LDC.64 R2, c[0x0][0xa08] ;  /* 0x00028200ff027b82 */ /* 0x004e240000000a00 */
[----:B0-----:R-:W-:-:S05]  /*a120*/  IMAD.WIDE R2, R4, 0x4, R2 ;  /* 0x0000000404027825 */ /* 0x001fca00078e0202 */
[----:B------:R-:W2:Y:S04]  /*a130*/  LDG.E R0, desc[UR36][R2.64] ;  /* 0x0000002402007981 */ /* 0x000ea8000c1e1900 */
[----:B------:R-:W2:Y:S02]  /*a140*/  LDG.E R2, desc[UR36][R2.64+0x4] ;  /* 0x0000042402027981 */ /* 0x000ea4000c1e1900 */
[----:B--2---:R-:W-:-:S07]  /*a150*/  IMAD.IADD R0, R2, 0x1, -R0 ;  /* 0x0000000102007824 */ /* 0x004fce00078e0a00 */
.L_x_216:
[----:B0----5:R-:W-:Y:S01]  /*a160*/  IADD3 R3, -R6, R0, RZ ;  /* 0x0000000006037210 */ /* 0x021fe20007ffe1ff */
[----:B------:R-:W-:Y:S01]  /*a170*/  BSSY B0, `(.L_x_217) ;  /* 0x000002a000007945 */ /* 0x000fe20003800000 */
[C---:B--2---:R-:W-:Y:S02]  /*a180*/  LOP3.LUT R2, R26.reuse, 0xff000000, RZ, 0xc0, !PT ;  /* 0xff0000001a027812 */ /* 0x044fe400078ec0ff */
[C---:B------:R-:W-:Y:S01]  /*a190*/  ISETP.GE.AND P0, PT, R3.reuse, 0x1, PT ;  /* 0x000000010300780c */ /* 0x040fe20003f06270 */
[----:B------:R0:W-:Y:S01]  /*a1a0*/  STL [R1+0xc], R3 ;  /* 0x00000c0301007387 */ /* 0x0001e20000100800 */
[----:B------:R-:W-:Y:S01]  /*a1b0*/  SHF.R.U32.HI R2, RZ, 0x8, R2 ;  /* 0x00000008ff027819 */ /* 0x000fe20000011602 */
[----:B------:R-:W-:Y:S01]  /*a1c0*/  VIADD R0, R3, 0x7f ;  /* 0x0000007f03007836 */ /* 0x000fe20000000000 */
[----:B------:R-:W-:-:S04]  /*a1d0*/  LOP3.LUT R4, R26, 0xff0000, RZ, 0xc0, !PT ;  /* 0x00ff00001a047812 */ /* 0x000fc800078ec0ff */
[----:B------:R-:W-:Y:S02]  /*a1e0*/  LEA.HI R4, R4, R2, RZ, 0x10 ;  /* 0x0000000204047211 */ /* 0x000fe400078f80ff */
[----:B------:R-:W-:-:S04]  /*a1f0*/  SHF.R.S32.HI R2, RZ, 0x1f, R0 ;  /* 0x0000001fff027819 */ /* 0x000fc80000011400 */
[----:B------:R-:W-:Y:S01]  /*a200*/  LEA.HI R0, R2, R0, RZ, 0x7 ;  /* 0x0000000002007211 */ /* 0x000fe200078f38ff */
[----:B------:R-:W-:-:S03]  /*a210*/  IMAD.MOV.U32 R2, RZ, RZ, RZ ;  /* 0x000000ffff027224 */ /* 0x000fc600078e00ff */
[----:B------:R-:W-:Y:S01]  /*a220*/  SHF.R.S32.HI R0, RZ, 0x7, R0 ;  /* 0x00000007ff007819 */ /* 0x000fe20000011400 */
[----:B0-----:R-:W-:Y:S06]  /*a230*/  @!P0 BRA `(.L_x_218) ;  /* 0x0000000000748947 */ /* 0x001fec0003800000 */
[----:B------:R-:W-:-:S04]  /*a240*/  SHF.R.U32.HI R5, RZ, 0x10, R4 ;  /* 0x00000010ff057819 */ /* 0x000fc80000011604 */
[----:B------:R-:W-:-:S13]  /*a250*/  ISETP.NE.AND P0, PT, R5, RZ, PT ;  /* 0x000000ff0500720c */ /* 0x000fda0003f05270 */
[----:B------:R-:W0:Y:S02]  /*a260*/  @!P0 LDC R5, c[0x0][0x9f0] ;  /* 0x00027c00ff058b82 */ /* 0x000e240000000800 */
[----:B0-----:R-:W-:Y:S02]  /*a270*/  IABS R7, R5 ;  /* 0x0000000500077213 */ /* 0x001fe40000000000 */
[----:B------:R-:W-:Y:S02]  /*a280*/  IADD3 R6, R5, -0x1, R0 ;  /* 0xffffffff05067810 */ /* 0x000fe40007ffe000 */
[----:B------:R-:W0:Y:S08]  /*a290*/  I2F.RP R2, R7 ;  /* 0x0000000700027306 */ /* 0x000e300000209400 */
[----:B0-----:R-:W0:Y:S02]  /*a2a0*/  MUFU.RCP R2, R2 ;  /* 0x0000000200027308 */ /* 0x001e240000001000 */
[----:B0-----:R-:W-:-:S06]  /*a2b0*/  VIADD R2, R2, 0xffffffe ;  /* 0x0ffffffe02027836 */ /* 0x001fcc0000000000 */
[----:B------:R0:W1:Y:S02]  /*a2c0*/  F2I.FTZ.U32.TRUNC.NTZ R3, R2 ;  /* 0x0000000200037305 */ /* 0x000064000021f000 */
[----:B0-----:R-:W-:-:S04]  /*a2d0*/  LOP3.LUT R2, R6, R5, RZ, 0x3c, !PT ;  /* 0x0000000506027212 */ /* 0x001fc800078e3cff */
[----:B------:R-:W-:Y:S01]  /*a2e0*/  ISETP.GE.AND P2, PT, R2, RZ, PT ;  /* 0x000000ff0200720c */ /* 0x000fe20003f46270 */
[----:B-1----:R-:W-:-:S04]  /*a2f0*/  IMAD.MOV R2, RZ, RZ, -R3 ;  /* 0x000000ffff027224 */ /* 0x002fc800078e0a03 */
[----:B------:R-:W-:Y:S02]  /*a300*/  IMAD R8, R2, R7, RZ ;  /* 0x0000000702087224 */ /* 0x000fe400078e02ff */
[----:B------:R-:W-:-:S04]  /*a310*/  IMAD.MOV.U32 R2, RZ, RZ, RZ ;  /* 0x000000ffff027224 */ /* 0x000fc800078e00ff */
[----:B------:R-:W-:Y:S01]  /*a320*/  IMAD.HI.U32 R8, R3, R8, R2 ;  /* 0x0000000803087227 */ /* 0x000fe200078e0002 */
[----:B------:R-:W-:Y:S02]  /*a330*/  IABS R2, R6 ;  /* 0x0000000600027213 */ /* 0x000fe40000000000 */
[----:B------:R-:W-:-:S03]  /*a340*/  IABS R3, R5 ;  /* 0x0000000500037213 */ /* 0x000fc60000000000 */
[----:B------:R-:W-:-:S04]  /*a350*/  IMAD.HI.U32 R8, R8, R2, RZ ;  /* 0x0000000208087227 */ /* 0x000fc800078e00ff */
[----:B------:R-:W-:-:S04]  /*a360*/  IMAD.MOV R3, RZ, RZ, -R3 ;  /* 0x000000ffff037224 */ /* 0x000fc800078e0a03 */
[----:B------:R-:W-:-:S05]  /*a370*/  IMAD R2, R8, R3, R2 ;  /* 0x0000000308027224 */ /* 0x000fca00078e0202 */
[----:B------:R-:W-:-:S13]  /*a380*/  ISETP.GT.U32.AND P1, PT, R7, R2, PT ;  /* 0x000000020700720c */ /* 0x000fda0003f24070 */
[----:B------:R-:W-:Y:S02]  /*a390*/  @!P1 IMAD.IADD R2, R2, 0x1, -R7 ;  /* 0x0000000102029824 */ /* 0x000fe400078e0a07 */
[----:B------:R-:W-:Y:S01]  /*a3a0*/  @!P1 VIADD R8, R8, 0x1 ;  /* 0x0000000108089836 */ /* 0x000fe20000000000 */
[----:B------:R-:W-:Y:S02]  /*a3b0*/  ISETP.NE.AND P1, PT, R5, RZ, PT ;  /* 0x000000ff0500720c */ /* 0x000fe40003f25270 */
[----:B------:R-:W-:-:S13]  /*a3c0*/  ISETP.GE.U32.AND P0, PT, R2, R7, PT ;  /* 0x000000070200720c */ /* 0x000fda0003f06070 */
[----:B------:R-:W-:-:S04]  /*a3d0*/  @P0 VIADD R8, R8, 0x1 ;  /* 0x0000000108080836 */ /* 0x000fc80000000000 */
[----:B------:R-:W-:-:S04]  /*a3e0*/  IMAD.MOV.U32 R2, RZ, RZ, R8 ;  /* 0x000000ffff027224 */ /* 0x000fc800078e0008 */
[----:B------:R-:W-:Y:S01]  /*a3f0*/  @!P2 IMAD.MOV R2, RZ, RZ, -R2 ;  /* 0x000000ffff02a224 */ /* 0x000fe200078e0a02 */
[----:B------:R-:W-:-:S07]  /*a400*/  @!P1 LOP3.LUT R2, RZ, R5, RZ, 0x33, !PT ;  /* 0x00000005ff029212 */ /* 0x000fce00078e33ff */
.L_x_218:
[----:B------:R-:W-:Y:S05]  /*a410*/  BSYNC B0 ;  /* 0x0000000000007941 */ /* 0x000fea0003800000 */
.L_x_217:
[----:B------:R-:W-:Y:S01]  /*a420*/  LOP3.LUT R4, R4, 0xff, RZ, 0xc0, !PT ;  /* 0x000000ff04047812 */ /* 0x000fe200078ec0ff */
[----:B------:R-:W-:Y:S04]  /*a430*/  BSSY B7, `(.L_x_219) ;  /* 0x000034e000077945 */ /* 0x000fe80003800000 */
[----:B------:R-:W-:-:S05]  /*a440*/  IMAD R3, R4, R2, RZ ;  /* 0x0000000204037224 */ /* 0x000fca00078e02ff */
[----:B------:R-:W-:Y:S01]  /*a450*/  VIADDMNMX R0, R3, R2, R0, PT ;  /* 0x0000000203007246 */ /* 0x000fe20003800100 */
[----:B------:R0:W-:Y:S03]  /*a460*/  STL [R1+0x10], R3 ;  /* 0x0000100301007387 */ /* 0x0001e60000100800 */
[----:B------:R-:W-:Y:S01]  /*a470*/  ISETP.GT.AND P0, PT, R0, R3, PT ;  /* 0x000000030000720c */ /* 0x000fe20003f04270 */
[----:B------:R0:W-:-:S12]  /*a480*/  STL [R1+0x34], R0 ;  /* 0x0000340001007387 */ /* 0x0001d80000100800 */
[----:B0-----:R-:W-:Y:S05]  /*a490*/  @P0 BRA `(.L_x_220) ;  /* 0x0000000000440947 */ /* 0x001fea0003800000 */
[----:B------:R-:W0:Y:S02]  /*a4a0*/  S2R R3, SR_TID.X ;  /* 0x0000000000037919 */ /* 0x000e240000002100 */
[----:B0-----:R-:W-:-:S04]  /*a4b0*/  LOP3.LUT R3, R3, 0x7f, RZ, 0xc0, !PT ;  /* 0x0000007f03037812 */ /* 0x001fc800078ec0ff */
[----:B------:R-:W-:-:S13]  /*a4c0*/  ISETP.NE.AND P0, PT, R3, RZ, PT ;  /* 0x000000ff0300720c */ /* 0x000fda0003f05270 */
[----:B------:R-:W-:Y:S05]  /*a4d0*/  @P0 BRA `(.L_x_221) ;  /* 0x00000034000c0947 */ /* 0x000fea0003800000 */
[----:B------:R-:W0:Y:S01]  /*a4e0*/  S2R R5, SR_LANEID ;  /* 0x0000000000057919 */ /* 0x000e220000000000 */
[----:B------:R-:W-:Y:S01]  /*a4f0*/  VOTEU.ANY UR4, UPT, PT ;  /* 0x0000000000047886 */ /* 0x000fe200038e0100 */
[----:B------:R-:W1:Y:S01]  /*a500*/  LDC.64 R2, c[0x0][0xc60] ;  /* 0x00031800ff027b82 */ /* 0x000e620000000a00 */
[----:B------:R-:W0:Y:S02]  /*a510*/  FLO.U32 R0, UR4 ;  /* 0x0000000400007d00 */ /* 0x000e2400080e0000 */
[----:B0-----:R-:W-:-:S06]  /*a520*/  ISETP.EQ.U32.AND P0, PT, R0, R5, PT ;  /* 0x000000050000720c */ /* 0x001fcc0003f02070 */
[----:B------:R-:W1:Y:S07]  /*a530*/  POPC R5, UR4 ;  /* 0x0000000400057d09 */ /* 0x000e6e0008000000 */
[----:B-1----:R-:W2:Y:S01]  /*a540*/  @P0 ATOMG.E.ADD.STRONG.GPU PT, R3, desc[UR36][R2.64], R5 ;  /* 0x00000005020309a8 */ /* 0x002ea200081ee1e4 */
[----:B------:R-:W0:Y:S02]  /*a550*/  S2R R4, SR_LTMASK ;  /* 0x0000000000047919 */ /* 0x000e240000003900 */
[----:B0-----:R-:W-:-:S04]  /*a560*/  LOP3.LUT R4, R4, UR4, RZ, 0xc0, !PT ;  /* 0x0000000404047c12 */ /* 0x001fc8000f8ec0ff */
[----:B------:R-:W0:Y:S01]  /*a570*/  POPC R7, R4 ;  /* 0x0000000400077309 */ /* 0x000e220000000000 */
[----:B--2---:R-:W0:Y:S02]  /*a580*/  SHFL.IDX PT, R0, R3, R0, 0x1f ;  /* 0x00001f0003007589 */ /* 0x004e2400000e0000 */
[----:B0-----:R-:W-:Y:S01]  /*a590*/  IADD3 R24, R0, UR38, R7 ;  /* 0x0000002600187c10 */ /* 0x001fe2000fffe007 */
[----:B------:R-:W-:Y:S06]  /*a5a0*/  BRA `(.L_x_221) ;  /* 0x0000003000d87947 */ /* 0x000fec0003800000 */
.L_x_220:
[----:B------:R-:W-:Y:S01]  /*a5b0*/  VIADD R0, R17, 0x15400 ;  /* 0x0001540011007836 */ /* 0x000fe20000000000 */
[----:B------:R-:W-:Y:S04]  /*a5c0*/  BSSY B6, `(.L_x_222) ;  /* 0x0000013000067945 */ /* 0x000fe80003800000 */
[----:B------:R-:W-:-:S13]  /*a5d0*/  LOP3.LUT P0, RZ, R0, 0x1bf, RZ, 0xc0, !PT ;  /* 0x000001bf00ff7812 */ /* 0x000fda000780c0ff */
[----:B------:R-:W-:Y:S05]  /*a5e0*/  @!P0 BRA `(.L_x_223) ;  /* 0x0000000000408947 */ /* 0x000fea0003800000 */
[----:B------:R-:W-:Y:S01]  /*a5f0*/  MOV R2, 0x0 ;  /* 0x0000000000027802 */ /* 0x000fe20000000f00 */
[----:B------:R-:W-:Y:S01]  /*a600*/  ULDC.64 UR6, c[0x4][0x88] ;  /* 0x0100220000067ab9 */ /* 0x000fe20000000a00 */
[----:B------:R-:W-:Y:S01]  /*a610*/  ULDC.64 UR8, c[0x4][0x90] ;  /* 0x0100240000087ab9 */ /* 0x000fe20000000a00 */
[----:B------:R-:W-:Y:S01]  /*a620*/  ULDC.64 UR4, c[0x4][0x8] ;  /* 0x0100020000047ab9 */ /* 0x000fe20000000a00 */
[----:B------:R-:W-:Y:S02]  /*a630*/  IMAD.U32 R4, RZ, RZ, UR6 ;  /* 0x00000006ff047e24 */ /* 0x000fe4000f8e00ff */
[----:B------:R-:W0:Y:S01]  /*a640*/  LDC.64 R2, c[0x4][R2] ;  /* 0x0100000002027b82 */ /* 0x000e220000000a00 */
[----:B------:R-:W-:Y:S02]  /*a650*/  IMAD.U32 R5, RZ, RZ, UR7 ;  /* 0x00000007ff057e24 */ /* 0x000fe4000f8e00ff */
[----:B------:R-:W-:Y:S02]  /*a660*/  IMAD.U32 R6, RZ, RZ, UR8 ;  /* 0x00000008ff067e24 */ /* 0x000fe4000f8e00ff */
[----:B------:R-:W-:-:S02]  /*a670*/  IMAD.U32 R7, RZ, RZ, UR9 ;  /* 0x00000009ff077e24 */ /* 0x000fc4000f8e00ff */
[----:B------:R-:W-:Y:S02]  /*a680*/  IMAD.U32 R10, RZ, RZ, UR4 ;  /* 0x00000004ff0a7e24 */ /* 0x000fe4000f8e00ff */
[----:B------:R-:W-:Y:S02]  /*a690*/  IMAD.U32 R11, RZ, RZ, UR5 ;  /* 0x00000005ff0b7e24 */ /* 0x000fe4000f8e00ff */
[----:B------:R-:W-:Y:S02]  /*a6a0*/  IMAD.MOV.U32 R8, RZ, RZ, 0x70 ;  /* 0x00000070ff087424 */ /* 0x000fe400078e00ff */
[----:B------:R-:W-:Y:S02]  /*a6b0*/  IMAD.MOV.U32 R12, RZ, RZ, 0x1 ;  /* 0x00000001ff0c7424 */ /* 0x000fe400078e00ff */
[----:B------:R-:W-:-:S07]  /*a6c0*/  IMAD.MOV.U32 R13, RZ, RZ, RZ ;  /* 0x000000ffff0d7224 */ /* 0x000fce00078e00ff */
[----:B------:R-:W-:-:S07]  /*a6d0*/  LEPC R20, `(.L_x_223) ;  /* 0x000000001014794e */ /* 0x000fce0000000000 */
[----:B0-----:R-:W-:Y:S05]  /*a6e0*/  CALL.ABS.NOINC R2 ;  /* 0x0000000002007343 */ /* 0x001fea0003c00000 */
.L_x_223:
[----:B------:R-:W-:Y:S05]  /*a6f0*/  BSYNC B6 ;  /* 0x0000000000067941 */ /* 0x000fea0003800000 */
.L_x_222:
        /* <DEDUP_REMOVED lines=8> */
[----:B------:R0:W1:Y:S01]  /*a780*/  LDC.64 R2, c[0x4][R23] ;  /* 0x0100000017027b82 */ /* 0x0000620000000a00 */
[----:B------:R-:W-:Y:S01]  /*a790*/  IMAD.U32 R4, RZ, RZ, UR6 ;  /* 0x00000006ff047e24 */ /* 0x000fe2000f8e00ff */
[----:B------:R-:W-:Y:S01]  /*a7a0*/  MOV R8, 0x70 ;  /* 0x0000007000087802 */ /* 0x000fe20000000f00 */
[----:B------:R-:W-:Y:S02]  /*a7b0*/  IMAD.U32 R5, RZ, RZ, UR7 ;  /* 0x00000007ff057e24 */ /* 0x000fe4000f8e00ff */
[----:B------:R-:W-:Y:S02]  /*a7c0*/  IMAD.U32 R6, RZ, RZ, UR8 ;  /* 0x00000008ff067e24 */ /* 0x000fe4000f8e00ff */
[----:B------:R-:W-:-:S02]  /*a7d0*/  IMAD.U32 R7, RZ, RZ, UR9 ;  /* 0x00000009ff077e24 */ /* 0x000fc4000f8e00ff */
[----:B------:R-:W-:Y:S02]  /*a7e0*/  IMAD.U32 R10, RZ, RZ, UR4 ;  /* 0x00000004ff0a7e24 */ /* 0x000fe4000f8e00ff */
[----:B------:R-:W-:Y:S02]  /*a7f0*/  IMAD.U32 R11, RZ, RZ, UR5 ;  /* 0x00000005ff0b7e24 */ /* 0x000fe4000f8e00ff */
[----:B------:R-:W-:Y:S02]  /*a800*/  IMAD.MOV.U32 R12, RZ, RZ, 0x1 ;  /* 0x00000001ff0c7424 */ /* 0x000fe400078e00ff */
[----:B0-----:R-:W-:-:S07]  /*a810*/  IMAD.MOV.U32 R13, RZ, RZ, RZ ;  /* 0x000000ffff0d7224 */ /* 0x001fce00078e00ff */
[----:B------:R-:W-:-:S07]  /*a820*/  LEPC R20, `(.L_x_226) ;  /* 0x000000001014794e */ /* 0x000fce0000000000 */
[----:B-1----:R-:W-:Y:S05]  /*a830*/  CALL.ABS.NOINC R2 ;  /* 0x0000000002007343 */ /* 0x002fea0003c00000 */
.L_x_226:
[----:B------:R0:W1:Y:S01]  /*a840*/  LDC.64 R2, c[0x4][R23] ;  /* 0x0100000017027b82 */ /* 0x0000620000000a00 */
[----:B------:R-:W-:Y:S01]  /*a850*/  ULDC.64 UR6, c[0x4][0x88] ;  /* 0x0100220000067ab9 */ /* 0x000fe20000000a00 */
[----:B------:R-:W-:Y:S01]  /*a860*/  ULDC.64 UR8, c[0x4][0x90] ;  /* 0x0100240000087ab9 */ /* 0x000fe20000000a00 */
[----:B------:R-:W-:Y:S01]  /*a870*/  ULDC.64 UR4, c[0x4][0x18] ;  /* 0x0100060000047ab9 */ /* 0x000fe20000000a00 */
[----:B------:R-:W-:Y:S02]  /*a880*/  IMAD.U32 R4, RZ, RZ, UR6 ;  /* 0x00000006ff047e24 */ /* 0x000fe4000f8e00ff */
[----:B------:R-:W-:Y:S02]  /*a890*/  IMAD.U32 R5, RZ, RZ, UR7 ;  /* 0x00000007ff057e24 */ /* 0x000fe4000f8e00ff */
[----:B------:R-:W-:Y:S02]  /*a8a0*/  IMAD.U32 R6, RZ, RZ, UR8 ;  /* 0x00000008ff067e24 */ /* 0x000fe4000f8e00ff */
[----:B------:R-:W-:-:S02]  /*a8b0*/  IMAD.U32 R7, RZ, RZ, UR9 ;  /* 0x00000009ff077e24 */ /* 0x000fc4000f8e00ff */
[----:B------:R-:W-:Y:S02]  /*a8c0*/  IMAD.U32 R10, RZ, RZ, UR4 ;  /* 0x00000004ff0a7e24 */ /* 0x000fe4000f8e00ff */
[----:B------:R-:W-:Y:S02]  /*a8d0*/  IMAD.U32 R11, RZ, RZ, UR5 ;  /* 0x00000005ff0b7e24 */ /* 0x000fe4000f8e00ff */
[----:B------:R-:W-:Y:S02]  /*a8e0*/  IMAD.MOV.U32 R8, RZ, RZ, 0x70 ;  /* 0x00000070ff087424 */ /* 0x000fe400078e00ff */
[----:B------:R-:W-:Y:S02]  /*a8f0*/  IMAD.MOV.U32 R12, RZ, RZ, 0x1 ;  /* 0x00000001ff0c7424 */ /* 0x000fe400078e00ff */
[----:B0-----:R-:W-:-:S07]  /*a900*/  IMAD.MOV.U32 R13, RZ, RZ, RZ ;  /* 0x000000ffff0d7224 */ /* 0x001fce00078e00ff */
[----:B------:R-:W-:-:S07]  /*a910*/  LEPC R20, `(.L_x_225) ;  /* 0x000000001014794e */ /* 0x000fce0000000000 */
[----:B-1----:R-:W-:Y:S05]  /*a920*/  CALL.ABS.NOINC R2 ;  /* 0x0000000002007343 */ /* 0x002fea0003c00000 */
.L_x_225:
[----:B------:R-:W-:Y:S05]  /*a930*/  BSYNC B6 ;  /* 0x0000000000067941 */ /* 0x000fea0003800000 */
.L_x_224:
[----:B------:R0:W2:Y:S01]  /*a940*/  LDL R20, [R1+0x4] ;  /* 0x0000040001147983 */ /* 0x0000a20000100800 */
[----:B------:R-:W-:Y:S01]  /*a950*/  ULDC.64 UR4, c[0x0][0x9f8] ;  /* 0x00027e0000047ab9 */ /* 0x000fe20000000a00 */
[----:B------:R-:W1:Y:S01]  /*a960*/  LDC R5, c[0x0][0x430] ;  /* 0x00010c00ff057b82 */ /* 0x000e620000000800 */
[----:B------:R-:W-:Y:S01]  /*a970*/  ISETP.NE.U32.AND P0, PT, RZ, UR4, PT ;  /* 0x00000004ff007c0c */ /* 0x000fe2000bf05070 */
[----:B------:R-:W3:Y:S03]  /*a980*/  LDL R2, [R1+0x34] ;  /* 0x0000340001027983 */ /* 0x000ee60000100800 */
[----:B------:R-:W-:Y:S01]  /*a990*/  ISETP.NE.AND.EX P0, PT, RZ, UR5, PT, P0 ;  /* 0x00000005ff007c0c */ /* 0x000fe2000bf05300 */
[----:B------:R-:W4:Y:S04]  /*a9a0*/  LDL R4, [R1+0xc] ;  /* 0x00000c0001047983 */ /* 0x000f280000100800 */
[----:B------:R-:W4:Y:S04]  /*a9b0*/  LDL R21, [R1+0x14] ;  /* 0x0000140001157983 */ /* 0x000f280000100800 */
[----:B------:R-:W4:Y:S04]  /*a9c0*/  LDL R9, [R1+0x48] ;  /* 0x0000480001097983 */ /* 0x000f280000100800 */
[----:B------:R-:W-:Y:S01]  /*a9d0*/  @P0 IADD3 R18, P1, R18, UR4, RZ ;  /* 0x0000000412120c10 */ /* 0x000fe2000ff3e0ff */
[----:B------:R-:W0:Y:S01]  /*a9e0*/  S2R R23, SR_TID.X ;  /* 0x0000000000177919 */ /* 0x000e220000002100 */
[----:B------:R-:W-:Y:S01]  /*a9f0*/  LOP3.LUT R16, R16, 0xffffffef, RZ, 0xc0, !PT ;  /* 0xffffffef10107812 */ /* 0x000fe200078ec0ff */
[----:B------:R-:W-:Y:S01]  /*aa00*/  ULDC UR4, c[0x0][0x2f4] ;  /* 0x0000bd0000047ab9 */ /* 0x000fe20000000800 */
[----:B------:R-:W-:-:S02]  /*aa10*/  @P0 IADD3.X R19, R19, UR5, RZ, P1, !PT ;  /* 0x0000000513130c10 */ /* 0x000fc40008ffe4ff */
[----:B-1----:R-:W-:-:S13]  /*aa20*/  ISETP.NE.AND P2, PT, R5, 0x1, PT ;  /* 0x000000010500780c */ /* 0x002fda0003f45270 */
[----:B------:R-:W1:Y:S01]  /*aa30*/  @P2 LDC R3, c[0x0][0x434] ;  /* 0x00010d00ff032b82 */ /* 0x000e620000000800 */
[----:B--2---:R-:W2:Y:S01]  /*aa40*/  @P0 LDG.E R20, desc[UR36][R18.64] ;  /* 0x0000002412140981 */ /* 0x004ea2000c1e1900 */
[C---:B0-----:R-:W-:Y:S01]  /*aa50*/  LOP3.LUT R0, R23.reuse, 0x7f, RZ, 0xc0, !PT ;  /* 0x0000007f17007812 */ /* 0x041fe200078ec0ff */
[----:B------:R-:W-:Y:S02]  /*aa60*/  IMAD.SHL.U32 R6, R23, 0x20, RZ ;  /* 0x0000002017067824 */ /* 0x000fe400078e00ff */
[----:B---3--:R-:W-:-:S03]  /*aa70*/  VIADD R23, R2, 0xffffffff ;  /* 0xffffffff02177836 */ /* 0x008fc60000000000 */
[----:B------:R-:W0:Y:S01]  /*aa80*/  @P2 LDC R2, c[0x0][0x438] ;  /* 0x00010e00ff022b82 */ /* 0x000e220000000800 */
[----:B------:R-:W-:Y:S01]  /*aa90*/  SHF.R.U32.HI R0, RZ, 0x2, R0 ;  /* 0x00000002ff007819 */ /* 0x000fe20000011600 */
[----:B------:R-:W-:Y:S01]  /*aaa0*/  IMAD.SHL.U32 R8, R23, 0x80, RZ ;  /* 0x0000008017087824 */ /* 0x000fe200078e00ff */
[----:B------:R-:W-:-:S04]  /*aab0*/  LOP3.LUT R6, R6, 0x60, RZ, 0xc0, !PT ;  /* 0x0000006006067812 */ /* 0x000fc800078ec0ff */
[----:B------:R-:W-:Y:S02]  /*aac0*/  LOP3.LUT R0, R8, R0, R6, 0xfe, !PT ;  /* 0x0000000008007212 */ /* 0x000fe400078efe06 */
[----:B------:R-:W-:-:S04]  /*aad0*/  @P2 LOP3.LUT R16, R16, 0x10, RZ, 0xfc, !PT ;  /* 0x0000001010102812 */ /* 0x000fc800078efcff */
[----:B------:R-:W-:Y:S01]  /*aae0*/  LOP3.LUT R16, R16, 0xfffffff7, RZ, 0xc0, !PT ;  /* 0xfffffff710107812 */ /* 0x000fe200078ec0ff */
[----:B------:R-:W-:Y:S01]  /*aaf0*/  UMOV UR5, 0xffffffff ;  /* 0xffffffff00057882 */ /* 0x000fe20000000000 */
[----:B--2---:R-:W-:Y:S01]  /*ab00*/  @P0 STL [R1+0x4], R20 ;  /* 0x0000041401000387 */ /* 0x004fe20000100800 */
[C---:B----4-:R-:W-:Y:S01]  /*ab10*/  ISETP.GE.AND P0, PT, R0.reuse, R4, PT ;  /* 0x000000040000720c */ /* 0x050fe20003f06270 */
[----:B------:R-:W-:-:S04]  /*ab20*/  IMAD.IADD R0, R0, 0x1, R21 ;  /* 0x0000000100007824 */ /* 0x000fc800078e0215 */
[----:B-1----:R-:W-:-:S04]  /*ab30*/  @P2 IMAD.HI.U32 R3, R0, R3, RZ ;  /* 0x0000000300032227 */ /* 0x002fc800078e00ff */
[----:B------:R-:W-:Y:S01]  /*ab40*/  IMAD.MOV.U32 R6, RZ, RZ, R0 ;  /* 0x000000ffff067224 */ /* 0x000fe200078e0000 */
[----:B0-----:R-:W-:-:S03]  /*ab50*/  @P2 SHF.R.U32.HI R6, RZ, R2, R3 ;  /* 0x00000002ff062219 */ /* 0x001fc60000011603 */
[----:B------:R-:W0:Y:S02]  /*ab60*/  @!P0 LDC.64 R2, c[0x0][0x428] ;  /* 0x00010a00ff028b82 */ /* 0x000e240000000a00 */
[----:B------:R-:W-:-:S04]  /*ab70*/  IMAD.MOV R4, RZ, RZ, -R6 ;  /* 0x000000ffff047224 */ /* 0x000fc800078e0a06 */
[----:B------:R-:W-:Y:S01]  /*ab80*/  IMAD R4, R5, R4, R0 ;  /* 0x0000000405047224 */ /* 0x000fe200078e0200 */
[----:B------:R-:W-:Y:S02]  /*ab90*/  SHF.R.S32.HI R5, RZ, 0x1f, R20 ;  /* 0x0000001fff057819 */ /* 0x000fe40000011414 */
[----:B------:R-:W-:-:S03]  /*aba0*/  @!P0 SHF.R.S32.HI R7, RZ, 0x1f, R6 ;  /* 0x0000001fff078819 */ /* 0x000fc60000011406 */
[----:B------:R1:W-:Y:S01]  /*abb0*/  STL [R1+0x18], R5 ;  /* 0x0000180501007387 */ /* 0x0003e20000100800 */
[-C--:B0-----:R-:W-:Y:S02]  /*abc0*/  @!P0 IMAD R0, R5, R2.reuse, RZ ;  /* 0x0000000205008224 */ /* 0x081fe400078e02ff */
[----:B-1----:R-:W0:Y:S01]  /*abd0*/  S2R R5, SR_TID.X ;  /* 0x0000000000057919 */ /* 0x002e220000002100 */
[----:B------:R-:W-:-:S04]  /*abe0*/  @!P0 IMAD.WIDE.U32 R6, R20, R2, R6 ;  /* 0x0000000214068225 */ /* 0x000fc800078e0006 */
[----:B------:R-:W-:Y:S02]  /*abf0*/  @!P0 IMAD R0, R20, R3, R0 ;  /* 0x0000000314008224 */ /* 0x000fe400078e0200 */
[----:B------:R-:W1:Y:S02]  /*ac00*/  @!P0 LDC.64 R2, c[0x0][0x418] ;  /* 0x00010600ff028b82 */ /* 0x000e640000000a00 */
[----:B------:R-:W-:Y:S01]  /*ac10*/  @!P0 IMAD.IADD R0, R7, 0x1, R0 ;  /* 0x0000000107008824 */ /* 0x000fe200078e0200 */
[----:B------:R-:W-:Y:S02]  /*ac20*/  ISETP.NE.AND P2, PT, R9, 0x3, PT ;  /* 0x000000030900780c */ /* 0x000fe40003f45270 */
[----:B-1----:R-:W-:Y:S01]  /*ac30*/  @!P0 LEA R2, P1, R6, R2, 0x2 ;  /* 0x0000000206028211 */ /* 0x002fe200078210ff */
[----:B0-----:R-:W-:-:S03]  /*ac40*/  IMAD.SHL.U32 R5, R5, 0x8, RZ ;  /* 0x0000000805057824 */ /* 0x001fc600078e00ff */
[----:B------:R-:W-:Y:S01]  /*ac50*/  @!P0 LEA.HI.X R3, R6, R3, R0, 0x2, P1 ;  /* 0x0000000306038211 */ /* 0x000fe200008f1400 */
[----:B------:R-:W-:Y:S01]  /*ac60*/  IMAD.MOV.U32 R0, RZ, RZ, RZ ;  /* 0x000000ffff007224 */ /* 0x000fe200078e00ff */
[----:B------:R-:W-:-:S05]  /*ac70*/  LOP3.LUT R5, R5, 0x18, RZ, 0xc0, !PT ;  /* 0x0000001805057812 */ /* 0x000fca00078ec0ff */
[----:B------:R0:W5:Y:S01]  /*ac80*/  @!P0 LDG.E R0, desc[UR36][R2.64] ;  /* 0x0000002402008981 */ /* 0x000162000c1e1900 */
[C---:B------:R-:W-:Y:S02]  /*ac90*/  ISETP.GE.AND P0, PT, R5.reuse, UR4, PT ;  /* 0x0000000405007c0c */ /* 0x040fe4000bf06270 */
[----:B------:R-:W-:Y:S02]  /*aca0*/  @P2 LOP3.LUT R16, R16, 0x8, RZ, 0xfc, !PT ;  /* 0x0000000810102812 */ /* 0x000fe400078efcff */
[C---:B------:R-:W-:Y:S02]  /*acb0*/  LOP3.LUT R9, R5.reuse, 0x20, RZ, 0xfc, !PT ;  /* 0x0000002005097812 */ /* 0x040fe400078efcff */
[----:B------:R-:W-:Y:S02]  /*acc0*/  LOP3.LUT R16, R16, 0xfffffffb, RZ, 0xc0, !PT ;  /* 0xfffffffb10107812 */ /* 0x000fe400078ec0ff */
[----:B------:R-:W-:Y:S02]  /*acd0*/  LOP3.LUT R5, R5, 0x40, RZ, 0xfc, !PT ;  /* 0x0000004005057812 */ /* 0x000fe400078efcff */
[----:B------:R-:W-:-:S03]  /*ace0*/  ISETP.GE.AND P1, PT, R9, UR4, PT ;  /* 0x0000000409007c0c */ /* 0x000fc6000bf26270 */
[----:B------:R-:W-:Y:S02]  /*acf0*/  @P0 LOP3.LUT R16, R16, 0x4, RZ, 0xfc, !PT ;  /* 0x0000000410100812 */ /* 0x000fe400078efcff */
[----:B------:R-:W-:Y:S02]  /*ad00*/  ISETP.GE.AND P0, PT, R5, UR4, PT ;  /* 0x0000000405007c0c */ /* 0x000fe4000bf06270 */
[----:B------:R-:W-:-:S04]  /*ad10*/  LOP3.LUT R16, R16, 0xfffffffe, RZ, 0xc0, !PT ;  /* 0xfffffffe10107812 */ /* 0x000fc800078ec0ff */
[----:B------:R-:W-:-:S04]  /*ad20*/  LOP3.LUT R16, R16, 0xfffffffd, RZ, 0xc0, !PT ;  /* 0xfffffffd10107812 */ /* 0x000fc800078ec0ff */
[----:B------:R-:W-:-:S04]  /*ad30*/  @P1 LOP3.LUT R16, R16, 0x2, RZ, 0xfc, !PT ;  /* 0x0000000210101812 */ /* 0x000fc800078efcff */
[----:B------:R-:W-:Y:S01]  /*ad40*/  @P0 LOP3.LUT R16, R16, 0x1, RZ, 0xfc, !PT ;  /* 0x0000000110100812 */ /* 0x000fe200078efcff */
[----:B0-----:R-:W-:Y:S06]  /*ad50*/  BRA.DIV UR5, `(.L_x_227) ;  /* 0x0000003e05587947 */ /* 0x001fec000b800000 */
.L_x_291:
[----:B------:R-:W-:Y:S01]  /*ad60*/  LOP3.LUT R26, R26, 0xffff, RZ, 0xc0, !PT ;  /* 0x0000ffff1a1a7812 */ /* 0x000fe200078ec0ff */
[----:B------:R-:W-:Y:S06]  /*ad70*/  @!P2 BRA `(.L_x_228) ;  /* 0x000000000004a947 */ /* 0x000fec0003800000 */
[----:B------:R-:W-:Y:S01]  /*ad80*/  BPT.TRAP 0x1 ;  /* 0x000000040000795c */ /* 0x000fe20000300000 */
.L_x_228:
[----:B------:R-:W-:Y:S01]  /*ad90*/  SHF.R.S32.HI R5, RZ, 0x1f, R4 ;  /* 0x0000001fff057819 */ /* 0x000fe20000011404 */
[----:B------:R-:W-:Y:S01]  /*ada0*/  ULDC.64 UR4, c[0x0][0x328] ;  /* 0x0000ca0000047ab9 */ /* 0x000fe20000000a00 */
[----:B------:R-:W-:Y:S01]  /*adb0*/  ULDC.64 UR6, c[0x0][0x318] ;  /* 0x0000c60000067ab9 */ /* 0x000fe20000000a00 */
[----:B------:R-:W-:Y:S01]  /*adc0*/  IMAD.WIDE.U32 R2, R4, UR4, RZ ;  /* 0x0000000404027c25 */ /* 0x000fe2000f8e00ff */
[----:B------:R-:W-:Y:S03]  /*add0*/  BSSY B0, `(.L_x_229) ;  /* 0x0000013000007945 */ /* 0x000fe60003800000 */
[----:B------:R-:W-:-:S04]  /*ade0*/  IMAD R6, R5, UR4, RZ ;  /* 0x0000000405067c24 */ /* 0x000fc8000f8e02ff */
[----:B------:R-:W-:Y:S01]  /*adf0*/  IMAD R6, R4, UR5, R6 ;  /* 0x0000000504067c24 */ /* 0x000fe2000f8e0206 */
[----:B------:R-:W-:-:S03]  /*ae00*/  ULDC.64 UR4, c[0x0][0x338] ;  /* 0x0000ce0000047ab9 */ /* 0x000fc60000000a00 */
[----:B------:R-:W-:Y:S01]  /*ae10*/  IMAD.IADD R3, R3, 0x1, R6 ;  /* 0x0000000103037824 */ /* 0x000fe200078e0206 */
[----:B-----5:R-:W-:Y:S01]  /*ae20*/  SHF.R.S32.HI R6, RZ, 0x1f, R0 ;  /* 0x0000001fff067819 */ /* 0x020fe20000011400 */
[----:B------:R-:W-:-:S04]  /*ae30*/  IMAD.WIDE.U32 R2, R0, UR4, R2 ;  /* 0x0000000400027c25 */ /* 0x000fc8000f8e0002 */
[----:B------:R-:W-:-:S04]  /*ae40*/  IMAD R7, R6, UR4, RZ ;  /* 0x0000000406077c24 */ /* 0x000fc8000f8e02ff */
[----:B------:R-:W-:Y:S01]  /*ae50*/  IMAD R7, R0, UR5, R7 ;  /* 0x0000000500077c24 */ /* 0x000fe2000f8e0207 */
[----:B------:R-:W-:-:S03]  /*ae60*/  ULDC.64 UR4, c[0x0][0x330] ;  /* 0x0000cc0000047ab9 */ /* 0x000fc60000000a00 */
[----:B------:R-:W-:Y:S02]  /*ae70*/  IMAD.IADD R3, R3, 0x1, R7 ;  /* 0x0000000103037824 */ /* 0x000fe400078e0207 */
[----:B------:R-:W-:-:S04]  /*ae80*/  IMAD.WIDE.U32 R2, R26, UR4, R2 ;  /* 0x000000041a027c25 */ /* 0x000fc8000f8e0002 */
[----:B------:R-:W-:Y:S01]  /*ae90*/  IMAD R19, R26, UR5, R3 ;  /* 0x000000051a137c24 */ /* 0x000fe2000f8e0203 */
[C---:B------:R-:W-:Y:S02]  /*aea0*/  LEA R18, P0, R2.reuse, UR6, 0x1 ;  /* 0x0000000602127c11 */ /* 0x040fe4000f8008ff */
[----:B------:R-:W-:Y:S02]  /*aeb0*/  SHF.L.U32 R3, R29, 0x1f, RZ ;  /* 0x0000001f1d037819 */ /* 0x000fe400000006ff */
[----:B------:R-:W-:Y:S01]  /*aec0*/  LEA.HI.X R19, R2, UR7, R19, 0x1, P0 ;  /* 0x0000000702137c11 */ /* 0x000fe200080f0c13 */
[----:B------:R-:W-:-:S07]  /*aed0*/  IMAD R2, R22, 0x8, R17 ;  /* 0x0000000816027824 */ /* 0x000fce00078e0211 */
[----:B------:R-:W0:Y:S02]  /*aee0*/  SYNCS.PHASECHK.TRANS64.TRYWAIT P0, [R2+URZ+0x2d840], R3 ;  /* 0x02d84003020075a7 */ /* 0x000e24000800017f */
[----:B0-----:R-:W-:Y:S05]  /*aef0*/  @!P0 BRA `(.L_x_230) ;  /* 0x0000003c00248947 */ /* 0x001fea0003800000 */
.L_x_292:
[----:B------:R-:W-:Y:S05]  /*af00*/  BSYNC B0 ;  /* 0x0000000000007941 */ /* 0x000fea0003800000 */
.L_x_229:
[----:B------:R-:W2:Y:S01]  /*af10*/  LDL R12, [R1+0xc] ;  /* 0x00000c00010c7983 */ /* 0x000ea20000100800 */
[----:B------:R-:W-:Y:S01]  /*af20*/  ULDC.64 UR4, c[0x0][0x300] ;  /* 0x0000c00000047ab9 */ /* 0x000fe20000000a00 */
[----:B------:R-:W-:Y:S01]  /*af30*/  ULDC.64 UR6, c[0x0][0x2e8] ;  /* 0x0000ba0000067ab9 */ /* 0x000fe20000000a00 */
[----:B------:R-:W-:Y:S01]  /*af40*/  IMAD R5, R5, UR4, RZ ;  /* 0x0000000405057c24 */ /* 0x000fe2000f8e02ff */
[----:B------:R-:W1:Y:S01]  /*af50*/  S2R R7, SR_TID.X ;  /* 0x0000000000077919 */ /* 0x000e620000002100 */
[----:B------:R-:W-:Y:S02]  /*af60*/  LOP3.LUT P4, RZ, R16, 0x4, RZ, 0xc0, !PT ;  /* 0x0000000410ff7812 */ /* 0x000fe4000788c0ff */
[C---:B0-----:R-:W-:Y:S01]  /*af70*/  IMAD R3, R4.reuse, UR5, R5 ;  /* 0x0000000504037c24 */ /* 0x041fe2000f8e0205 */
[----:B------:R-:W0:Y:S01]  /*af80*/  S2R R9, SR_TID.X ;  /* 0x0000000000097919 */ /* 0x000e220000002100 */
[----:B------:R-:W-:Y:S01]  /*af90*/  IMAD.WIDE.U32 R4, R4, UR4, RZ ;  /* 0x0000000404047c25 */ /* 0x000fe2000f8e00ff */
[----:B------:R-:W-:Y:S01]  /*afa0*/  ULDC.64 UR4, c[0x0][0x310] ;  /* 0x0000c40000047ab9 */ /* 0x000fe20000000a00 */
[----:B------:R-:W-:-:S02]  /*afb0*/  LOP3.LUT P3, RZ, R16, 0x2, RZ, 0xc0, !PT ;  /* 0x0000000210ff7812 */ /* 0x000fc4000786c0ff */
[----:B------:R-:W-:Y:S01]  /*afc0*/  IMAD.IADD R5, R5, 0x1, R3 ;  /* 0x0000000105057824 */ /* 0x000fe200078e0203 */
[----:B------:R-:W-:Y:S01]  /*afd0*/  LOP3.LUT P2, RZ, R16, 0x1, RZ, 0xc0, !PT ;  /* 0x0000000110ff7812 */ /* 0x000fe2000784c0ff */
[----:B------:R-:W-:Y:S02]  /*afe0*/  IMAD R6, R6, UR4, RZ ;  /* 0x0000000406067c24 */ /* 0x000fe4000f8e02ff */
[----:B------:R-:W-:-:S04]  /*aff0*/  IMAD.WIDE.U32 R4, R0, UR4, R4 ;  /* 0x0000000400047c25 */ /* 0x000fc8000f8e0004 */
[----:B------:R-:W-:Y:S01]  /*b000*/  IMAD R0, R0, UR5, R6 ;  /* 0x0000000500007c24 */ /* 0x000fe2000f8e0206 */
[----:B------:R-:W-:-:S03]  /*b010*/  ULDC.64 UR4, c[0x0][0x308] ;  /* 0x0000c20000047ab9 */ /* 0x000fc60000000a00 */
[----:B------:R-:W-:Y:S02]  /*b020*/  IMAD.IADD R5, R5, 0x1, R0 ;  /* 0x0000000105057824 */ /* 0x000fe400078e0200 */
[----:B------:R-:W-:Y:S01]  /*b030*/  IMAD.WIDE.U32 R4, R26, UR4, R4 ;  /* 0x000000041a047c25 */ /* 0x000fe2000f8e0004 */
[----:B------:R-:W-:-:S03]  /*b040*/  UMOV UR4, 0xffffffff ;  /* 0xffffffff00047882 */ /* 0x000fc60000000000 */
[----:B------:R-:W-:Y:S01]  /*b050*/  IMAD R6, R26, UR5, R5 ;  /* 0x000000051a067c24 */ /* 0x000fe2000f8e0205 */
[C---:B------:R-:W-:Y:S02]  /*b060*/  LEA R0, P0, R4.reuse, UR6, 0x1 ;  /* 0x0000000604007c11 */ /* 0x040fe4000f8008ff */
[----:B-1----:R-:W-:Y:S02]  /*b070*/  LOP3.LUT R11, R7, 0x7f, RZ, 0xc0, !PT ;  /* 0x0000007f070b7812 */ /* 0x002fe400078ec0ff */
[----:B------:R-:W-:Y:S01]  /*b080*/  LEA.HI.X R6, R4, UR7, R6, 0x1, P0 ;  /* 0x0000000704067c11 */ /* 0x000fe200080f0c06 */
[C---:B0-----:R-:W-:Y:S01]  /*b090*/  IMAD.SHL.U32 R7, R9.reuse, 0x8, RZ ;  /* 0x0000000809077824 */ /* 0x041fe200078e00ff */
[----:B------:R-:W-:Y:S01]  /*b0a0*/  SHF.R.U32.HI R11, RZ, 0x2, R11 ;  /* 0x00000002ff0b7819 */ /* 0x000fe2000001160b */
[----:B------:R-:W-:-:S03]  /*b0b0*/  IMAD.SHL.U32 R10, R9, 0x8, RZ ;  /* 0x00000008090a7824 */ /* 0x000fc600078e00ff */
[----:B------:R-:W-:-:S04]  /*b0c0*/  LOP3.LUT R7, R7, 0xd8, RZ, 0xc0, !PT ;  /* 0x000000d807077812 */ /* 0x000fc800078ec0ff */
[----:B------:R-:W-:Y:S01]  /*b0d0*/  LOP3.LUT R7, R7, 0x18, R9, 0x78, !PT ;  /* 0x0000001807077812 */ /* 0x000fe200078e7809 */
[----:B------:R-:W-:-:S03]  /*b0e0*/  IMAD.SHL.U32 R9, R9, 0x8, RZ ;  /* 0x0000000809097824 */ /* 0x000fc600078e00ff */
[----:B------:R-:W-:Y:S02]  /*b0f0*/  LOP3.LUT R7, R7, 0x320, R10, 0xf8, !PT ;  /* 0x0000032007077812 */ /* 0x000fe400078ef80a */
[----:B------:R-:W-:-:S03]  /*b100*/  LOP3.LUT R9, R9, 0x18, RZ, 0xc0, !PT ;  /* 0x0000001809097812 */ /* 0x000fc600078ec0ff */
[----:B------:R-:W-:Y:S01]  /*b110*/  IMAD R7, R22, 0x3000, R7 ;  /* 0x0000300016077824 */ /* 0x000fe200078e0207 */
[----:B--2---:R-:W-:-:S04]  /*b120*/  IADD3 R3, -R11, R12, -R8 ;  /* 0x0000000c0b037210 */ /* 0x004fc80007ffe908 */
[----:B------:R-:W-:Y:S01]  /*b130*/  ISETP.GE.AND P0, PT, R3, 0x1, PT ;  /* 0x000000010300780c */ /* 0x000fe20003f06270 */
[----:B------:R-:W-:-:S12]  /*b140*/  BRA.DIV UR4, `(.L_x_231) ;  /* 0x0000003a04a47947 */ /* 0x000fd8000b800000 */
[----:B------:R-:W0:Y:S01]  /*b150*/  SHFL.IDX PT, R5, R0, RZ, 0x1c1f ;  /* 0x001c1fff00057589 */ /* 0x000e2200000e0000 */
[----:B------:R-:W-:-:S03]  /*b160*/  @P0 IMAD R8, R7, 0x2, R17 ;  /* 0x0000000207080824 */ /* 0x000fc600078e0211 */
[----:B------:R-:W1:Y:S01]  /*b170*/  SHFL.IDX PT, R4, R6, RZ, 0x1c1f ;  /* 0x001c1fff06047589 */ /* 0x000e6200000e0000 */
[----:B0-----:R-:W-:-:S04]  /*b180*/  @P0 LEA R5, P1, R9, R5, 0x1 ;  /* 0x0000000509050211 */ /* 0x001fc800078208ff */
[----:B-1----:R-:W-:Y:S02]  /*b190*/  @P0 IADD3.X R4, RZ, R4, RZ, P1, !PT ;  /* 0x00000004ff040210 */ /* 0x002fe40000ffe4ff */
[----:B------:R-:W-:Y:S02]  /*b1a0*/  ISETP.GE.AND P1, PT, R3, 0x21, PT ;  /* 0x000000210300780c */ /* 0x000fe40003f26270 */
[----:B------:R-:W-:-:S04]  /*b1b0*/  @P0 LOP3.LUT R5, R5, R4, RZ, 0x3c, !PT ;  /* 0x0000000405050212 */ /* 0x000fc800078e3cff */
[----:B------:R-:W-:-:S04]  /*b1c0*/  @P0 LOP3.LUT R4, R5, R4, RZ, 0x3c, !PT ;  /* 0x0000000405040212 */ /* 0x000fc800078e3cff */
[----:B------:R-:W-:-:S05]  /*b1d0*/  @P0 LOP3.LUT R5, R5, R4, RZ, 0x3c, !PT ;  /* 0x0000000405050212 */ /* 0x000fca00078e3cff */
[----:B------:R-:W-:Y:S01]  /*b1e0*/  @!PT LDS RZ, [RZ] ;  /* 0x00000000fffff984 */ /* 0x000fe20000000800 */
[----:B------:R-:W-:Y:S04]  /*b1f0*/  @P0 LDGSTS.E.BYPASS.LTC128B.128 [R8+0x15400], desc[UR36][R4.64], !P4 ;  /* 0x1540000004080fae */ /* 0x000fe8000e101d64 */
[----:B------:R-:W-:Y:S04]  /*b200*/  @P0 LDGSTS.E.BYPASS.LTC128B.128 [R8+0x17400], desc[UR36][R4.64+0x40], !P3 ;  /* 0x1740004004080fae */ /* 0x000fe8000d901d64 */
[----:B------:R0:W-:Y:S04]  /*b210*/  @P0 LDGSTS.E.BYPASS.LTC128B.128 [R8+0x19400], desc[UR36][R4.64+0x80], !P2 ;  /* 0x1940008004080fae */ /* 0x0001e8000d101d64 */
[----:B0-----:R-:W0:Y:S01]  /*b220*/  SHFL.IDX PT, R5, R0, 0x1, 0x1c1f ;  /* 0x003c1f0000057f89 */ /* 0x001e2200000e0000 */
[----:B------:R-:W-:-:S03]  /*b230*/  @P1 IMAD R8, R7, 0x2, R17 ;  /* 0x0000000207081824 */ /* 0x000fc600078e0211 */
[----:B------:R-:W1:Y:S01]  /*b240*/  SHFL.IDX PT, R4, R6, 0x1, 0x1c1f ;  /* 0x003c1f0006047f89 */ /* 0x000e6200000e0000 */
[----:B0-----:R-:W-:-:S05]  /*b250*/  @P1 LEA R5, P0, R9, R5, 0x1 ;  /* 0x0000000509051211 */ /* 0x001fca00078008ff */
[----:B-1----:R-:W-:-:S05]  /*b260*/  @P1 IMAD.X R4, RZ, RZ, R4, P0 ;  /* 0x000000ffff041224 */ /* 0x002fca00000e0604 */
[----:B------:R-:W-:-:S04]  /*b270*/  @P1 LOP3.LUT R5, R5, R4, RZ, 0x3c, !PT ;  /* 0x0000000405051212 */ /* 0x000fc800078e3cff */
[----:B------:R-:W-:-:S04]  /*b280*/  @P1 LOP3.LUT R4, R5, R4, RZ, 0x3c, !PT ;  /* 0x0000000405041212 */ /* 0x000fc800078e3cff */
[----:B------:R-:W-:-:S05]  /*b290*/  @P1 LOP3.LUT R5, R5, R4, RZ, 0x3c, !PT ;  /* 0x0000000405051212 */ /* 0x000fca00078e3cff */
[----:B------:R-:W-:Y:S04]  /*b2a0*/  @P1 LDGSTS.E.BYPASS.LTC128B.128 [R8+0x15c00], desc[UR36][R4.64], !P4 ;  /* 0x15c0000004081fae */ /* 0x000fe8000e101d64 */
[----:B------:R-:W-:Y:S04]  /*b2b0*/  @P1 LDGSTS.E.BYPASS.LTC128B.128 [R8+0x17c00], desc[UR36][R4.64+0x40], !P3 ;  /* 0x17c0004004081fae */ /* 0x000fe8000d901d64 */
[----:B------:R0:W-:Y:S01]  /*b2c0*/  @P1 LDGSTS.E.BYPASS.LTC128B.128 [R8+0x19c00], desc[UR36][R4.64+0x80], !P2 ;  /* 0x19c0008004081fae */ /* 0x0001e2000d101d64 */
[----:B------:R-:W-:-:S03]  /*b2d0*/  ISETP.GE.AND P1, PT, R3, 0x41, PT ;  /* 0x000000410300780c */ /* 0x000fc60003f26270 */
[----:B0-----:R-:W0:Y:S10]  /*b2e0*/  SHFL.IDX PT, R5, R0, 0x2, 0x1c1f ;  /* 0x005c1f0000057f89 */ /* 0x001e3400000e0000 */
[----:B------:R-:W-:Y:S01]  /*b2f0*/  @P1 IMAD R8, R7, 0x2, R17 ;  /* 0x0000000207081824 */ /* 0x000fe200078e0211 */
[----:B------:R-:W1:Y:S04]  /*b300*/  SHFL.IDX PT, R4, R6, 0x2, 0x1c1f ;  /* 0x005c1f0006047f89 */ /* 0x000e6800000e0000 */
[----:B------:R-:W2:Y:S04]  /*b310*/  SHFL.IDX PT, R6, R6, 0x3, 0x1c1f ;  /* 0x007c1f0006067f89 */ /* 0x000ea800000e0000 */
[----:B------:R-:W3:Y:S01]  /*b320*/  SHFL.IDX PT, R0, R0, 0x3, 0x1c1f ;  /* 0x007c1f0000007f89 */ /* 0x000ee200000e0000 */
[----:B0-----:R-:W-:-:S05]  /*b330*/  @P1 LEA R5, P0, R9, R5, 0x1 ;  /* 0x0000000509051211 */ /* 0x001fca00078008ff */
[----:B-1----:R-:W-:-:S05]  /*b340*/  @P1 IMAD.X R4, RZ, RZ, R4, P0 ;  /* 0x000000ffff041224 */ /* 0x002fca00000e0604 */
[----:B------:R-:W-:-:S04]  /*b350*/  @P1 LOP3.LUT R5, R5, R4, RZ, 0x3c, !PT ;  /* 0x0000000405051212 */ /* 0x000fc800078e3cff */
[----:B------:R-:W-:-:S04]  /*b360*/  @P1 LOP3.LUT R4, R5, R4, RZ, 0x3c, !PT ;  /* 0x0000000405041212 */ /* 0x000fc800078e3cff */
[----:B------:R-:W-:-:S05]  /*b370*/  @P1 LOP3.LUT R5, R5, R4, RZ, 0x3c, !PT ;  /* 0x0000000405051212 */ /* 0x000fca00078e3cff */
[----:B------:R1:W-:Y:S04]  /*b380*/  @P1 LDGSTS.E.BYPASS.LTC128B.128 [R8+0x16400], desc[UR36][R4.64], !P4 ;  /* 0x1640000004081fae */ /* 0x0003e8000e101d64 */
[----:B------:R1:W-:Y:S04]  /*b390*/  @P1 LDGSTS.E.BYPASS.LTC128B.128 [R8+0x18400], desc[UR36][R4.64+0x40], !P3 ;  /* 0x1840004004081fae */ /* 0x0003e8000d901d64 */
[----:B--23--:R1:W-:Y:S02]  /*b3a0*/  @P1 LDGSTS.E.BYPASS.LTC128B.128 [R8+0x1a400], desc[UR36][R4.64+0x80], !P2 ;  /* 0x1a40008004081fae */ /* 0x00c3e4000d101d64 */
.L_x_302:
[----:B------:R-:W-:-:S13]  /*b3b0*/  ISETP.GE.AND P0, PT, R3, 0x61, PT ;  /* 0x000000610300780c */ /* 0x000fda0003f06270 */
[----:B01----:R-:W-:Y:S01]  /*b3c0*/  @P0 LEA R4, P1, R9, R0, 0x1 ;  /* 0x0000000009040211 */ /* 0x003fe200078208ff */
[----:B------:R-:W-:-:S04]  /*b3d0*/  @P0 IMAD R7, R7, 0x2, R17 ;  /* 0x0000000207070824 */ /* 0x000fc800078e0211 */
[----:B------:R-:W-:-:S05]  /*b3e0*/  @P0 IMAD.X R5, RZ, RZ, R6, P1 ;  /* 0x000000ffff050224 */ /* 0x000fca00008e0606 */
[----:B------:R-:W-:Y:S01]  /*b3f0*/  @!PT LDS RZ, [RZ] ;  /* 0x00000000fffff984 */ /* 0x000fe20000000800 */
[----:B------:R-:W-:Y:S01]  /*b400*/  @!PT LDS RZ, [RZ] ;  /* 0x00000000fffff984 */ /* 0x000fe20000000800 */
[----:B------:R-:W-:Y:S01]  /*b410*/  @!PT LDS RZ, [RZ] ;  /* 0x00000000fffff984 */ /* 0x000fe20000000800 */
[----:B------:R0:W-:Y:S04]  /*b420*/  @P0 LDGSTS.E.BYPASS.LTC128B.128 [R7+0x16c00], desc[UR36][R4.64], !P4 ;  /* 0x16c0000004070fae */ /* 0x0001e8000e101d64 */
[----:B------:R0:W-:Y:S04]  /*b430*/  @P0 LDGSTS.E.BYPASS.LTC128B.128 [R7+0x18c00], desc[UR36][R4.64+0x40], !P3 ;  /* 0x18c0004004070fae */ /* 0x0001e8000d901d64 */
[----:B------:R0:W-:Y:S01]  /*b440*/  @P0 LDGSTS.E.BYPASS.LTC128B.128 [R7+0x1ac00], desc[UR36][R4.64+0x80], !P2 ;  /* 0x1ac0008004070fae */ /* 0x0001e2000d101d64 */
[----:B------:R-:W-:Y:S01]  /*b450*/  PLOP3.LUT P0, PT, PT, PT, PT, 0x80, 0x0 ;  /* 0x000000000000781c */ /* 0x000fe20003f0f070 */
[----:B------:R-:W-:-:S12]  /*b460*/  NOP ;  /* 0x0000000000007918 */ /* 0x000fd80000000000 */
.L_x_232:
[----:B------:R-:W-:Y:S02]  /*b470*/  PLOP3.LUT P1, PT, P1, P0, PT, 0xa2, 0x0 ;  /* 0x000000000000781c */ /* 0x000fe40000f21472 */
[----:B------:R-:W-:-:S08]  /*b480*/  @P0 R2UR P1, UR4, R2 ;  /* 0x00000000020402ca */ /* 0x000fd00000020000 */
[----:B------:R-:W-:-:S05]  /*b490*/  @P0 PLOP3.LUT P0, PT, P1, PT, PT, 0x80, 0x0 ;  /* 0x000000000000081c */ /* 0x000fca0000f0f070 */
[----:B------:R-:W-:Y:S01]  /*b4a0*/  @!P1 SYNCS.ARRIVE.TRANS64.RED.A0T1 RZ, [UR4+0x2d830], RZ ;  /* 0x02d830ffffff99a7 */ /* 0x000fe20008200404 */
[----:B------:R-:W-:Y:S07]  /*b4b0*/  @!P1 ARRIVES.LDGSTSBAR.64.TRANSCNT [UR4+0x2d830] ;  /* 0x02d83000ff0099b0 */ /* 0x000fee0008000a84 */
[----:B------:R-:W-:Y:S05]  /*b4c0*/  @P0 BRA.U.ANY `(.L_x_232) ;  /* 0xfffffffd00e80947 */ /* 0x000fea000393ffff */
[----:B------:R-:W-:Y:S01]  /*b4d0*/  NOP ;  /* 0x0000000000007918 */ /* 0x000fe20000000000 */
[----:B------:R-:W2:Y:S02]  /*b4e0*/  LDL R0, [R1+0x48] ;  /* 0x0000480001007983 */ /* 0x000ea40000100800 */
[----:B--2---:R-:W-:-:S13]  /*b4f0*/  ISETP.NE.AND P2, PT, R0, 0x3, PT ;  /* 0x000000030000780c */ /* 0x004fda0003f45270 */
[----:B------:R-:W-:Y:S05]  /*b500*/  @!P2 BRA `(.L_x_233) ;  /* 0x000000000004a947 */ /* 0x000fea0003800000 */
[----:B------:R-:W-:Y:S01]  /*b510*/  BPT.TRAP 0x1 ;  /* 0x000000040000795c */ /* 0x000fe20000300000 */
.L_x_233:
[----:B0-----:R0:W5:Y:S01]  /*b520*/  LDL.LU R4, [R1+0x28] ;  /* 0x0000280001047983 */ /* 0x0011620000300800 */
[----:B------:R0:W-:Y:S03]  /*b530*/  SYNCS.ARRIVE.TRANS64.A1T0 RZ, [R2+URZ+0x2d830], RZ ;  /* 0x02d830ff02ff79a7 */ /* 0x0001e6000810003f */
[----:B------:R0:W5:Y:S02]  /*b540*/  LDL.LU R3, [R1] ;  /* 0x0000000001037983 */ /* 0x0001640000300800 */
[----:B------:R-:W-:Y:S05]  /*b550*/  WARPSYNC.ALL ;  /* 0x0000000000007948 */ /* 0x000fea0003800000 */
[----:B------:R-:W-:Y:S01]  /*b560*/  ULDC.64 UR4, c[0x0][0x298] ;  /* 0x0000a60000047ab9 */ /* 0x000fe20000000a00 */
[----:B------:R-:W-:Y:S01]  /*b570*/  BAR.SYNC.DEFER_BLOCKING 0x8, 0x200 ;  /* 0x0208000000007b1d */ /* 0x000fe20000010000 */
[----:B------:R-:W-:Y:S01]  /*b580*/  LOP3.LUT P0, RZ, R16, 0x20, RZ, 0xc0, !PT ;  /* 0x0000002010ff7812 */ /* 0x000fe2000780c0ff */
[----:B0-----:R-:W-:-:S03]  /*b590*/  VIADD R2, R17, 0xc400 ;  /* 0x0000c40011027836 */ /* 0x001fc60000000000 */
[----:B------:R-:W-:Y:S01]  /*b5a0*/  SEL R28, R28, RZ, !P0 ;  /* 0x000000ff1c1c7207 */ /* 0x000fe20004000000 */
[----:B------:R-:W-:Y:S01]  /*b5b0*/  BSSY B6, `(.L_x_234) ;  /* 0x000001c000067945 */ /* 0x000fe20003800000 */
[----:B-----5:R-:W-:Y:S02]  /*b5c0*/  SEL R4, R4, RZ, !P0 ;  /* 0x000000ff04047207 */ /* 0x020fe40004000000 */
[----:B------:R-:W-:Y:S02]  /*b5d0*/  LOP3.LUT P0, RZ, R2, 0x1bf, RZ, 0xc0, !PT ;  /* 0x000001bf02ff7812 */ /* 0x000fe4000780c0ff */
[----:B------:R-:W-:Y:S01]  /*b5e0*/  SHF.R.S32.HI R0, RZ, 0x1f, R3 ;  /* 0x0000001fff007819 */ /* 0x000fe20000011403 */
[----:B------:R0:W-:Y:S04]  /*b5f0*/  STL [R1+0x38], R4 ;  /* 0x0000380401007387 */ /* 0x0001e80000100800 */
[----:B------:R-:W-:-:S04]  /*b600*/  IMAD R0, R0, UR4, RZ ;  /* 0x0000000400007c24 */ /* 0x000fc8000f8e02ff */
[C---:B------:R-:W-:Y:S02]  /*b610*/  IMAD R0, R3.reuse, UR5, R0 ;  /* 0x0000000503007c24 */ /* 0x040fe4000f8e0200 */
[----:B------:R-:W-:-:S04]  /*b620*/  IMAD.WIDE.U32 R2, R3, UR4, RZ ;  /* 0x0000000403027c25 */ /* 0x000fc8000f8e00ff */
[----:B------:R-:W-:Y:S01]  /*b630*/  IMAD.IADD R0, R3, 0x1, R0 ;  /* 0x0000000103007824 */ /* 0x000fe200078e0200 */
[----:B------:R0:W-:Y:S04]  /*b640*/  STL.64 [R1+0x28], R2 ;  /* 0x0000280201007387 */ /* 0x0001e80000100a00 */
[----:B------:R0:W-:Y:S01]  /*b650*/  STL [R1], R0 ;  /* 0x0000000001007387 */ /* 0x0001e20000100800 */
[----:B------:R-:W-:Y:S05]  /*b660*/  @!P0 BRA `(.L_x_235) ;  /* 0x0000000000408947 */ /* 0x000fea0003800000 */
[----:B0-----:R-:W-:Y:S01]  /*b670*/  MOV R2, 0x0 ;  /* 0x0000000000027802 */ /* 0x001fe20000000f00 */
        /* <DEDUP_REMOVED lines=15> */
.L_x_235:
[----:B------:R-:W-:Y:S05]  /*b770*/  BSYNC B6 ;  /* 0x0000000000067941 */ /* 0x000fea0003800000 */
.L_x_234:
[----:B0-----:R-:W2:Y:S01]  /*b780*/  LDL.LU R2, [R1] ;  /* 0x0000000001027983 */ /* 0x001ea20000300800 */
[----:B------:R-:W0:Y:S01]  /*b790*/  LDC R10, c[0x0][0x448] ;  /* 0x00011200ff0a7b82 */ /* 0x000e220000000800 */
[----:B------:R-:W-:Y:S01]  /*b7a0*/  ULDC.64 UR4, c[0x0][0x2d8] ;  /* 0x0000b60000047ab9 */ /* 0x000fe20000000a00 */
[----:B------:R-:W-:Y:S01]  /*b7b0*/  ULDC.64 UR6, c[0x0][0x2e0] ;  /* 0x0000b80000067ab9 */ /* 0x000fe20000000a00 */
[----:B------:R-:W3:Y:S01]  /*b7c0*/  LDL.LU.64 R20, [R1+0x28] ;  /* 0x0000280001147983 */ /* 0x000ee20000300a00 */
[----:B------:R-:W-:-:S03]  /*b7d0*/  ULDC.64 UR8, c[0x0][0x280] ;  /* 0x0000a00000087ab9 */ /* 0x000fc60000000a00 */
[----:B------:R-:W4:Y:S01]  /*b7e0*/  LDL.LU R0, [R1+0x38] ;  /* 0x0000380001007983 */ /* 0x000f220000300800 */
[----:B------:R-:W1:Y:S01]  /*b7f0*/  S2R R13, SR_TID.X ;  /* 0x00000000000d7919 */ /* 0x000e620000002100 */
[----:B0-----:R-:W-:-:S13]  /*b800*/  ISETP.NE.AND P0, PT, R10, 0x1, PT ;  /* 0x000000010a00780c */ /* 0x001fda0003f05270 */
[----:B------:R-:W0:Y:S01]  /*b810*/  @P0 LDC R4, c[0x0][0x44c] ;  /* 0x00011300ff040b82 */ /* 0x000e220000000800 */
[----:B-1----:R-:W-:-:S07]  /*b820*/  IMAD.SHL.U32 R11, R13, 0x8, RZ ;  /* 0x000000080d0b7824 */ /* 0x002fce00078e00ff */
[----:B------:R-:W1:Y:S01]  /*b830*/  @P0 LDC R5, c[0x0][0x450] ;  /* 0x00011400ff050b82 */ /* 0x000e620000000800 */
[----:B------:R-:W-:-:S04]  /*b840*/  LOP3.LUT R11, R11, 0x18, RZ, 0xc0, !PT ;  /* 0x000000180b0b7812 */ /* 0x000fc800078ec0ff */
[C---:B------:R-:W-:Y:S02]  /*b850*/  LOP3.LUT R12, R11.reuse, 0x20, RZ, 0xfc, !PT ;  /* 0x000000200b0c7812 */ /* 0x040fe400078efcff */
[----:B------:R-:W-:Y:S01]  /*b860*/  LOP3.LUT R11, R11, 0x40, RZ, 0xfc, !PT ;  /* 0x000000400b0b7812 */ /* 0x000fe200078efcff */
[----:B--2---:R-:W-:Y:S02]  /*b870*/  IMAD.MOV.U32 R3, RZ, RZ, R2 ;  /* 0x000000ffff037224 */ /* 0x004fe400078e0002 */
[----:B---3--:R-:W-:Y:S01]  /*b880*/  IMAD.MOV.U32 R2, RZ, RZ, R20 ;  /* 0x000000ffff027224 */ /* 0x008fe200078e0014 */
[----:B------:R-:W2:Y:S03]  /*b890*/  S2R R21, SR_TID.X ;  /* 0x0000000000157919 */ /* 0x000ea60000002100 */
[C---:B------:R-:W-:Y:S01]  /*b8a0*/  IMAD.WIDE.U32 R2, R26.reuse, UR4, R2 ;  /* 0x000000041a027c25 */ /* 0x040fe2000f8e0002 */
[----:B------:R-:W3:Y:S03]  /*b8b0*/  S2R R20, SR_TID.X ;  /* 0x0000000000147919 */ /* 0x000ee60000002100 */
[----:B------:R-:W-:Y:S01]  /*b8c0*/  IMAD R3, R26, UR5, R3 ;  /* 0x000000051a037c24 */ /* 0x000fe2000f8e0203 */
[----:B------:R-:W-:Y:S01]  /*b8d0*/  ULDC.64 UR4, c[0x0][0x2d0] ;  /* 0x0000b40000047ab9 */ /* 0x000fe20000000a00 */
[----:B----4-:R-:W-:-:S02]  /*b8e0*/  IMAD R0, R0, UR6, RZ ;  /* 0x0000000600007c24 */ /* 0x010fc4000f8e02ff */
[----:B------:R-:W-:-:S04]  /*b8f0*/  IMAD.WIDE.U32 R2, R28, UR6, R2 ;  /* 0x000000061c027c25 */ /* 0x000fc8000f8e0002 */
[----:B------:R-:W-:Y:S01]  /*b900*/  IMAD R0, R28, UR7, R0 ;  /* 0x000000071c007c24 */ /* 0x000fe2000f8e0200 */
[----:B------:R-:W-:-:S03]  /*b910*/  ULDC.64 UR6, c[0x0][0x2c8] ;  /* 0x0000b20000067ab9 */ /* 0x000fc60000000a00 */
[----:B------:R-:W-:Y:S02]  /*b920*/  IMAD.IADD R3, R3, 0x1, R0 ;  /* 0x0000000103037824 */ /* 0x000fe400078e0200 */
[----:B--2---:R-:W-:Y:S01]  /*b930*/  IMAD.SHL.U32 R21, R21, 0x20, RZ ;  /* 0x0000002015157824 */ /* 0x004fe200078e00ff */
[----:B---3--:R-:W-:-:S04]  /*b940*/  LOP3.LUT R20, R20, 0x7f, RZ, 0xc0, !PT ;  /* 0x0000007f14147812 */ /* 0x008fc800078ec0ff */
[----:B------:R-:W-:Y:S02]  /*b950*/  LOP3.LUT R21, R21, 0x60, RZ, 0xc0, !PT ;  /* 0x0000006015157812 */ /* 0x000fe400078ec0ff */
[----:B------:R-:W-:-:S04]  /*b960*/  SHF.R.U32.HI R20, RZ, 0x2, R20 ;  /* 0x00000002ff147819 */ /* 0x000fc80000011614 */
[----:B------:R-:W-:Y:S02]  /*b970*/  LOP3.LUT R20, R20, R21, RZ, 0xfc, !PT ;  /* 0x0000001514147212 */ /* 0x000fe400078efcff */
[----:B------:R-:W-:-:S03]  /*b980*/  LOP3.LUT R21, R13, 0x7f, RZ, 0xc0, !PT ;  /* 0x0000007f0d157812 */ /* 0x000fc600078ec0ff */
[----:B------:R-:W-:Y:S01]  /*b990*/  IMAD R6, R25, 0xc0, R20 ;  /* 0x000000c019067824 */ /* 0x000fe200078e0214 */
[----:B------:R-:W-:Y:S01]  /*b9a0*/  SHF.R.U32.HI R21, RZ, 0x2, R21 ;  /* 0x00000002ff157819 */ /* 0x000fe20000011615 */
[----:B------:R-:W-:Y:S02]  /*b9b0*/  IMAD.SHL.U32 R20, R13, 0x8, RZ ;  /* 0x000000080d147824 */ /* 0x000fe400078e00ff */
[----:B0-----:R-:W-:-:S03]  /*b9c0*/  @P0 IMAD.HI.U32 R0, R6, R4, RZ ;  /* 0x0000000406000227 */ /* 0x001fc600078e00ff */
[----:B------:R-:W-:Y:S01]  /*b9d0*/  LOP3.LUT R20, R20, 0x18, RZ, 0xc0, !PT ;  /* 0x0000001814147812 */ /* 0x000fe200078ec0ff */
[----:B------:R-:W-:Y:S01]  /*b9e0*/  IMAD.MOV.U32 R4, RZ, RZ, R6 ;  /* 0x000000ffff047224 */ /* 0x000fe200078e0006 */
[----:B-1----:R-:W-:-:S04]  /*b9f0*/  @P0 SHF.R.U32.HI R4, RZ, R5, R0 ;  /* 0x00000005ff040219 */ /* 0x002fc80000011600 */
[----:B------:R-:W-:-:S05]  /*ba00*/  SHF.R.S32.HI R0, RZ, 0x1f, R4 ;  /* 0x0000001fff007819 */ /* 0x000fca0000011404 */
[----:B------:R-:W-:-:S04]  /*ba10*/  IMAD R0, R0, UR4, RZ ;  /* 0x0000000400007c24 */ /* 0x000fc8000f8e02ff */
[C---:B------:R-:W-:Y:S02]  /*ba20*/  IMAD R7, R4.reuse, UR5, R0 ;  /* 0x0000000504077c24 */ /* 0x040fe4000f8e0200 */
[----:B------:R-:W-:Y:S02]  /*ba30*/  IMAD.MOV R0, RZ, RZ, -R4 ;  /* 0x000000ffff007224 */ /* 0x000fe400078e0a04 */
[----:B------:R-:W-:-:S04]  /*ba40*/  IMAD.WIDE.U32 R4, R4, UR4, R2 ;  /* 0x0000000404047c25 */ /* 0x000fc8000f8e0002 */
[----:B------:R-:W-:Y:S02]  /*ba50*/  IMAD R0, R10, R0, R6 ;  /* 0x000000000a007224 */ /* 0x000fe400078e0206 */
[----:B------:R-:W-:-:S03]  /*ba60*/  IMAD.IADD R5, R5, 0x1, R7 ;  /* 0x0000000105057824 */ /* 0x000fc600078e0207 */
[----:B------:R-:W-:Y:S01]  /*ba70*/  SHF.R.S32.HI R7, RZ, 0x1f, R0 ;  /* 0x0000001fff077819 */ /* 0x000fe20000011400 */
[----:B------:R-:W-:-:S04]  /*ba80*/  IMAD.WIDE.U32 R8, R0, UR6, R4 ;  /* 0x0000000600087c25 */ /* 0x000fc8000f8e0004 */
[----:B------:R-:W-:Y:S01]  /*ba90*/  IMAD R7, R7, UR6, RZ ;  /* 0x0000000607077c24 */ /* 0x000fe2000f8e02ff */
[----:B------:R-:W-:Y:S01]  /*baa0*/  LEA R4, P1, R8, UR8, 0x1 ;  /* 0x0000000808047c11 */ /* 0x000fe2000f8208ff */
[----:B------:R-:W-:Y:S02]  /*bab0*/  VIADD R5, R6, 0x80 ;  /* 0x0000008006057836 */ /* 0x000fe40000000000 */
[----:B------:R-:W-:Y:S02]  /*bac0*/  IMAD R0, R0, UR7, R7 ;  /* 0x0000000700007c24 */ /* 0x000fe4000f8e0207 */
[----:B------:R-:W0:Y:S01]  /*bad0*/  @P0 LDC R7, c[0x0][0x44c] ;  /* 0x00011300ff070b82 */ /* 0x000e220000000800 */
[----:B------:R-:W-:Y:S02]  /*bae0*/  IMAD.MOV.U32 R6, RZ, RZ, R5 ;  /* 0x000000ffff067224 */ /* 0x000fe400078e0005 */
[----:B------:R-:W-:-:S05]  /*baf0*/  IMAD.IADD R0, R9, 0x1, R0 ;  /* 0x0000000109007824 */ /* 0x000fca00078e0200 */
[----:B------:R-:W-:Y:S02]  /*bb00*/  LEA.HI.X R0, R8, UR9, R0, 0x1, P1 ;  /* 0x0000000908007c11 */ /* 0x000fe400088f0c00 */
[----:B------:R-:W1:Y:S01]  /*bb10*/  @P0 LDC R8, c[0x0][0x450] ;  /* 0x00011400ff080b82 */ /* 0x000e620000000800 */
[----:B0-----:R-:W-:-:S05]  /*bb20*/  @P0 IMAD.HI.U32 R7, R5, R7, RZ ;  /* 0x0000000705070227 */ /* 0x001fca00078e00ff */
[----:B-1----:R-:W-:-:S04]  /*bb30*/  @P0 SHF.R.U32.HI R6, RZ, R8, R7 ;  /* 0x00000008ff060219 */ /* 0x002fc80000011607 */
[C---:B------:R-:W-:Y:S01]  /*bb40*/  IADD3 R7, -R6.reuse, RZ, RZ ;  /* 0x000000ff06077210 */ /* 0x040fe20007ffe1ff */
[----:B------:R-:W-:-:S04]  /*bb50*/  IMAD.WIDE.U32 R2, R6, UR4, R2 ;  /* 0x0000000406027c25 */ /* 0x000fc8000f8e0002 */
[----:B------:R-:W-:Y:S01]  /*bb60*/  IMAD R5, R10, R7, R5 ;  /* 0x000000070a057224 */ /* 0x000fe200078e0205 */
[----:B------:R-:W-:-:S05]  /*bb70*/  SHF.R.S32.HI R7, RZ, 0x1f, R6 ;  /* 0x0000001fff077819 */ /* 0x000fca0000011406 */
[----:B------:R-:W-:Y:S01]  /*bb80*/  IMAD R7, R7, UR4, RZ ;  /* 0x0000000407077c24 */ /* 0x000fe2000f8e02ff */
[----:B------:R-:W-:Y:S02]  /*bb90*/  ULDC UR4, c[0x0][0x2b8] ;  /* 0x0000ae0000047ab9 */ /* 0x000fe40000000800 */
[----:B------:R-:W-:Y:S01]  /*bba0*/  ISETP.GE.AND P3, PT, R20, UR4, PT ;  /* 0x0000000414007c0c */ /* 0x000fe2000bf66270 */
[----:B------:R-:W-:Y:S01]  /*bbb0*/  IMAD R7, R6, UR5, R7 ;  /* 0x0000000506077c24 */ /* 0x000fe2000f8e0207 */
[----:B------:R-:W-:Y:S01]  /*bbc0*/  SHF.R.S32.HI R6, RZ, 0x1f, R5 ;  /* 0x0000001fff067819 */ /* 0x000fe20000011405 */
[----:B------:R-:W-:Y:S01]  /*bbd0*/  UMOV UR5, 0xffffffff ;  /* 0xffffffff00057882 */ /* 0x000fe20000000000 */
[----:B------:R-:W-:Y:S01]  /*bbe0*/  ISETP.GE.AND P1, PT, R11, UR4, PT ;  /* 0x000000040b007c0c */ /* 0x000fe2000bf26270 */
[----:B------:R-:W-:Y:S02]  /*bbf0*/  IMAD.IADD R3, R3, 0x1, R7 ;  /* 0x0000000103037824 */ /* 0x000fe400078e0207 */
[----:B------:R-:W-:-:S02]  /*bc00*/  IMAD R6, R6, UR6, RZ ;  /* 0x0000000606067c24 */ /* 0x000fc4000f8e02ff */
[----:B------:R-:W-:-:S04]  /*bc10*/  IMAD.WIDE.U32 R2, R5, UR6, R2 ;  /* 0x0000000605027c25 */ /* 0x000fc8000f8e0002 */
[----:B------:R-:W-:Y:S01]  /*bc20*/  IMAD R6, R5, UR7, R6 ;  /* 0x0000000705067c24 */ /* 0x000fe2000f8e0206 */
[----:B------:R-:W-:-:S03]  /*bc30*/  LEA R8, P0, R2, UR8, 0x1 ;  /* 0x0000000802087c11 */ /* 0x000fc6000f8008ff */
[----:B------:R-:W-:-:S05]  /*bc40*/  IMAD.IADD R3, R3, 0x1, R6 ;  /* 0x0000000103037824 */ /* 0x000fca00078e0206 */
[----:B------:R-:W-:Y:S02]  /*bc50*/  LEA.HI.X R3, R2, UR9, R3, 0x1, P0 ;  /* 0x0000000902037c11 */ /* 0x000fe400080f0c03 */
[----:B------:R-:W-:Y:S01]  /*bc60*/  ISETP.GE.AND P0, PT, R12, UR4, PT ;  /* 0x000000040c007c0c */ /* 0x000fe2000bf06270 */
[----:B------:R-:W-:-:S12]  /*bc70*/  BRA.DIV UR5, `(.L_x_236) ;  /* 0x0000003605407947 */ /* 0x000fd8000b800000 */
[----:B------:R-:W2:Y:S04]  /*bc80*/  LDL.LU R5, [R1+0x30] ;  /* 0x0000300001057983 */ /* 0x000ea80000300800 */
[----:B------:R-:W3:Y:S01]  /*bc90*/  LDL R9, [R1+0x1c] ;  /* 0x00001c0001097983 */ /* 0x000ee20000100800 */
[----:B------:R-:W-:-:S03]  /*bca0*/  IMAD R25, R25, 0xc0, R21 ;  /* 0x000000c019197824 */ /* 0x000fc600078e0215 */
[----:B------:R-:W-:Y:S01]  /*bcb0*/  SHFL.IDX PT, R6, R0, RZ, 0x1c1f ;  /* 0x001c1fff00067589 */ /* 0x000fe200000e0000 */
[----:B--2---:R-:W-:-:S03]  /*bcc0*/  IMAD R2, R5, R10, RZ ;  /* 0x0000000a05027224 */ /* 0x004fc600078e02ff */
[----:B------:R-:W0:Y:S02]  /*bcd0*/  SHFL.IDX PT, R5, R4, RZ, 0x1c1f ;  /* 0x001c1fff04057589 */ /* 0x000e2400000e0000 */
[----:B------:R-:W-:-:S13]  /*bce0*/  ISETP.GE.AND P2, PT, R25, R2, PT ;  /* 0x000000021900720c */ /* 0x000fda0003f46270 */
[----:B0-----:R-:W-:-:S05]  /*bcf0*/  @!P2 LEA R5, P4, R20, R5, 0x1 ;  /* 0x000000051405a211 */ /* 0x001fca00078808ff */
[----:B------:R-:W-:-:S04]  /*bd00*/  @!P2 IMAD.X R6, RZ, RZ, R6, P4 ;  /* 0x000000ffff06a224 */ /* 0x000fc800020e0606 */
[----:B------:R-:W-:Y:S02]  /*bd10*/  @!P2 IMAD.MOV.U32 R7, RZ, RZ, R6 ;  /* 0x000000ffff07a224 */ /* 0x000fe400078e0006 */
[----:B------:R-:W-:Y:S02]  /*bd20*/  @!P2 IMAD.MOV.U32 R6, RZ, RZ, R5 ;  /* 0x000000ffff06a224 */ /* 0x000fe400078e0005 */
[----:B------:R-:W0:Y:S04]  /*bd30*/  SHFL.IDX PT, R5, R4, 0x1, 0x1c1f ;  /* 0x003c1f0004057f89 */ /* 0x000e2800000e0000 */
[----:B---3--:R-:W-:Y:S04]  /*bd40*/  @!P2 LDGSTS.E.BYPASS.LTC128B.128 [R9+0xc400], desc[UR36][R6.64], !P3 ;  /* 0x0c4000000609afae */ /* 0x008fe8000d901d64 */
[----:B------:R-:W-:Y:S04]  /*bd50*/  @!P2 LDGSTS.E.BYPASS.LTC128B.128 [R9+0xf400], desc[UR36][R6.64+0x40], !P0 ;  /* 0x0f4000400609afae */ /* 0x000fe8000c101d64 */
[----:B------:R1:W-:Y:S04]  /*bd60*/  @!P2 LDGSTS.E.BYPASS.LTC128B.128 [R9+0x12400], desc[UR36][R6.64+0x80], !P1 ;  /* 0x124000800609afae */ /* 0x0003e8000c901d64 */
[----:B-1----:R-:W1:Y:S01]  /*bd70*/  SHFL.IDX PT, R7, R0, 0x1, 0x1c1f ;  /* 0x003c1f0000077f89 */ /* 0x002e6200000e0000 */
[----:B------:R-:W-:-:S05]  /*bd80*/  VIADD R6, R25, 0x20 ;  /* 0x0000002019067836 */ /* 0x000fca0000000000 */
[----:B------:R-:W-:-:S13]  /*bd90*/  ISETP.GE.AND P2, PT, R6, R2, PT ;  /* 0x000000020600720c */ /* 0x000fda0003f46270 */
[----:B0-----:R-:W-:-:S05]  /*bda0*/  @!P2 LEA R5, P4, R20, R5, 0x1 ;  /* 0x000000051405a211 */ /* 0x001fca00078808ff */
[----:B-1----:R-:W-:Y:S02]  /*bdb0*/  @!P2 IMAD.X R7, RZ, RZ, R7, P4 ;  /* 0x000000ffff07a224 */ /* 0x002fe400020e0607 */
[----:B------:R-:W-:Y:S02]  /*bdc0*/  @!P2 IMAD.MOV.U32 R6, RZ, RZ, R5 ;  /* 0x000000ffff06a224 */ /* 0x000fe400078e0005 */
[----:B------:R-:W0:Y:S04]  /*bdd0*/  SHFL.IDX PT, R5, R4, 0x2, 0x1c1f ;  /* 0x005c1f0004057f89 */ /* 0x000e2800000e0000 */
[----:B------:R-:W-:Y:S04]  /*bde0*/  @!P2 LDGSTS.E.BYPASS.LTC128B.128 [R9+0xcc00], desc[UR36][R6.64], !P3 ;  /* 0x0cc000000609afae */ /* 0x000fe8000d901d64 */
[----:B------:R-:W-:Y:S04]  /*bdf0*/  @!P2 LDGSTS.E.BYPASS.LTC128B.128 [R9+0xfc00], desc[UR36][R6.64+0x40], !P0 ;  /* 0x0fc000400609afae */ /* 0x000fe8000c101d64 */
[----:B------:R1:W-:Y:S04]  /*be00*/  @!P2 LDGSTS.E.BYPASS.LTC128B.128 [R9+0x12c00], desc[UR36][R6.64+0x80], !P1 ;  /* 0x12c000800609afae */ /* 0x0003e8000c901d64 */
[----:B------:R-:W-:Y:S04]  /*be10*/  SHFL.IDX PT, R4, R4, 0x3, 0x1c1f ;  /* 0x007c1f0004047f89 */ /* 0x000fe800000e0000 */
[----:B-1----:R-:W1:Y:S01]  /*be20*/  SHFL.IDX PT, R7, R0, 0x2, 0x1c1f ;  /* 0x005c1f0000077f89 */ /* 0x002e6200000e0000 */
[----:B------:R-:W-:-:S03]  /*be30*/  VIADD R6, R25, 0x40 ;  /* 0x0000004019067836 */ /* 0x000fc60000000000 */
[----:B------:R-:W2:Y:S02]  /*be40*/  SHFL.IDX PT, R0, R0, 0x3, 0x1c1f ;  /* 0x007c1f0000007f89 */ /* 0x000ea400000e0000 */
[----:B------:R-:W-:-:S13]  /*be50*/  ISETP.GE.AND P2, PT, R6, R2, PT ;  /* 0x000000020600720c */ /* 0x000fda0003f46270 */
[----:B0-----:R-:W-:-:S05]  /*be60*/  @!P2 LEA R5, P4, R20, R5, 0x1 ;  /* 0x000000051405a211 */ /* 0x001fca00078808ff */
[----:B-1----:R-:W-:Y:S02]  /*be70*/  @!P2 IMAD.X R7, RZ, RZ, R7, P4 ;  /* 0x000000ffff07a224 */ /* 0x002fe400020e0607 */
[----:B------:R-:W-:Y:S02]  /*be80*/  @!P2 IMAD.MOV.U32 R6, RZ, RZ, R5 ;  /* 0x000000ffff06a224 */ /* 0x000fe400078e0005 */
[----:B------:R-:W-:-:S03]  /*be90*/  VIADD R5, R25, 0x60 ;  /* 0x0000006019057836 */ /* 0x000fc60000000000 */
[----:B------:R-:W-:Y:S04]  /*bea0*/  @!P2 LDGSTS.E.BYPASS.LTC128B.128 [R9+0xd400], desc[UR36][R6.64], !P3 ;  /* 0x0d4000000609afae */ /* 0x000fe8000d901d64 */
[----:B------:R-:W-:Y:S04]  /*beb0*/  @!P2 LDGSTS.E.BYPASS.LTC128B.128 [R9+0x10400], desc[UR36][R6.64+0x40], !P0 ;  /* 0x104000400609afae */ /* 0x000fe8000c101d64 */
[----:B------:R-:W-:Y:S01]  /*bec0*/  @!P2 LDGSTS.E.BYPASS.LTC128B.128 [R9+0x13400], desc[UR36][R6.64+0x80], !P1 ;  /* 0x134000800609afae */ /* 0x000fe2000c901d64 */
[----:B------:R-:W-:-:S13]  /*bed0*/  ISETP.GE.AND P2, PT, R5, R2, PT ;  /* 0x000000020500720c */ /* 0x000fda0003f46270 */
[----:B------:R-:W-:-:S05]  /*bee0*/  @!P2 LEA R4, P4, R20, R4, 0x1 ;  /* 0x000000041404a211 */ /* 0x000fca00078808ff */
[----:B--2---:R-:W-:-:S04]  /*bef0*/  @!P2 IMAD.X R0, RZ, RZ, R0, P4 ;  /* 0x000000ffff00a224 */ /* 0x004fc800020e0600 */
[----:B------:R-:W-:Y:S02]  /*bf00*/  @!P2 IMAD.MOV.U32 R5, RZ, RZ, R0 ;  /* 0x000000ffff05a224 */ /* 0x000fe400078e0000 */
[----:B------:R-:W-:Y:S04]  /*bf10*/  SHFL.IDX PT, R0, R3, RZ, 0x1c1f ;  /* 0x001c1fff03007589 */ /* 0x000fe800000e0000 */
[----:B------:R-:W-:Y:S04]  /*bf20*/  @!P2 LDGSTS.E.BYPASS.LTC128B.128 [R9+0xdc00], desc[UR36][R4.64], !P3 ;  /* 0x0dc000000409afae */ /* 0x000fe8000d901d64 */
[----:B------:R-:W-:Y:S04]  /*bf30*/  @!P2 LDGSTS.E.BYPASS.LTC128B.128 [R9+0x10c00], desc[UR36][R4.64+0x40], !P0 ;  /* 0x10c000400409afae */ /* 0x000fe8000c101d64 */
[----:B------:R0:W-:Y:S04]  /*bf40*/  @!P2 LDGSTS.E.BYPASS.LTC128B.128 [R9+0x13c00], desc[UR36][R4.64+0x80], !P1 ;  /* 0x13c000800409afae */ /* 0x0001e8000c901d64 */
[----:B------:R-:W-:Y:S04]  /*bf50*/  SHFL.IDX PT, R3, R3, 0x1, 0x1c1f ;  /* 0x003c1f0003037f89 */ /* 0x000fe800000e0000 */
[----:B0-----:R-:W0:Y:S01]  /*bf60*/  SHFL.IDX PT, R4, R8, RZ, 0x1c1f ;  /* 0x001c1fff08047589 */ /* 0x001e2200000e0000 */
[----:B------:R-:W-:-:S03]  /*bf70*/  VIADD R5, R25, 0x80 ;  /* 0x0000008019057836 */ /* 0x000fc60000000000 */
[----:B------:R-:W1:Y:S02]  /*bf80*/  SHFL.IDX PT, R8, R8, 0x1, 0x1c1f ;  /* 0x003c1f0008087f89 */ /* 0x000e6400000e0000 */
[----:B------:R-:W-:-:S13]  /*bf90*/  ISETP.GE.AND P2, PT, R5, R2, PT ;  /* 0x000000020500720c */ /* 0x000fda0003f46270 */
[----:B0-----:R-:W-:-:S05]  /*bfa0*/  @!P2 LEA R4, P4, R20, R4, 0x1 ;  /* 0x000000041404a211 */ /* 0x001fca00078808ff */
[----:B------:R-:W-:-:S04]  /*bfb0*/  @!P2 IMAD.X R0, RZ, RZ, R0, P4 ;  /* 0x000000ffff00a224 */ /* 0x000fc800020e0600 */
[----:B------:R-:W-:-:S05]  /*bfc0*/  @!P2 IMAD.MOV.U32 R5, RZ, RZ, R0 ;  /* 0x000000ffff05a224 */ /* 0x000fca00078e0000 */
[----:B------:R0:W-:Y:S04]  /*bfd0*/  @!P2 LDGSTS.E.BYPASS.LTC128B.128 [R9+0xe400], desc[UR36][R4.64], !P3 ;  /* 0x0e4000000409afae */ /* 0x0001e8000d901d64 */
[----:B------:R0:W-:Y:S04]  /*bfe0*/  @!P2 LDGSTS.E.BYPASS.LTC128B.128 [R9+0x11400], desc[UR36][R4.64+0x40], !P0 ;  /* 0x114000400409afae */ /* 0x0001e8000c101d64 */
[----:B-1----:R0:W-:Y:S02]  /*bff0*/  @!P2 LDGSTS.E.BYPASS.LTC128B.128 [R9+0x14400], desc[UR36][R4.64+0x80], !P1 ;  /* 0x144000800409afae */ /* 0x0021e4000c901d64 */
.L_x_315:
[----:B------:R-:W2:Y:S01]  /*c000*/  LDL R0, [R1+0x1c] ;  /* 0x00001c0001007983 */ /* 0x000ea20000100800 */
[----:B------:R-:W-:-:S05]  /*c010*/  VIADD R25, R25, 0xa0 ;  /* 0x000000a019197836 */ /* 0x000fca0000000000 */
[----:B------:R-:W-:-:S13]  /*c020*/  ISETP.GE.AND P2, PT, R25, R2, PT ;  /* 0x000000021900720c */ /* 0x000fda0003f46270 */
[----:B------:R-:W-:-:S05]  /*c030*/  @!P2 LEA R2, P4, R20, R8, 0x1 ;  /* 0x000000081402a211 */ /* 0x000fca00078808ff */
[----:B------:R-:W-:-:S05]  /*c040*/  @!P2 IMAD.X R3, RZ, RZ, R3, P4 ;  /* 0x000000ffff03a224 */ /* 0x000fca00020e0603 */
[----:B------:R-:W-:Y:S01]  /*c050*/  @!PT LDS RZ, [RZ] ;  /* 0x00000000fffff984 */ /* 0x000fe20000000800 */
[----:B------:R-:W-:Y:S01]  /*c060*/  @!PT LDS RZ, [RZ] ;  /* 0x00000000fffff984 */ /* 0x000fe20000000800 */
[----:B------:R-:W-:Y:S01]  /*c070*/  @!PT LDS RZ, [RZ] ;  /* 0x00000000fffff984 */ /* 0x000fe20000000800 */
[----:B--2---:R1:W-:Y:S04]  /*c080*/  @!P2 LDGSTS.E.BYPASS.LTC128B.128 [R0+0xec00], desc[UR36][R2.64], !P3 ;  /* 0x0ec000000200afae */ /* 0x0043e8000d901d64 */
[----:B------:R1:W-:Y:S01]  /*c090*/  @!P2 LDGSTS.E.BYPASS.LTC128B.128 [R0+0x11c00], desc[UR36][R2.64+0x40], !P0 ;  /* 0x11c000400200afae */ /* 0x0003e2000c101d64 */
[----:B------:R-:W-:-:S03]  /*c0a0*/  PLOP3.LUT P0, PT, PT, PT, PT, 0x80, 0x0 ;  /* 0x000000000000781c */ /* 0x000fc60003f0f070 */
[----:B------:R1:W-:Y:S01]  /*c0b0*/  @!P2 LDGSTS.E.BYPASS.LTC128B.128 [R0+0x14c00], desc[UR36][R2.64+0x80], !P1 ;  /* 0x14c000800200afae */ /* 0x0003e2000c901d64 */
[----:B------:R-:W-:-:S09]  /*c0c0*/  NOP ;  /* 0x0000000000007918 */ /* 0x000fd20000000000 */
.L_x_237:
[----:B------:R-:W-:Y:S02]  /*c0d0*/  PLOP3.LUT P1, PT, P1, P0, PT, 0xa2, 0x0 ;  /* 0x000000000000781c */ /* 0x000fe40000f21472 */
[----:B------:R-:W-:-:S08]  /*c0e0*/  @P0 R2UR P1, UR4, R17 ;  /* 0x00000000110402ca */ /* 0x000fd00000020000 */
[----:B------:R-:W-:-:S05]  /*c0f0*/  @P0 PLOP3.LUT P0, PT, P1, PT, PT, 0x80, 0x0 ;  /* 0x000000000000081c */ /* 0x000fca0000f0f070 */
[----:B------:R-:W-:Y:S01]  /*c100*/  @!P1 SYNCS.ARRIVE.TRANS64.RED.A0T1 RZ, [UR4+0x2d800], RZ ;  /* 0x02d800ffffff99a7 */ /* 0x000fe20008200404 */
[----:B------:R-:W-:Y:S07]  /*c110*/  @!P1 ARRIVES.LDGSTSBAR.64.TRANSCNT [UR4+0x2d800] ;  /* 0x02d80000ff0099b0 */ /* 0x000fee0008000a84 */
[----:B------:R-:W-:Y:S05]  /*c120*/  @P0 BRA.U.ANY `(.L_x_237) ;  /* 0xfffffffd00e80947 */ /* 0x000fea000393ffff */
[----:B-1----:R-:W2:Y:S02]  /*c130*/  LDL.LU R2, [R1+0x3c] ;  /* 0x00003c0001027983 */ /* 0x002ea40000300800 */
[----:B--2---:R-:W-:-:S05]  /*c140*/  VIADD R2, R2, 0x1 ;  /* 0x0000000102027836 */ /* 0x004fca0000000000 */
[----:B------:R1:W-:Y:S01]  /*c150*/  STL [R1+0x3c], R2 ;  /* 0x00003c0201007387 */ /* 0x0003e20000100800 */
[----:B------:R-:W-:-:S04]  /*c160*/  LEA.HI R0, R2, R2, RZ, 0x1 ;  /* 0x0000000202007211 */ /* 0x000fc800078f08ff */
[----:B------:R-:W-:-:S05]  /*c170*/  LOP3.LUT R0, R0, 0xfffffffe, RZ, 0xc0, !PT ;  /* 0xfffffffe00007812 */ /* 0x000fca00078ec0ff */
[----:B------:R-:W-:-:S05]  /*c180*/  IMAD.IADD R0, R2, 0x1, -R0 ;  /* 0x0000000102007824 */ /* 0x000fca00078e0a00 */
[----:B------:R-:W-:Y:S01]  /*c190*/  SHF.L.U32 R0, R0, 0x1f, RZ ;  /* 0x0000001f00007819 */ /* 0x000fe200000006ff */
[----:B------:R-:W-:Y:S01]  /*c1a0*/  NOP ;  /* 0x0000000000007918 */ /* 0x000fe20000000000 */
[----:B------:R1:W-:Y:S01]  /*c1b0*/  SYNCS.ARRIVE.TRANS64.A1T0 RZ, [R17+URZ+0x2d800], RZ ;  /* 0x02d800ff11ff79a7 */ /* 0x0003e2000810003f */
[----:B------:R-:W-:Y:S01]  /*c1c0*/  BSSY B0, `(.L_x_238) ;  /* 0x0000003000007945 */ /* 0x000fe20003800000 */
[----:B------:R-:W2:Y:S03]  /*c1d0*/  SYNCS.PHASECHK.TRANS64.TRYWAIT P0, [R17+URZ+0x2d820], R0 ;  /* 0x02d82000110075a7 */ /* 0x000ea6000800017f */
[----:B-12---:R-:W-:Y:S05]  /*c1e0*/  @!P0 BRA `(.L_x_239) ;  /* 0x0000003400e48947 */ /* 0x006fea0003800000 */
.L_x_316:
[----:B------:R-:W-:Y:S05]  /*c1f0*/  BSYNC B0 ;  /* 0x0000000000007941 */ /* 0x000fea0003800000 */
.L_x_238:
[----:B------:R-:W1:Y:S04]  /*c200*/  LDL.LU R3, [R1+0x34] ;  /* 0x0000340001037983 */ /* 0x000e680000300800 */
[----:B------:R-:W2:Y:S01]  /*c210*/  LDL R2, [R1+0x10] ;  /* 0x0000100001027983 */ /* 0x000ea20000100800 */
[----:B------:R-:W-:Y:S01]  /*c220*/  BSSY B0, `(.L_x_240) ;  /* 0x00000fa000007945 */ /* 0x000fe20003800000 */
[----:B-1----:R-:W-:-:S05]  /*c230*/  VIADD R0, R3, 0xfffffffe ;  /* 0xfffffffe03007836 */ /* 0x002fca0000000000 */
[----:B--2---:R-:W-:-:S13]  /*c240*/  ISETP.GE.AND P0, PT, R0, R2, PT ;  /* 0x000000020000720c */ /* 0x004fda0003f06270 */
[----:B------:R-:W-:Y:S05]  /*c250*/  @!P0 BRA `(.L_x_241) ;  /* 0x0000000c00d88947 */ /* 0x000fea0003800000 */
[----:B------:R-:W0:Y:S01]  /*c260*/  S2R R2, SR_TID.X ;  /* 0x0000000000027919 */ /* 0x000e220000002100 */
[----:B------:R-:W-:Y:S01]  /*c270*/  ULDC UR4, c[0x0][0x2f4] ;  /* 0x0000bd0000047ab9 */ /* 0x000fe20000000800 */
[----:B------:R-:W-:Y:S01]  /*c280*/  IMAD.MOV.U32 R20, RZ, RZ, R29 ;  /* 0x000000ffff147224 */ /* 0x000fe200078e001d */
[----:B------:R1:W-:Y:S01]  /*c290*/  STL [R1], R23 ;  /* 0x0000001701007387 */ /* 0x0003e20000100800 */
[----:B------:R-:W-:Y:S02]  /*c2a0*/  IMAD.MOV.U32 R10, RZ, RZ, R22 ;  /* 0x000000ffff0a7224 */ /* 0x000fe400078e0016 */
[----:B0-----:R-:W-:-:S05]  /*c2b0*/  IMAD.SHL.U32 R4, R2, 0x8, RZ ;  /* 0x0000000802047824 */ /* 0x001fca00078e00ff */
[----:B------:R-:W-:-:S04]  /*c2c0*/  LOP3.LUT R4, R4, 0x18, RZ, 0xc0, !PT ;  /* 0x0000001804047812 */ /* 0x000fc800078ec0ff */
[C---:B------:R-:W-:Y:S02]  /*c2d0*/  LOP3.LUT R3, R4.reuse, 0x20, RZ, 0xfc, !PT ;  /* 0x0000002004037812 */ /* 0x040fe400078efcff */
[C---:B------:R-:W-:Y:S02]  /*c2e0*/  LOP3.LUT R2, R4.reuse, 0x40, RZ, 0xfc, !PT ;  /* 0x0000004004027812 */ /* 0x040fe400078efcff */
[----:B------:R-:W-:Y:S02]  /*c2f0*/  ISETP.GE.AND P3, PT, R4, UR4, PT ;  /* 0x0000000404007c0c */ /* 0x000fe4000bf66270 */
[----:B------:R-:W-:Y:S02]  /*c300*/  ISETP.GE.AND P2, PT, R3, UR4, PT ;  /* 0x0000000403007c0c */ /* 0x000fe4000bf46270 */
[----:B-1----:R-:W-:-:S13]  /*c310*/  ISETP.GE.AND P1, PT, R2, UR4, PT ;  /* 0x0000000402007c0c */ /* 0x002fda000bf26270 */
.L_x_254:
[----:B------:R-:W2:Y:S01]  /*c320*/  LDL R9, [R1+0x14] ;  /* 0x0000140001097983 */ /* 0x000ea20000100800 */
[----:B------:R-:W0:Y:S03]  /*c330*/  LDC R4, c[0x0][0x430] ;  /* 0x00010c00ff047b82 */ /* 0x000e260000000800 */
[----:B------:R-:W3:Y:S04]  /*c340*/  LDL R8, [R1+0x18] ;  /* 0x0000180001087983 */ /* 0x000ee80000100800 */
[----:B------:R-:W4:Y:S01]  /*c350*/  LDL R7, [R1+0x4] ;  /* 0x0000040001077983 */ /* 0x000f220000100800 */
[----:B------:R-:W1:Y:S03]  /*c360*/  S2R R2, SR_TID.X ;  /* 0x0000000000027919 */ /* 0x000e660000002100 */
[----:B------:R-:W5:Y:S01]  /*c370*/  LDL R6, [R1+0x48] ;  /* 0x0000480001067983 */ /* 0x000f620000100800 */
[----:B0-----:R-:W-:-:S13]  /*c380*/  ISETP.NE.AND P0, PT, R4, 0x1, PT ;  /* 0x000000010400780c */ /* 0x001fda0003f05270 */
[----:B------:R-:W0:Y:S01]  /*c390*/  @P0 LDC R5, c[0x0][0x434] ;  /* 0x00010d00ff050b82 */ /* 0x000e220000000800 */
[----:B-1----:R-:W-:-:S04]  /*c3a0*/  LOP3.LUT R3, R2, 0x7f, RZ, 0xc0, !PT ;  /* 0x0000007f02037812 */ /* 0x002fc800078ec0ff */
[----:B------:R-:W-:-:S03]  /*c3b0*/  SHF.R.U32.HI R4, RZ, 0x2, R3 ;  /* 0x00000002ff047819 */ /* 0x000fc60000011603 */
[----:B------:R-:W1:Y:S01]  /*c3c0*/  @P0 LDC R3, c[0x0][0x438] ;  /* 0x00010e00ff030b82 */ /* 0x000e620000000800 */
[----:B------:R-:W-:Y:S01]  /*c3d0*/  IMAD.SHL.U32 R2, R2, 0x20, RZ ;  /* 0x0000002002027824 */ /* 0x000fe200078e00ff */
[----:B------:R-:W-:-:S04]  /*c3e0*/  LEA R4, R0, R4, 0x7 ;  /* 0x0000000400047211 */ /* 0x000fc800078e38ff */
[----:B------:R-:W-:Y:S01]  /*c3f0*/  LOP3.LUT R2, R2, 0x60, RZ, 0xc0, !PT ;  /* 0x0000006002027812 */ /* 0x000fe200078ec0ff */
[----:B------:R-:W-:Y:S05]  /*c400*/  YIELD ;  /* 0x0000000000007946 */ /* 0x000fea0003800000 */
[----:B------:R-:W-:Y:S01]  /*c410*/  ULDC UR4, c[0x0][0x430] ;  /* 0x00010c0000047ab9 */ /* 0x000fe20000000800 */
[----:B--2---:R-:W-:-:S05]  /*c420*/  IADD3 R4, R2, R4, R9 ;  /* 0x0000000402047210 */ /* 0x004fca0007ffe009 */
[----:B0-----:R-:W-:-:S04]  /*c430*/  @P0 IMAD.HI.U32 R5, R4, R5, RZ ;  /* 0x0000000504050227 */ /* 0x001fc800078e00ff */
[----:B------:R-:W-:Y:S01]  /*c440*/  IMAD.MOV.U32 R2, RZ, RZ, R4 ;  /* 0x000000ffff027224 */ /* 0x000fe200078e0004 */
[----:B-1----:R-:W-:-:S05]  /*c450*/  @P0 SHF.R.U32.HI R2, RZ, R3, R5 ;  /* 0x00000003ff020219 */ /* 0x002fca0000011605 */
[--C-:B------:R-:W-:Y:S01]  /*c460*/  IMAD.MOV R9, RZ, RZ, -R2.reuse ;  /* 0x000000ffff097224 */ /* 0x100fe200078e0a02 */
[----:B------:R-:W-:-:S03]  /*c470*/  SHF.R.S32.HI R3, RZ, 0x1f, R2 ;  /* 0x0000001fff037819 */ /* 0x000fc60000011402 */
[----:B------:R-:W-:Y:S01]  /*c480*/  IMAD R9, R9, UR4, R4 ;  /* 0x0000000409097c24 */ /* 0x000fe2000f8e0204 */
[----:B------:R-:W-:Y:S02]  /*c490*/  ULDC.64 UR4, c[0x0][0x428] ;  /* 0x00010a0000047ab9 */ /* 0x000fe40000000a00 */
[----:B---3--:R-:W-:Y:S02]  /*c4a0*/  IMAD R4, R8, UR4, RZ ;  /* 0x0000000408047c24 */ /* 0x008fe4000f8e02ff */
[----:B----4-:R-:W-:-:S04]  /*c4b0*/  IMAD.WIDE.U32 R2, R7, UR4, R2 ;  /* 0x0000000407027c25 */ /* 0x010fc8000f8e0002 */
[----:B------:R-:W-:Y:S01]  /*c4c0*/  IMAD R4, R7, UR5, R4 ;  /* 0x0000000507047c24 */ /* 0x000fe2000f8e0204 */
[----:B------:R-:W-:-:S03]  /*c4d0*/  ULDC.64 UR4, c[0x0][0x418] ;  /* 0x0001060000047ab9 */ /* 0x000fc60000000a00 */
[----:B------:R-:W-:Y:S01]  /*c4e0*/  IMAD.IADD R3, R4, 0x1, R3 ;  /* 0x0000000104037824 */ /* 0x000fe200078e0203 */
[----:B------:R-:W-:-:S04]  /*c4f0*/  LEA R4, P0, R2, UR4, 0x2 ;  /* 0x0000000402047c11 */ /* 0x000fc8000f8010ff */
[----:B------:R-:W-:-:S05]  /*c500*/  LEA.HI.X R5, R2, UR5, R3, 0x2, P0 ;  /* 0x0000000502057c11 */ /* 0x000fca00080f1403 */
[----:B------:R-:W2:Y:S01]  /*c510*/  LDG.E R7, desc[UR36][R4.64] ;  /* 0x0000002404077981 */ /* 0x000ea2000c1e1900 */
[----:B-----5:R-:W-:Y:S01]  /*c520*/  ISETP.NE.AND P4, PT, R6, 0x3, PT ;  /* 0x000000030600780c */ /* 0x020fe20003f85270 */
[----:B------:R-:W-:-:S05]  /*c530*/  VIADD R22, R10, 0x1 ;  /* 0x000000010a167836 */ /* 0x000fca0000000000 */
[----:B------:R-:W-:-:S04]  /*c540*/  ISETP.NE.AND P0, PT, R22, 0x2, PT ;  /* 0x000000021600780c */ /* 0x000fc80003f05270 */
[----:B------:R-:W-:Y:S01]  /*c550*/  SEL R29, RZ, 0x1, P0 ;  /* 0x00000001ff1d7807 */ /* 0x000fe20000000000 */
[----:B------:R-:W-:Y:S01]  /*c560*/  IMAD.MOV.U32 R23, RZ, RZ, R0 ;  /* 0x000000ffff177224 */ /* 0x000fe200078e0000 */
[----:B------:R-:W-:Y:S02]  /*c570*/  SEL R22, R22, RZ, P0 ;  /* 0x000000ff16167207 */ /* 0x000fe40000000000 */
[----:B------:R-:W-:Y:S02]  /*c580*/  LOP3.LUT R29, R20, R29, RZ, 0x3c, !PT ;  /* 0x0000001d141d7212 */ /* 0x000fe400078e3cff */
[----:B--2---:R-:W-:Y:S01]  /*c590*/  SHF.R.S32.HI R28, RZ, 0x1f, R7 ;  /* 0x0000001fff1c7819 */ /* 0x004fe20000011407 */
[----:B------:R-:W-:Y:S06]  /*c5a0*/  @!P4 BRA `(.L_x_242) ;  /* 0x000000000004c947 */ /* 0x000fec0003800000 */
[----:B------:R-:W-:Y:S01]  /*c5b0*/  BPT.TRAP 0x1 ;  /* 0x000000040000795c */ /* 0x000fe20000300000 */
.L_x_242:
[----:B------:R-:W-:Y:S01]  /*c5c0*/  IMAD R5, R22, 0x8, R17 ;  /* 0x0000000816057824 */ /* 0x000fe200078e0211 */
[----:B------:R-:W-:Y:S01]  /*c5d0*/  SHF.L.U32 R0, R29, 0x1f, RZ ;  /* 0x0000001f1d007819 */ /* 0x000fe200000006ff */
[----:B------:R-:W-:Y:S03]  /*c5e0*/  BSSY B1, `(.L_x_243) ;  /* 0x0000003000017945 */ /* 0x000fe60003800000 */
[----:B------:R-:W0:Y:S02]  /*c5f0*/  SYNCS.PHASECHK.TRANS64.TRYWAIT P0, [R5+URZ+0x2d840], R0 ;  /* 0x02d84000050075a7 */ /* 0x000e24000800017f */
[----:B0-----:R-:W-:Y:S05]  /*c600*/  @!P0 BRA `(.L_x_244) ;  /* 0x0000003000f08947 */ /* 0x001fea0003800000 */
.L_x_317:
[----:B------:R-:W-:Y:S05]  /*c610*/  BSYNC B1 ;  /* 0x0000000000017941 */ /* 0x000fea0003800000 */
.L_x_243:
[----:B------:R-:W1:Y:S01]  /*c620*/  S2R R6, SR_TID.X ;  /* 0x0000000000067919 */ /* 0x000e620000002100 */
[----:B------:R-:W-:Y:S01]  /*c630*/  SHF.R.S32.HI R21, RZ, 0x1f, R9 ;  /* 0x0000001fff157819 */ /* 0x000fe20000011409 */
[----:B------:R-:W-:Y:S01]  /*c640*/  ULDC.64 UR4, c[0x0][0x300] ;  /* 0x0000c00000047ab9 */ /* 0x000fe20000000a00 */
[----:B------:R-:W-:Y:S01]  /*c650*/  ULDC.64 UR6, c[0x0][0x2e8] ;  /* 0x0000ba0000067ab9 */ /* 0x000fe20000000a00 */
[----:B------:R-:W-:Y:S01]  /*c660*/  IMAD.WIDE.U32 R2, R9, UR4, RZ ;  /* 0x0000000409027c25 */ /* 0x000fe2000f8e00ff */
[C---:B------:R-:W-:Y:S02]  /*c670*/  LOP3.LUT P5, RZ, R16.reuse, 0x2, RZ, 0xc0, !PT ;  /* 0x0000000210ff7812 */ /* 0x040fe400078ac0ff */
[----:B------:R-:W-:Y:S01]  /*c680*/  LOP3.LUT P4, RZ, R16, 0x1, RZ, 0xc0, !PT ;  /* 0x0000000110ff7812 */ /* 0x000fe2000788c0ff */
[----:B0-----:R-:W-:-:S04]  /*c690*/  IMAD R0, R21, UR4, RZ ;  /* 0x0000000415007c24 */ /* 0x001fc8000f8e02ff */
[----:B------:R-:W-:Y:S01]  /*c6a0*/  IMAD R0, R9, UR5, R0 ;  /* 0x0000000509007c24 */ /* 0x000fe2000f8e0200 */
[----:B------:R-:W-:-:S03]  /*c6b0*/  ULDC.64 UR4, c[0x0][0x310] ;  /* 0x0000c40000047ab9 */ /* 0x000fc60000000a00 */
[----:B------:R-:W-:Y:S02]  /*c6c0*/  IMAD.IADD R3, R3, 0x1, R0 ;  /* 0x0000000103037824 */ /* 0x000fe400078e0200 */
[----:B------:R-:W-:Y:S02]  /*c6d0*/  IMAD R0, R28, UR4, RZ ;  /* 0x000000041c007c24 */ /* 0x000fe4000f8e02ff */
[----:B------:R-:W-:-:S04]  /*c6e0*/  IMAD.WIDE.U32 R2, R7, UR4, R2 ;  /* 0x0000000407027c25 */ /* 0x000fc8000f8e0002 */
[----:B------:R-:W-:Y:S01]  /*c6f0*/  IMAD R0, R7, UR5, R0 ;  /* 0x0000000507007c24 */ /* 0x000fe2000f8e0200 */
[----:B------:R-:W-:-:S03]  /*c700*/  ULDC.64 UR4, c[0x0][0x308] ;  /* 0x0000c20000047ab9 */ /* 0x000fc60000000a00 */
[----:B------:R-:W-:Y:S02]  /*c710*/  IMAD.IADD R3, R3, 0x1, R0 ;  /* 0x0000000103037824 */ /* 0x000fe400078e0200 */
[----:B-1----:R-:W-:Y:S02]  /*c720*/  IMAD.SHL.U32 R4, R6, 0x8, RZ ;  /* 0x0000000806047824 */ /* 0x002fe400078e00ff */
[----:B------:R-:W-:Y:S01]  /*c730*/  IMAD.WIDE.U32 R2, R26, UR4, R2 ;  /* 0x000000041a027c25 */ /* 0x000fe2000f8e0002 */
[----:B------:R-:W-:Y:S02]  /*c740*/  UMOV UR4, 0xffffffff ;  /* 0xffffffff00047882 */ /* 0x000fe40000000000 */
[----:B------:R-:W-:Y:S01]  /*c750*/  LOP3.LUT R4, R4, 0xd8, RZ, 0xc0, !PT ;  /* 0x000000d804047812 */ /* 0x000fe200078ec0ff */
[----:B------:R-:W-:Y:S02]  /*c760*/  IMAD.SHL.U32 R11, R6, 0x8, RZ ;  /* 0x00000008060b7824 */ /* 0x000fe400078e00ff */
[----:B------:R-:W-:Y:S01]  /*c770*/  IMAD R8, R26, UR5, R3 ;  /* 0x000000051a087c24 */ /* 0x000fe2000f8e0203 */
[----:B------:R-:W-:-:S02]  /*c780*/  LOP3.LUT R4, R4, 0x18, R6, 0x78, !PT ;  /* 0x0000001804047812 */ /* 0x000fc400078e7806 */
[----:B------:R-:W-:Y:S02]  /*c790*/  LEA R6, P0, R2, UR6, 0x1 ;  /* 0x0000000602067c11 */ /* 0x000fe4000f8008ff */
[----:B------:R-:W-:Y:S02]  /*c7a0*/  LOP3.LUT R4, R4, 0x320, R11, 0xf8, !PT ;  /* 0x0000032004047812 */ /* 0x000fe400078ef80b */
[----:B------:R-:W-:-:S03]  /*c7b0*/  LEA.HI.X R8, R2, UR7, R8, 0x1, P0 ;  /* 0x0000000702087c11 */ /* 0x000fc600080f0c08 */
[----:B------:R-:W-:Y:S01]  /*c7c0*/  IMAD R4, R22, 0x3000, R4 ;  /* 0x0000300016047824 */ /* 0x000fe200078e0204 */
[----:B------:R-:W-:Y:S06]  /*c7d0*/  BRA.DIV UR4, `(.L_x_245) ;  /* 0x0000003204907947 */ /* 0x000fec000b800000 */
[----:B------:R-:W0:Y:S01]  /*c7e0*/  S2R R3, SR_TID.X ;  /* 0x0000000000037919 */ /* 0x000e220000002100 */
[----:B------:R-:W-:Y:S01]  /*c7f0*/  LOP3.LUT P6, RZ, R16, 0x4, RZ, 0xc0, !PT ;  /* 0x0000000410ff7812 */ /* 0x000fe200078cc0ff */
[----:B------:R-:W-:Y:S01]  /*c800*/  IMAD R4, R4, 0x2, R17 ;  /* 0x0000000204047824 */ /* 0x000fe200078e0211 */
[----:B------:R-:W1:Y:S04]  /*c810*/  SHFL.IDX PT, R2, R6, RZ, 0x1c1f ;  /* 0x001c1fff06027589 */ /* 0x000e6800000e0000 */
[----:B------:R-:W-:Y:S01]  /*c820*/  SHFL.IDX PT, R25, R8, 0x2, 0x1c1f ;  /* 0x005c1f0008197f89 */ /* 0x000fe200000e0000 */
[----:B0-----:R-:W-:-:S03]  /*c830*/  IMAD.SHL.U32 R11, R3, 0x8, RZ ;  /* 0x00000008030b7824 */ /* 0x001fc600078e00ff */
[----:B------:R-:W0:Y:S02]  /*c840*/  SHFL.IDX PT, R3, R8, RZ, 0x1c1f ;  /* 0x001c1fff08037589 */ /* 0x000e2400000e0000 */
[----:B------:R-:W-:-:S05]  /*c850*/  LOP3.LUT R11, R11, 0x18, RZ, 0xc0, !PT ;  /* 0x000000180b0b7812 */ /* 0x000fca00078ec0ff */
[----:B------:R-:W-:-:S05]  /*c860*/  IMAD.SHL.U32 R0, R11, 0x2, RZ ;  /* 0x000000020b007824 */ /* 0x000fca00078e00ff */
[----:B-1----:R-:W-:-:S05]  /*c870*/  IADD3 R2, P0, R2, R0, RZ ;  /* 0x0000000002027210 */ /* 0x002fca0007f1e0ff */
[----:B0-----:R-:W-:-:S05]  /*c880*/  IMAD.X R3, RZ, RZ, R3, P0 ;  /* 0x000000ffff037224 */ /* 0x001fca00000e0603 */
        /* <DEDUP_REMOVED lines=18> */
.L_x_327:
[----:B------:R-:W-:Y:S02]  /*c9b0*/  LOP3.LUT P6, RZ, R16, 0x4, RZ, 0xc0, !PT ;  /* 0x0000000410ff7812 */ /* 0x000fe400078cc0ff */
[----:B--2---:R-:W-:-:S05]  /*c9c0*/  IADD3 R2, P0, R2, R0, RZ ;  /* 0x0000000002027210 */ /* 0x004fca0007f1e0ff */
[----:B------:R-:W-:Y:S01]  /*c9d0*/  IMAD.X R3, RZ, RZ, R25, P0 ;  /* 0x000000ffff037224 */ /* 0x000fe200000e0619 */
        /* <DEDUP_REMOVED lines=8> */
.L_x_246:
[----:B------:R-:W-:Y:S02]  /*ca60*/  PLOP3.LUT P4, PT, P4, P0, PT, 0xa2, 0x0 ;  /* 0x000000000000781c */ /* 0x000fe40002781472 */
[----:B------:R-:W-:-:S08]  /*ca70*/  @P0 R2UR P4, UR4, R5 ;  /* 0x00000000050402ca */ /* 0x000fd00000080000 */
[----:B------:R-:W-:-:S05]  /*ca80*/  @P0 PLOP3.LUT P0, PT, P4, PT, PT, 0x80, 0x0 ;  /* 0x000000000000081c */ /* 0x000fca000270f070 */
[----:B------:R-:W-:Y:S01]  /*ca90*/  @!P4 SYNCS.ARRIVE.TRANS64.RED.A0T1 RZ, [UR4+0x2d830], RZ ;  /* 0x02d830ffffffc9a7 */ /* 0x000fe20008200404 */
[----:B------:R-:W-:Y:S07]  /*caa0*/  @!P4 ARRIVES.LDGSTSBAR.64.TRANSCNT [UR4+0x2d830] ;  /* 0x02d83000ff00c9b0 */ /* 0x000fee0008000a84 */
[----:B------:R-:W-:Y:S05]  /*cab0*/  @P0 BRA.U.ANY `(.L_x_246) ;  /* 0xfffffffd00e80947 */ /* 0x000fea000393ffff */
[----:B------:R-:W-:Y:S01]  /*cac0*/  NOP ;  /* 0x0000000000007918 */ /* 0x000fe20000000000 */
[----:B-1----:R-:W2:Y:S02]  /*cad0*/  LDL R2, [R1+0x48] ;  /* 0x0000480001027983 */ /* 0x002ea40000100800 */
[----:B--2---:R-:W-:-:S13]  /*cae0*/  ISETP.NE.AND P5, PT, R2, 0x3, PT ;  /* 0x000000030200780c */ /* 0x004fda0003fa5270 */
[----:B------:R-:W-:Y:S05]  /*caf0*/  @!P5 BRA `(.L_x_247) ;  /* 0x000000000004d947 */ /* 0x000fea0003800000 */
[----:B------:R-:W-:Y:S01]  /*cb00*/  BPT.TRAP 0x1 ;  /* 0x000000040000795c */ /* 0x000fe20000300000 */
.L_x_247:
[----:B------:R1:W-:Y:S01]  /*cb10*/  SYNCS.ARRIVE.TRANS64.A1T0 RZ, [R5+URZ+0x2d830], RZ ;  /* 0x02d830ff05ff79a7 */ /* 0x0003e2000810003f */
[----:B------:R-:W-:Y:S05]  /*cb20*/  @!P5 BRA `(.L_x_248) ;  /* 0x000000000004d947 */ /* 0x000fea0003800000 */
[----:B------:R-:W-:Y:S01]  /*cb30*/  BPT.TRAP 0x1 ;  /* 0x000000040000795c */ /* 0x000fe20000300000 */
.L_x_248:
[----:B------:R-:W-:Y:S01]  /*cb40*/  SHF.L.U32 R2, R20, 0x1f, RZ ;  /* 0x0000001f14027819 */ /* 0x000fe200000006ff */
[----:B-1----:R-:W-:Y:S01]  /*cb50*/  IMAD R5, R10, 0x8, R17 ;  /* 0x000000080a057824 */ /* 0x002fe200078e0211 */
[----:B------:R-:W-:Y:S03]  /*cb60*/  BSSY B1, `(.L_x_249) ;  /* 0x0000003000017945 */ /* 0x000fe60003800000 */
[----:B------:R-:W1:Y:S02]  /*cb70*/  SYNCS.PHASECHK.TRANS64.TRYWAIT P0, [R5+URZ+0x2d860], R2 ;  /* 0x02d86002050075a7 */ /* 0x000e64000800017f */
[----:B-1----:R-:W-:Y:S05]  /*cb80*/  @!P0 BRA `(.L_x_250) ;  /* 0x0000003000f88947 */ /* 0x002fea0003800000 */
.L_x_328:
[----:B------:R-:W-:Y:S05]  /*cb90*/  BSYNC B1 ;  /* 0x0000000000017941 */ /* 0x000fea0003800000 */
.L_x_249:
[----:B------:R-:W2:Y:S04]  /*cba0*/  LDL R11, [R1+0xc] ;  /* 0x00000c00010b7983 */ /* 0x000ea80000100800 */
[----:B0-----:R-:W2:Y:S01]  /*cbb0*/  LDL.LU R6, [R1] ;  /* 0x0000000001067983 */ /* 0x001ea20000300800 */
[----:B------:R-:W0:Y:S01]  /*cbc0*/  S2R R12, SR_TID.X ;  /* 0x00000000000c7919 */ /* 0x000e220000002100 */
[----:B------:R-:W-:Y:S01]  /*cbd0*/  UMOV UR4, 0xffffffff ;  /* 0xffffffff00047882 */ /* 0x000fe20000000000 */
[C---:B0-----:R-:W-:Y:S01]  /*cbe0*/  IMAD.SHL.U32 R4, R12.reuse, 0x8, RZ ;  /* 0x000000080c047824 */ /* 0x041fe200078e00ff */
[C---:B------:R-:W-:Y:S01]  /*cbf0*/  LOP3.LUT R3, R12.reuse, 0x7f, RZ, 0xc0, !PT ;  /* 0x0000007f0c037812 */ /* 0x040fe200078ec0ff */
[----:B------:R-:W-:-:S03]  /*cc00*/  IMAD.SHL.U32 R8, R12, 0x8, RZ ;  /* 0x000000080c087824 */ /* 0x000fc600078e00ff */
[----:B------:R-:W-:-:S04]  /*cc10*/  LOP3.LUT R4, R4, 0xd8, RZ, 0xc0, !PT ;  /* 0x000000d804047812 */ /* 0x000fc800078ec0ff */
[----:B------:R-:W-:Y:S02]  /*cc20*/  LOP3.LUT R4, R4, 0x18, R12, 0x78, !PT ;  /* 0x0000001804047812 */ /* 0x000fe400078e780c */
[----:B------:R-:W-:Y:S02]  /*cc30*/  SHF.R.U32.HI R3, RZ, 0x2, R3 ;  /* 0x00000002ff037819 */ /* 0x000fe40000011603 */
[----:B------:R-:W-:-:S05]  /*cc40*/  LOP3.LUT R4, R4, 0x320, R8, 0xf8, !PT ;  /* 0x0000032004047812 */ /* 0x000fca00078ef808 */
[----:B------:R-:W-:Y:S02]  /*cc50*/  IMAD R4, R10, 0x3000, R4 ;  /* 0x000030000a047824 */ /* 0x000fe400078e0204 */
[----:B--2---:R-:W-:-:S04]  /*cc60*/  IMAD R6, R6, -0x80, R11 ;  /* 0xffffff8006067824 */ /* 0x004fc800078e020b */
[----:B------:R-:W-:Y:S01]  /*cc70*/  IMAD.IADD R6, R6, 0x1, -R3 ;  /* 0x0000000106067824 */ /* 0x000fe200078e0a03 */
[----:B------:R-:W-:Y:S06]  /*cc80*/  BRA.DIV UR4, `(.L_x_251) ;  /* 0x0000003204cc7947 */ /* 0x000fec000b800000 */
[----:B-1----:R-:W0:Y:S01]  /*cc90*/  SHFL.IDX PT, R2, R18, RZ, 0x1c1f ;  /* 0x001c1fff12027589 */ /* 0x002e2200000e0000 */
[----:B------:R-:W-:-:S03]  /*cca0*/  IMAD R4, R4, 0x2, R17 ;  /* 0x0000000204047824 */ /* 0x000fc600078e0211 */
[----:B------:R-:W1:Y:S01]  /*ccb0*/  SHFL.IDX PT, R3, R19, RZ, 0x1c1f ;  /* 0x001c1fff13037589 */ /* 0x000e6200000e0000 */
[----:B0-----:R-:W-:-:S05]  /*ccc0*/  IADD3 R2, P0, R2, R0, RZ ;  /* 0x0000000002027210 */ /* 0x001fca0007f1e0ff */
[----:B-1----:R-:W-:Y:S01]  /*ccd0*/  IMAD.X R3, RZ, RZ, R3, P0 ;  /* 0x000000ffff037224 */ /* 0x002fe200000e0603 */
[----:B------:R-:W-:-:S13]  /*cce0*/  ISETP.LT.OR P0, PT, R6, 0x1, P3 ;  /* 0x000000010600780c */ /* 0x000fda0001f01670 */
[----:B------:R-:W-:Y:S01]  /*ccf0*/  @!PT LDS RZ, [RZ] ;  /* 0x00000000fffff984 */ /* 0x000fe20000000800 */
[----:B------:R-:W-:Y:S01]  /*cd00*/  LDGSTS.E.BYPASS.LTC128B.128 [R4+0x400], desc[UR36][R2.64], !P0 ;  /* 0x0040000002047fae */ /* 0x000fe2000c101d64 */
[----:B------:R-:W-:-:S13]  /*cd10*/  ISETP.LT.OR P0, PT, R6, 0x1, P2 ;  /* 0x000000010600780c */ /* 0x000fda0001701670 */
[----:B------:R-:W-:Y:S01]  /*cd20*/  LDGSTS.E.BYPASS.LTC128B.128 [R4+0x2400], desc[UR36][R2.64+0x40], !P0 ;  /* 0x0240004002047fae */ /* 0x000fe2000c101d64 */
[----:B------:R-:W-:-:S13]  /*cd30*/  ISETP.LT.OR P0, PT, R6, 0x1, P1 ;  /* 0x000000010600780c */ /* 0x000fda0000f01670 */
[----:B------:R0:W-:Y:S04]  /*cd40*/  LDGSTS.E.BYPASS.LTC128B.128 [R4+0x4400], desc[UR36][R2.64+0x80], !P0 ;  /* 0x0440008002047fae */ /* 0x0001e8000c101d64 */
[----:B0-----:R-:W0:Y:S04]  /*cd50*/  SHFL.IDX PT, R2, R18, 0x1, 0x1c1f ;  /* 0x003c1f0012027f89 */ /* 0x001e2800000e0000 */
[----:B------:R-:W1:Y:S01]  /*cd60*/  SHFL.IDX PT, R3, R19, 0x1, 0x1c1f ;  /* 0x003c1f0013037f89 */ /* 0x000e6200000e0000 */
[----:B0-----:R-:W-:-:S05]  /*cd70*/  IADD3 R2, P0, R2, R0, RZ ;  /* 0x0000000002027210 */ /* 0x001fca0007f1e0ff */
[----:B-1----:R-:W-:Y:S01]  /*cd80*/  IMAD.X R3, RZ, RZ, R3, P0 ;  /* 0x000000ffff037224 */ /* 0x002fe200000e0603 */
[----:B------:R-:W-:-:S13]  /*cd90*/  ISETP.LT.OR P0, PT, R6, 0x21, P3 ;  /* 0x000000210600780c */ /* 0x000fda0001f01670 */
[----:B------:R-:W-:Y:S01]  /*cda0*/  LDGSTS.E.BYPASS.LTC128B.128 [R4+0xc00], desc[UR36][R2.64], !P0 ;  /* 0x00c0000002047fae */ /* 0x000fe2000c101d64 */
[----:B------:R-:W-:-:S13]  /*cdb0*/  ISETP.LT.OR P0, PT, R6, 0x21, P2 ;  /* 0x000000210600780c */ /* 0x000fda0001701670 */
[----:B------:R-:W-:Y:S01]  /*cdc0*/  LDGSTS.E.BYPASS.LTC128B.128 [R4+0x2c00], desc[UR36][R2.64+0x40], !P0 ;  /* 0x02c0004002047fae */ /* 0x000fe2000c101d64 */
[----:B------:R-:W-:-:S13]  /*cdd0*/  ISETP.LT.OR P0, PT, R6, 0x21, P1 ;  /* 0x000000210600780c */ /* 0x000fda0000f01670 */
[----:B------:R0:W-:Y:S04]  /*cde0*/  LDGSTS.E.BYPASS.LTC128B.128 [R4+0x4c00], desc[UR36][R2.64+0x80], !P0 ;  /* 0x04c0008002047fae */ /* 0x0001e8000c101d64 */
[----:B0-----:R-:W0:Y:S04]  /*cdf0*/  SHFL.IDX PT, R2, R18, 0x2, 0x1c1f ;  /* 0x005c1f0012027f89 */ /* 0x001e2800000e0000 */
[----:B------:R-:W1:Y:S04]  /*ce00*/  SHFL.IDX PT, R3, R19, 0x2, 0x1c1f ;  /* 0x005c1f0013037f89 */ /* 0x000e6800000e0000 */
[----:B------:R-:W2:Y:S01]  /*ce10*/  SHFL.IDX PT, R19, R19, 0x3, 0x1c1f ;  /* 0x007c1f0013137f89 */ /* 0x000ea200000e0000 */
        /* <DEDUP_REMOVED lines=8> */
[----:B0-2---:R0:W1:Y:S02]  /*cea0*/  SHFL.IDX PT, R2, R18, 0x3, 0x1c1f ;  /* 0x007c1f0012027f89 */ /* 0x00506400000e0000 */
.L_x_338:
[----:B-1----:R-:W-:Y:S01]  /*ceb0*/  IADD3 R2, P0, R2, R0, RZ ;  /* 0x0000000002027210 */ /* 0x002fe20007f1e0ff */
[----:B------:R-:W-:Y:S01]  /*cec0*/  ULDC.64 UR4, c[0x0][0x328] ;  /* 0x0000ca0000047ab9 */ /* 0x000fe20000000a00 */
[----:B------:R-:W-:Y:S01]  /*ced0*/  ULDC.64 UR6, c[0x0][0x318] ;  /* 0x0000c60000067ab9 */ /* 0x000fe20000000a00 */
        /* <DEDUP_REMOVED lines=12> */
[----:B-1----:R-:W-:Y:S01]  /*cfa0*/  IMAD.WIDE.U32 R2, R9, UR4, RZ ;  /* 0x0000000409027c25 */ /* 0x002fe2000f8e00ff */
[----:B------:R-:W-:-:S03]  /*cfb0*/  ULDC.64 UR4, c[0x0][0x338] ;  /* 0x0000ce0000047ab9 */ /* 0x000fc60000000a00 */
[----:B------:R-:W-:Y:S02]  /*cfc0*/  IMAD.IADD R3, R3, 0x1, R0 ;  /* 0x0000000103037824 */ /* 0x000fe400078e0200 */
[----:B------:R-:W-:Y:S02]  /*cfd0*/  IMAD R28, R28, UR4, RZ ;  /* 0x000000041c1c7c24 */ /* 0x000fe4000f8e02ff */
[----:B------:R-:W-:-:S04]  /*cfe0*/  IMAD.WIDE.U32 R2, R7, UR4, R2 ;  /* 0x0000000407027c25 */ /* 0x000fc8000f8e0002 */
[----:B------:R-:W-:Y:S01]  /*cff0*/  IMAD R28, R7, UR5, R28 ;  /* 0x00000005071c7c24 */ /* 0x000fe2000f8e021c */
[----:B------:R-:W-:-:S03]  /*d000*/  ULDC.64 UR4, c[0x0][0x330] ;  /* 0x0000cc0000047ab9 */ /* 0x000fc60000000a00 */
[----:B------:R-:W-:Y:S02]  /*d010*/  IMAD.IADD R3, R3, 0x1, R28 ;  /* 0x0000000103037824 */ /* 0x000fe400078e021c */
[----:B------:R-:W-:-:S04]  /*d020*/  IMAD.WIDE.U32 R2, R26, UR4, R2 ;  /* 0x000000041a027c25 */ /* 0x000fc8000f8e0002 */
[----:B------:R-:W-:Y:S01]  /*d030*/  IMAD R0, R26, UR5, R3 ;  /* 0x000000051a007c24 */ /* 0x000fe2000f8e0203 */
[----:B0-----:R-:W-:-:S04]  /*d040*/  LEA R18, P0, R2, UR6, 0x1 ;  /* 0x0000000602127c11 */ /* 0x001fc8000f8008ff */
[----:B------:R-:W-:Y:S01]  /*d050*/  LEA.HI.X R0, R2, UR7, R0, 0x1, P0 ;  /* 0x0000000702007c11 */ /* 0x000fe200080f0c00 */
[----:B------:R-:W-:Y:S01]  /*d060*/  NOP ;  /* 0x0000000000007918 */ /* 0x000fe20000000000 */
[----:B------:R-:W-:-:S13]  /*d070*/  PLOP3.LUT P0, PT, PT, PT, PT, 0x80, 0x0 ;  /* 0x000000000000781c */ /* 0x000fda0003f0f070 */
.L_x_252:
[----:B------:R-:W-:Y:S02]  /*d080*/  PLOP3.LUT P4, PT, P4, P0, PT, 0xa2, 0x0 ;  /* 0x000000000000781c */ /* 0x000fe40002781472 */
[----:B------:R-:W-:-:S08]  /*d090*/  @P0 R2UR P4, UR4, R5 ;  /* 0x00000000050402ca */ /* 0x000fd00000080000 */
[----:B------:R-:W-:-:S05]  /*d0a0*/  @P0 PLOP3.LUT P0, PT, P4, PT, PT, 0x80, 0x0 ;  /* 0x000000000000081c */ /* 0x000fca000270f070 */
[----:B------:R-:W-:Y:S01]  /*d0b0*/  @!P4 SYNCS.ARRIVE.TRANS64.RED.A0T1 RZ, [UR4+0x2d850], RZ ;  /* 0x02d850ffffffc9a7 */ /* 0x000fe20008200404 */
[----:B------:R-:W-:Y:S07]  /*d0c0*/  @!P4 ARRIVES.LDGSTSBAR.64.TRANSCNT [UR4+0x2d850] ;  /* 0x02d85000ff00c9b0 */ /* 0x000fee0008000a84 */
[----:B------:R-:W-:Y:S05]  /*d0d0*/  @P0 BRA.U.ANY `(.L_x_252) ;  /* 0xfffffffd00e80947 */ /* 0x000fea000393ffff */
[----:B------:R-:W-:Y:S01]  /*d0e0*/  NOP ;  /* 0x0000000000007918 */ /* 0x000fe20000000000 */
[----:B------:R-:W2:Y:S01]  /*d0f0*/  LDL R2, [R1+0x48] ;  /* 0x0000480001027983 */ /* 0x000ea20000100800 */
[----:B------:R-:W-:Y:S02]  /*d100*/  MOV R19, R0 ;  /* 0x0000000000137202 */ /* 0x000fe40000000f00 */
[----:B--2---:R-:W-:-:S13]  /*d110*/  ISETP.NE.AND P5, PT, R2, 0x3, PT ;  /* 0x000000030200780c */ /* 0x004fda0003fa5270 */
[----:B------:R-:W-:Y:S05]  /*d120*/  @!P5 BRA `(.L_x_253) ;  /* 0x000000000004d947 */ /* 0x000fea0003800000 */
[----:B------:R-:W-:Y:S01]  /*d130*/  BPT.TRAP 0x1 ;  /* 0x000000040000795c */ /* 0x000fe20000300000 */
.L_x_253:
[----:B------:R-:W2:Y:S01]  /*d140*/  LDL R2, [R1+0x10] ;  /* 0x0000100001027983 */ /* 0x000ea20000100800 */
[----:B------:R1:W-:Y:S01]  /*d150*/  SYNCS.ARRIVE.TRANS64.A1T0 RZ, [R5+URZ+0x2d850], RZ ;  /* 0x02d850ff05ff79a7 */ /* 0x0003e2000810003f */
[C---:B------:R-:W-:Y:S02]  /*d160*/  VIADD R0, R23.reuse, 0xffffffff ;  /* 0xffffffff17007836 */ /* 0x040fe40000000000 */
[----:B------:R1:W-:Y:S01]  /*d170*/  STL [R1], R23 ;  /* 0x0000001701007387 */ /* 0x0003e20000100800 */
[----:B------:R-:W-:Y:S02]  /*d180*/  IMAD.MOV.U32 R20, RZ, RZ, R29 ;  /* 0x000000ffff147224 */ /* 0x000fe400078e001d */
[----:B------:R-:W-:Y:S01]  /*d190*/  IMAD.MOV.U32 R10, RZ, RZ, R22 ;  /* 0x000000ffff0a7224 */ /* 0x000fe200078e0016 */
[----:B--2---:R-:W-:-:S13]  /*d1a0*/  ISETP.GT.AND P0, PT, R23, R2, PT ;  /* 0x000000021700720c */ /* 0x004fda0003f04270 */
[----:B-1----:R-:W-:Y:S05]  /*d1b0*/  @P0 BRA `(.L_x_254) ;  /* 0xfffffff000580947 */ /* 0x002fea000383ffff */
.L_x_241:
[----:B------:R-:W-:Y:S05]  /*d1c0*/  BSYNC B0 ;  /* 0x0000000000007941 */ /* 0x000fea0003800000 */
.L_x_240:
[----:B------:R-:W1:Y:S01]  /*d1d0*/  S2R R2, SR_TID.X ;  /* 0x0000000000027919 */ /* 0x000e620000002100 */
[----:B------:R-:W-:Y:S01]  /*d1e0*/  BSSY B0, `(.L_x_255) ;  /* 0x0000010000007945 */ /* 0x000fe20003800000 */
[----:B-1----:R-:W-:-:S04]  /*d1f0*/  LOP3.LUT R2, R2, 0x7f, RZ, 0xc0, !PT ;  /* 0x0000007f02027812 */ /* 0x002fc800078ec0ff */
[----:B------:R-:W-:-:S13]  /*d200*/  ISETP.NE.AND P0, PT, R2, RZ, PT ;  /* 0x000000ff0200720c */ /* 0x000fda0003f05270 */
[----:B------:R-:W-:Y:S05]  /*d210*/  @P0 BRA `(.L_x_256) ;  /* 0x0000000000300947 */ /* 0x000fea0003800000 */
[----:B0-----:R-:W0:Y:S01]  /*d220*/  S2R R5, SR_LANEID ;  /* 0x0000000000057919 */ /* 0x001e220000000000 */
        /* <DEDUP_REMOVED lines=10> */
[----:B0-----:R-:W-:-:S07]  /*d2d0*/  IADD3 R24, R0, UR38, R7 ;  /* 0x0000002600187c10 */ /* 0x001fce000fffe007 */
.L_x_256:
[----:B------:R-:W-:Y:S05]  /*d2e0*/  BSYNC B0 ;  /* 0x0000000000007941 */ /* 0x000fea0003800000 */
.L_x_255:
[----:B------:R-:W2:Y:S02]  /*d2f0*/  LDL R0, [R1+0x48] ;  /* 0x0000480001007983 */ /* 0x000ea40000100800 */
[----:B--2---:R-:W-:-:S13]  /*d300*/  ISETP.NE.AND P0, PT, R0, 0x3, PT ;  /* 0x000000030000780c */ /* 0x004fda0003f05270 */
[----:B------:R-:W-:Y:S05]  /*d310*/  @!P0 BRA `(.L_x_257) ;  /* 0x0000000000048947 */ /* 0x000fea0003800000 */
[----:B------:R-:W-:Y:S01]  /*d320*/  BPT.TRAP 0x1 ;  /* 0x000000040000795c */ /* 0x000fe20000300000 */
.L_x_257:
[----:B------:R-:W2:Y:S01]  /*d330*/  LDL.LU R2, [R1+0xc] ;  /* 0x00000c0001027983 */ /* 0x000ea20000300800 */
[----:B------:R-:W-:Y:S01]  /*d340*/  IMAD R0, R22, 0x8, R17 ;  /* 0x0000000816007824 */ /* 0x000fe200078e0211 */
[----:B------:R-:W-:Y:S01]  /*d350*/  SHF.L.U32 R3, R29, 0x1f, RZ ;  /* 0x0000001f1d037819 */ /* 0x000fe200000006ff */
[----:B------:R-:W-:Y:S03]  /*d360*/  BSSY B0, `(.L_x_258) ;  /* 0x0000004000007945 */ /* 0x000fe60003800000 */
[----:B------:R-:W1:Y:S01]  /*d370*/  SYNCS.PHASECHK.TRANS64.TRYWAIT P0, [R0+URZ+0x2d860], R3 ;  /* 0x02d86003000075a7 */ /* 0x000e62000800017f */
[----:B--2---:R-:W-:Y:S01]  /*d380*/  IMAD R6, R23, -0x80, R2 ;  /* 0xffffff8017067824 */ /* 0x004fe200078e0202 */
[----:B-1----:R-:W-:Y:S06]  /*d390*/  @!P0 BRA `(.L_x_259) ;  /* 0x00000030006c8947 */ /* 0x002fec0003800000 */
.L_x_339:
[----:B------:R-:W-:Y:S05]  /*d3a0*/  BSYNC B0 ;  /* 0x0000000000007941 */ /* 0x000fea0003800000 */
.L_x_258:
[----:B------:R-:W0:Y:S01]  /*d3b0*/  S2R R2, SR_TID.X ;  /* 0x0000000000027919 */ /* 0x000e220000002100 */
[----:B------:R-:W-:Y:S01]  /*d3c0*/  UMOV UR4, 0xffffffff ;  /* 0xffffffff00047882 */ /* 0x000fe20000000000 */
[----:B------:R-:W2:Y:S01]  /*d3d0*/  S2R R7, SR_TID.X ;  /* 0x0000000000077919 */ /* 0x000ea20000002100 */
[----:B0-----:R-:W-:Y:S01]  /*d3e0*/  LOP3.LUT R5, R2, 0x7f, RZ, 0xc0, !PT ;  /* 0x0000007f02057812 */ /* 0x001fe200078ec0ff */
[----:B--2---:R-:W-:-:S03]  /*d3f0*/  IMAD.SHL.U32 R2, R7, 0x8, RZ ;  /* 0x0000000807027824 */ /* 0x004fc600078e00ff */
[----:B------:R-:W-:Y:S01]  /*d400*/  SHF.R.U32.HI R5, RZ, 0x2, R5 ;  /* 0x00000002ff057819 */ /* 0x000fe20000011605 */
[----:B------:R-:W-:Y:S01]  /*d410*/  IMAD.SHL.U32 R4, R7, 0x8, RZ ;  /* 0x0000000807047824 */ /* 0x000fe200078e00ff */
[----:B------:R-:W-:-:S03]  /*d420*/  LOP3.LUT R2, R2, 0xd8, RZ, 0xc0, !PT ;  /* 0x000000d802027812 */ /* 0x000fc600078ec0ff */
[----:B------:R-:W-:Y:S01]  /*d430*/  IMAD.IADD R6, R6, 0x1, -R5 ;  /* 0x0000000106067824 */ /* 0x000fe200078e0a05 */
[----:B------:R-:W-:-:S04]  /*d440*/  LOP3.LUT R2, R2, 0x18, R7, 0x78, !PT ;  /* 0x0000001802027812 */ /* 0x000fc800078e7807 */
[----:B------:R-:W-:-:S05]  /*d450*/  LOP3.LUT R2, R2, 0x320, R4, 0xf8, !PT ;  /* 0x0000032002027812 */ /* 0x000fca00078ef804 */
[----:B------:R-:W-:Y:S01]  /*d460*/  IMAD R4, R22, 0x3000, R2 ;  /* 0x0000300016047824 */ /* 0x000fe200078e0202 */
[----:B------:R-:W-:Y:S06]  /*d470*/  BRA.DIV UR4, `(.L_x_260) ;  /* 0x0000003204487947 */ /* 0x000fec000b800000 */
[----:B------:R-:W0:Y:S01]  /*d480*/  S2R R2, SR_TID.X ;  /* 0x0000000000027919 */ /* 0x000e220000002100 */
[----:B------:R-:W-:Y:S01]  /*d490*/  ULDC UR4, c[0x0][0x2f4] ;  /* 0x0000bd0000047ab9 */ /* 0x000fe20000000800 */
[----:B------:R-:W-:Y:S01]  /*d4a0*/  IMAD R4, R4, 0x2, R17 ;  /* 0x0000000204047824 */ /* 0x000fe200078e0211 */
[----:B------:R-:W2:Y:S04]  /*d4b0*/  SHFL.IDX PT, R14, R18, RZ, 0x1c1f ;  /* 0x001c1fff120e7589 */ /* 0x000ea800000e0000 */
[----:B-1----:R-:W1:Y:S01]  /*d4c0*/  SHFL.IDX PT, R3, R19, RZ, 0x1c1f ;  /* 0x001c1fff13037589 */ /* 0x002e6200000e0000 */
[----:B0-----:R-:W-:-:S05]  /*d4d0*/  IMAD.SHL.U32 R7, R2, 0x8, RZ ;  /* 0x0000000802077824 */ /* 0x001fca00078e00ff */
[----:B------:R-:W-:-:S04]  /*d4e0*/  LOP3.LUT R7, R7, 0x18, RZ, 0xc0, !PT ;  /* 0x0000001807077812 */ /* 0x000fc800078ec0ff */
[C---:B------:R-:W-:Y:S01]  /*d4f0*/  ISETP.GE.AND P2, PT, R7.reuse, UR4, PT ;  /* 0x0000000407007c0c */ /* 0x040fe2000bf46270 */
[C---:B------:R-:W-:Y:S01]  /*d500*/  IMAD.SHL.U32 R5, R7.reuse, 0x2, RZ ;  /* 0x0000000207057824 */ /* 0x040fe200078e00ff */
[C---:B------:R-:W-:Y:S02]  /*d510*/  LOP3.LUT R8, R7.reuse, 0x20, RZ, 0xfc, !PT ;  /* 0x0000002007087812 */ /* 0x040fe400078efcff */
[----:B------:R-:W-:Y:S02]  /*d520*/  ISETP.LT.OR P4, PT, R6, 0x1, P2 ;  /* 0x000000010600780c */ /* 0x000fe40001781670 */
[----:B--2---:R-:W-:Y:S02]  /*d530*/  IADD3 R2, P0, R14, R5, RZ ;  /* 0x000000050e027210 */ /* 0x004fe40007f1e0ff */
[----:B------:R-:W-:Y:S01]  /*d540*/  LOP3.LUT R7, R7, 0x40, RZ, 0xfc, !PT ;  /* 0x0000004007077812 */ /* 0x000fe200078efcff */
[----:B------:R-:W0:Y:S01]  /*d550*/  SHFL.IDX PT, R14, R18, 0x1, 0x1c1f ;  /* 0x003c1f00120e7f89 */ /* 0x000e2200000e0000 */
[----:B------:R-:W-:Y:S01]  /*d560*/  ISETP.GE.AND P1, PT, R8, UR4, PT ;  /* 0x0000000408007c0c */ /* 0x000fe2000bf26270 */
[----:B-1----:R-:W-:Y:S01]  /*d570*/  IMAD.X R3, RZ, RZ, R3, P0 ;  /* 0x000000ffff037224 */ /* 0x002fe200000e0603 */
[----:B------:R-:W-:-:S02]  /*d580*/  ISETP.GE.AND P0, PT, R7, UR4, PT ;  /* 0x0000000407007c0c */ /* 0x000fc4000bf06270 */
[----:B------:R-:W-:-:S03]  /*d590*/  ISETP.LT.OR P3, PT, R6, 0x1, P1 ;  /* 0x000000010600780c */ /* 0x000fc60000f61670 */
[----:B------:R-:W-:Y:S01]  /*d5a0*/  LDGSTS.E.BYPASS.LTC128B.128 [R4+0x400], desc[UR36][R2.64], !P4 ;  /* 0x0040000002047fae */ /* 0x000fe2000e101d64 */
[----:B------:R-:W-:-:S09]  /*d5b0*/  ISETP.LT.OR P4, PT, R6, 0x1, P0 ;  /* 0x000000010600780c */ /* 0x000fd20000781670 */
[----:B------:R-:W-:Y:S04]  /*d5c0*/  LDGSTS.E.BYPASS.LTC128B.128 [R4+0x2400], desc[UR36][R2.64+0x40], !P3 ;  /* 0x0240004002047fae */ /* 0x000fe8000d901d64 */
[----:B------:R1:W-:Y:S01]  /*d5d0*/  LDGSTS.E.BYPASS.LTC128B.128 [R4+0x4400], desc[UR36][R2.64+0x80], !P4 ;  /* 0x0440008002047fae */ /* 0x0003e2000e101d64 */
[----:B------:R-:W-:-:S03]  /*d5e0*/  ISETP.LT.OR P4, PT, R6, 0x21, P2 ;  /* 0x000000210600780c */ /* 0x000fc60001781670 */
[----:B-1----:R-:W1:Y:S01]  /*d5f0*/  SHFL.IDX PT, R3, R19, 0x1, 0x1c1f ;  /* 0x003c1f0013037f89 */ /* 0x002e6200000e0000 */
[----:B0-----:R-:W-:-:S03]  /*d600*/  IADD3 R2, P3, R14, R5, RZ ;  /* 0x000000050e027210 */ /* 0x001fc60007f7e0ff */
[----:B------:R-:W0:Y:S02]  /*d610*/  SHFL.IDX PT, R14, R18, 0x2, 0x1c1f ;  /* 0x005c1f00120e7f89 */ /* 0x000e2400000e0000 */
[----:B-1----:R-:W-:Y:S01]  /*d620*/  IMAD.X R3, RZ, RZ, R3, P3 ;  /* 0x000000ffff037224 */ /* 0x002fe200018e0603 */
[----:B------:R-:W-:-:S04]  /*d630*/  ISETP.LT.OR P3, PT, R6, 0x21, P1 ;  /* 0x000000210600780c */ /* 0x000fc80000f61670 */
[----:B------:R-:W-:Y:S01]  /*d640*/  LDGSTS.E.BYPASS.LTC128B.128 [R4+0xc00], desc[UR36][R2.64], !P4 ;  /* 0x00c0000002047fae */ /* 0x000fe2000e101d64 */
[----:B------:R-:W-:-:S08]  /*d650*/  ISETP.LT.OR P4, PT, R6, 0x21, P0 ;  /* 0x000000210600780c */ /* 0x000fd00000781670 */
[----:B------:R-:W-:Y:S05]  /*d660*/  LDGSTS.E.BYPASS.LTC128B.128 [R4+0x2c00], desc[UR36][R2.64+0x40], !P3 ;  /* 0x02c0004002047fae */ /* 0x000fea000d901d64 */
[----:B------:R1:W-:Y:S01]  /*d670*/  LDGSTS.E.BYPASS.LTC128B.128 [R4+0x4c00], desc[UR36][R2.64+0x80], !P4 ;  /* 0x04c0008002047fae */ /* 0x0003e2000e101d64 */
[----:B------:R-:W-:-:S03]  /*d680*/  ISETP.LT.OR P4, PT, R6, 0x41, P2 ;  /* 0x000000410600780c */ /* 0x000fc60001781670 */
[----:B-1----:R-:W1:Y:S01]  /*d690*/  SHFL.IDX PT, R3, R19, 0x2, 0x1c1f ;  /* 0x005c1f0013037f89 */ /* 0x002e6200000e0000 */
[----:B0-----:R-:W-:-:S03]  /*d6a0*/  IADD3 R2, P3, R14, R5, RZ ;  /* 0x000000050e027210 */ /* 0x001fc60007f7e0ff */
[----:B------:R-:W0:Y:S04]  /*d6b0*/  SHFL.IDX PT, R19, R19, 0x3, 0x1c1f ;  /* 0x007c1f0013137f89 */ /* 0x000e2800000e0000 */
[----:B------:R2:W3:Y:S01]  /*d6c0*/  SHFL.IDX PT, R14, R18, 0x3, 0x1c1f ;  /* 0x007c1f00120e7f89 */ /* 0x0004e200000e0000 */
[----:B-1----:R-:W-:Y:S01]  /*d6d0*/  IMAD.X R3, RZ, RZ, R3, P3 ;  /* 0x000000ffff037224 */ /* 0x002fe200018e0603 */
[----:B------:R-:W-:-:S04]  /*d6e0*/  ISETP.LT.OR P3, PT, R6, 0x41, P1 ;  /* 0x000000410600780c */ /* 0x000fc80000f61670 */
[----:B------:R2:W-:Y:S01]  /*d6f0*/  LDGSTS.E.BYPASS.LTC128B.128 [R4+0x1400], desc[UR36][R2.64], !P4 ;  /* 0x0140000002047fae */ /* 0x0005e2000e101d64 */
[----:B------:R-:W-:-:S08]  /*d700*/  ISETP.LT.OR P4, PT, R6, 0x41, P0 ;  /* 0x000000410600780c */ /* 0x000fd00000781670 */
[----:B------:R2:W-:Y:S05]  /*d710*/  LDGSTS.E.BYPASS.LTC128B.128 [R4+0x3400], desc[UR36][R2.64+0x40], !P3 ;  /* 0x0340004002047fae */ /* 0x0005ea000d901d64 */
[----:B0--3--:R2:W-:Y:S02]  /*d720*/  LDGSTS.E.BYPASS.LTC128B.128 [R4+0x5400], desc[UR36][R2.64+0x80], !P4 ;  /* 0x0540008002047fae */ /* 0x0095e4000e101d64 */
.L_x_349:
[C---:B------:R-:W-:Y:S02]  /*d730*/  ISETP.LT.OR P2, PT, R6.reuse, 0x61, P2 ;  /* 0x000000610600780c */ /* 0x040fe40001741670 */
[C---:B------:R-:W-:Y:S02]  /*d740*/  ISETP.LT.OR P1, PT, R6.reuse, 0x61, P1 ;  /* 0x000000610600780c */ /* 0x040fe40000f21670 */
[----:B------:R-:W-:Y:S02]  /*d750*/  ISETP.LT.OR P0, PT, R6, 0x61, P0 ;  /* 0x000000610600780c */ /* 0x000fe40000701670 */
[----:B--2---:R-:W-:-:S05]  /*d760*/  IADD3 R2, P3, R14, R5, RZ ;  /* 0x000000050e027210 */ /* 0x004fca0007f7e0ff */
[----:B------:R-:W-:-:S05]  /*d770*/  IMAD.X R3, RZ, RZ, R19, P3 ;  /* 0x000000ffff037224 */ /* 0x000fca00018e0613 */
        /* <DEDUP_REMOVED lines=8> */
.L_x_261:
[----:B------:R-:W-:Y:S02]  /*d800*/  PLOP3.LUT P1, PT, P1, P0, PT, 0xa2, 0x0 ;  /* 0x000000000000781c */ /* 0x000fe40000f21472 */
[----:B------:R-:W-:-:S08]  /*d810*/  @P0 R2UR P1, UR4, R0 ;  /* 0x00000000000402ca */ /* 0x000fd00000020000 */
[----:B------:R-:W-:-:S05]  /*d820*/  @P0 PLOP3.LUT P0, PT, P1, PT, PT, 0x80, 0x0 ;  /* 0x000000000000081c */ /* 0x000fca0000f0f070 */
[----:B------:R-:W-:Y:S01]  /*d830*/  @!P1 SYNCS.ARRIVE.TRANS64.RED.A0T1 RZ, [UR4+0x2d850], RZ ;  /* 0x02d850ffffff99a7 */ /* 0x000fe20008200404 */
[----:B------:R-:W-:Y:S07]  /*d840*/  @!P1 ARRIVES.LDGSTSBAR.64.TRANSCNT [UR4+0x2d850] ;  /* 0x02d85000ff0099b0 */ /* 0x000fee0008000a84 */
[----:B------:R-:W-:Y:S05]  /*d850*/  @P0 BRA.U.ANY `(.L_x_261) ;  /* 0xfffffffd00e80947 */ /* 0x000fea000393ffff */
[----:B------:R-:W-:Y:S01]  /*d860*/  NOP ;  /* 0x0000000000007918 */ /* 0x000fe20000000000 */
[----:B0-----:R-:W2:Y:S02]  /*d870*/  LDL R2, [R1+0x48] ;  /* 0x0000480001027983 */ /* 0x001ea40000100800 */
[----:B--2---:R-:W-:-:S13]  /*d880*/  ISETP.NE.AND P2, PT, R2, 0x3, PT ;  /* 0x000000030200780c */ /* 0x004fda0003f45270 */
[----:B------:R-:W-:Y:S05]  /*d890*/  @!P2 BRA `(.L_x_262) ;  /* 0x000000000004a947 */ /* 0x000fea0003800000 */
[----:B------:R-:W-:Y:S01]  /*d8a0*/  BPT.TRAP 0x1 ;  /* 0x000000040000795c */ /* 0x000fe20000300000 */
.L_x_262:
[----:B------:R-:W-:Y:S01]  /*d8b0*/  VIADD R22, R22, 0x1 ;  /* 0x0000000116167836 */ /* 0x000fe20000000000 */
[----:B------:R0:W-:Y:S04]  /*d8c0*/  SYNCS.ARRIVE.TRANS64.A1T0 RZ, [R0+URZ+0x2d850], RZ ;  /* 0x02d850ff00ff79a7 */ /* 0x0001e8000810003f */
[----:B------:R-:W-:-:S04]  /*d8d0*/  ISETP.NE.AND P0, PT, R22, 0x2, PT ;  /* 0x000000021600780c */ /* 0x000fc80003f05270 */
[----:B0-----:R-:W-:Y:S02]  /*d8e0*/  SEL R0, RZ, 0x1, P0 ;  /* 0x00000001ff007807 */ /* 0x001fe40000000000 */
[----:B------:R-:W-:Y:S02]  /*d8f0*/  SEL R22, R22, RZ, P0 ;  /* 0x000000ff16167207 */ /* 0x000fe40000000000 */
[----:B------:R-:W-:-:S07]  /*d900*/  LOP3.LUT R29, R29, R0, RZ, 0x3c, !PT ;  /* 0x000000001d1d7212 */ /* 0x000fce00078e3cff */
.L_x_221:
[----:B------:R-:W-:Y:S05]  /*d910*/  BSYNC B7 ;  /* 0x0000000000077941 */ /* 0x000fea0003800000 */
.L_x_219:
[----:B------:R-:W-:-:S13]  /*d920*/  LOP3.LUT P0, RZ, R16, 0x40, RZ, 0xc0, !PT ;  /* 0x0000004010ff7812 */ /* 0x000fda000780c0ff */
[----:B------:R-:W-:Y:S05]  /*d930*/  @!P0 BRA `(.L_x_263) ;  /* 0x0000000000248947 */ /* 0x000fea0003800000 */
[----:B------:R-:W-:Y:S05]  /*d940*/  WARPSYNC.ALL ;  /* 0x0000000000007948 */ /* 0x000fea0003800000 */
[----:B------:R-:W0:Y:S08]  /*d950*/  S2UR UR5, SR_CgaCtaId ;  /* 0x00000000000579c3 */ /* 0x000e300000008800 */
[----:B------:R-:W-:Y:S06]  /*d960*/  BAR.SYNC.DEFER_BLOCKING 0x5, 0x200 ;  /* 0x0148000000007b1d */ /* 0x000fec0000010000 */
[----:B------:R-:W-:-:S02]  /*d970*/  UMOV UR4, 0x400 ;  /* 0x0000040000047882 */ /* 0x000fc40000000000 */
[----:B0-----:R-:W-:-:S06]  /*d980*/  ULEA UR4, UR5, UR4, 0x18 ;  /* 0x0000000405047291 */ /* 0x001fcc000f8ec03f */
[----:B------:R-:W-:-:S05]  /*d990*/  IMAD.U32 R17, RZ, RZ, UR4 ;  /* 0x00000004ff117e24 */ /* 0x000fca000f8e00ff */
[----:B------:R0:W1:Y:S01]  /*d9a0*/  LDS.128 R24, [R17+0x2d8d0] ;  /* 0x02d8d00011187984 */ /* 0x0000620000000c00 */
[----:B------:R-:W-:Y:S06]  /*d9b0*/  BAR.ARV 0x4, 0x200 ;  /* 0x0108000000007b1d */ /* 0x000fec0000002000 */
[----:B------:R-:W-:Y:S05]  /*d9c0*/  BRA `(.L_x_264) ;  /* 0x0000000800d07947 */ /* 0x000fea0003800000 */
.L_x_263:
[----:B------:R-:W0:Y:S01]  /*d9d0*/  S2R R0, SR_TID.X ;  /* 0x0000000000007919 */ /* 0x000e220000002100 */
[----:B------:R-:W-:Y:S01]  /*d9e0*/  UMOV UR4, 0xffffffff ;  /* 0xffffffff00047882 */ /* 0x000fe20000000000 */
[----:B0-----:R-:W-:-:S04]  /*d9f0*/  LOP3.LUT R8, R0, 0x1f, RZ, 0xc0, !PT ;  /* 0x0000001f00087812 */ /* 0x001fc800078ec0ff */
[----:B------:R-:W-:Y:S01]  /*da00*/  ISETP.NE.AND P0, PT, R8, 0x1f, PT ;  /* 0x0000001f0800780c */ /* 0x000fe20003f05270 */
[----:B------:R-:W-:-:S12]  /*da10*/  BRA.DIV UR4, `(.L_x_265) ;  /* 0x0000003204507947 */ /* 0x000fd8000b800000 */
[----:B------:R-:W-:Y:S01]  /*da20*/  IMAD.IADD R9, R27, 0x1, R8 ;  /* 0x000000011b097824 */ /* 0x000fe200078e0208 */
[----:B------:R-:W-:-:S04]  /*da30*/  ULDC UR4, c[0x0][0xc3c] ;  /* 0x00030f0000047ab9 */ /* 0x000fc80000000800 */
[----:B------:R-:W-:-:S13]  /*da40*/  ISETP.GE.OR P1, PT, R9, UR4, !P0 ;  /* 0x0000000409007c0c */ /* 0x000fda000c726670 */
[----:B------:R-:W0:Y:S08]  /*da50*/  @!P1 LDC.64 R2, c[0x0][0xc80] ;  /* 0x00032000ff029b82 */ /* 0x000e300000000a00 */
[----:B------:R-:W1:Y:S01]  /*da60*/  @!P1 LDC.64 R4, c[0x0][0xc78] ;  /* 0x00031e00ff049b82 */ /* 0x000e620000000a00 */
[----:B0-----:R-:W-:-:S05]  /*da70*/  @!P1 IMAD.WIDE R2, R9, 0x4, R2 ;  /* 0x0000000409029825 */ /* 0x001fca00078e0202 */
[----:B------:R1:W2:Y:S02]  /*da80*/  @!P1 LDG.E R7, desc[UR36][R2.64] ;  /* 0x0000002402079981 */ /* 0x0002a4000c1e1900 */
[----:B-1----:R-:W-:-:S05]  /*da90*/  @!P1 IMAD.WIDE R2, R9, 0x4, R4 ;  /* 0x0000000409029825 */ /* 0x002fca00078e0204 */
[----:B------:R-:W3:Y:S01]  /*daa0*/  @!P1 LDG.E R5, desc[UR36][R2.64] ;  /* 0x0000002402059981 */ /* 0x000ee2000c1e1900 */
[----:B------:R-:W-:Y:S01]  /*dab0*/  IMAD.MOV.U32 R4, RZ, RZ, RZ ;  /* 0x000000ffff047224 */ /* 0x000fe200078e00ff */
[C---:B------:R-:W-:Y:S02]  /*dac0*/  ISETP.GE.U32.AND P2, PT, R8.reuse, 0x2, PT ;  /* 0x000000020800780c */ /* 0x040fe40003f46070 */
[C---:B------:R-:W-:Y:S01]  /*dad0*/  ISETP.GE.U32.AND P3, PT, R8.reuse, 0x4, PT ;  /* 0x000000040800780c */ /* 0x040fe20003f66070 */
[----:B------:R-:W-:Y:S01]  /*dae0*/  SHFL.IDX PT, R0, R24, RZ, 0x1f ;  /* 0x00001fff18007589 */ /* 0x000fe200000e0000 */
[C---:B------:R-:W-:Y:S02]  /*daf0*/  ISETP.GE.U32.AND P4, PT, R8.reuse, 0x8, PT ;  /* 0x000000080800780c */ /* 0x040fe40003f86070 */
[----:B------:R-:W-:Y:S01]  /*db00*/  ISETP.GE.U32.AND P5, PT, R8, 0x10, PT ;  /* 0x000000100800780c */ /* 0x000fe20003fa6070 */
[----:B------:R0:W-:Y:S02]  /*db10*/  SHFL.IDX PT, R6, R24, 0x1, 0x1f ;  /* 0x00201f0018067f89 */ /* 0x0001e400000e0000 */
[----:B0-----:R-:W-:-:S02]  /*db20*/  IMAD.MOV.U32 R24, RZ, RZ, RZ ;  /* 0x000000ffff187224 */ /* 0x001fc400078e00ff */
[----:B--2---:R-:W-:Y:S02]  /*db30*/  @!P1 IMAD.MOV.U32 R4, RZ, RZ, R7 ;  /* 0x000000ffff049224 */ /* 0x004fe400078e0007 */
[----:B------:R-:W-:Y:S02]  /*db40*/  IMAD.MOV.U32 R7, RZ, RZ, RZ ;  /* 0x000000ffff077224 */ /* 0x000fe400078e00ff */
[----:B---3--:R-:W-:Y:S01]  /*db50*/  @!P1 IMAD.MOV.U32 R7, RZ, RZ, R5 ;  /* 0x000000ffff079224 */ /* 0x008fe200078e0005 */
[----:B------:R-:W-:-:S03]  /*db60*/  ISETP.NE.AND P1, PT, R8, RZ, PT ;  /* 0x000000ff0800720c */ /* 0x000fc60003f25270 */
[----:B------:R-:W-:-:S05]  /*db70*/  IMAD R13, R7, R4, RZ ;  /* 0x00000004070d7224 */ /* 0x000fca00078e02ff */
        /* <DEDUP_REMOVED lines=15> */
[----:B------:R0:W1:Y:S02]  /*dc70*/  SHFL.IDX PT, R14, R2, 0x1f, 0x1f ;  /* 0x03e01f00020e7f89 */ /* 0x00006400000e0000 */
.L_x_359:
[----:B------:R-:W-:Y:S02]  /*dc80*/  ULDC UR4, c[0x0][0xc38] ;  /* 0x00030e0000047ab9 */ /* 0x000fe40000000800 */
[----:B------:R-:W-:-:S04]  /*dc90*/  IMAD.U32 R3, RZ, RZ, UR4 ;  /* 0x00000004ff037e24 */ /* 0x000fc8000f8e00ff */
[----:B-1----:R-:W-:-:S05]  /*dca0*/  IMAD R5, R14, R3, RZ ;  /* 0x000000030e057224 */ /* 0x002fca00078e02ff */
[----:B------:R-:W-:-:S04]  /*dcb0*/  IADD3 R6, R6, R5, RZ ;  /* 0x0000000506067210 */ /* 0x000fc80007ffe0ff */
[----:B------:R-:W-:-:S13]  /*dcc0*/  ISETP.GT.AND P6, PT, R6, R0, PT ;  /* 0x000000000600720c */ /* 0x000fda0003fc4270 */
[----:B------:R-:W-:Y:S05]  /*dcd0*/  @P6 BRA `(.L_x_266) ;  /* 0x0000000000a46947 */ /* 0x000fea0003800000 */
.L_x_269:
[----:B0-----:R-:W0:Y:S01]  /*dce0*/  LDC R2, c[0x0][0xc3c] ;  /* 0x00030f00ff027b82 */ /* 0x001e220000000800 */
[----:B------:R-:W-:-:S05]  /*dcf0*/  VIADD R27, R27, 0x1f ;  /* 0x0000001f1b1b7836 */ /* 0x000fca0000000000 */
[----:B0-----:R-:W-:-:S13]  /*dd00*/  ISETP.GE.AND P6, PT, R27, R2, PT ;  /* 0x000000021b00720c */ /* 0x001fda0003fc6270 */
[----:B------:R-:W-:Y:S05]  /*dd10*/  @P6 BRA `(.L_x_267) ;  /* 0x0000000400b86947 */ /* 0x000fea0003800000 */
[----:B------:R-:W0:Y:S01]  /*dd20*/  S2R R3, SR_TID.X ;  /* 0x0000000000037919 */ /* 0x000e220000002100 */
[----:B------:R-:W-:Y:S01]  /*dd30*/  IMAD.MOV.U32 R4, RZ, RZ, RZ ;  /* 0x000000ffff047224 */ /* 0x000fe200078e00ff */
[----:B0-----:R-:W-:-:S05]  /*dd40*/  LOP3.LUT R3, R3, 0x1f, RZ, 0xc0, !PT ;  /* 0x0000001f03037812 */ /* 0x001fca00078ec0ff */
[----:B------:R-:W-:-:S05]  /*dd50*/  IMAD.IADD R5, R27, 0x1, R3 ;  /* 0x000000011b057824 */ /* 0x000fca00078e0203 */
[----:B------:R-:W-:-:S13]  /*dd60*/  ISETP.GE.OR P6, PT, R5, R2, !P0 ;  /* 0x000000020500720c */ /* 0x000fda00047c6670 */
[----:B------:R-:W0:Y:S02]  /*dd70*/  @!P6 LDC.64 R2, c[0x0][0xc80] ;  /* 0x00032000ff02eb82 */ /* 0x000e240000000a00 */
[----:B0-----:R-:W-:-:S05]  /*dd80*/  @!P6 IMAD.WIDE R2, R5, 0x4, R2 ;  /* 0x000000040502e825 */ /* 0x001fca00078e0202 */
[----:B------:R0:W2:Y:S01]  /*dd90*/  @!P6 LDG.E R4, desc[UR36][R2.64] ;  /* 0x000000240204e981 */ /* 0x0000a2000c1e1900 */
[----:B------:R-:W-:Y:S01]  /*dda0*/  IMAD.MOV.U32 R7, RZ, RZ, RZ ;  /* 0x000000ffff077224 */ /* 0x000fe200078e00ff */
[----:B0-----:R-:W0:Y:S02]  /*ddb0*/  @!P6 LDC.64 R2, c[0x0][0xc78] ;  /* 0x00031e00ff02eb82 */ /* 0x001e240000000a00 */
[----:B0-----:R-:W-:-:S05]  /*ddc0*/  @!P6 IMAD.WIDE R2, R5, 0x4, R2 ;  /* 0x000000040502e825 */ /* 0x001fca00078e0202 */
[----:B------:R-:W2:Y:S01]  /*ddd0*/  @!P6 LDG.E R7, desc[UR36][R2.64] ;  /* 0x000000240207e981 */ /* 0x000ea2000c1e1900 */
[----:B------:R-:W-:Y:S01]  /*dde0*/  UMOV UR4, 0xffffffff ;  /* 0xffffffff00047882 */ /* 0x000fe20000000000 */
[----:B--2---:R-:W-:Y:S02]  /*ddf0*/  IMAD R13, R7, R4, RZ ;  /* 0x00000004070d7224 */ /* 0x004fe400078e02ff */
[----:B------:R-:W-:Y:S05]  /*de00*/  BRA.DIV UR4, `(.L_x_268) ;  /* 0x0000003204907947 */ /* 0x000fea000b800000 */
        /* <DEDUP_REMOVED lines=16> */
.L_x_367:
[----:B------:R-:W-:Y:S02]  /*df10*/  ULDC UR4, c[0x0][0xc38] ;  /* 0x00030e0000047ab9 */ /* 0x000fe40000000800 */
[----:B------:R-:W-:-:S04]  /*df20*/  IMAD.U32 R3, RZ, RZ, UR4 ;  /* 0x00000004ff037e24 */ /* 0x000fc8000f8e00ff */
[----:B-1----:R-:W-:-:S04]  /*df30*/  IMAD R5, R14, R3, RZ ;  /* 0x000000030e057224 */ /* 0x002fc800078e02ff */
[----:B------:R-:W-:-:S05]  /*df40*/  IMAD.IADD R6, R5, 0x1, R6 ;  /* 0x0000000105067824 */ /* 0x000fca00078e0206 */
[----:B------:R-:W-:-:S13]  /*df50*/  ISETP.GT.AND P6, PT, R6, R0, PT ;  /* 0x000000000600720c */ /* 0x000fda0003fc4270 */
[----:B------:R-:W-:Y:S05]  /*df60*/  @!P6 BRA `(.L_x_269) ;  /* 0xfffffffc005ce947 */ /* 0x000fea000383ffff */
.L_x_266:
[----:B------:R-:W-:Y:S01]  /*df70*/  IMAD.IADD R8, R6, 0x1, -R5 ;  /* 0x0000000106087824 */ /* 0x000fe200078e0a05 */
[----:B------:R-:W-:-:S03]  /*df80*/  UMOV UR4, 0xffffffff ;  /* 0xffffffff00047882 */ /* 0x000fc60000000000 */
[----:B------:R-:W-:-:S05]  /*df90*/  IMAD R5, R2, R3, R8 ;  /* 0x0000000302057224 */ /* 0x000fca00078e0208 */
[----:B------:R-:W-:Y:S01]  /*dfa0*/  ISETP.GT.AND P6, PT, R5, R0, PT ;  /* 0x000000000500720c */ /* 0x000fe20003fc4270 */
[----:B------:R-:W-:-:S12]  /*dfb0*/  BRA.DIV UR4, `(.L_x_270) ;  /* 0x0000003204dc7947 */ /* 0x000fd8000b800000 */
[----:B------:R-:W-:-:S04]  /*dfc0*/  VOTE.ANY R6, PT, !P6 ;  /* 0x0000000000067806 */ /* 0x000fc800070e0100 */
[----:B------:R-:W1:Y:S02]  /*dfd0*/  POPC R5, R6 ;  /* 0x0000000600057309 */ /* 0x000e640000000000 */
[----:B-1----:R1:W2:Y:S04]  /*dfe0*/  SHFL.IDX PT, R4, R4, R5, 0x1f ;  /* 0x00001f0504047589 */ /* 0x0022a800000e0000 */
[----:B------:R1:W3:Y:S02]  /*dff0*/  SHFL.IDX PT, R7, R7, R5, 0x1f ;  /* 0x00001f0507077589 */ /* 0x0002e400000e0000 */
.L_x_372:
[----:B------:R-:W-:-:S13]  /*e000*/  ISETP.NE.AND P0, PT, R6, RZ, PT ;  /* 0x000000ff0600720c */ /* 0x000fda0003f05270 */
[----:B------:R-:W-:Y:S05]  /*e010*/  @!P0 BRA `(.L_x_271) ;  /* 0x0000000000108947 */ /* 0x000fea0003800000 */
[----:B------:R-:W-:Y:S01]  /*e020*/  UMOV UR4, 0xffffffff ;  /* 0xffffffff00047882 */ /* 0x000fe20000000000 */
[----:B------:R-:W-:Y:S02]  /*e030*/  VIADD R12, R5, 0xffffffff ;  /* 0xffffffff050c7836 */ /* 0x000fe40000000000 */
[----:B------:R-:W-:Y:S05]  /*e040*/  BRA.DIV UR4, `(.L_x_272) ;  /* 0x0000003604147947 */ /* 0x000fea000b800000 */
[----:B------:R4:W0:Y:S02]  /*e050*/  SHFL.IDX PT, R24, R2, R12, 0x1f ;  /* 0x00001f0c02187589 */ /* 0x00082400000e0000 */
.L_x_271:
[----:B0-----:R-:W-:Y:S01]  /*e060*/  IMAD R24, R24, R3, R8 ;  /* 0x0000000318187224 */ /* 0x001fe200078e0208 */
[-C--:B--2---:R-:W-:Y:S01]  /*e070*/  IABS R8, R4.reuse ;  /* 0x0000000400087213 */ /* 0x084fe20000000000 */
[----:B----4-:R-:W-:Y:S02]  /*e080*/  IMAD.MOV.U32 R2, RZ, RZ, RZ ;  /* 0x000000ffff027224 */ /* 0x010fe400078e00ff */
[----:B------:R-:W-:Y:S01]  /*e090*/  IMAD.IADD R25, R0, 0x1, -R24 ;  /* 0x0000000100197824 */ /* 0x000fe200078e0a18 */
[----:B------:R-:W0:Y:S01]  /*e0a0*/  I2F.RP R6, R8 ;  /* 0x0000000800067306 */ /* 0x000e220000209400 */
[----:B------:R-:W-:Y:S01]  /*e0b0*/  IABS R0, R4 ;  /* 0x0000000400007213 */ /* 0x000fe20000000000 */
[----:B------:R-:W-:-:S04]  /*e0c0*/  IMAD.IADD R27, R5, 0x1, R27 ;  /* 0x00000001051b7824 */ /* 0x000fc800078e021b */
[----:B------:R-:W-:Y:S02]  /*e0d0*/  IMAD.MOV R0, RZ, RZ, -R0 ;  /* 0x000000ffff007224 */ /* 0x000fe400078e0a00 */
[----:B0-----:R-:W0:Y:S02]  /*e0e0*/  MUFU.RCP R6, R6 ;  /* 0x0000000600067308 */ /* 0x001e240000001000 */
[----:B0-----:R-:W-:-:S06]  /*e0f0*/  VIADD R9, R6, 0xffffffe ;  /* 0x0ffffffe06097836 */ /* 0x001fcc0000000000 */
[----:B------:R-:W0:Y:S02]  /*e100*/  F2I.FTZ.U32.TRUNC.NTZ R3, R9 ;  /* 0x0000000900037305 */ /* 0x000e24000021f000 */
[----:B0-----:R-:W-:-:S04]  /*e110*/  IMAD.MOV R11, RZ, RZ, -R3 ;  /* 0x000000ffff0b7224 */ /* 0x001fc800078e0a03 */
[----:B------:R-:W-:-:S04]  /*e120*/  IMAD R11, R11, R8, RZ ;  /* 0x000000080b0b7224 */ /* 0x000fc800078e02ff */
[----:B------:R-:W-:Y:S01]  /*e130*/  IMAD.HI.U32 R2, R3, R11, R2 ;  /* 0x0000000b03027227 */ /* 0x000fe200078e0002 */
[----:B------:R-:W-:-:S05]  /*e140*/  IABS R3, R25 ;  /* 0x0000001900037213 */ /* 0x000fca0000000000 */
[----:B------:R-:W-:-:S04]  /*e150*/  IMAD.HI.U32 R6, R2, R3, RZ ;  /* 0x0000000302067227 */ /* 0x000fc800078e00ff */
[----:B------:R-:W-:Y:S01]  /*e160*/  IMAD R3, R6, R0, R3 ;  /* 0x0000000006037224 */ /* 0x000fe200078e0203 */
[----:B---3--:R-:W-:Y:S01]  /*e170*/  IABS R0, R7 ;  /* 0x0000000700007213 */ /* 0x008fe20000000000 */
[----:B------:R-:W-:-:S03]  /*e180*/  IMAD.MOV.U32 R2, RZ, RZ, RZ ;  /* 0x000000ffff027224 */ /* 0x000fc600078e00ff */
[----:B------:R-:W-:-:S13]  /*e190*/  ISETP.GT.U32.AND P1, PT, R8, R3, PT ;  /* 0x000000030800720c */ /* 0x000fda0003f24070 */
[----:B------:R-:W-:Y:S02]  /*e1a0*/  @!P1 IMAD.IADD R3, R3, 0x1, -R8 ;  /* 0x0000000103039824 */ /* 0x000fe400078e0a08 */
[----:B------:R-:W-:Y:S01]  /*e1b0*/  @!P1 VIADD R6, R6, 0x1 ;  /* 0x0000000106069836 */ /* 0x000fe20000000000 */
[----:B------:R-:W-:Y:S02]  /*e1c0*/  ISETP.NE.AND P1, PT, R4, RZ, PT ;  /* 0x000000ff0400720c */ /* 0x000fe40003f25270 */
[----:B------:R-:W-:Y:S02]  /*e1d0*/  ISETP.GE.U32.AND P0, PT, R3, R8, PT ;  /* 0x000000080300720c */ /* 0x000fe40003f06070 */
[----:B------:R-:W0:Y:S11]  /*e1e0*/  I2F.RP R8, R0 ;  /* 0x0000000000087306 */ /* 0x000e360000209400 */
[----:B------:R-:W-:Y:S01]  /*e1f0*/  @P0 VIADD R6, R6, 0x1 ;  /* 0x0000000106060836 */ /* 0x000fe20000000000 */
[----:B0-----:R-:W0:Y:S02]  /*e200*/  MUFU.RCP R8, R8 ;  /* 0x0000000800087308 */ /* 0x001e240000001000 */
[----:B0-----:R-:W-:Y:S01]  /*e210*/  VIADD R9, R8, 0xffffffe ;  /* 0x0ffffffe08097836 */ /* 0x001fe20000000000 */
[----:B------:R-:W-:-:S05]  /*e220*/  IABS R8, R7 ;  /* 0x0000000700087213 */ /* 0x000fca0000000000 */
[----:B------:R-:W0:Y:S01]  /*e230*/  F2I.FTZ.U32.TRUNC.NTZ R3, R9 ;  /* 0x0000000900037305 */ /* 0x000e22000021f000 */
[----:B------:R-:W-:Y:S02]  /*e240*/  IMAD.MOV R8, RZ, RZ, -R8 ;  /* 0x000000ffff087224 */ /* 0x000fe400078e0a08 */
[----:B0-----:R-:W-:-:S04]  /*e250*/  IMAD.MOV R11, RZ, RZ, -R3 ;  /* 0x000000ffff0b7224 */ /* 0x001fc800078e0a03 */
[----:B------:R-:W-:-:S04]  /*e260*/  IMAD R11, R11, R0, RZ ;  /* 0x000000000b0b7224 */ /* 0x000fc800078e02ff */
[----:B------:R-:W-:Y:S01]  /*e270*/  IMAD.HI.U32 R2, R3, R11, R2 ;  /* 0x0000000b03027227 */ /* 0x000fe200078e0002 */
[----:B------:R-:W-:-:S04]  /*e280*/  LOP3.LUT R3, R25, R4, RZ, 0x3c, !PT ;  /* 0x0000000419037212 */ /* 0x000fc800078e3cff */
[----:B------:R-:W-:-:S13]  /*e290*/  ISETP.GE.AND P2, PT, R3, RZ, PT ;  /* 0x000000ff0300720c */ /* 0x000fda0003f46270 */
[----:B------:R-:W-:Y:S01]  /*e2a0*/  @!P2 IMAD.MOV R6, RZ, RZ, -R6 ;  /* 0x000000ffff06a224 */ /* 0x000fe200078e0a06 */
[----:B------:R-:W-:-:S04]  /*e2b0*/  @!P1 LOP3.LUT R6, RZ, R4, RZ, 0x33, !PT ;  /* 0x00000004ff069212 */ /* 0x000fc800078e33ff */
[-C--:B------:R-:W-:Y:S01]  /*e2c0*/  IABS R3, R6.reuse ;  /* 0x0000000600037213 */ /* 0x080fe20000000000 */
[----:B------:R-:W-:-:S04]  /*e2d0*/  IMAD R4, R4, R6, RZ ;  /* 0x0000000604047224 */ /* 0x000fc800078e02ff */
[----:B------:R-:W-:-:S04]  /*e2e0*/  IMAD.HI.U32 R2, R2, R3, RZ ;  /* 0x0000000302027227 */ /* 0x000fc800078e00ff */
[----:B------:R-:W-:Y:S02]  /*e2f0*/  IMAD R3, R2, R8, R3 ;  /* 0x0000000802037224 */ /* 0x000fe400078e0203 */
[----:B------:R-:W-:-:S03]  /*e300*/  IMAD.IADD R25, R25, 0x1, -R4 ;  /* 0x0000000119197824 */ /* 0x000fc600078e0a04 */
[----:B------:R-:W-:-:S13]  /*e310*/  ISETP.GT.U32.AND P1, PT, R0, R3, PT ;  /* 0x000000030000720c */ /* 0x000fda0003f24070 */
[----:B------:R-:W-:Y:S02]  /*e320*/  @!P1 IMAD.IADD R3, R3, 0x1, -R0 ;  /* 0x0000000103039824 */ /* 0x000fe400078e0a00 */
[----:B------:R-:W-:Y:S01]  /*e330*/  @!P1 VIADD R2, R2, 0x1 ;  /* 0x0000000102029836 */ /* 0x000fe20000000000 */
[----:B------:R-:W-:Y:S02]  /*e340*/  ISETP.NE.AND P1, PT, R7, RZ, PT ;  /* 0x000000ff0700720c */ /* 0x000fe40003f25270 */
[----:B------:R-:W-:Y:S02]  /*e350*/  ISETP.GE.U32.AND P0, PT, R3, R0, PT ;  /* 0x000000000300720c */ /* 0x000fe40003f06070 */
[----:B------:R-:W-:-:S04]  /*e360*/  LOP3.LUT R0, R6, R7, RZ, 0x3c, !PT ;  /* 0x0000000706007212 */ /* 0x000fc800078e3cff */
[----:B------:R-:W-:-:S07]  /*e370*/  ISETP.GE.AND P2, PT, R0, RZ, PT ;  /* 0x000000ff0000720c */ /* 0x000fce0003f46270 */
[----:B------:R-:W-:-:S06]  /*e380*/  @P0 IADD3 R2, R2, 0x1, RZ ;  /* 0x0000000102020810 */ /* 0x000fcc0007ffe0ff */
[----:B------:R-:W-:Y:S01]  /*e390*/  @!P2 IMAD.MOV R2, RZ, RZ, -R2 ;  /* 0x000000ffff02a224 */ /* 0x000fe200078e0a02 */
[----:B------:R-:W-:-:S05]  /*e3a0*/  @!P1 LOP3.LUT R2, RZ, R7, RZ, 0x33, !PT ;  /* 0x00000007ff029212 */ /* 0x000fca00078e33ff */
[----:B------:R-:W-:-:S04]  /*e3b0*/  IMAD.MOV R0, RZ, RZ, -R2 ;  /* 0x000000ffff007224 */ /* 0x000fc800078e0a02 */
[C---:B------:R-:W-:Y:S02]  /*e3c0*/  IMAD R6, R7.reuse, R0, R6 ;  /* 0x0000000007067224 */ /* 0x040fe400078e0206 */
[----:B------:R-:W-:-:S04]  /*e3d0*/  IMAD R7, R7, 0x1000000, R2 ;  /* 0x0100000007077824 */ /* 0x000fc800078e0202 */
[----:B------:R-:W-:Y:S01]  /*e3e0*/  IMAD R26, R6, 0x10000, R7 ;  /* 0x00010000061a7824 */ /* 0x000fe200078e0207 */
[----:B------:R-:W-:Y:S06]  /*e3f0*/  BRA `(.L_x_273) ;  /* 0x00000000001c7947 */ /* 0x000fec0003800000 */
.L_x_267:
[----:B------:R-:W-:Y:S01]  /*e400*/  UMOV UR4, URZ ;  /* 0x0000003f00047c82 */ /* 0x000fe20008000000 */
[----:B------:R-:W-:Y:S01]  /*e410*/  UMOV UR5, URZ ;  /* 0x0000003f00057c82 */ /* 0x000fe20008000000 */
[----:B------:R-:W-:Y:S01]  /*e420*/  ULDC UR6, c[0x0][0xc3c] ;  /* 0x00030f0000067ab9 */ /* 0x000fe20000000800 */
[----:B------:R-:W-:Y:S02]  /*e430*/  IMAD.MOV.U32 R24, RZ, RZ, R0 ;  /* 0x000000ffff187224 */ /* 0x000fe400078e0000 */
[----:B------:R-:W-:Y:S02]  /*e440*/  IMAD.U32 R25, RZ, RZ, UR4 ;  /* 0x00000004ff197e24 */ /* 0x000fe4000f8e00ff */
[----:B------:R-:W-:Y:S02]  /*e450*/  IMAD.U32 R26, RZ, RZ, UR5 ;  /* 0x00000005ff1a7e24 */ /* 0x000fe4000f8e00ff */
[----:B------:R-:W-:-:S07]  /*e460*/  IMAD.U32 R27, RZ, RZ, UR6 ;  /* 0x00000006ff1b7e24 */ /* 0x000fce000f8e00ff */
.L_x_273:
[----:B------:R-:W0:Y:S01]  /*e470*/  S2R R0, SR_TID.X ;  /* 0x0000000000007919 */ /* 0x000e220000002100 */
[----:B------:R-:W-:Y:S05]  /*e480*/  WARPSYNC.ALL ;  /* 0x0000000000007948 */ /* 0x000fea0003800000 */
[----:B------:R-:W-:Y:S01]  /*e490*/  BAR.SYNC.DEFER_BLOCKING 0x4, 0x200 ;  /* 0x0108000000007b1d */ /* 0x000fe20000010000 */
[----:B0-----:R-:W-:-:S04]  /*e4a0*/  LOP3.LUT R0, R0, 0x1f, RZ, 0xc0, !PT ;  /* 0x0000001f00007812 */ /* 0x001fc800078ec0ff */
[----:B------:R-:W-:-:S13]  /*e4b0*/  ISETP.NE.AND P0, PT, R0, RZ, PT ;  /* 0x000000ff0000720c */ /* 0x000fda0003f05270 */
[----:B------:R-:W0:Y:S01]  /*e4c0*/  @!P0 S2R R3, SR_CgaCtaId ;  /* 0x0000000000038919 */ /* 0x000e220000008800 */
[----:B------:R-:W-:-:S04]  /*e4d0*/  @!P0 MOV R0, 0x400 ;  /* 0x0000040000008802 */ /* 0x000fc80000000f00 */
[----:B0-----:R-:W-:-:S05]  /*e4e0*/  @!P0 LEA R17, R3, R0, 0x18 ;  /* 0x0000000003118211 */ /* 0x001fca00078ec0ff */
[----:B------:R2:W-:Y:S01]  /*e4f0*/  @!P0 STS.128 [R17+0x2d8d0], R24 ;  /* 0x02d8d01811008388 */ /* 0x0005e20000000c00 */
[----:B------:R-:W-:Y:S06]  /*e500*/  BAR.ARV 0x5, 0x200 ;  /* 0x0148000000007b1d */ /* 0x000fec0000002000 */
.L_x_264:
[----:B------:R-:W-:Y:S02]  /*e510*/  ULDC UR4, c[0x0][0xc3c] ;  /* 0x00030f0000047ab9 */ /* 0x000fe40000000800 */
[----:B-1----:R-:W-:-:S13]  /*e520*/  ISETP.GE.AND P0, PT, R27, UR4, PT ;  /* 0x000000041b007c0c */ /* 0x002fda000bf06270 */
[----:B------:R-:W-:Y:S05]  /*e530*/  @!P0 BRA `(.L_x_274) ;  /* 0xffffffb400f48947 */ /* 0x000fea000383ffff */
[----:B------:R-:W-:Y:S05]  /*e540*/  BSYNC B8 ;  /* 0x0000000000087941 */ /* 0x000fea0003800000 */
.L_x_213:
[----:B0-----:R-:W3:Y:S01]  /*e550*/  LDL.LU R0, [R1+0x3c] ;  /* 0x00003c0001007983 */ /* 0x001ee20000300800 */
[----:B------:R-:W-:Y:S01]  /*e560*/  BSSY B0, `(.L_x_275) ;  /* 0x000000b000007945 */ /* 0x000fe20003800000 */
[----:B------:R-:W0:Y:S01]  /*e570*/  S2R R5, SR_CgaCtaId ;  /* 0x0000000000057919 */ /* 0x000e220000008800 */
[----:B---3--:R-:W-:-:S05]  /*e580*/  VIADD R0, R0, 0x1 ;  /* 0x0000000100007836 */ /* 0x008fca0000000000 */
[----:B------:R-:W-:-:S04]  /*e590*/  LEA.HI R2, R0, R0, RZ, 0x1 ;  /* 0x0000000000027211 */ /* 0x000fc800078f08ff */
[----:B------:R-:W-:Y:S02]  /*e5a0*/  LOP3.LUT R3, R2, 0xfffffffe, RZ, 0xc0, !PT ;  /* 0xfffffffe02037812 */ /* 0x000fe400078ec0ff */
[----:B------:R-:W-:-:S03]  /*e5b0*/  MOV R2, 0x400 ;  /* 0x0000040000027802 */ /* 0x000fc60000000f00 */
[----:B------:R-:W-:Y:S01]  /*e5c0*/  IMAD.IADD R0, R0, 0x1, -R3 ;  /* 0x0000000100007824 */ /* 0x000fe200078e0a03 */
[----:B0-----:R-:W-:-:S04]  /*e5d0*/  LEA R5, R5, R2, 0x18 ;  /* 0x0000000205057211 */ /* 0x001fc800078ec0ff */
[----:B------:R-:W-:-:S04]  /*e5e0*/  SHF.L.U32 R0, R0, 0x1f, RZ ;  /* 0x0000001f00007819 */ /* 0x000fc800000006ff */
[----:B------:R-:W0:Y:S02]  /*e5f0*/  SYNCS.PHASECHK.TRANS64.TRYWAIT P0, [R5+URZ+0x2d820], R0 ;  /* 0x02d82000050075a7 */ /* 0x000e24000800017f */
[----:B0-----:R-:W-:Y:S05]  /*e600*/  @!P0 BRA `(.L_x_276) ;  /* 0x0000002c00cc8947 */ /* 0x001fea0003800000 */
.L_x_375:
[----:B------:R-:W-:Y:S05]  /*e610*/  BSYNC B0 ;  /* 0x0000000000007941 */ /* 0x000fea0003800000 */
.L_x_275:
[----:B------:R-:W-:-:S03]  /*e620*/  UMOV UR4, 0xffffffff ;  /* 0xffffffff00047882 */ /* 0x000fc60000000000 */
[----:B------:R-:W-:Y:S05]  /*e630*/  BRA.DIV UR4, `(.L_x_277) ;  /* 0x0000002e04d47947 */ /* 0x000fea000b800000 */
[----:B0-----:R-:W0:Y:S02]  /*e640*/  S2R R0, SR_TID.X ;  /* 0x0000000000007919 */ /* 0x001e240000002100 */
[----:B0-----:R-:W-:-:S04]  /*e650*/  SHF.R.U32.HI R0, RZ, 0x5, R0 ;  /* 0x00000005ff007819 */ /* 0x001fc80000011600 */
[----:B------:R-:W-:-:S05]  /*e660*/  LOP3.LUT R0, R0, 0x3, RZ, 0xc0, !PT ;  /* 0x0000000300007812 */ /* 0x000fca00078ec0ff */
[----:B------:R0:W1:Y:S02]  /*e670*/  SHFL.IDX PT, R14, R0, RZ, 0x1f ;  /* 0x00001fff000e7589 */ /* 0x00006400000e0000 */
.L_x_378:
[----:B-1----:R-:W-:Y:S01]  /*e680*/  ISETP.NE.AND P0, PT, R14, RZ, PT ;  /* 0x000000ff0e00720c */ /* 0x002fe20003f05270 */
[----:B------:R-:W-:-:S12]  /*e690*/  BSSY B0, `(.L_x_278) ;  /* 0x0000024000007945 */ /* 0x000fd80003800000 */
[----:B------:R-:W-:Y:S05]  /*e6a0*/  @P0 BRA `(.L_x_279) ;  /* 0x0000000000880947 */ /* 0x000fea0003800000 */
[----:B------:R-:W-:-:S03]  /*e6b0*/  UMOV UR4, 0xffffffff ;  /* 0xffffffff00047882 */ /* 0x000fc60000000000 */
[----:B------:R-:W-:Y:S05]  /*e6c0*/  BRA.DIV UR4, `(.L_x_280) ;  /* 0x0000002e04e47947 */ /* 0x000fea000b800000 */
[----:B------:R-:W-:-:S13]  /*e6d0*/  ELECT P6, URZ, PT ;  /* 0x00000000003f782f */ /* 0x000fda00038c0000 */
.L_x_381:
[----:B------:R-:W-:Y:S05]  /*e6e0*/  @!P6 BRA `(.L_x_279) ;  /* 0x000000000078e947 */ /* 0x000fea0003800000 */
[----:B0-----:R-:W3:Y:S02]  /*e6f0*/  LDL.LU R0, [R1+0x20] ;  /* 0x0000200001007983 */ /* 0x001ee40000300800 */
[----:B---3--:R-:W-:-:S04]  /*e700*/  LOP3.LUT R0, R0, 0x2, RZ, 0xfc, !PT ;  /* 0x0000000200007812 */ /* 0x008fc800078efcff */
[----:B------:R-:W-:-:S13]  /*e710*/  ISETP.NE.AND P0, PT, R0, 0x3, PT ;  /* 0x000000030000780c */ /* 0x000fda0003f05270 */
[----:B------:R-:W-:Y:S05]  /*e720*/  @!P0 BRA `(.L_x_281) ;  /* 0x0000000000048947 */ /* 0x000fea0003800000 */
[----:B------:R-:W-:Y:S01]  /*e730*/  BPT.TRAP 0x1 ;  /* 0x000000040000795c */ /* 0x000fe20000300000 */
.L_x_281:
[C---:B------:R-:W-:Y:S01]  /*e740*/  IMAD R3, R22.reuse, 0x8, R5 ;  /* 0x0000000816037824 */ /* 0x040fe200078e0205 */
[----:B------:R-:W-:Y:S01]  /*e750*/  SHF.L.U32 R2, R29, 0x1f, RZ ;  /* 0x0000001f1d027819 */ /* 0x000fe200000006ff */
[----:B------:R-:W-:-:S03]  /*e760*/  VIADD R22, R22, 0x1 ;  /* 0x0000000116167836 */ /* 0x000fc60000000000 */
[----:B------:R-:W0:Y:S02]  /*e770*/  SYNCS.PHASECHK.TRANS64.TRYWAIT P1, [R3+URZ+0x2d840], R2 ;  /* 0x02d84002030075a7 */ /* 0x000e24000802017f */
[----:B------:R-:W-:-:S04]  /*e780*/  ISETP.NE.AND P2, PT, R22, 0x2, PT ;  /* 0x000000021600780c */ /* 0x000fc80003f45270 */
[----:B------:R-:W-:Y:S01]  /*e790*/  SEL R0, RZ, 0x1, P2 ;  /* 0x00000001ff007807 */ /* 0x000fe20001000000 */
[----:B0-----:R-:W-:Y:S08]  /*e7a0*/  @!P1 BRA `(.L_x_282) ;  /* 0x0000002c00cc9947 */ /* 0x001ff00003800000 */
.L_x_382:
[----:B------:R-:W-:Y:S02]  /*e7b0*/  SEL R22, R22, RZ, P2 ;  /* 0x000000ff16167207 */ /* 0x000fe40001000000 */
[----:B------:R-:W-:Y:S01]  /*e7c0*/  LOP3.LUT R0, R29, R0, RZ, 0x3c, !PT ;  /* 0x000000001d007212 */ /* 0x000fe200078e3cff */
[----:B------:R-:W-:Y:S06]  /*e7d0*/  @!P0 BRA `(.L_x_283) ;  /* 0x0000000000048947 */ /* 0x000fec0003800000 */
[----:B------:R-:W-:Y:S01]  /*e7e0*/  BPT.TRAP 0x1 ;  /* 0x000000040000795c */ /* 0x000fe20000300000 */
.L_x_283:
[----:B------:R-:W-:Y:S01]  /*e7f0*/  IMAD R5, R22, 0x8, R5 ;  /* 0x0000000816057824 */ /* 0x000fe200078e0205 */
[----:B------:R-:W-:-:S04]  /*e800*/  SHF.L.U32 R0, R0, 0x1f, RZ ;  /* 0x0000001f00007819 */ /* 0x000fc800000006ff */
[----:B------:R-:W1:Y:S02]  /*e810*/  SYNCS.PHASECHK.TRANS64.TRYWAIT P1, [R5+URZ+0x2d840], R0 ;  /* 0x02d84000050075a7 */ /* 0x000e64000802017f */
[----:B-1----:R-:W-:Y:S05]  /*e820*/  @!P1 BRA `(.L_x_284) ;  /* 0x0000002c00c09947 */ /* 0x002fea0003800000 */
.L_x_383:
[----:B------:R-:W-:Y:S05]  /*e830*/  @!P0 BRA `(.L_x_285) ;  /* 0x0000000000048947 */ /* 0x000fea0003800000 */
[----:B------:R-:W-:Y:S01]  /*e840*/  BPT.TRAP 0x1 ;  /* 0x000000040000795c */ /* 0x000fe20000300000 */
.L_x_285:
[----:B------:R-:W3:Y:S02]  /*e850*/  SYNCS.PHASECHK.TRANS64.TRYWAIT P1, [R3+URZ+0x2d860], R2 ;  /* 0x02d86002030075a7 */ /* 0x000ee4000802017f */
[----:B---3--:R-:W-:Y:S05]  /*e860*/  @!P1 BRA `(.L_x_286) ;  /* 0x0000002c00c49947 */ /* 0x008fea0003800000 */
.L_x_384:
[----:B------:R-:W-:Y:S05]  /*e870*/  @!P0 BRA `(.L_x_287) ;  /* 0x0000000000048947 */ /* 0x000fea0003800000 */
[----:B------:R-:W-:Y:S01]  /*e880*/  BPT.TRAP 0x1 ;  /* 0x000000040000795c */ /* 0x000fe20000300000 */
.L_x_287:
[----:B----4-:R4:W0:Y:S02]  /*e890*/  SYNCS.PHASECHK.TRANS64.TRYWAIT P0, [R5+URZ+0x2d860], R0 ;  /* 0x02d86000050075a7 */ /* 0x010824000800017f */
[----:B0-----:R-:W-:Y:S05]  /*e8a0*/  @!P0 NANOSLEEP.SYNCS 0x989680 ;  /* 0x009896800000895d */ /* 0x001fea0003900000 */
[----:B------:R-:W0:Y:S02]  /*e8b0*/  @!P0 SYNCS.PHASECHK.TRANS64 P0, [R5+URZ+0x2d860], R0 ;  /* 0x02d86000050085a7 */ /* 0x000e24000800007f */
[----:B0-----:R-:W-:Y:S05]  /*e8c0*/  @!P0 BRA `(.L_x_287) ;  /* 0xfffffffc00f08947 */ /* 0x001fea000383ffff */
.L_x_279:
[----:B------:R-:W-:Y:S05]  /*e8d0*/  BSYNC B0 ;  /* 0x0000000000007941 */ /* 0x000fea0003800000 */
.L_x_278:
[----:B------:R-:W-:Y:S05]  /*e8e0*/  EXIT ;  /* 0x000000000000794d */ /* 0x000fea0003800000 */
.L_x_168:
[----:B0-----:R-:W-:-:S04]  /*e8f0*/  IMAD.U32 R3, RZ, RZ, UR40 ;  /* 0x00000028ff037e24 */ /* 0x001fc8000f8e00ff */
[----:B------:R0:W1:Y:S03]  /*e900*/  SYNCS.PHASECHK.TRANS64.TRYWAIT P1, [R3+URZ+0x2d800], R0 ;  /* 0x02d80000030075a7 */ /* 0x000066000802017f */
[----:B-1----:R-:W-:Y:S05]  /*e910*/  @!P1 NANOSLEEP.SYNCS 0x989680 ;  /* 0x009896800000995d */ /* 0x002fea0003900000 */
[----:B------:R-:W1:Y:S02]  /*e920*/  @!P1 SYNCS.PHASECHK.TRANS64 P1, [R3+URZ+0x2d800], R0 ;  /* 0x02d80000030095a7 */ /* 0x000e64000802007f */
[----:B-1----:R-:W-:Y:S05]  /*e930*/  @!P1 BRA `(.L_x_168) ;  /* 0xfffffffc00ec9947 */ /* 0x002fea000383ffff */
[----:B------:R-:W-:Y:S05]  /*e940*/  BRA `(.L_x_288) ;  /* 0xffffff3000107947 */ /* 0x000fea000383ffff */
.L_x_172:
[----:B-1----:R1:W2:Y:S02]  /*e950*/  SYNCS.PHASECHK.TRANS64.TRYWAIT P1, [R5+URZ+0x2d830], R0 ;  /* 0x02d83000050075a7 */ /* 0x0022a4000802017f */
[----:B--2---:R-:W-:Y:S05]  /*e960*/  @!P1 NANOSLEEP.SYNCS 0x989680 ;  /* 0x009896800000995d */ /* 0x004fea0003900000 */
[----:B------:R-:W2:Y:S02]  /*e970*/  @!P1 SYNCS.PHASECHK.TRANS64 P1, [R5+URZ+0x2d830], R0 ;  /* 0x02d83000050095a7 */ /* 0x000ea4000802007f */
[----:B--2---:R-:W-:Y:S05]  /*e980*/  @!P1 BRA `(.L_x_172) ;  /* 0xfffffffc00f09947 */ /* 0x004fea000383ffff */
[----:B------:R-:W-:Y:S05]  /*e990*/  BRA `(.L_x_171) ;  /* 0xffffff30002c7947 */ /* 0x000fea000383ffff */
.L_x_178:
[----:B--2---:R-:W-:-:S04]  /*e9a0*/  IMAD.U32 R3, RZ, RZ, UR7 ;  /* 0x00000007ff037e24 */ /* 0x004fc8000f8e00ff */
[----:B------:R2:W3:Y:S03]  /*e9b0*/  SYNCS.PHASECHK.TRANS64.TRYWAIT P1, [R3+URZ+0x2d830], R0 ;  /* 0x02d83000030075a7 */ /* 0x0004e6000802017f */
[----:B---3--:R-:W-:Y:S05]  /*e9c0*/  @!P1 NANOSLEEP.SYNCS 0x989680 ;  /* 0x009896800000995d */ /* 0x008fea0003900000 */
[----:B------:R-:W3:Y:S02]  /*e9d0*/  @!P1 SYNCS.PHASECHK.TRANS64 P1, [R3+URZ+0x2d830], R0 ;  /* 0x02d83000030095a7 */ /* 0x000ee4000802007f */
[----:B---3--:R-:W-:Y:S05]  /*e9e0*/  @!P1 BRA `(.L_x_178) ;  /* 0xfffffffc00ec9947 */ /* 0x008fea000383ffff */
[----:B------:R-:W-:Y:S05]  /*e9f0*/  BRA `(.L_x_175) ;  /* 0xffffff5400107947 */ /* 0x000fea000383ffff */
.L_x_182:
[----:B-1----:R-:W-:-:S04]  /*ea00*/  IMAD.U32 R3, RZ, RZ, UR7 ;  /* 0x00000007ff037e24 */ /* 0x002fc8000f8e00ff */
[----:B------:R1:W2:Y:S03]  /*ea10*/  SYNCS.PHASECHK.TRANS64.TRYWAIT P1, [R3+URZ+0x2d850], R0 ;  /* 0x02d85000030075a7 */ /* 0x0002a6000802017f */
[----:B--2---:R-:W-:Y:S05]  /*ea20*/  @!P1 NANOSLEEP.SYNCS 0x989680 ;  /* 0x009896800000995d */ /* 0x004fea0003900000 */
[----:B------:R-:W2:Y:S02]  /*ea30*/  @!P1 SYNCS.PHASECHK.TRANS64 P1, [R3+URZ+0x2d850], R0 ;  /* 0x02d85000030095a7 */ /* 0x000ea4000802007f */
[----:B--2---:R-:W-:Y:S05]  /*ea40*/  @!P1 BRA `(.L_x_182) ;  /* 0xfffffffc00ec9947 */ /* 0x004fea000383ffff */
[----:B------:R-:W-:Y:S05]  /*ea50*/  BRA `(.L_x_179) ;  /* 0xffffff5400c07947 */ /* 0x000fea000383ffff */
.L_x_189:
[----:B--2---:R-:W-:-:S04]  /*ea60*/  IMAD.U32 R6, RZ, RZ, UR4 ;  /* 0x00000004ff067e24 */ /* 0x004fc8000f8e00ff */
[----:B------:R2:W3:Y:S03]  /*ea70*/  SYNCS.PHASECHK.TRANS64.TRYWAIT P1, [R6+URZ+0x2d850], R5 ;  /* 0x02d85005060075a7 */ /* 0x0004e6000802017f */
[----:B---3--:R-:W-:Y:S05]  /*ea80*/  @!P1 NANOSLEEP.SYNCS 0x989680 ;  /* 0x009896800000995d */ /* 0x008fea0003900000 */
[----:B------:R-:W3:Y:S02]  /*ea90*/  @!P1 SYNCS.PHASECHK.TRANS64 P1, [R6+URZ+0x2d850], R5 ;  /* 0x02d85005060095a7 */ /* 0x000ee4000802007f */
[----:B---3--:R-:W-:Y:S05]  /*eaa0*/  @!P1 BRA `(.L_x_189) ;  /* 0xfffffffc00ec9947 */ /* 0x008fea000383ffff */
[----:B------:R-:W-:Y:S05]  /*eab0*/  BRA `(.L_x_188) ;  /* 0xffffff7000f07947 */ /* 0x000fea000383ffff */
.L_x_227:
[----:B------:R-:W0:Y:S01]  /*eac0*/  S2R R20, SR_TID.X ;  /* 0x0000000000147919 */ /* 0x000e220000002100 */
[----:B------:R-:W-:Y:S01]  /*ead0*/  BSSY B0, `(.L_x_289) ;  /* 0x000000a000007945 */ /* 0x000fe20003800000 */
[----:B------:R-:W-:Y:S02]  /*eae0*/  IMAD.MOV.U32 R12, RZ, RZ, RZ ;  /* 0x000000ffff0c7224 */ /* 0x000fe400078e00ff */
[----:B------:R-:W-:Y:S02]  /*eaf0*/  IMAD.MOV.U32 R11, RZ, RZ, 0x1f ;  /* 0x0000001fff0b7424 */ /* 0x000fe400078e00ff */
[----:B------:R-:W-:Y:S01]  /*eb00*/  IMAD.MOV.U32 R15, RZ, RZ, -0x1 ;  /* 0xffffffffff0f7424 */ /* 0x000fe200078e00ff */
[----:B0-----:R-:W-:-:S04]  /*eb10*/  SHF.R.U32.HI R5, RZ, 0x5, R20 ;  /* 0x00000005ff057819 */ /* 0x001fc80000011614 */
[----:B------:R-:W-:-:S05]  /*eb20*/  LOP3.LUT R5, R5, 0x3, RZ, 0xc0, !PT ;  /* 0x0000000305057812 */ /* 0x000fca00078ec0ff */
[----:B------:R-:W-:-:S07]  /*eb30*/  IMAD.MOV.U32 R13, RZ, RZ, R5 ;  /* 0x000000ffff0d7224 */ /* 0x000fce00078e0005 */
[----:B-----5:R-:W-:Y:S05]  /*eb40*/  WARPSYNC.COLLECTIVE R15, `(.L_x_290) ;  /* 0x000000000f087348 */ /* 0x020fea0003c00000 */
[----:B------:R0:W1:Y:S02]  /*eb50*/  SHFL.IDX P6, R14, R13, R12, R11 ;  /* 0x0000000c0d0e7389 */ /* 0x00006400000c000b */
[----:B01---5:R-:W-:Y:S01]  /*eb60*/  ENDCOLLECTIVE ;  /* 0x000000000000791b */ /* 0x023fe20003800000 */
.L_x_290:
[----:B------:R-:W-:Y:S05]  /*eb70*/  BSYNC B0 ;  /* 0x0000000000007941 */ /* 0x000fea0003800000 */
.L_x_289:
[----:B------:R-:W-:Y:S05]  /*eb80*/  BRA `(.L_x_291) ;  /* 0xffffffc000747947 */ /* 0x000fea000383ffff */
.L_x_230:
[----:B0-----:R0:W1:Y:S02]  /*eb90*/  SYNCS.PHASECHK.TRANS64.TRYWAIT P0, [R2+URZ+0x2d840], R3 ;  /* 0x02d84003020075a7 */ /* 0x001064000800017f */
[----:B-1----:R-:W-:Y:S05]  /*eba0*/  @!P0 NANOSLEEP.SYNCS 0x989680 ;  /* 0x009896800000895d */ /* 0x002fea0003900000 */
[----:B------:R-:W1:Y:S02]  /*ebb0*/  @!P0 SYNCS.PHASECHK.TRANS64 P0, [R2+URZ+0x2d840], R3 ;  /* 0x02d84003020085a7 */ /* 0x000e64000800007f */
[----:B-1----:R-:W-:Y:S05]  /*ebc0*/  @!P0 BRA `(.L_x_230) ;  /* 0xfffffffc00f08947 */ /* 0x002fea000383ffff */
[----:B------:R-:W-:Y:S05]  /*ebd0*/  BRA `(.L_x_292) ;  /* 0xffffffc000c87947 */ /* 0x000fea000383ffff */
.L_x_231:
        /* <DEDUP_REMOVED lines=8> */
.L_x_294:
[----:B------:R-:W-:Y:S05]  /*ec60*/  BSYNC B0 ;  /* 0x0000000000007941 */ /* 0x000fea0003800000 */
.L_x_293:
[----:B------:R-:W-:Y:S01]  /*ec70*/  MOV R13, R0 ;  /* 0x00000000000d7202 */ /* 0x000fe20000000f00 */
[----:B------:R-:W-:Y:S02]  /*ec80*/  IMAD.MOV.U32 R12, RZ, RZ, RZ ;  /* 0x000000ffff0c7224 */ /* 0x000fe400078e00ff */
[----:B------:R-:W-:Y:S02]  /*ec90*/  IMAD.MOV.U32 R11, RZ, RZ, 0x1c1f ;  /* 0x00001c1fff0b7424 */ /* 0x000fe400078e00ff */
[----:B------:R-:W-:Y:S02]  /*eca0*/  IMAD.MOV.U32 R15, RZ, RZ, -0x1 ;  /* 0xffffffffff0f7424 */ /* 0x000fe400078e00ff */
[----:B------:R-:W-:Y:S02]  /*ecb0*/  IMAD.MOV.U32 R4, RZ, RZ, R14 ;  /* 0x000000ffff047224 */ /* 0x000fe400078e000e */
[----:B------:R-:W-:-:S07]  /*ecc0*/  @P0 IMAD R8, R7, 0x2, R17 ;  /* 0x0000000207080824 */ /* 0x000fce00078e0211 */
[----:B------:R-:W-:Y:S05]  /*ecd0*/  WARPSYNC.COLLECTIVE R15, `(.L_x_295) ;  /* 0x000000000f087348 */ /* 0x000fea0003c00000 */
[----:B------:R0:W1:Y:S02]  /*ece0*/  SHFL.IDX P6, R14, R13, R12, R11 ;  /* 0x0000000c0d0e7389 */ /* 0x00006400000c000b */
[----:B01----:R-:W-:Y:S01]  /*ecf0*/  ENDCOLLECTIVE ;  /* 0x000000000000791b */ /* 0x003fe20003800000 */
.L_x_295:
[----:B------:R-:W-:Y:S02]  /*ed00*/  IMAD.MOV.U32 R13, RZ, RZ, R6 ;  /* 0x000000ffff0d7224 */ /* 0x000fe400078e0006 */
[----:B------:R-:W-:Y:S02]  /*ed10*/  IMAD.MOV.U32 R12, RZ, RZ, 0x1 ;  /* 0x00000001ff0c7424 */ /* 0x000fe400078e00ff */
[----:B------:R-:W-:-:S07]  /*ed20*/  IMAD.MOV.U32 R5, RZ, RZ, R14 ;  /* 0x000000ffff057224 */ /* 0x000fce00078e000e */
[----:B------:R-:W-:Y:S05]  /*ed30*/  WARPSYNC.COLLECTIVE R15, `(.L_x_296) ;  /* 0x000000000f087348 */ /* 0x000fea0003c00000 */
[----:B------:R0:W1:Y:S02]  /*ed40*/  SHFL.IDX P6, R14, R13, R12, R11 ;  /* 0x0000000c0d0e7389 */ /* 0x00006400000c000b */
[----:B01----:R-:W-:Y:S01]  /*ed50*/  ENDCOLLECTIVE ;  /* 0x000000000000791b */ /* 0x003fe20003800000 */
.L_x_296:
[----:B------:R-:W-:-:S05]  /*ed60*/  @P0 LEA R5, P1, R9, R5, 0x1 ;  /* 0x0000000509050211 */ /* 0x000fca00078208ff */
[----:B------:R-:W-:Y:S01]  /*ed70*/  @P0 IMAD.X R4, RZ, RZ, R4, P1 ;  /* 0x000000ffff040224 */ /* 0x000fe200008e0604 */
[----:B------:R-:W-:-:S04]  /*ed80*/  ISETP.GE.AND P1, PT, R3, 0x21, PT ;  /* 0x000000210300780c */ /* 0x000fc80003f26270 */
[----:B------:R-:W-:Y:S01]  /*ed90*/  @P0 LOP3.LUT R5, R5, R4, RZ, 0x3c, !PT ;  /* 0x0000000405050212 */ /* 0x000fe200078e3cff */
[----:B------:R-:W-:-:S03]  /*eda0*/  IMAD.MOV.U32 R13, RZ, RZ, R0 ;  /* 0x000000ffff0d7224 */ /* 0x000fc600078e0000 */
[----:B------:R-:W-:-:S04]  /*edb0*/  @P0 LOP3.LUT R4, R5, R4, RZ, 0x3c, !PT ;  /* 0x0000000405040212 */ /* 0x000fc800078e3cff */
[----:B------:R-:W-:-:S05]  /*edc0*/  @P0 LOP3.LUT R5, R5, R4, RZ, 0x3c, !PT ;  /* 0x0000000405050212 */ /* 0x000fca00078e3cff */
[----:B------:R-:W-:Y:S01]  /*edd0*/  @!PT LDS RZ, [RZ] ;  /* 0x00000000fffff984 */ /* 0x000fe20000000800 */
[----:B------:R-:W-:Y:S01]  /*ede0*/  @!PT LDS RZ, [RZ] ;  /* 0x00000000fffff984 */ /* 0x000fe20000000800 */
[----:B------:R-:W-:Y:S01]  /*edf0*/  @!PT LDS RZ, [RZ] ;  /* 0x00000000fffff984 */ /* 0x000fe20000000800 */
[----:B------:R-:W-:Y:S04]  /*ee00*/  @P0 LDGSTS.E.BYPASS.LTC128B.128 [R8+0x15400], desc[UR36][R4.64], !P4 ;  /* 0x1540000004080fae */ /* 0x000fe8000e101d64 */
[----:B------:R-:W-:Y:S04]  /*ee10*/  @P0 LDGSTS.E.BYPASS.LTC128B.128 [R8+0x17400], desc[UR36][R4.64+0x40], !P3 ;  /* 0x1740004004080fae */ /* 0x000fe8000d901d64 */
[----:B------:R0:W-:Y:S02]  /*ee20*/  @P0 LDGSTS.E.BYPASS.LTC128B.128 [R8+0x19400], desc[UR36][R4.64+0x80], !P2 ;  /* 0x1940008004080fae */ /* 0x0001e4000d101d64 */
[----:B0-----:R-:W-:-:S07]  /*ee30*/  IMAD.MOV.U32 R4, RZ, RZ, R14 ;  /* 0x000000ffff047224 */ /* 0x001fce00078e000e */
[----:B------:R-:W-:Y:S05]  /*ee40*/  WARPSYNC.COLLECTIVE R15, `(.L_x_297) ;  /* 0x000000000f087348 */ /* 0x000fea0003c00000 */
[----:B------:R0:W1:Y:S02]  /*ee50*/  SHFL.IDX P6, R14, R13, R12, R11 ;  /* 0x0000000c0d0e7389 */ /* 0x00006400000c000b */
[----:B01----:R-:W-:Y:S01]  /*ee60*/  ENDCOLLECTIVE ;  /* 0x000000000000791b */ /* 0x003fe20003800000 */
.L_x_297:
[----:B------:R-:W-:Y:S02]  /*ee70*/  @P1 IMAD R8, R7, 0x2, R17 ;  /* 0x0000000207081824 */ /* 0x000fe400078e0211 */
[----:B------:R-:W-:Y:S02]  /*ee80*/  IMAD.MOV.U32 R13, RZ, RZ, R6 ;  /* 0x000000ffff0d7224 */ /* 0x000fe400078e0006 */
[----:B------:R-:W-:Y:S02]  /*ee90*/  IMAD.MOV.U32 R12, RZ, RZ, 0x2 ;  /* 0x00000002ff0c7424 */ /* 0x000fe400078e00ff */
[----:B------:R-:W-:-:S07]  /*eea0*/  IMAD.MOV.U32 R5, RZ, RZ, R14 ;  /* 0x000000ffff057224 */ /* 0x000fce00078e000e */
[----:B------:R-:W-:Y:S05]  /*eeb0*/  WARPSYNC.COLLECTIVE R15, `(.L_x_298) ;  /* 0x000000000f087348 */ /* 0x000fea0003c00000 */
[----:B------:R0:W1:Y:S02]  /*eec0*/  SHFL.IDX P6, R14, R13, R12, R11 ;  /* 0x0000000c0d0e7389 */ /* 0x00006400000c000b */
[----:B01----:R-:W-:Y:S01]  /*eed0*/  ENDCOLLECTIVE ;  /* 0x000000000000791b */ /* 0x003fe20003800000 */
.L_x_298:
[----:B------:R-:W-:-:S05]  /*eee0*/  @P1 LEA R5, P0, R9, R5, 0x1 ;  /* 0x0000000509051211 */ /* 0x000fca00078008ff */
[----:B------:R-:W-:-:S05]  /*eef0*/  @P1 IMAD.X R4, RZ, RZ, R4, P0 ;  /* 0x000000ffff041224 */ /* 0x000fca00000e0604 */
        /* <DEDUP_REMOVED lines=9> */
[----:B------:R0:W-:Y:S01]  /*ef90*/  @P1 LDGSTS.E.BYPASS.LTC128B.128 [R8+0x19c00], desc[UR36][R4.64+0x80], !P2 ;  /* 0x19c0008004081fae */ /* 0x0001e2000d101d64 */
[----:B------:R-:W-:Y:S01]  /*efa0*/  ISETP.GE.AND P1, PT, R3, 0x41, PT ;  /* 0x000000410300780c */ /* 0x000fe20003f26270 */
[----:B0-----:R-:W-:-:S12]  /*efb0*/  IMAD.MOV.U32 R4, RZ, RZ, R14 ;  /* 0x000000ffff047224 */ /* 0x001fd800078e000e */
[----:B------:R-:W-:Y:S05]  /*efc0*/  WARPSYNC.COLLECTIVE R15, `(.L_x_299) ;  /* 0x000000000f087348 */ /* 0x000fea0003c00000 */
[----:B------:R0:W1:Y:S02]  /*efd0*/  SHFL.IDX P6, R14, R13, R12, R11 ;  /* 0x0000000c0d0e7389 */ /* 0x00006400000c000b */
[----:B01----:R-:W-:Y:S01]  /*efe0*/  ENDCOLLECTIVE ;  /* 0x000000000000791b */ /* 0x003fe20003800000 */
.L_x_299:
[----:B------:R-:W-:Y:S02]  /*eff0*/  @P1 IMAD R8, R7, 0x2, R17 ;  /* 0x0000000207081824 */ /* 0x000fe400078e0211 */
[----:B------:R-:W-:Y:S02]  /*f000*/  IMAD.MOV.U32 R13, RZ, RZ, R6 ;  /* 0x000000ffff0d7224 */ /* 0x000fe400078e0006 */
[----:B------:R-:W-:Y:S02]  /*f010*/  IMAD.MOV.U32 R12, RZ, RZ, 0x3 ;  /* 0x00000003ff0c7424 */ /* 0x000fe400078e00ff */
[----:B------:R-:W-:-:S07]  /*f020*/  IMAD.MOV.U32 R5, RZ, RZ, R14 ;  /* 0x000000ffff057224 */ /* 0x000fce00078e000e */
[----:B------:R-:W-:Y:S05]  /*f030*/  WARPSYNC.COLLECTIVE R15, `(.L_x_300) ;  /* 0x000000000f087348 */ /* 0x000fea0003c00000 */
[----:B------:R0:W1:Y:S02]  /*f040*/  SHFL.IDX P6, R14, R13, R12, R11 ;  /* 0x0000000c0d0e7389 */ /* 0x00006400000c000b */
[----:B01----:R-:W-:Y:S01]  /*f050*/  ENDCOLLECTIVE ;  /* 0x000000000000791b */ /* 0x003fe20003800000 */
.L_x_300:
[----:B------:R-:W-:-:S05]  /*f060*/  @P1 LEA R5, P0, R9, R5, 0x1 ;  /* 0x0000000509051211 */ /* 0x000fca00078008ff */
[----:B------:R-:W-:-:S05]  /*f070*/  @P1 IMAD.X R4, RZ, RZ, R4, P0 ;  /* 0x000000ffff041224 */ /* 0x000fca00000e0604 */
[----:B------:R-:W-:Y:S01]  /*f080*/  @P1 LOP3.LUT R5, R5, R4, RZ, 0x3c, !PT ;  /* 0x0000000405051212 */ /* 0x000fe200078e3cff */
[----:B------:R-:W-:-:S03]  /*f090*/  IMAD.MOV.U32 R13, RZ, RZ, R0 ;  /* 0x000000ffff0d7224 */ /* 0x000fc600078e0000 */
[----:B------:R-:W-:-:S04]  /*f0a0*/  @P1 LOP3.LUT R4, R5, R4, RZ, 0x3c, !PT ;  /* 0x0000000405041212 */ /* 0x000fc800078e3cff */
[----:B------:R-:W-:Y:S01]  /*f0b0*/  @P1 LOP3.LUT R5, R5, R4, RZ, 0x3c, !PT ;  /* 0x0000000405051212 */ /* 0x000fe200078e3cff */
[----:B------:R-:W-:-:S07]  /*f0c0*/  IMAD.MOV.U32 R6, RZ, RZ, R14 ;  /* 0x000000ffff067224 */ /* 0x000fce00078e000e */
[----:B------:R-:W-:Y:S05]  /*f0d0*/  WARPSYNC.COLLECTIVE R15, `(.L_x_301) ;  /* 0x000000000f087348 */ /* 0x000fea0003c00000 */
[----:B------:R0:W1:Y:S02]  /*f0e0*/  SHFL.IDX P6, R14, R13, R12, R11 ;  /* 0x0000000c0d0e7389 */ /* 0x00006400000c000b */
[----:B01----:R-:W-:Y:S01]  /*f0f0*/  ENDCOLLECTIVE ;  /* 0x000000000000791b */ /* 0x003fe20003800000 */
.L_x_301:
[----:B------:R-:W-:Y:S01]  /*f100*/  @!PT LDS RZ, [RZ] ;  /* 0x00000000fffff984 */ /* 0x000fe20000000800 */
[----:B------:R-:W-:Y:S01]  /*f110*/  @!PT LDS RZ, [RZ] ;  /* 0x00000000fffff984 */ /* 0x000fe20000000800 */
[----:B------:R-:W-:Y:S01]  /*f120*/  @!PT LDS RZ, [RZ] ;  /* 0x00000000fffff984 */ /* 0x000fe20000000800 */
[----:B------:R0:W-:Y:S04]  /*f130*/  @P1 LDGSTS.E.BYPASS.LTC128B.128 [R8+0x16400], desc[UR36][R4.64], !P4 ;  /* 0x1640000004081fae */ /* 0x0001e8000e101d64 */
[----:B------:R0:W-:Y:S04]  /*f140*/  @P1 LDGSTS.E.BYPASS.LTC128B.128 [R8+0x18400], desc[UR36][R4.64+0x40], !P3 ;  /* 0x1840004004081fae */ /* 0x0001e8000d901d64 */
[----:B------:R0:W-:Y:S01]  /*f150*/  @P1 LDGSTS.E.BYPASS.LTC128B.128 [R8+0x1a400], desc[UR36][R4.64+0x80], !P2 ;  /* 0x1a40008004081fae */ /* 0x0001e2000d101d64 */
[----:B------:R-:W-:Y:S01]  /*f160*/  IMAD.MOV.U32 R0, RZ, RZ, R14 ;  /* 0x000000ffff007224 */ /* 0x000fe200078e000e */
[----:B------:R-:W-:Y:S06]  /*f170*/  BRA `(.L_x_302) ;  /* 0xffffffc0008c7947 */ /* 0x000fec000383ffff */
.L_x_236:
[----:B------:R-:W2:Y:S04]  /*f180*/  LDL.LU R11, [R1+0x30] ;  /* 0x00003000010b7983 */ /* 0x000ea80000300800 */
[----:B------:R0:W5:Y:S01]  /*f190*/  LDL R9, [R1+0x1c] ;  /* 0x00001c0001097983 */ /* 0x0001620000100800 */
[----:B------:R-:W-:Y:S01]  /*f1a0*/  IMAD.MOV.U32 R13, RZ, RZ, R0 ;  /* 0x000000ffff0d7224 */ /* 0x000fe200078e0000 */
[----:B------:R-:W-:Y:S01]  /*f1b0*/  MOV R15, 0xffffffff ;  /* 0xffffffff000f7802 */ /* 0x000fe20000000f00 */
[----:B------:R-:W-:Y:S02]  /*f1c0*/  IMAD.MOV.U32 R12, RZ, RZ, RZ ;  /* 0x000000ffff0c7224 */ /* 0x000fe400078e00ff */
[----:B------:R-:W-:Y:S02]  /*f1d0*/  IMAD R25, R25, 0xc0, R21 ;  /* 0x000000c019197824 */ /* 0x000fe400078e0215 */
[----:B--2---:R-:W-:-:S02]  /*f1e0*/  IMAD R2, R11, R10, RZ ;  /* 0x0000000a0b027224 */ /* 0x004fc400078e02ff */
[----:B0-----:R-:W-:-:S07]  /*f1f0*/  IMAD.MOV.U32 R11, RZ, RZ, 0x1c1f ;  /* 0x00001c1fff0b7424 */ /* 0x001fce00078e00ff */
[----:B-----5:R-:W-:Y:S05]  /*f200*/  WARPSYNC.COLLECTIVE R15, `(.L_x_303) ;  /* 0x000000000f087348 */ /* 0x020fea0003c00000 */
[----:B------:R0:W1:Y:S02]  /*f210*/  SHFL.IDX P6, R14, R13, R12, R11 ;  /* 0x0000000c0d0e7389 */ /* 0x00006400000c000b */
[----:B01---5:R-:W-:Y:S01]  /*f220*/  ENDCOLLECTIVE ;  /* 0x000000000000791b */ /* 0x023fe20003800000 */
.L_x_303:
[----:B------:R-:W-:Y:S02]  /*f230*/  IMAD.MOV.U32 R13, RZ, RZ, R4 ;  /* 0x000000ffff0d7224 */ /* 0x000fe400078e0004 */
[----:B------:R-:W-:-:S07]  /*f240*/  IMAD.MOV.U32 R6, RZ, RZ, R14 ;  /* 0x000000ffff067224 */ /* 0x000fce00078e000e */
[----:B------:R-:W-:Y:S05]  /*f250*/  WARPSYNC.COLLECTIVE R15, `(.L_x_304) ;  /* 0x000000000f087348 */ /* 0x000fea0003c00000 */
[----:B------:R0:W1:Y:S02]  /*f260*/  SHFL.IDX P6, R14, R13, R12, R11 ;  /* 0x0000000c0d0e7389 */ /* 0x00006400000c000b */
[----:B01----:R-:W-:Y:S01]  /*f270*/  ENDCOLLECTIVE ;  /* 0x000000000000791b */ /* 0x003fe20003800000 */
.L_x_304:
[----:B------:R-:W-:Y:S01]  /*f280*/  ISETP.GE.AND P2, PT, R25, R2, PT ;  /* 0x000000021900720c */ /* 0x000fe20003f46270 */
[----:B------:R-:W-:Y:S02]  /*f290*/  IMAD.MOV.U32 R13, RZ, RZ, R0 ;  /* 0x000000ffff0d7224 */ /* 0x000fe400078e0000 */
[----:B------:R-:W-:Y:S02]  /*f2a0*/  IMAD.MOV.U32 R12, RZ, RZ, 0x1 ;  /* 0x00000001ff0c7424 */ /* 0x000fe400078e00ff */
[----:B------:R-:W-:-:S08]  /*f2b0*/  IMAD.MOV.U32 R5, RZ, RZ, R14 ;  /* 0x000000ffff057224 */ /* 0x000fd000078e000e */
[----:B------:R-:W-:Y:S05]  /*f2c0*/  WARPSYNC.COLLECTIVE R15, `(.L_x_305) ;  /* 0x000000000f087348 */ /* 0x000fea0003c00000 */
[----:B------:R0:W1:Y:S02]  /*f2d0*/  SHFL.IDX P6, R14, R13, R12, R11 ;  /* 0x0000000c0d0e7389 */ /* 0x00006400000c000b */
[----:B01----:R-:W-:Y:S01]  /*f2e0*/  ENDCOLLECTIVE ;  /* 0x000000000000791b */ /* 0x003fe20003800000 */
.L_x_305:
[----:B------:R-:W-:-:S05]  /*f2f0*/  @!P2 LEA R5, P4, R20, R5, 0x1 ;  /* 0x000000051405a211 */ /* 0x000fca00078808ff */
[----:B------:R-:W-:-:S04]  /*f300*/  @!P2 IMAD.X R6, RZ, RZ, R6, P4 ;  /* 0x000000ffff06a224 */ /* 0x000fc800020e0606 */
[----:B------:R-:W-:Y:S02]  /*f310*/  @!P2 IMAD.MOV.U32 R7, RZ, RZ, R6 ;  /* 0x000000ffff07a224 */ /* 0x000fe400078e0006 */
[----:B------:R-:W-:Y:S02]  /*f320*/  @!P2 IMAD.MOV.U32 R6, RZ, RZ, R5 ;  /* 0x000000ffff06a224 */ /* 0x000fe400078e0005 */
[----:B------:R-:W-:-:S03]  /*f330*/  IMAD.MOV.U32 R13, RZ, RZ, R4 ;  /* 0x000000ffff0d7224 */ /* 0x000fc600078e0004 */
[----:B------:R-:W-:Y:S01]  /*f340*/  @!PT LDS RZ, [RZ] ;  /* 0x00000000fffff984 */ /* 0x000fe20000000800 */
[----:B------:R-:W-:Y:S01]  /*f350*/  @!PT LDS RZ, [RZ] ;  /* 0x00000000fffff984 */ /* 0x000fe20000000800 */
[----:B------:R-:W-:Y:S01]  /*f360*/  @!PT LDS RZ, [RZ] ;  /* 0x00000000fffff984 */ /* 0x000fe20000000800 */
[----:B------:R-:W-:Y:S04]  /*f370*/  @!P2 LDGSTS.E.BYPASS.LTC128B.128 [R9+0xc400], desc[UR36][R6.64], !P3 ;  /* 0x0c4000000609afae */ /* 0x000fe8000d901d64 */
[----:B------:R-:W-:Y:S04]  /*f380*/  @!P2 LDGSTS.E.BYPASS.LTC128B.128 [R9+0xf400], desc[UR36][R6.64+0x40], !P0 ;  /* 0x0f4000400609afae */ /* 0x000fe8000c101d64 */
[----:B------:R0:W-:Y:S02]  /*f390*/  @!P2 LDGSTS.E.BYPASS.LTC128B.128 [R9+0x12400], desc[UR36][R6.64+0x80], !P1 ;  /* 0x124000800609afae */ /* 0x0001e4000c901d64 */
[----:B0-----:R-:W-:-:S07]  /*f3a0*/  IMAD.MOV.U32 R7, RZ, RZ, R14 ;  /* 0x000000ffff077224 */ /* 0x001fce00078e000e */
[----:B------:R-:W-:Y:S05]  /*f3b0*/  WARPSYNC.COLLECTIVE R15, `(.L_x_306) ;  /* 0x000000000f087348 */ /* 0x000fea0003c00000 */
[----:B------:R0:W1:Y:S02]  /*f3c0*/  SHFL.IDX P6, R14, R13, R12, R11 ;  /* 0x0000000c0d0e7389 */ /* 0x00006400000c000b */
[----:B01----:R-:W-:Y:S01]  /*f3d0*/  ENDCOLLECTIVE ;  /* 0x000000000000791b */ /* 0x003fe20003800000 */
.L_x_306:
[----:B------:R-:W-:-:S05]  /*f3e0*/  VIADD R5, R25, 0x20 ;  /* 0x0000002019057836 */ /* 0x000fca0000000000 */
[----:B------:R-:W-:Y:S01]  /*f3f0*/  ISETP.GE.AND P2, PT, R5, R2, PT ;  /* 0x000000020500720c */ /* 0x000fe20003f46270 */
[----:B------:R-:W-:Y:S02]  /*f400*/  IMAD.MOV.U32 R13, RZ, RZ, R0 ;  /* 0x000000ffff0d7224 */ /* 0x000fe400078e0000 */
[----:B------:R-:W-:Y:S02]  /*f410*/  IMAD.MOV.U32 R12, RZ, RZ, 0x2 ;  /* 0x00000002ff0c7424 */ /* 0x000fe400078e00ff */
[----:B------:R-:W-:-:S08]  /*f420*/  IMAD.MOV.U32 R5, RZ, RZ, R14 ;  /* 0x000000ffff057224 */ /* 0x000fd000078e000e */
[----:B------:R-:W-:Y:S05]  /*f430*/  WARPSYNC.COLLECTIVE R15, `(.L_x_307) ;  /* 0x000000000f087348 */ /* 0x000fea0003c00000 */
[----:B------:R0:W1:Y:S02]  /*f440*/  SHFL.IDX P6, R14, R13, R12, R11 ;  /* 0x0000000c0d0e7389 */ /* 0x00006400000c000b */
[----:B01----:R-:W-:Y:S01]  /*f450*/  ENDCOLLECTIVE ;  /* 0x000000000000791b */ /* 0x003fe20003800000 */
.L_x_307:
[----:B------:R-:W-:-:S05]  /*f460*/  @!P2 LEA R5, P4, R20, R5, 0x1 ;  /* 0x000000051405a211 */ /* 0x000fca00078808ff */
[----:B------:R-:W-:Y:S02]  /*f470*/  @!P2 IMAD.X R7, RZ, RZ, R7, P4 ;  /* 0x000000ffff07a224 */ /* 0x000fe400020e0607 */
        /* <DEDUP_REMOVED lines=12> */
.L_x_308:
        /* <DEDUP_REMOVED lines=8> */
.L_x_309:
[----:B------:R-:W-:Y:S01]  /*f5c0*/  @!P2 LEA R5, P4, R20, R5, 0x1 ;  /* 0x000000051405a211 */ /* 0x000fe200078808ff */
[----:B------:R-:W-:Y:S02]  /*f5d0*/  IMAD.MOV.U32 R13, RZ, RZ, R4 ;  /* 0x000000ffff0d7224 */ /* 0x000fe400078e0004 */
[----:B------:R-:W-:-:S10]  /*f5e0*/  IMAD.MOV.U32 R0, RZ, RZ, R14 ;  /* 0x000000ffff007224 */ /* 0x000fd400078e000e */
[----:B------:R-:W-:Y:S05]  /*f5f0*/  WARPSYNC.COLLECTIVE R15, `(.L_x_310) ;  /* 0x000000000f087348 */ /* 0x000fea0003c00000 */
[----:B------:R0:W1:Y:S02]  /*f600*/  SHFL.IDX P6, R14, R13, R12, R11 ;  /* 0x0000000c0d0e7389 */ /* 0x00006400000c000b */
[----:B01----:R-:W-:Y:S01]  /*f610*/  ENDCOLLECTIVE ;  /* 0x000000000000791b */ /* 0x003fe20003800000 */
.L_x_310:
[----:B------:R-:W-:Y:S02]  /*f620*/  @!P2 IMAD.X R7, RZ, RZ, R7, P4 ;  /* 0x000000ffff07a224 */ /* 0x000fe400020e0607 */
[----:B------:R-:W-:Y:S02]  /*f630*/  @!P2 IMAD.MOV.U32 R6, RZ, RZ, R5 ;  /* 0x000000ffff06a224 */ /* 0x000fe400078e0005 */
[----:B------:R-:W-:-:S03]  /*f640*/  VIADD R5, R25, 0x60 ;  /* 0x0000006019057836 */ /* 0x000fc60000000000 */
[----:B------:R-:W-:Y:S01]  /*f650*/  @!PT LDS RZ, [RZ] ;  /* 0x00000000fffff984 */ /* 0x000fe20000000800 */
[----:B------:R-:W-:Y:S01]  /*f660*/  @!PT LDS RZ, [RZ] ;  /* 0x00000000fffff984 */ /* 0x000fe20000000800 */
[----:B------:R-:W-:Y:S01]  /*f670*/  @!PT LDS RZ, [RZ] ;  /* 0x00000000fffff984 */ /* 0x000fe20000000800 */
[----:B------:R0:W-:Y:S04]  /*f680*/  @!P2 LDGSTS.E.BYPASS.LTC128B.128 [R9+0xd400], desc[UR36][R6.64], !P3 ;  /* 0x0d4000000609afae */ /* 0x0001e8000d901d64 */
[----:B------:R0:W-:Y:S04]  /*f690*/  @!P2 LDGSTS.E.BYPASS.LTC128B.128 [R9+0x10400], desc[UR36][R6.64+0x40], !P0 ;  /* 0x104000400609afae */ /* 0x0001e8000c101d64 */
[----:B------:R0:W-:Y:S01]  /*f6a0*/  @!P2 LDGSTS.E.BYPASS.LTC128B.128 [R9+0x13400], desc[UR36][R6.64+0x80], !P1 ;  /* 0x134000800609afae */ /* 0x0001e2000c901d64 */
[----:B------:R-:W-:Y:S01]  /*f6b0*/  ISETP.GE.AND P2, PT, R5, R2, PT ;  /* 0x000000020500720c */ /* 0x000fe20003f46270 */
[----:B------:R-:W-:-:S02]  /*f6c0*/  IMAD.MOV.U32 R13, RZ, RZ, R3 ;  /* 0x000000ffff0d7224 */ /* 0x000fc400078e0003 */
[----:B------:R-:W-:Y:S02]  /*f6d0*/  IMAD.MOV.U32 R12, RZ, RZ, RZ ;  /* 0x000000ffff0c7224 */ /* 0x000fe400078e00ff */
[----:B------:R-:W-:-:S08]  /*f6e0*/  IMAD.MOV.U32 R4, RZ, RZ, R14 ;  /* 0x000000ffff047224 */ /* 0x000fd000078e000e */
[----:B0-----:R-:W-:Y:S05]  /*f6f0*/  WARPSYNC.COLLECTIVE R15, `(.L_x_311) ;  /* 0x000000000f087348 */ /* 0x001fea0003c00000 */
[----:B------:R1:W2:Y:S02]  /*f700*/  SHFL.IDX P6, R14, R13, R12, R11 ;  /* 0x0000000c0d0e7389 */ /* 0x0002a400000c000b */
[----:B012---:R-:W-:Y:S01]  /*f710*/  ENDCOLLECTIVE ;  /* 0x000000000000791b */ /* 0x007fe20003800000 */
.L_x_311:
[----:B------:R-:W-:-:S04]  /*f720*/  @!P2 LEA R4, P4, R20, R4, 0x1 ;  /* 0x000000041404a211 */ /* 0x000fc800078808ff */
[----:B------:R-:W-:-:S05]  /*f730*/  @!P2 IADD3.X R0, RZ, R0, RZ, P4, !PT ;  /* 0x00000000ff00a210 */ /* 0x000fca00027fe4ff */
[----:B------:R-:W-:Y:S02]  /*f740*/  @!P2 IMAD.MOV.U32 R5, RZ, RZ, R0 ;  /* 0x000000ffff05a224 */ /* 0x000fe400078e0000 */
[----:B------:R-:W-:Y:S02]  /*f750*/  VIADD R0, R25, 0x80 ;  /* 0x0000008019007836 */ /* 0x000fe40000000000 */
[----:B------:R-:W-:Y:S01]  /*f760*/  IMAD.MOV.U32 R13, RZ, RZ, R8 ;  /* 0x000000ffff0d7224 */ /* 0x000fe200078e0008 */
[----:B------:R-:W-:Y:S01]  /*f770*/  @!PT LDS RZ, [RZ] ;  /* 0x00000000fffff984 */ /* 0x000fe20000000800 */
[----:B------:R-:W-:Y:S01]  /*f780*/  @!PT LDS RZ, [RZ] ;  /* 0x00000000fffff984 */ /* 0x000fe20000000800 */
[----:B------:R-:W-:Y:S01]  /*f790*/  @!PT LDS RZ, [RZ] ;  /* 0x00000000fffff984 */ /* 0x000fe20000000800 */
[----:B------:R0:W-:Y:S04]  /*f7a0*/  @!P2 LDGSTS.E.BYPASS.LTC128B.128 [R9+0xdc00], desc[UR36][R4.64], !P3 ;  /* 0x0dc000000409afae */ /* 0x0001e8000d901d64 */
[----:B------:R0:W-:Y:S04]  /*f7b0*/  @!P2 LDGSTS.E.BYPASS.LTC128B.128 [R9+0x10c00], desc[UR36][R4.64+0x40], !P0 ;  /* 0x10c000400409afae */ /* 0x0001e8000c101d64 */
[----:B------:R0:W-:Y:S01]  /*f7c0*/  @!P2 LDGSTS.E.BYPASS.LTC128B.128 [R9+0x13c00], desc[UR36][R4.64+0x80], !P1 ;  /* 0x13c000800409afae */ /* 0x0001e2000c901d64 */
[----:B------:R-:W-:Y:S01]  /*f7d0*/  ISETP.GE.AND P2, PT, R0, R2, PT ;  /* 0x000000020000720c */ /* 0x000fe20003f46270 */
[----:B------:R-:W-:-:S12]  /*f7e0*/  IMAD.MOV.U32 R0, RZ, RZ, R14 ;  /* 0x000000ffff007224 */ /* 0x000fd800078e000e */
[----:B0-----:R-:W-:Y:S05]  /*f7f0*/  WARPSYNC.COLLECTIVE R15, `(.L_x_312) ;  /* 0x000000000f087348 */ /* 0x001fea0003c00000 */
[----:B------:R1:W2:Y:S02]  /*f800*/  SHFL.IDX P6, R14, R13, R12, R11 ;  /* 0x0000000c0d0e7389 */ /* 0x0002a400000c000b */
[----:B012---:R-:W-:Y:S01]  /*f810*/  ENDCOLLECTIVE ;  /* 0x000000000000791b */ /* 0x007fe20003800000 */
.L_x_312:
[----:B------:R-:W-:Y:S02]  /*f820*/  IMAD.MOV.U32 R13, RZ, RZ, R3 ;  /* 0x000000ffff0d7224 */ /* 0x000fe400078e0003 */
[----:B------:R-:W-:Y:S02]  /*f830*/  IMAD.MOV.U32 R12, RZ, RZ, 0x1 ;  /* 0x00000001ff0c7424 */ /* 0x000fe400078e00ff */
[----:B------:R-:W-:-:S07]  /*f840*/  IMAD.MOV.U32 R4, RZ, RZ, R14 ;  /* 0x000000ffff047224 */ /* 0x000fce00078e000e */
[----:B------:R-:W-:Y:S05]  /*f850*/  WARPSYNC.COLLECTIVE R15, `(.L_x_313) ;  /* 0x000000000f087348 */ /* 0x000fea0003c00000 */
[----:B------:R0:W1:Y:S02]  /*f860*/  SHFL.IDX P6, R14, R13, R12, R11 ;  /* 0x0000000c0d0e7389 */ /* 0x00006400000c000b */
[----:B01----:R-:W-:Y:S01]  /*f870*/  ENDCOLLECTIVE ;  /* 0x000000000000791b */ /* 0x003fe20003800000 */
.L_x_313:
[----:B------:R-:W-:-:S05]  /*f880*/  @!P2 LEA R4, P4, R20, R4, 0x1 ;  /* 0x000000041404a211 */ /* 0x000fca00078808ff */
[----:B------:R-:W-:-:S04]  /*f890*/  @!P2 IMAD.X R0, RZ, RZ, R0, P4 ;  /* 0x000000ffff00a224 */ /* 0x000fc800020e0600 */
[----:B------:R-:W-:Y:S02]  /*f8a0*/  @!P2 IMAD.MOV.U32 R5, RZ, RZ, R0 ;  /* 0x000000ffff05a224 */ /* 0x000fe400078e0000 */
[----:B------:R-:W-:-:S03]  /*f8b0*/  IMAD.MOV.U32 R13, RZ, RZ, R8 ;  /* 0x000000ffff0d7224 */ /* 0x000fc600078e0008 */
[----:B------:R-:W-:Y:S01]  /*f8c0*/  @!PT LDS RZ, [RZ] ;  /* 0x00000000fffff984 */ /* 0x000fe20000000800 */
[----:B------:R-:W-:Y:S01]  /*f8d0*/  @!PT LDS RZ, [RZ] ;  /* 0x00000000fffff984 */ /* 0x000fe20000000800 */
[----:B------:R-:W-:Y:S01]  /*f8e0*/  @!PT LDS RZ, [RZ] ;  /* 0x00000000fffff984 */ /* 0x000fe20000000800 */
[----:B------:R0:W-:Y:S04]  /*f8f0*/  @!P2 LDGSTS.E.BYPASS.LTC128B.128 [R9+0xe400], desc[UR36][R4.64], !P3 ;  /* 0x0e4000000409afae */ /* 0x0001e8000d901d64 */
[----:B------:R0:W-:Y:S01]  /*f900*/  @!P2 LDGSTS.E.BYPASS.LTC128B.128 [R9+0x11400], desc[UR36][R4.64+0x40], !P0 ;  /* 0x114000400409afae */ /* 0x0001e2000c101d64 */
[----:B------:R-:W-:-:S03]  /*f910*/  IMAD.MOV.U32 R3, RZ, RZ, R14 ;  /* 0x000000ffff037224 */ /* 0x000fc600078e000e */
[----:B------:R0:W-:Y:S04]  /*f920*/  @!P2 LDGSTS.E.BYPASS.LTC128B.128 [R9+0x14400], desc[UR36][R4.64+0x80], !P1 ;  /* 0x144000800409afae */ /* 0x0001e8000c901d64 */
[----:B0-----:R-:W-:Y:S05]  /*f930*/  WARPSYNC.COLLECTIVE R15, `(.L_x_314) ;  /* 0x000000000f087348 */ /* 0x001fea0003c00000 */
[----:B------:R1:W2:Y:S02]  /*f940*/  SHFL.IDX P6, R14, R13, R12, R11 ;  /* 0x0000000c0d0e7389 */ /* 0x0002a400000c000b */
[----:B012---:R-:W-:Y:S01]  /*f950*/  ENDCOLLECTIVE ;  /* 0x000000000000791b */ /* 0x007fe20003800000 */
.L_x_314:
[----:B------:R-:W-:Y:S01]  /*f960*/  IMAD.MOV.U32 R8, RZ, RZ, R14 ;  /* 0x000000ffff087224 */ /* 0x000fe200078e000e */
[----:B------:R-:W-:Y:S06]  /*f970*/  BRA `(.L_x_315) ;  /* 0xffffffc400a07947 */ /* 0x000fec000383ffff */
.L_x_239:
[----:B-1----:R1:W2:Y:S02]  /*f980*/  SYNCS.PHASECHK.TRANS64.TRYWAIT P0, [R17+URZ+0x2d820], R0 ;  /* 0x02d82000110075a7 */ /* 0x0022a4000800017f */
[----:B--2---:R-:W-:Y:S05]  /*f990*/  @!P0 NANOSLEEP.SYNCS 0x989680 ;  /* 0x009896800000895d */ /* 0x004fea0003900000 */
[----:B------:R-:W2:Y:S02]  /*f9a0*/  @!P0 SYNCS.PHASECHK.TRANS64 P0, [R17+URZ+0x2d820], R0 ;  /* 0x02d82000110085a7 */ /* 0x000ea4000800007f */
[----:B--2---:R-:W-:Y:S05]  /*f9b0*/  @!P0 BRA `(.L_x_239) ;  /* 0xfffffffc00f08947 */ /* 0x004fea000383ffff */
[----:B------:R-:W-:Y:S05]  /*f9c0*/  BRA `(.L_x_316) ;  /* 0xffffffc800087947 */ /* 0x000fea000383ffff */
.L_x_244:
[----:B0-----:R0:W1:Y:S02]  /*f9d0*/  SYNCS.PHASECHK.TRANS64.TRYWAIT P0, [R5+URZ+0x2d840], R0 ;  /* 0x02d84000050075a7 */ /* 0x001064000800017f */
[----:B-1----:R-:W-:Y:S05]  /*f9e0*/  @!P0 NANOSLEEP.SYNCS 0x989680 ;  /* 0x009896800000895d */ /* 0x002fea0003900000 */
[----:B------:R-:W1:Y:S02]  /*f9f0*/  @!P0 SYNCS.PHASECHK.TRANS64 P0, [R5+URZ+0x2d840], R0 ;  /* 0x02d84000050085a7 */ /* 0x000e64000800007f */
[----:B-1----:R-:W-:Y:S05]  /*fa00*/  @!P0 BRA `(.L_x_244) ;  /* 0xfffffffc00f08947 */ /* 0x002fea000383ffff */
[----:B------:R-:W-:Y:S05]  /*fa10*/  BRA `(.L_x_317) ;  /* 0xffffffc800fc7947 */ /* 0x000fea000383ffff */
.L_x_245:
        /* <DEDUP_REMOVED lines=8> */
.L_x_319:
[----:B------:R-:W-:Y:S05]  /*faa0*/  BSYNC B1 ;  /* 0x0000000000017941 */ /* 0x000fea0003800000 */
.L_x_318:
[----:B------:R-:W0:Y:S01]  /*fab0*/  S2R R25, SR_TID.X ;  /* 0x0000000000197919 */ /* 0x000e220000002100 */
[----:B------:R-:W-:Y:S01]  /*fac0*/  IMAD.MOV.U32 R13, RZ, RZ, R6 ;  /* 0x000000ffff0d7224 */ /* 0x000fe200078e0006 */
[----:B------:R-:W-:Y:S01]  /*fad0*/  LOP3.LUT R16, R16, 0xffffff7f, RZ, 0xc0, !PT ;  /* 0xffffff7f10107812 */ /* 0x000fe200078ec0ff */
[----:B------:R-:W-:Y:S02]  /*fae0*/  IMAD.MOV.U32 R12, RZ, RZ, RZ ;  /* 0x000000ffff0c7224 */ /* 0x000fe400078e00ff */
[----:B------:R-:W-:Y:S01]  /*faf0*/  IMAD.MOV.U32 R11, RZ, RZ, 0x1c1f ;  /* 0x00001c1fff0b7424 */ /* 0x000fe200078e00ff */
[----:B------:R-:W-:Y:S01]  /*fb00*/  @P1 LOP3.LUT R16, R16, 0x80, RZ, 0xfc, !PT ;  /* 0x0000008010101812 */ /* 0x000fe200078efcff */
[----:B------:R-:W-:Y:S02]  /*fb10*/  IMAD.MOV.U32 R15, RZ, RZ, -0x1 ;  /* 0xffffffffff0f7424 */ /* 0x000fe400078e00ff */
[----:B------:R-:W-:Y:S01]  /*fb20*/  IMAD.MOV.U32 R3, RZ, RZ, R14 ;  /* 0x000000ffff037224 */ /* 0x000fe200078e000e */
[----:B------:R-:W-:Y:S01]  /*fb30*/  LOP3.LUT P1, RZ, R16, 0x4, RZ, 0xc0, !PT ;  /* 0x0000000410ff7812 */ /* 0x000fe2000782c0ff */
[----:B------:R-:W-:-:S12]  /*fb40*/  IMAD R4, R4, 0x2, R17 ;  /* 0x0000000204047824 */ /* 0x000fd800078e0211 */
[----:B0-----:R-:W-:Y:S05]  /*fb50*/  WARPSYNC.COLLECTIVE R15, `(.L_x_320) ;  /* 0x000000000f087348 */ /* 0x001fea0003c00000 */
[----:B------:R1:W2:Y:S02]  /*fb60*/  SHFL.IDX P6, R14, R13, R12, R11 ;  /* 0x0000000c0d0e7389 */ /* 0x0002a400000c000b */
[----:B012---:R-:W-:Y:S01]  /*fb70*/  ENDCOLLECTIVE ;  /* 0x000000000000791b */ /* 0x007fe20003800000 */
.L_x_320:
[----:B------:R-:W-:Y:S01]  /*fb80*/  MOV R13, R8 ;  /* 0x00000008000d7202 */ /* 0x000fe20000000f00 */
[----:B------:R-:W-:Y:S02]  /*fb90*/  IMAD.MOV.U32 R12, RZ, RZ, 0x1 ;  /* 0x00000001ff0c7424 */ /* 0x000fe400078e00ff */
[----:B------:R-:W-:Y:S02]  /*fba0*/  IMAD.SHL.U32 R25, R25, 0x8, RZ ;  /* 0x0000000819197824 */ /* 0x000fe400078e00ff */
[----:B------:R-:W-:-:S03]  /*fbb0*/  IMAD.MOV.U32 R2, RZ, RZ, R14 ;  /* 0x000000ffff027224 */ /* 0x000fc600078e000e */
[----:B------:R-:W-:-:S07]  /*fbc0*/  LOP3.LUT R25, R25, 0x18, RZ, 0xc0, !PT ;  /* 0x0000001819197812 */ /* 0x000fce00078ec0ff */
[----:B------:R-:W-:Y:S05]  /*fbd0*/  WARPSYNC.COLLECTIVE R15, `(.L_x_321) ;  /* 0x000000000f087348 */ /* 0x000fea0003c00000 */
[----:B------:R0:W1:Y:S02]  /*fbe0*/  SHFL.IDX P6, R14, R13, R12, R11 ;  /* 0x0000000c0d0e7389 */ /* 0x00006400000c000b */
[----:B01----:R-:W-:Y:S01]  /*fbf0*/  ENDCOLLECTIVE ;  /* 0x000000000000791b */ /* 0x003fe20003800000 */
.L_x_321:
[----:B------:R-:W-:-:S05]  /*fc00*/  IMAD.SHL.U32 R0, R25, 0x2, RZ ;  /* 0x0000000219007824 */ /* 0x000fca00078e00ff */
        /* <DEDUP_REMOVED lines=13> */
.L_x_322:
[----:B------:R-:W-:Y:S02]  /*fce0*/  IMAD.MOV.U32 R13, RZ, RZ, R8 ;  /* 0x000000ffff0d7224 */ /* 0x000fe400078e0008 */
[----:B------:R-:W-:Y:S02]  /*fcf0*/  IMAD.MOV.U32 R12, RZ, RZ, 0x2 ;  /* 0x00000002ff0c7424 */ /* 0x000fe400078e00ff */
[----:B------:R-:W-:-:S07]  /*fd00*/  IMAD.MOV.U32 R2, RZ, RZ, R14 ;  /* 0x000000ffff027224 */ /* 0x000fce00078e000e */
[----:B------:R-:W-:Y:S05]  /*fd10*/  WARPSYNC.COLLECTIVE R15, `(.L_x_323) ;  /* 0x000000000f087348 */ /* 0x000fea0003c00000 */
[----:B------:R0:W1:Y:S02]  /*fd20*/  SHFL.IDX P6, R14, R13, R12, R11 ;  /* 0x0000000c0d0e7389 */ /* 0x00006400000c000b */
[----:B01----:R-:W-:Y:S01]  /*fd30*/  ENDCOLLECTIVE ;  /* 0x000000000000791b */ /* 0x003fe20003800000 */
.L_x_323:
        /* <DEDUP_REMOVED lines=13> */
.L_x_324:
[----:B------:R-:W-:Y:S02]  /*fe10*/  IMAD.MOV.U32 R13, RZ, RZ, R8 ;  /* 0x000000ffff0d7224 */ /* 0x000fe400078e0008 */
[----:B------:R-:W-:Y:S02]  /*fe20*/  IMAD.MOV.U32 R12, RZ, RZ, 0x3 ;  /* 0x00000003ff0c7424 */ /* 0x000fe400078e00ff */
[----:B------:R-:W-:-:S07]  /*fe30*/  IMAD.MOV.U32 R2, RZ, RZ, R14 ;  /* 0x000000ffff027224 */ /* 0x000fce00078e000e */
[----:B------:R-:W-:Y:S05]  /*fe40*/  WARPSYNC.COLLECTIVE R15, `(.L_x_325) ;  /* 0x000000000f087348 */ /* 0x000fea0003c00000 */
[----:B------:R0:W1:Y:S02]  /*fe50*/  SHFL.IDX P6, R14, R13, R12, R11 ;  /* 0x0000000c0d0e7389 */ /* 0x00006400000c000b */
[----:B01----:R-:W-:Y:S01]  /*fe60*/  ENDCOLLECTIVE ;  /* 0x000000000000791b */ /* 0x003fe20003800000 */
.L_x_325:
[----:B------:R-:W-:-:S05]  /*fe70*/  IADD3 R2, P0, R2, R0, RZ ;  /* 0x0000000002027210 */ /* 0x000fca0007f1e0ff */
[----:B------:R-:W-:-:S05]  /*fe80*/  IMAD.X R3, RZ, RZ, R25, P0 ;  /* 0x000000ffff037224 */ /* 0x000fca00000e0619 */
[----:B------:R-:W-:Y:S01]  /*fe90*/  @!PT LDS RZ, [RZ] ;  /* 0x00000000fffff984 */ /* 0x000fe20000000800 */
[----:B------:R-:W-:Y:S01]  /*fea0*/  @!PT LDS RZ, [RZ] ;  /* 0x00000000fffff984 */ /* 0x000fe20000000800 */
[----:B------:R-:W-:Y:S01]  /*feb0*/  @!PT LDS RZ, [RZ] ;  /* 0x00000000fffff984 */ /* 0x000fe20000000800 */
[----:B------:R0:W-:Y:S01]  /*fec0*/  LDGSTS.E.BYPASS.LTC128B.128 [R4+0x16400], desc[UR36][R2.64], !P1 ;  /* 0x1640000002047fae */ /* 0x0001e2000c901d64 */
[----:B------:R-:W-:Y:S01]  /*fed0*/  IMAD.MOV.U32 R13, RZ, RZ, R6 ;  /* 0x000000ffff0d7224 */ /* 0x000fe200078e0006 */
[----:B------:R-:W-:Y:S02]  /*fee0*/  LOP3.LUT P1, RZ, R16, 0x80, RZ, 0xc0, !PT ;  /* 0x0000008010ff7812 */ /* 0x000fe4000782c0ff */
[----:B------:R0:W-:Y:S04]  /*fef0*/  LDGSTS.E.BYPASS.LTC128B.128 [R4+0x18400], desc[UR36][R2.64+0x40], !P5 ;  /* 0x1840004002047fae */ /* 0x0001e8000e901d64 */
[----:B------:R0:W-:Y:S01]  /*ff00*/  LDGSTS.E.BYPASS.LTC128B.128 [R4+0x1a400], desc[UR36][R2.64+0x80], !P4 ;  /* 0x1a40008002047fae */ /* 0x0001e2000e101d64 */
[----:B------:R-:W-:-:S07]  /*ff10*/  IMAD.MOV.U32 R25, RZ, RZ, R14 ;  /* 0x000000ffff197224 */ /* 0x000fce00078e000e */
[----:B0-----:R-:W-:Y:S05]  /*ff20*/  WARPSYNC.COLLECTIVE R15, `(.L_x_326) ;  /* 0x000000000f087348 */ /* 0x001fea0003c00000 */
[----:B------:R1:W2:Y:S02]  /*ff30*/  SHFL.IDX P6, R14, R13, R12, R11 ;  /* 0x0000000c0d0e7389 */ /* 0x0002a400000c000b */
[----:B012---:R-:W-:Y:S01]  /*ff40*/  ENDCOLLECTIVE ;  /* 0x000000000000791b */ /* 0x007fe20003800000 */
.L_x_326:
[----:B------:R-:W-:Y:S01]  /*ff50*/  IMAD.MOV.U32 R2, RZ, RZ, R14 ;  /* 0x000000ffff027224 */ /* 0x000fe200078e000e */
[----:B------:R-:W-:Y:S06]  /*ff60*/  BRA `(.L_x_327) ;  /* 0xffffffc800907947 */ /* 0x000fec000383ffff */
.L_x_250:
[----:B-1----:R1:W2:Y:S02]  /*ff70*/  SYNCS.PHASECHK.TRANS64.TRYWAIT P0, [R5+URZ+0x2d860], R2 ;  /* 0x02d86002050075a7 */ /* 0x0022a4000800017f */
[----:B--2---:R-:W-:Y:S05]  /*ff80*/  @!P0 NANOSLEEP.SYNCS 0x989680 ;  /* 0x009896800000895d */ /* 0x004fea0003900000 */
[----:B------:R-:W2:Y:S02]  /*ff90*/  @!P0 SYNCS.PHASECHK.TRANS64 P0, [R5+URZ+0x2d860], R2 ;  /* 0x02d86002050085a7 */ /* 0x000ea4000800007f */
[----:B--2---:R-:W-:Y:S05]  /*ffa0*/  @!P0 BRA `(.L_x_250) ;  /* 0xfffffffc00f08947 */ /* 0x004fea000383ffff */
[----:B------:R-:W-:Y:S05]  /*ffb0*/  BRA `(.L_x_328) ;  /* 0xffffffc800f47947 */ /* 0x000fea000383ffff */
.L_x_251:
        /* <DEDUP_REMOVED lines=8> */
.L_x_330:
[----:B------:R-:W-:Y:S05]  /*10040*/  BSYNC B1 ;  /* 0x0000000000017941 */ /* 0x000fea0003800000 */
.L_x_329:
[----:B------:R-:W-:Y:S02]  /*10050*/  IMAD.MOV.U32 R13, RZ, RZ, R18 ;  /* 0x000000ffff0d7224 */ /* 0x000fe400078e0012 */
[----:B------:R-:W-:Y:S02]  /*10060*/  IMAD.MOV.U32 R12, RZ, RZ, RZ ;  /* 0x000000ffff0c7224 */ /* 0x000fe400078e00ff */
[----:B------:R-:W-:Y:S02]  /*10070*/  IMAD.MOV.U32 R11, RZ, RZ, 0x1c1f ;  /* 0x00001c1fff0b7424 */ /* 0x000fe400078e00ff */
[----:B------:R-:W-:Y:S02]  /*10080*/  IMAD.MOV.U32 R15, RZ, RZ, -0x1 ;  /* 0xffffffffff0f7424 */ /* 0x000fe400078e00ff */
[----:B------:R-:W-:Y:S02]  /*10090*/  IMAD.MOV.U32 R3, RZ, RZ, R14 ;  /* 0x000000ffff037224 */ /* 0x000fe400078e000e */
[----:B------:R-:W-:-:S07]  /*100a0*/  IMAD R4, R4, 0x2, R17 ;  /* 0x0000000204047824 */ /* 0x000fce00078e0211 */
[----:B------:R-:W-:Y:S05]  /*100b0*/  WARPSYNC.COLLECTIVE R15, `(.L_x_331) ;  /* 0x000000000f087348 */ /* 0x000fea0003c00000 */
[----:B------:R0:W1:Y:S02]  /*100c0*/  SHFL.IDX P6, R14, R13, R12, R11 ;  /* 0x0000000c0d0e7389 */ /* 0x00006400000c000b */
[----:B01----:R-:W-:Y:S01]  /*100d0*/  ENDCOLLECTIVE ;  /* 0x000000000000791b */ /* 0x003fe20003800000 */
.L_x_331:
[----:B------:R-:W-:Y:S01]  /*100e0*/  MOV R13, R19 ;  /* 0x00000013000d7202 */ /* 0x000fe20000000f00 */
[----:B------:R-:W-:Y:S02]  /*100f0*/  IMAD.MOV.U32 R12, RZ, RZ, 0x1 ;  /* 0x00000001ff0c7424 */ /* 0x000fe400078e00ff */
[----:B------:R-:W-:-:S07]  /*10100*/  IMAD.MOV.U32 R2, RZ, RZ, R14 ;  /* 0x000000ffff027224 */ /* 0x000fce00078e000e */
[----:B------:R-:W-:Y:S05]  /*10110*/  WARPSYNC.COLLECTIVE R15, `(.L_x_332) ;  /* 0x000000000f087348 */ /* 0x000fea0003c00000 */
[----:B------:R0:W1:Y:S02]  /*10120*/  SHFL.IDX P6, R14, R13, R12, R11 ;  /* 0x0000000c0d0e7389 */ /* 0x00006400000c000b */
[----:B01----:R-:W-:Y:S01]  /*10130*/  ENDCOLLECTIVE ;  /* 0x000000000000791b */ /* 0x003fe20003800000 */
.L_x_332:
[----:B------:R-:W-:-:S05]  /*10140*/  IADD3 R2, P0, R2, R0, RZ ;  /* 0x0000000002027210 */ /* 0x000fca0007f1e0ff */
        /* <DEDUP_REMOVED lines=15> */
.L_x_333:
[----:B------:R-:W-:Y:S02]  /*10240*/  IMAD.MOV.U32 R13, RZ, RZ, R19 ;  /* 0x000000ffff0d7224 */ /* 0x000fe400078e0013 */
[----:B------:R-:W-:Y:S02]  /*10250*/  IMAD.MOV.U32 R12, RZ, RZ, 0x2 ;  /* 0x00000002ff0c7424 */ /* 0x000fe400078e00ff */
[----:B------:R-:W-:-:S07]  /*10260*/  IMAD.MOV.U32 R2, RZ, RZ, R14 ;  /* 0x000000ffff027224 */ /* 0x000fce00078e000e */
[----:B------:R-:W-:Y:S05]  /*10270*/  WARPSYNC.COLLECTIVE R15, `(.L_x_334) ;  /* 0x000000000f087348 */ /* 0x000fea0003c00000 */
[----:B------:R0:W1:Y:S02]  /*10280*/  SHFL.IDX P6, R14, R13, R12, R11 ;  /* 0x0000000c0d0e7389 */ /* 0x00006400000c000b */
[----:B01----:R-:W-:Y:S01]  /*10290*/  ENDCOLLECTIVE ;  /* 0x000000000000791b */ /* 0x003fe20003800000 */
.L_x_334:
        /* <DEDUP_REMOVED lines=16> */
.L_x_335:
[----:B------:R-:W-:Y:S02]  /*103a0*/  IMAD.MOV.U32 R13, RZ, RZ, R19 ;  /* 0x000000ffff0d7224 */ /* 0x000fe400078e0013 */
[----:B------:R-:W-:Y:S02]  /*103b0*/  IMAD.MOV.U32 R12, RZ, RZ, 0x3 ;  /* 0x00000003ff0c7424 */ /* 0x000fe400078e00ff */
[----:B------:R-:W-:-:S07]  /*103c0*/  IMAD.MOV.U32 R2, RZ, RZ, R14 ;  /* 0x000000ffff027224 */ /* 0x000fce00078e000e */
[----:B------:R-:W-:Y:S05]  /*103d0*/  WARPSYNC.COLLECTIVE R15, `(.L_x_336) ;  /* 0x000000000f087348 */ /* 0x000fea0003c00000 */
[----:B------:R0:W1:Y:S02]  /*103e0*/  SHFL.IDX P6, R14, R13, R12, R11 ;  /* 0x0000000c0d0e7389 */ /* 0x00006400000c000b */
[----:B01----:R-:W-:Y:S01]  /*103f0*/  ENDCOLLECTIVE ;  /* 0x000000000000791b */ /* 0x003fe20003800000 */
.L_x_336:
[----:B------:R-:W-:-:S05]  /*10400*/  IADD3 R2, P0, R2, R0, RZ ;  /* 0x0000000002027210 */ /* 0x000fca0007f1e0ff */
[----:B------:R-:W-:Y:S01]  /*10410*/  IMAD.X R3, RZ, RZ, R3, P0 ;  /* 0x000000ffff037224 */ /* 0x000fe200000e0603 */
[----:B------:R-:W-:Y:S01]  /*10420*/  ISETP.LT.OR P0, PT, R6, 0x41, P3 ;  /* 0x000000410600780c */ /* 0x000fe20001f01670 */
[----:B------:R-:W-:-:S12]  /*10430*/  IMAD.MOV.U32 R13, RZ, RZ, R18 ;  /* 0x000000ffff0d7224 */ /* 0x000fd800078e0012 */
        /* <DEDUP_REMOVED lines=9> */
.L_x_337:
[----:B------:R-:W-:Y:S01]  /*104d0*/  @!PT LDS RZ, [RZ] ;  /* 0x00000000fffff984 */ /* 0x000fe20000000800 */
[----:B------:R-:W-:Y:S01]  /*104e0*/  @!PT LDS RZ, [RZ] ;  /* 0x00000000fffff984 */ /* 0x000fe20000000800 */
[----:B------:R-:W-:Y:S01]  /*104f0*/  @!PT LDS RZ, [RZ] ;  /* 0x00000000fffff984 */ /* 0x000fe20000000800 */
[----:B------:R-:W-:Y:S01]  /*10500*/  LDGSTS.E.BYPASS.LTC128B.128 [R4+0x3400], desc[UR36][R2.64+0x40], !P0 ;  /* 0x0340004002047fae */ /* 0x000fe2000c101d64 */
[----:B------:R-:W-:-:S13]  /*10510*/  ISETP.LT.OR P0, PT, R6, 0x41, P1 ;  /* 0x000000410600780c */ /* 0x000fda0000f01670 */
[----:B------:R0:W-:Y:S02]  /*10520*/  LDGSTS.E.BYPASS.LTC128B.128 [R4+0x5400], desc[UR36][R2.64+0x80], !P0 ;  /* 0x0540008002047fae */ /* 0x0001e4000c101d64 */
[----:B0-----:R-:W-:Y:S01]  /*10530*/  IMAD.MOV.U32 R2, RZ, RZ, R14 ;  /* 0x000000ffff027224 */ /* 0x001fe200078e000e */
[----:B------:R-:W-:Y:S06]  /*10540*/  BRA `(.L_x_338) ;  /* 0xffffffc800587947 */ /* 0x000fec000383ffff */
.L_x_259:
[----:B-1----:R1:W2:Y:S02]  /*10550*/  SYNCS.PHASECHK.TRANS64.TRYWAIT P0, [R0+URZ+0x2d860], R3 ;  /* 0x02d86003000075a7 */ /* 0x0022a4000800017f */
[----:B--2---:R-:W-:Y:S05]  /*10560*/  @!P0 NANOSLEEP.SYNCS 0x989680 ;  /* 0x009896800000895d */ /* 0x004fea0003900000 */
[----:B------:R-:W2:Y:S02]  /*10570*/  @!P0 SYNCS.PHASECHK.TRANS64 P0, [R0+URZ+0x2d860], R3 ;  /* 0x02d86003000085a7 */ /* 0x000ea4000800007f */
[----:B--2---:R-:W-:Y:S05]  /*10580*/  @!P0 BRA `(.L_x_259) ;  /* 0xfffffffc00f08947 */ /* 0x004fea000383ffff */
[----:B------:R-:W-:Y:S05]  /*10590*/  BRA `(.L_x_339) ;  /* 0xffffffcc00807947 */ /* 0x000fea000383ffff */
.L_x_260:
        /* <DEDUP_REMOVED lines=8> */
.L_x_341:
[----:B------:R-:W-:Y:S05]  /*10620*/  BSYNC B0 ;  /* 0x0000000000007941 */ /* 0x000fea0003800000 */
.L_x_340:
[----:B------:R-:W0:Y:S01]  /*10630*/  S2R R2, SR_TID.X ;  /* 0x0000000000027919 */ /* 0x000e220000002100 */
[----:B------:R-:W-:Y:S01]  /*10640*/  IMAD.MOV.U32 R13, RZ, RZ, R18 ;  /* 0x000000ffff0d7224 */ /* 0x000fe200078e0012 */
[----:B------:R-:W-:Y:S01]  /*10650*/  LEA R4, R4, R17, 0x1 ;  /* 0x0000001104047211 */ /* 0x000fe200078e08ff */
[----:B------:R-:W-:Y:S02]  /*10660*/  IMAD.MOV.U32 R12, RZ, RZ, RZ ;  /* 0x000000ffff0c7224 */ /* 0x000fe400078e00ff */
[----:B------:R-:W-:Y:S02]  /*10670*/  IMAD.MOV.U32 R11, RZ, RZ, 0x1c1f ;  /* 0x00001c1fff0b7424 */ /* 0x000fe400078e00ff */
[----:B------:R-:W-:Y:S02]  /*10680*/  IMAD.MOV.U32 R15, RZ, RZ, -0x1 ;  /* 0xffffffffff0f7424 */ /* 0x000fe400078e00ff */
[----:B------:R-:W-:-:S07]  /*10690*/  IMAD.MOV.U32 R3, RZ, RZ, R14 ;  /* 0x000000ffff037224 */ /* 0x000fce00078e000e */
[----:B0-----:R-:W-:Y:S05]  /*106a0*/  WARPSYNC.COLLECTIVE R15, `(.L_x_342) ;  /* 0x000000000f087348 */ /* 0x001fea0003c00000 */
[----:B------:R1:W2:Y:S02]  /*106b0*/  SHFL.IDX P6, R14, R13, R12, R11 ;  /* 0x0000000c0d0e7389 */ /* 0x0002a400000c000b */
[----:B012---:R-:W-:Y:S01]  /*106c0*/  ENDCOLLECTIVE ;  /* 0x000000000000791b */ /* 0x007fe20003800000 */
.L_x_342:
[----:B------:R-:W-:Y:S01]  /*106d0*/  ULDC UR4, c[0x0][0x2f4] ;  /* 0x0000bd0000047ab9 */ /* 0x000fe20000000800 */
[----:B------:R-:W-:Y:S02]  /*106e0*/  IMAD.MOV.U32 R13, RZ, RZ, R19 ;  /* 0x000000ffff0d7224 */ /* 0x000fe400078e0013 */
[----:B------:R-:W-:Y:S02]  /*106f0*/  IMAD.MOV.U32 R12, RZ, RZ, 0x1 ;  /* 0x00000001ff0c7424 */ /* 0x000fe400078e00ff */
[----:B------:R-:W-:-:S05]  /*10700*/  IMAD.SHL.U32 R7, R2, 0x8, RZ ;  /* 0x0000000802077824 */ /* 0x000fca00078e00ff */
[----:B------:R-:W-:-:S04]  /*10710*/  LOP3.LUT R7, R7, 0x18, RZ, 0xc0, !PT ;  /* 0x0000001807077812 */ /* 0x000fc800078ec0ff */
[C---:B------:R-:W-:Y:S01]  /*10720*/  ISETP.GE.AND P2, PT, R7.reuse, UR4, PT ;  /* 0x0000000407007c0c */ /* 0x040fe2000bf46270 */
[C---:B------:R-:W-:Y:S01]  /*10730*/  IMAD.SHL.U32 R5, R7.reuse, 0x2, RZ ;  /* 0x0000000207057824 */ /* 0x040fe200078e00ff */
[C---:B------:R-:W-:Y:S02]  /*10740*/  LOP3.LUT R8, R7.reuse, 0x20, RZ, 0xfc, !PT ;  /* 0x0000002007087812 */ /* 0x040fe400078efcff */
[----:B------:R-:W-:Y:S02]  /*10750*/  LOP3.LUT R7, R7, 0x40, RZ, 0xfc, !PT ;  /* 0x0000004007077812 */ /* 0x000fe400078efcff */
[----:B------:R-:W-:Y:S02]  /*10760*/  IADD3 R2, P0, R14, R5, RZ ;  /* 0x000000050e027210 */ /* 0x000fe40007f1e0ff */
[----:B------:R-:W-:Y:S02]  /*10770*/  ISETP.LT.OR P3, PT, R6, 0x1, P2 ;  /* 0x000000010600780c */ /* 0x000fe40001761670 */
[----:B------:R-:W-:Y:S01]  /*10780*/  ISETP.GE.AND P1, PT, R8, UR4, PT ;  /* 0x0000000408007c0c */ /* 0x000fe2000bf26270 */
[----:B------:R-:W-:Y:S01]  /*10790*/  IMAD.X R3, RZ, RZ, R3, P0 ;  /* 0x000000ffff037224 */ /* 0x000fe200000e0603 */
[----:B------:R-:W-:-:S13]  /*107a0*/  ISETP.GE.AND P0, PT, R7, UR4, PT ;  /* 0x0000000407007c0c */ /* 0x000fda000bf06270 */
[----:B------:R-:W-:Y:S05]  /*107b0*/  WARPSYNC.COLLECTIVE R15, `(.L_x_343) ;  /* 0x000000000f087348 */ /* 0x000fea0003c00000 */
[----:B------:R0:W1:Y:S02]  /*107c0*/  SHFL.IDX P6, R14, R13, R12, R11 ;  /* 0x0000000c0d0e7389 */ /* 0x00006400000c000b */
[----:B01----:R-:W-:Y:S01]  /*107d0*/  ENDCOLLECTIVE ;  /* 0x000000000000791b */ /* 0x003fe20003800000 */
.L_x_343:
[C---:B------:R-:W-:Y:S01]  /*107e0*/  ISETP.LT.OR P4, PT, R6.reuse, 0x1, P1 ;  /* 0x000000010600780c */ /* 0x040fe20000f81670 */
[----:B------:R-:W-:Y:S01]  /*107f0*/  @!PT LDS RZ, [RZ] ;  /* 0x00000000fffff984 */ /* 0x000fe20000000800 */
[----:B------:R-:W-:Y:S01]  /*10800*/  @!PT LDS RZ, [RZ] ;  /* 0x00000000fffff984 */ /* 0x000fe20000000800 */
[----:B------:R-:W-:Y:S01]  /*10810*/  @!PT LDS RZ, [RZ] ;  /* 0x00000000fffff984 */ /* 0x000fe20000000800 */
[----:B------:R-:W-:Y:S01]  /*10820*/  LDGSTS.E.BYPASS.LTC128B.128 [R4+0x400], desc[UR36][R2.64], !P3 ;  /* 0x0040000002047fae */ /* 0x000fe2000d901d64 */
[----:B------:R-:W-:Y:S01]  /*10830*/  ISETP.LT.OR P3, PT, R6, 0x1, P0 ;  /* 0x000000010600780c */ /* 0x000fe20000761670 */
[----:B------:R-:W-:-:S10]  /*10840*/  IMAD.MOV.U32 R13, RZ, RZ, R18 ;  /* 0x000000ffff0d7224 */ /* 0x000fd400078e0012 */
[----:B------:R-:W-:Y:S04]  /*10850*/  LDGSTS.E.BYPASS.LTC128B.128 [R4+0x2400], desc[UR36][R2.64+0x40], !P4 ;  /* 0x0240004002047fae */ /* 0x000fe8000e101d64 */
[----:B------:R0:W-:Y:S01]  /*10860*/  LDGSTS.E.BYPASS.LTC128B.128 [R4+0x4400], desc[UR36][R2.64+0x80], !P3 ;  /* 0x0440008002047fae */ /* 0x0001e2000d901d64 */
[----:B------:R-:W-:Y:S01]  /*10870*/  ISETP.LT.OR P3, PT, R6, 0x21, P2 ;  /* 0x000000210600780c */ /* 0x000fe20001761670 */
[----:B0-----:R-:W-:-:S12]  /*10880*/  IMAD.MOV.U32 R3, RZ, RZ, R14 ;  /* 0x000000ffff037224 */ /* 0x001fd800078e000e */
[----:B------:R-:W-:Y:S05]  /*10890*/  WARPSYNC.COLLECTIVE R15, `(.L_x_344) ;  /* 0x000000000f087348 */ /* 0x000fea0003c00000 */
[----:B------:R0:W1:Y:S02]  /*108a0*/  SHFL.IDX P6, R14, R13, R12, R11 ;  /* 0x0000000c0d0e7389 */ /* 0x00006400000c000b */
[----:B01----:R-:W-:Y:S01]  /*108b0*/  ENDCOLLECTIVE ;  /* 0x000000000000791b */ /* 0x003fe20003800000 */
.L_x_344:
[----:B------:R-:W-:Y:S02]  /*108c0*/  IMAD.MOV.U32 R13, RZ, RZ, R19 ;  /* 0x000000ffff0d7224 */ /* 0x000fe400078e0013 */
[----:B------:R-:W-:Y:S01]  /*108d0*/  IMAD.MOV.U32 R12, RZ, RZ, 0x2 ;  /* 0x00000002ff0c7424 */ /* 0x000fe200078e00ff */
[----:B------:R-:W-:-:S13]  /*108e0*/  IADD3 R2, P4, R14, R5, RZ ;  /* 0x000000050e027210 */ /* 0x000fda0007f9e0ff */
[----:B------:R-:W-:Y:S05]  /*108f0*/  WARPSYNC.COLLECTIVE R15, `(.L_x_345) ;  /* 0x000000000f087348 */ /* 0x000fea0003c00000 */
[----:B------:R0:W1:Y:S02]  /*10900*/  SHFL.IDX P6, R14, R13, R12, R11 ;  /* 0x0000000c0d0e7389 */ /* 0x00006400000c000b */
[----:B01----:R-:W-:Y:S01]  /*10910*/  ENDCOLLECTIVE ;  /* 0x000000000000791b */ /* 0x003fe20003800000 */
.L_x_345:
[----:B------:R-:W-:Y:S01]  /*10920*/  IMAD.X R3, RZ, RZ, R3, P4 ;  /* 0x000000ffff037224 */ /* 0x000fe200020e0603 */
[----:B------:R-:W-:-:S04]  /*10930*/  ISETP.LT.OR P4, PT, R6, 0x21, P1 ;  /* 0x000000210600780c */ /* 0x000fc80000f81670 */
[----:B------:R-:W-:Y:S01]  /*10940*/  @!PT LDS RZ, [RZ] ;  /* 0x00000000fffff984 */ /* 0x000fe20000000800 */
[----:B------:R-:W-:Y:S01]  /*10950*/  @!PT LDS RZ, [RZ] ;  /* 0x00000000fffff984 */ /* 0x000fe20000000800 */
[----:B------:R-:W-:Y:S01]  /*10960*/  @!PT LDS RZ, [RZ] ;  /* 0x00000000fffff984 */ /* 0x000fe20000000800 */
[----:B------:R-:W-:Y:S01]  /*10970*/  LDGSTS.E.BYPASS.LTC128B.128 [R4+0xc00], desc[UR36][R2.64], !P3 ;  /* 0x00c0000002047fae */ /* 0x000fe2000d901d64 */
[----:B------:R-:W-:Y:S01]  /*10980*/  ISETP.LT.OR P3, PT, R6, 0x21, P0 ;  /* 0x000000210600780c */ /* 0x000fe20000761670 */
[----:B------:R-:W-:-:S07]  /*10990*/  IMAD.MOV.U32 R13, RZ, RZ, R18 ;  /* 0x000000ffff0d7224 */ /* 0x000fce00078e0012 */
[----:B------:R-:W-:Y:S05]  /*109a0*/  LDGSTS.E.BYPASS.LTC128B.128 [R4+0x2c00], desc[UR36][R2.64+0x40], !P4 ;  /* 0x02c0004002047fae */ /* 0x000fea000e101d64 */
[----:B------:R0:W-:Y:S01]  /*109b0*/  LDGSTS.E.BYPASS.LTC128B.128 [R4+0x4c00], desc[UR36][R2.64+0x80], !P3 ;  /* 0x04c0008002047fae */ /* 0x0001e2000d901d64 */
[----:B------:R-:W-:Y:S01]  /*109c0*/  ISETP.LT.OR P3, PT, R6, 0x41, P2 ;  /* 0x000000410600780c */ /* 0x000fe20001761670 */
[----:B0-----:R-:W-:-:S12]  /*109d0*/  IMAD.MOV.U32 R3, RZ, RZ, R14 ;  /* 0x000000ffff037224 */ /* 0x001fd800078e000e */
[----:B------:R-:W-:Y:S05]  /*109e0*/  WARPSYNC.COLLECTIVE R15, `(.L_x_346) ;  /* 0x000000000f087348 */ /* 0x000fea0003c00000 */
[----:B------:R0:W1:Y:S02]  /*109f0*/  SHFL.IDX P6, R14, R13, R12, R11 ;  /* 0x0000000c0d0e7389 */ /* 0x00006400000c000b */
[----:B01----:R-:W-:Y:S01]  /*10a00*/  ENDCOLLECTIVE ;  /* 0x000000000000791b */ /* 0x003fe20003800000 */
.L_x_346:
[----:B------:R-:W-:Y:S02]  /*10a10*/  IMAD.MOV.U32 R13, RZ, RZ, R19 ;  /* 0x000000ffff0d7224 */ /* 0x000fe400078e0013 */
[----:B------:R-:W-:Y:S01]  /*10a20*/  IMAD.MOV.U32 R12, RZ, RZ, 0x3 ;  /* 0x00000003ff0c7424 */ /* 0x000fe200078e00ff */
[----:B------:R-:W-:-:S13]  /*10a30*/  IADD3 R2, P4, R14, R5, RZ ;  /* 0x000000050e027210 */ /* 0x000fda0007f9e0ff */
[----:B------:R-:W-:Y:S05]  /*10a40*/  WARPSYNC.COLLECTIVE R15, `(.L_x_347) ;  /* 0x000000000f087348 */ /* 0x000fea0003c00000 */
[----:B------:R0:W1:Y:S02]  /*10a50*/  SHFL.IDX P6, R14, R13, R12, R11 ;  /* 0x0000000c0d0e7389 */ /* 0x00006400000c000b */
[----:B01----:R-:W-:Y:S01]  /*10a60*/  ENDCOLLECTIVE ;  /* 0x000000000000791b */ /* 0x003fe20003800000 */
.L_x_347:
[----:B------:R-:W-:Y:S01]  /*10a70*/  IMAD.X R3, RZ, RZ, R3, P4 ;  /* 0x000000ffff037224 */ /* 0x000fe200020e0603 */
[----:B------:R-:W-:-:S04]  /*10a80*/  ISETP.LT.OR P4, PT, R6, 0x41, P1 ;  /* 0x000000410600780c */ /* 0x000fc80000f81670 */
[----:B------:R-:W-:Y:S01]  /*10a90*/  @!PT LDS RZ, [RZ] ;  /* 0x00000000fffff984 */ /* 0x000fe20000000800 */
[----:B------:R-:W-:Y:S01]  /*10aa0*/  @!PT LDS RZ, [RZ] ;  /* 0x00000000fffff984 */ /* 0x000fe20000000800 */
[----:B------:R-:W-:Y:S01]  /*10ab0*/  @!PT LDS RZ, [RZ] ;  /* 0x00000000fffff984 */ /* 0x000fe20000000800 */
[----:B------:R0:W-:Y:S01]  /*10ac0*/  LDGSTS.E.BYPASS.LTC128B.128 [R4+0x1400], desc[UR36][R2.64], !P3 ;  /* 0x0140000002047fae */ /* 0x0001e2000d901d64 */
[----:B------:R-:W-:Y:S01]  /*10ad0*/  ISETP.LT.OR P3, PT, R6, 0x41, P0 ;  /* 0x000000410600780c */ /* 0x000fe20000761670 */
[----:B------:R-:W-:-:S07]  /*10ae0*/  IMAD.MOV.U32 R13, RZ, RZ, R18 ;  /* 0x000000ffff0d7224 */ /* 0x000fce00078e0012 */
[----:B------:R0:W-:Y:S05]  /*10af0*/  LDGSTS.E.BYPASS.LTC128B.128 [R4+0x3400], desc[UR36][R2.64+0x40], !P4 ;  /* 0x0340004002047fae */ /* 0x0001ea000e101d64 */
[----:B------:R0:W-:Y:S01]  /*10b00*/  LDGSTS.E.BYPASS.LTC128B.128 [R4+0x5400], desc[UR36][R2.64+0x80], !P3 ;  /* 0x0540008002047fae */ /* 0x0001e2000d901d64 */
[----:B------:R-:W-:-:S07]  /*10b10*/  IMAD.MOV.U32 R19, RZ, RZ, R14 ;  /* 0x000000ffff137224 */ /* 0x000fce00078e000e */
[----:B0-----:R-:W-:Y:S05]  /*10b20*/  WARPSYNC.COLLECTIVE R15, `(.L_x_348) ;  /* 0x000000000f087348 */ /* 0x001fea0003c00000 */
[----:B------:R1:W2:Y:S02]  /*10b30*/  SHFL.IDX P6, R14, R13, R12, R11 ;  /* 0x0000000c0d0e7389 */ /* 0x0002a400000c000b */
[----:B012---:R-:W-:Y:S01]  /*10b40*/  ENDCOLLECTIVE ;  /* 0x000000000000791b */ /* 0x007fe20003800000 */
.L_x_348:
[----:B------:R-:W-:Y:S05]  /*10b50*/  BRA `(.L_x_349) ;  /* 0xffffffc800f47947 */ /* 0x000fea000383ffff */
.L_x_265:
        /* <DEDUP_REMOVED lines=8> */
.L_x_351:
[----:B------:R-:W-:Y:S05]  /*10be0*/  BSYNC B0 ;  /* 0x0000000000007941 */ /* 0x000fea0003800000 */
.L_x_350:
[----:B------:R-:W-:Y:S02]  /*10bf0*/  IMAD.MOV.U32 R13, RZ, RZ, R24 ;  /* 0x000000ffff0d7224 */ /* 0x000fe400078e0018 */
[----:B------:R-:W-:Y:S02]  /*10c00*/  IMAD.MOV.U32 R12, RZ, RZ, 0x1 ;  /* 0x00000001ff0c7424 */ /* 0x000fe400078e00ff */
[----:B------:R-:W-:Y:S02]  /*10c10*/  IMAD.MOV.U32 R11, RZ, RZ, 0x1f ;  /* 0x0000001fff0b7424 */ /* 0x000fe400078e00ff */
[----:B------:R-:W-:Y:S02]  /*10c20*/  IMAD.MOV.U32 R15, RZ, RZ, -0x1 ;  /* 0xffffffffff0f7424 */ /* 0x000fe400078e00ff */
[----:B------:R-:W-:Y:S02]  /*10c30*/  IMAD.IADD R9, R27, 0x1, R8 ;  /* 0x000000011b097824 */ /* 0x000fe400078e0208 */
[----:B------:R-:W-:-:S07]  /*10c40*/  IMAD.MOV.U32 R0, RZ, RZ, R14 ;  /* 0x000000ffff007224 */ /* 0x000fce00078e000e */
[----:B------:R-:W-:Y:S05]  /*10c50*/  WARPSYNC.COLLECTIVE R15, `(.L_x_352) ;  /* 0x000000000f087348 */ /* 0x000fea0003c00000 */
[----:B------:R0:W1:Y:S02]  /*10c60*/  SHFL.IDX P6, R14, R13, R12, R11 ;  /* 0x0000000c0d0e7389 */ /* 0x00006400000c000b */
[----:B01----:R-:W-:Y:S01]  /*10c70*/  ENDCOLLECTIVE ;  /* 0x000000000000791b */ /* 0x003fe20003800000 */
.L_x_352:
[----:B------:R-:W-:Y:S02]  /*10c80*/  ULDC UR4, c[0x0][0xc3c] ;  /* 0x00030f0000047ab9 */ /* 0x000fe40000000800 */
[----:B------:R-:W-:-:S13]  /*10c90*/  ISETP.GE.OR P1, PT, R9, UR4, !P0 ;  /* 0x0000000409007c0c */ /* 0x000fda000c726670 */
[----:B------:R-:W0:Y:S08]  /*10ca0*/  @!P1 LDC.64 R2, c[0x0][0xc80] ;  /* 0x00032000ff029b82 */ /* 0x000e300000000a00 */
[----:B------:R-:W1:Y:S01]  /*10cb0*/  @!P1 LDC.64 R4, c[0x0][0xc78] ;  /* 0x00031e00ff049b82 */ /* 0x000e620000000a00 */
[----:B------:R-:W-:Y:S02]  /*10cc0*/  IMAD.MOV.U32 R11, RZ, RZ, RZ ;  /* 0x000000ffff0b7224 */ /* 0x000fe400078e00ff */
[----:B------:R-:W-:-:S02]  /*10cd0*/  IMAD.MOV.U32 R6, RZ, RZ, R14 ;  /* 0x000000ffff067224 */ /* 0x000fc400078e000e */
[----:B0-----:R-:W-:-:S05]  /*10ce0*/  @!P1 IMAD.WIDE R2, R9, 0x4, R2 ;  /* 0x0000000409029825 */ /* 0x001fca00078e0202 */
[----:B------:R1:W2:Y:S02]  /*10cf0*/  @!P1 LDG.E R7, desc[UR36][R2.64] ;  /* 0x0000002402079981 */ /* 0x0002a4000c1e1900 */
[----:B-1----:R-:W-:-:S05]  /*10d00*/  @!P1 IMAD.WIDE R2, R9, 0x4, R4 ;  /* 0x0000000409029825 */ /* 0x002fca00078e0204 */
[----:B------:R-:W3:Y:S01]  /*10d10*/  @!P1 LDG.E R5, desc[UR36][R2.64] ;  /* 0x0000002402059981 */ /* 0x000ee2000c1e1900 */
[----:B------:R-:W-:Y:S01]  /*10d20*/  IMAD.MOV.U32 R4, RZ, RZ, RZ ;  /* 0x000000ffff047224 */ /* 0x000fe200078e00ff */
[C---:B------:R-:W-:Y:S01]  /*10d30*/  ISETP.GE.U32.AND P2, PT, R8.reuse, 0x2, PT ;  /* 0x000000020800780c */ /* 0x040fe20003f46070 */
[----:B------:R-:W-:Y:S01]  /*10d40*/  IMAD.MOV.U32 R24, RZ, RZ, RZ ;  /* 0x000000ffff187224 */ /* 0x000fe200078e00ff */
[C---:B------:R-:W-:Y:S02]  /*10d50*/  ISETP.GE.U32.AND P3, PT, R8.reuse, 0x4, PT ;  /* 0x000000040800780c */ /* 0x040fe40003f66070 */
[C---:B------:R-:W-:Y:S02]  /*10d60*/  ISETP.GE.U32.AND P4, PT, R8.reuse, 0x8, PT ;  /* 0x000000080800780c */ /* 0x040fe40003f86070 */
[----:B------:R-:W-:Y:S01]  /*10d70*/  ISETP.GE.U32.AND P5, PT, R8, 0x10, PT ;  /* 0x000000100800780c */ /* 0x000fe20003fa6070 */
[----:B--2---:R-:W-:Y:S02]  /*10d80*/  @!P1 IMAD.MOV.U32 R4, RZ, RZ, R7 ;  /* 0x000000ffff049224 */ /* 0x004fe400078e0007 */
[----:B------:R-:W-:Y:S01]  /*10d90*/  IMAD.MOV.U32 R7, RZ, RZ, RZ ;  /* 0x000000ffff077224 */ /* 0x000fe200078e00ff */
[----:B---3--:R-:W-:-:S02]  /*10da0*/  @!P1 MOV R7, R5 ;  /* 0x0000000500079202 */ /* 0x008fc40000000f00 */
[----:B------:R-:W-:-:S03]  /*10db0*/  ISETP.NE.AND P1, PT, R8, RZ, PT ;  /* 0x000000ff0800720c */ /* 0x000fc60003f25270 */
[----:B------:R-:W-:-:S10]  /*10dc0*/  IMAD R13, R7, R4, RZ ;  /* 0x00000004070d7224 */ /* 0x000fd400078e02ff */
[----:B------:R-:W-:Y:S05]  /*10dd0*/  WARPSYNC.COLLECTIVE R15, `(.L_x_353) ;  /* 0x000000000f087348 */ /* 0x000fea0003c00000 */
[----:B------:R0:W1:Y:S02]  /*10de0*/  SHFL.UP P6, R14, R13, R12, R11 ;  /* 0x0400000c0d0e7389 */ /* 0x00006400000c000b */
[----:B01----:R-:W-:Y:S01]  /*10df0*/  ENDCOLLECTIVE ;  /* 0x000000000000791b */ /* 0x003fe20003800000 */
.L_x_353:
[----:B------:R-:W-:Y:S01]  /*10e00*/  IMAD.MOV.U32 R12, RZ, RZ, 0x2 ;  /* 0x00000002ff0c7424 */ /* 0x000fe200078e00ff */
[----:B------:R-:W-:-:S05]  /*10e10*/  SEL R14, R14, RZ, P1 ;  /* 0x000000ff0e0e7207 */ /* 0x000fca0000800000 */
[----:B------:R-:W-:-:S04]  /*10e20*/  IMAD.IADD R5, R13, 0x1, R14 ;  /* 0x000000010d057824 */ /* 0x000fc800078e020e */
[----:B------:R-:W-:-:S07]  /*10e30*/  IMAD.MOV.U32 R13, RZ, RZ, R5 ;  /* 0x000000ffff0d7224 */ /* 0x000fce00078e0005 */
[----:B------:R-:W-:Y:S05]  /*10e40*/  WARPSYNC.COLLECTIVE R15, `(.L_x_354) ;  /* 0x000000000f087348 */ /* 0x000fea0003c00000 */
[----:B------:R0:W1:Y:S02]  /*10e50*/  SHFL.UP P6, R14, R13, R12, R11 ;  /* 0x0400000c0d0e7389 */ /* 0x00006400000c000b */
[----:B01----:R-:W-:Y:S01]  /*10e60*/  ENDCOLLECTIVE ;  /* 0x000000000000791b */ /* 0x003fe20003800000 */
.L_x_354:
[----:B------:R-:W-:Y:S01]  /*10e70*/  IMAD.MOV.U32 R12, RZ, RZ, 0x4 ;  /* 0x00000004ff0c7424 */ /* 0x000fe200078e00ff */
[----:B------:R-:W-:-:S05]  /*10e80*/  SEL R2, R14, RZ, P2 ;  /* 0x000000ff0e027207 */ /* 0x000fca0001000000 */
[----:B------:R-:W-:-:S04]  /*10e90*/  IMAD.IADD R2, R5, 0x1, R2 ;  /* 0x0000000105027824 */ /* 0x000fc800078e0202 */
[----:B------:R-:W-:-:S07]  /*10ea0*/  IMAD.MOV.U32 R13, RZ, RZ, R2 ;  /* 0x000000ffff0d7224 */ /* 0x000fce00078e0002 */
[----:B------:R-:W-:Y:S05]  /*10eb0*/  WARPSYNC.COLLECTIVE R15, `(.L_x_355) ;  /* 0x000000000f087348 */ /* 0x000fea0003c00000 */
[----:B------:R0:W1:Y:S02]  /*10ec0*/  SHFL.UP P6, R14, R13, R12, R11 ;  /* 0x0400000c0d0e7389 */ /* 0x00006400000c000b */
[----:B01----:R-:W-:Y:S01]  /*10ed0*/  ENDCOLLECTIVE ;  /* 0x000000000000791b */ /* 0x003fe20003800000 */
.L_x_355:
[----:B------:R-:W-:Y:S01]  /*10ee0*/  IMAD.MOV.U32 R12, RZ, RZ, 0x8 ;  /* 0x00000008ff0c7424 */ /* 0x000fe200078e00ff */
[----:B------:R-:W-:-:S05]  /*10ef0*/  SEL R3, R14, RZ, P3 ;  /* 0x000000ff0e037207 */ /* 0x000fca0001800000 */
[----:B------:R-:W-:-:S04]  /*10f00*/  IMAD.IADD R3, R2, 0x1, R3 ;  /* 0x0000000102037824 */ /* 0x000fc800078e0203 */
[----:B------:R-:W-:-:S07]  /*10f10*/  IMAD.MOV.U32 R13, RZ, RZ, R3 ;  /* 0x000000ffff0d7224 */ /* 0x000fce00078e0003 */
[----:B------:R-:W-:Y:S05]  /*10f20*/  WARPSYNC.COLLECTIVE R15, `(.L_x_356) ;  /* 0x000000000f087348 */ /* 0x000fea0003c00000 */
[----:B------:R0:W1:Y:S02]  /*10f30*/  SHFL.UP P6, R14, R13, R12, R11 ;  /* 0x0400000c0d0e7389 */ /* 0x00006400000c000b */
[----:B01----:R-:W-:Y:S01]  /*10f40*/  ENDCOLLECTIVE ;  /* 0x000000000000791b */ /* 0x003fe20003800000 */
.L_x_356:
[----:B------:R-:W-:Y:S01]  /*10f50*/  IMAD.MOV.U32 R12, RZ, RZ, 0x10 ;  /* 0x00000010ff0c7424 */ /* 0x000fe200078e00ff */
[----:B------:R-:W-:-:S05]  /*10f60*/  SEL R14, R14, RZ, P4 ;  /* 0x000000ff0e0e7207 */ /* 0x000fca0002000000 */
[----:B------:R-:W-:-:S04]  /*10f70*/  IMAD.IADD R5, R3, 0x1, R14 ;  /* 0x0000000103057824 */ /* 0x000fc800078e020e */
[----:B------:R-:W-:-:S07]  /*10f80*/  IMAD.MOV.U32 R13, RZ, RZ, R5 ;  /* 0x000000ffff0d7224 */ /* 0x000fce00078e0005 */
[----:B------:R-:W-:Y:S05]  /*10f90*/  WARPSYNC.COLLECTIVE R15, `(.L_x_357) ;  /* 0x000000000f087348 */ /* 0x000fea0003c00000 */
[----:B------:R0:W1:Y:S02]  /*10fa0*/  SHFL.UP P6, R14, R13, R12, R11 ;  /* 0x0400000c0d0e7389 */ /* 0x00006400000c000b */
[----:B01----:R-:W-:Y:S01]  /*10fb0*/  ENDCOLLECTIVE ;  /* 0x000000000000791b */ /* 0x003fe20003800000 */
.L_x_357:
[----:B------:R-:W-:Y:S02]  /*10fc0*/  IMAD.MOV.U32 R12, RZ, RZ, 0x1f ;  /* 0x0000001fff0c7424 */ /* 0x000fe400078e00ff */
[----:B------:R-:W-:Y:S01]  /*10fd0*/  IMAD.MOV.U32 R11, RZ, RZ, 0x1f ;  /* 0x0000001fff0b7424 */ /* 0x000fe200078e00ff */
[----:B------:R-:W-:-:S05]  /*10fe0*/  SEL R2, R14, RZ, P5 ;  /* 0x000000ff0e027207 */ /* 0x000fca0002800000 */
[----:B------:R-:W-:-:S04]  /*10ff0*/  IMAD.IADD R2, R5, 0x1, R2 ;  /* 0x0000000105027824 */ /* 0x000fc800078e0202 */
[----:B------:R-:W-:-:S07]  /*11000*/  IMAD.MOV.U32 R13, RZ, RZ, R2 ;  /* 0x000000ffff0d7224 */ /* 0x000fce00078e0002 */
[----:B------:R-:W-:Y:S05]  /*11010*/  WARPSYNC.COLLECTIVE R15, `(.L_x_358) ;  /* 0x000000000f087348 */ /* 0x000fea0003c00000 */
[----:B------:R0:W1:Y:S02]  /*11020*/  SHFL.IDX P6, R14, R13, R12, R11 ;  /* 0x0000000c0d0e7389 */ /* 0x00006400000c000b */
[----:B01----:R-:W-:Y:S01]  /*11030*/  ENDCOLLECTIVE ;  /* 0x000000000000791b */ /* 0x003fe20003800000 */
.L_x_358:
[----:B------:R-:W-:Y:S05]  /*11040*/  BRA `(.L_x_359) ;  /* 0xffffffcc000c7947 */ /* 0x000fea000383ffff */
.L_x_268:
[----:B------:R-:W-:Y:S01]  /*11050*/  BSSY B0, `(.L_x_360) ;  /* 0x0000007000007945 */ /* 0x000fe20003800000 */
[----:B------:R-:W-:Y:S02]  /*11060*/  IMAD.MOV.U32 R12, RZ, RZ, 0x1 ;  /* 0x00000001ff0c7424 */ /* 0x000fe400078e00ff */
[----:B------:R-:W-:Y:S02]  /*11070*/  IMAD.MOV.U32 R11, RZ, RZ, RZ ;  /* 0x000000ffff0b7224 */ /* 0x000fe400078e00ff */
[----:B------:R-:W-:-:S07]  /*11080*/  IMAD.MOV.U32 R15, RZ, RZ, -0x1 ;  /* 0xffffffffff0f7424 */ /* 0x000fce00078e00ff */
[----:B------:R-:W-:Y:S05]  /*11090*/  WARPSYNC.COLLECTIVE R15, `(.L_x_361) ;  /* 0x000000000f087348 */ /* 0x000fea0003c00000 */
[----:B------:R0:W1:Y:S02]  /*110a0*/  SHFL.UP P6, R14, R13, R12, R11 ;  /* 0x0400000c0d0e7389 */ /* 0x00006400000c000b */
[----:B01----:R-:W-:Y:S01]  /*110b0*/  ENDCOLLECTIVE ;  /* 0x000000000000791b */ /* 0x003fe20003800000 */
.L_x_361:
[----:B------:R-:W-:Y:S05]  /*110c0*/  BSYNC B0 ;  /* 0x0000000000007941 */ /* 0x000fea0003800000 */
.L_x_360:
[----:B------:R-:W-:Y:S01]  /*110d0*/  SEL R14, R14, RZ, P1 ;  /* 0x000000ff0e0e7207 */ /* 0x000fe20000800000 */
[----:B------:R-:W-:Y:S02]  /*110e0*/  IMAD.MOV.U32 R12, RZ, RZ, 0x2 ;  /* 0x00000002ff0c7424 */ /* 0x000fe400078e00ff */
[----:B------:R-:W-:Y:S02]  /*110f0*/  IMAD.MOV.U32 R11, RZ, RZ, RZ ;  /* 0x000000ffff0b7224 */ /* 0x000fe400078e00ff */
[----:B------:R-:W-:Y:S02]  /*11100*/  IMAD.IADD R13, R13, 0x1, R14 ;  /* 0x000000010d0d7824 */ /* 0x000fe400078e020e */
[----:B------:R-:W-:-:S07]  /*11110*/  IMAD.MOV.U32 R15, RZ, RZ, -0x1 ;  /* 0xffffffffff0f7424 */ /* 0x000fce00078e00ff */
[----:B------:R-:W-:Y:S05]  /*11120*/  WARPSYNC.COLLECTIVE R15, `(.L_x_362) ;  /* 0x000000000f087348 */ /* 0x000fea0003c00000 */
[----:B------:R0:W1:Y:S02]  /*11130*/  SHFL.UP P6, R14, R13, R12, R11 ;  /* 0x0400000c0d0e7389 */ /* 0x00006400000c000b */
[----:B01----:R-:W-:Y:S01]  /*11140*/  ENDCOLLECTIVE ;  /* 0x000000000000791b */ /* 0x003fe20003800000 */
.L_x_362:
[----:B------:R-:W-:Y:S01]  /*11150*/  IMAD.MOV.U32 R12, RZ, RZ, 0x4 ;  /* 0x00000004ff0c7424 */ /* 0x000fe200078e00ff */
[----:B------:R-:W-:-:S05]  /*11160*/  SEL R14, R14, RZ, P2 ;  /* 0x000000ff0e0e7207 */ /* 0x000fca0001000000 */
[----:B------:R-:W-:-:S04]  /*11170*/  IMAD.IADD R3, R13, 0x1, R14 ;  /* 0x000000010d037824 */ /* 0x000fc800078e020e */
[----:B------:R-:W-:-:S07]  /*11180*/  IMAD.MOV.U32 R13, RZ, RZ, R3 ;  /* 0x000000ffff0d7224 */ /* 0x000fce00078e0003 */
[----:B------:R-:W-:Y:S05]  /*11190*/  WARPSYNC.COLLECTIVE R15, `(.L_x_363) ;  /* 0x000000000f087348 */ /* 0x000fea0003c00000 */
[----:B------:R0:W1:Y:S02]  /*111a0*/  SHFL.UP P6, R14, R13, R12, R11 ;  /* 0x0400000c0d0e7389 */ /* 0x00006400000c000b */
[----:B01----:R-:W-:Y:S01]  /*111b0*/  ENDCOLLECTIVE ;  /* 0x000000000000791b */ /* 0x003fe20003800000 */
.L_x_363:
[----:B------:R-:W-:Y:S01]  /*111c0*/  IMAD.MOV.U32 R12, RZ, RZ, 0x8 ;  /* 0x00000008ff0c7424 */ /* 0x000fe200078e00ff */
[----:B------:R-:W-:-:S04]  /*111d0*/  SEL R14, R14, RZ, P3 ;  /* 0x000000ff0e0e7207 */ /* 0x000fc80001800000 */
[----:B------:R-:W-:-:S05]  /*111e0*/  IADD3 R5, R3, R14, RZ ;  /* 0x0000000e03057210 */ /* 0x000fca0007ffe0ff */
[----:B------:R-:W-:-:S07]  /*111f0*/  IMAD.MOV.U32 R13, RZ, RZ, R5 ;  /* 0x000000ffff0d7224 */ /* 0x000fce00078e0005 */
[----:B------:R-:W-:Y:S05]  /*11200*/  WARPSYNC.COLLECTIVE R15, `(.L_x_364) ;  /* 0x000000000f087348 */ /* 0x000fea0003c00000 */
[----:B------:R0:W1:Y:S02]  /*11210*/  SHFL.UP P6, R14, R13, R12, R11 ;  /* 0x0400000c0d0e7389 */ /* 0x00006400000c000b */
[----:B01----:R-:W-:Y:S01]  /*11220*/  ENDCOLLECTIVE ;  /* 0x000000000000791b */ /* 0x003fe20003800000 */
.L_x_364:
[----:B------:R-:W-:Y:S01]  /*11230*/  IMAD.MOV.U32 R12, RZ, RZ, 0x10 ;  /* 0x00000010ff0c7424 */ /* 0x000fe200078e00ff */
[----:B------:R-:W-:-:S05]  /*11240*/  SEL R8, R14, RZ, P4 ;  /* 0x000000ff0e087207 */ /* 0x000fca0002000000 */
[----:B------:R-:W-:-:S04]  /*11250*/  IMAD.IADD R8, R5, 0x1, R8 ;  /* 0x0000000105087824 */ /* 0x000fc800078e0208 */
[----:B------:R-:W-:-:S07]  /*11260*/  IMAD.MOV.U32 R13, RZ, RZ, R8 ;  /* 0x000000ffff0d7224 */ /* 0x000fce00078e0008 */
[----:B------:R-:W-:Y:S05]  /*11270*/  WARPSYNC.COLLECTIVE R15, `(.L_x_365) ;  /* 0x000000000f087348 */ /* 0x000fea0003c00000 */
[----:B------:R0:W1:Y:S02]  /*11280*/  SHFL.UP P6, R14, R13, R12, R11 ;  /* 0x0400000c0d0e7389 */ /* 0x00006400000c000b */
[----:B01----:R-:W-:Y:S01]  /*11290*/  ENDCOLLECTIVE ;  /* 0x000000000000791b */ /* 0x003fe20003800000 */
.L_x_365:
        /* <DEDUP_REMOVED lines=8> */
.L_x_366:
[----:B------:R-:W-:Y:S05]  /*11320*/  BRA `(.L_x_367) ;  /* 0xffffffc800f87947 */ /* 0x000fea000383ffff */
.L_x_270:
[----:B------:R-:W-:Y:S01]  /*11330*/  BSSY B0, `(.L_x_368) ;  /* 0x0000006000007945 */ /* 0x000fe20003800000 */
[----:B------:R-:W-:Y:S01]  /*11340*/  PLOP3.LUT P6, PT, P6, PT, PT, 0x8, 0x0 ;  /* 0x000000000000781c */ /* 0x000fe200037ce170 */
[----:B------:R-:W-:-:S12]  /*11350*/  IMAD.MOV.U32 R15, RZ, RZ, -0x1 ;  /* 0xffffffffff0f7424 */ /* 0x000fd800078e00ff */
[----:B0-----:R-:W-:Y:S05]  /*11360*/  WARPSYNC.COLLECTIVE R15, `(.L_x_369) ;  /* 0x000000000f087348 */ /* 0x001fea0003c00000 */
[----:B------:R-:W-:Y:S01]  /*11370*/  VOTE.ANY R14, PT, P6 ;  /* 0x00000000000e7806 */ /* 0x000fe200030e0100 */
[----:B0-----:R-:W-:Y:S06]  /*11380*/  ENDCOLLECTIVE ;  /* 0x000000000000791b */ /* 0x001fec0003800000 */
.L_x_369:
[----:B------:R-:W-:Y:S05]  /*11390*/  BSYNC B0 ;  /* 0x0000000000007941 */ /* 0x000fea0003800000 */
.L_x_368:
[----:B------:R-:W-:Y:S02]  /*113a0*/  IMAD.MOV.U32 R6, RZ, RZ, R14 ;  /* 0x000000ffff067224 */ /* 0x000fe400078e000e */
[----:B------:R-:W-:Y:S02]  /*113b0*/  IMAD.MOV.U32 R13, RZ, RZ, R4 ;  /* 0x000000ffff0d7224 */ /* 0x000fe400078e0004 */
[----:B------:R-:W0:Y:S01]  /*113c0*/  POPC R5, R6 ;  /* 0x0000000600057309 */ /* 0x000e220000000000 */
[----:B------:R-:W-:Y:S02]  /*113d0*/  IMAD.MOV.U32 R11, RZ, RZ, 0x1f ;  /* 0x0000001fff0b7424 */ /* 0x000fe400078e00ff */
[----:B------:R-:W-:Y:S02]  /*113e0*/  IMAD.MOV.U32 R15, RZ, RZ, -0x1 ;  /* 0xffffffffff0f7424 */ /* 0x000fe400078e00ff */
[----:B0-----:R-:W-:-:S07]  /*113f0*/  IMAD.MOV.U32 R12, RZ, RZ, R5 ;  /* 0x000000ffff0c7224 */ /* 0x001fce00078e0005 */
[----:B------:R-:W-:Y:S05]  /*11400*/  WARPSYNC.COLLECTIVE R15, `(.L_x_370) ;  /* 0x000000000f087348 */ /* 0x000fea0003c00000 */
[----:B------:R0:W1:Y:S02]  /*11410*/  SHFL.IDX P6, R14, R13, R12, R11 ;  /* 0x0000000c0d0e7389 */ /* 0x00006400000c000b */
[----:B01----:R-:W-:Y:S01]  /*11420*/  ENDCOLLECTIVE ;  /* 0x000000000000791b */ /* 0x003fe20003800000 */
.L_x_370:
[----:B------:R-:W-:Y:S02]  /*11430*/  IMAD.MOV.U32 R13, RZ, RZ, R7 ;  /* 0x000000ffff0d7224 */ /* 0x000fe400078e0007 */
[----:B------:R-:W-:-:S07]  /*11440*/  IMAD.MOV.U32 R4, RZ, RZ, R14 ;  /* 0x000000ffff047224 */ /* 0x000fce00078e000e */
[----:B------:R-:W-:Y:S05]  /*11450*/  WARPSYNC.COLLECTIVE R15, `(.L_x_371) ;  /* 0x000000000f087348 */ /* 0x000fea0003c00000 */
[----:B------:R0:W1:Y:S02]  /*11460*/  SHFL.IDX P6, R14, R13, R12, R11 ;  /* 0x0000000c0d0e7389 */ /* 0x00006400000c000b */
[----:B01----:R-:W-:Y:S01]  /*11470*/  ENDCOLLECTIVE ;  /* 0x000000000000791b */ /* 0x003fe20003800000 */
.L_x_371:
[----:B------:R-:W-:Y:S01]  /*11480*/  IMAD.MOV.U32 R7, RZ, RZ, R14 ;  /* 0x000000ffff077224 */ /* 0x000fe200078e000e */
[----:B------:R-:W-:Y:S06]  /*11490*/  BRA `(.L_x_372) ;  /* 0xffffffc800d87947 */ /* 0x000fec000383ffff */
.L_x_272:
[----:B------:R-:W-:Y:S01]  /*114a0*/  BSSY B0, `(.L_x_373) ;  /* 0x0000007000007945 */ /* 0x000fe20003800000 */
[----:B------:R-:W-:Y:S02]  /*114b0*/  IMAD.MOV.U32 R13, RZ, RZ, R2 ;  /* 0x000000ffff0d7224 */ /* 0x000fe400078e0002 */
[----:B------:R-:W-:Y:S02]  /*114c0*/  IMAD.MOV.U32 R11, RZ, RZ, 0x1f ;  /* 0x0000001fff0b7424 */ /* 0x000fe400078e00ff */
[----:B------:R-:W-:-:S07]  /*114d0*/  IMAD.MOV.U32 R15, RZ, RZ, -0x1 ;  /* 0xffffffffff0f7424 */ /* 0x000fce00078e00ff */
[----:B0123--:R-:W-:Y:S05]  /*114e0*/  WARPSYNC.COLLECTIVE R15, `(.L_x_374) ;  /* 0x000000000f087348 */ /* 0x00ffea0003c00000 */
[----:B------:R4:W0:Y:S02]  /*114f0*/  SHFL.IDX P6, R14, R13, R12, R11 ;  /* 0x0000000c0d0e7389 */ /* 0x00082400000c000b */
[----:B01234-:R-:W-:Y:S01]  /*11500*/  ENDCOLLECTIVE ;  /* 0x000000000000791b */ /* 0x01ffe20003800000 */
.L_x_374:
[----:B------:R-:W-:Y:S05]  /*11510*/  BSYNC B0 ;  /* 0x0000000000007941 */ /* 0x000fea0003800000 */
.L_x_373:
[----:B------:R-:W-:Y:S01]  /*11520*/  IMAD.MOV.U32 R24, RZ, RZ, R14 ;  /* 0x000000ffff187224 */ /* 0x000fe200078e000e */
[----:B------:R-:W-:Y:S06]  /*11530*/  BRA `(.L_x_271) ;  /* 0xffffffc800c87947 */ /* 0x000fec000383ffff */
.L_x_276:
[----:B0-----:R0:W1:Y:S02]  /*11540*/  SYNCS.PHASECHK.TRANS64.TRYWAIT P0, [R5+URZ+0x2d820], R0 ;  /* 0x02d82000050075a7 */ /* 0x001064000800017f */
[----:B-1----:R-:W-:Y:S05]  /*11550*/  @!P0 NANOSLEEP.SYNCS 0x989680 ;  /* 0x009896800000895d */ /* 0x002fea0003900000 */
[----:B------:R-:W1:Y:S02]  /*11560*/  @!P0 SYNCS.PHASECHK.TRANS64 P0, [R5+URZ+0x2d820], R0 ;  /* 0x02d82000050085a7 */ /* 0x000e64000800007f */
[----:B-1----:R-:W-:Y:S05]  /*11570*/  @!P0 BRA `(.L_x_276) ;  /* 0xfffffffc00f08947 */ /* 0x002fea000383ffff */
[----:B------:R-:W-:Y:S05]  /*11580*/  BRA `(.L_x_375) ;  /* 0xffffffd000207947 */ /* 0x000fea000383ffff */
.L_x_277:
[----:B------:R-:W1:Y:S01]  /*11590*/  S2R R2, SR_TID.X ;  /* 0x0000000000027919 */ /* 0x000e620000002100 */
[----:B------:R-:W-:Y:S01]  /*115a0*/  BSSY B0, `(.L_x_376) ;  /* 0x000000a000007945 */ /* 0x000fe20003800000 */
[----:B------:R-:W-:Y:S02]  /*115b0*/  IMAD.MOV.U32 R12, RZ, RZ, RZ ;  /* 0x000000ffff0c7224 */ /* 0x000fe400078e00ff */
[----:B------:R-:W-:Y:S02]  /*115c0*/  IMAD.MOV.U32 R11, RZ, RZ, 0x1f ;  /* 0x0000001fff0b7424 */ /* 0x000fe400078e00ff */
[----:B------:R-:W-:Y:S01]  /*115d0*/  IMAD.MOV.U32 R15, RZ, RZ, -0x1 ;  /* 0xffffffffff0f7424 */ /* 0x000fe200078e00ff */
[----:B-1----:R-:W-:-:S04]  /*115e0*/  SHF.R.U32.HI R2, RZ, 0x5, R2 ;  /* 0x00000005ff027819 */ /* 0x002fc80000011602 */
[----:B------:R-:W-:-:S05]  /*115f0*/  LOP3.LUT R2, R2, 0x3, RZ, 0xc0, !PT ;  /* 0x0000000302027812 */ /* 0x000fca00078ec0ff */
[----:B------:R-:W-:-:S07]  /*11600*/  IMAD.MOV.U32 R13, RZ, RZ, R2 ;  /* 0x000000ffff0d7224 */ /* 0x000fce00078e0002 */
[----:B0-2---:R-:W-:Y:S05]  /*11610*/  WARPSYNC.COLLECTIVE R15, `(.L_x_377) ;  /* 0x000000000f087348 */ /* 0x005fea0003c00000 */
[----:B------:R1:W3:Y:S02]  /*11620*/  SHFL.IDX P6, R14, R13, R12, R11 ;  /* 0x0000000c0d0e7389 */ /* 0x0002e400000c000b */
[----:B0123--:R-:W-:Y:S01]  /*11630*/  ENDCOLLECTIVE ;  /* 0x000000000000791b */ /* 0x00ffe20003800000 */
.L_x_377:
[----:B------:R-:W-:Y:S05]  /*11640*/  BSYNC B0 ;  /* 0x0000000000007941 */ /* 0x000fea0003800000 */
.L_x_376:
[----:B------:R-:W-:Y:S05]  /*11650*/  BRA `(.L_x_378) ;  /* 0xffffffd000087947 */ /* 0x000fea000383ffff */
.L_x_280:
[----:B------:R-:W-:Y:S01]  /*11660*/  BSSY B1, `(.L_x_379) ;  /* 0x0000006000017945 */ /* 0x000fe20003800000 */
[----:B------:R-:W-:-:S07]  /*11670*/  IMAD.MOV.U32 R15, RZ, RZ, -0x1 ;  /* 0xffffffffff0f7424 */ /* 0x000fce00078e00ff */
[----:B0-2---:R-:W-:Y:S05]  /*11680*/  WARPSYNC.COLLECTIVE R15, `(.L_x_380) ;  /* 0x000000000f0c7348 */ /* 0x005fea0003c00000 */
[----:B------:R-:W-:Y:S02]  /*11690*/  ELECT P6, UR62, PT ;  /* 0x00000000003e782f */ /* 0x000fe400038c0000 */
[----:B------:R-:W-:Y:S01]  /*116a0*/  MOV R14, UR62 ;  /* 0x0000003e000e7c02 */ /* 0x000fe20008000f00 */
[----:B0-2---:R-:W-:Y:S10]  /*116b0*/  ENDCOLLECTIVE ;  /* 0x000000000000791b */ /* 0x005ff40003800000 */
.L_x_380:
[----:B------:R-:W-:Y:S05]  /*116c0*/  BSYNC B1 ;  /* 0x0000000000017941 */ /* 0x000fea0003800000 */
.L_x_379:
[----:B------:R-:W-:Y:S05]  /*116d0*/  BRA `(.L_x_381) ;  /* 0xffffffd000007947 */ /* 0x000fea000383ffff */
.L_x_282:
[----:B0-----:R0:W1:Y:S02]  /*116e0*/  SYNCS.PHASECHK.TRANS64.TRYWAIT P1, [R3+URZ+0x2d840], R2 ;  /* 0x02d84002030075a7 */ /* 0x001064000802017f */
[----:B-1----:R-:W-:Y:S05]  /*116f0*/  @!P1 NANOSLEEP.SYNCS 0x989680 ;  /* 0x009896800000995d */ /* 0x002fea0003900000 */
[----:B------:R-:W1:Y:S02]  /*11700*/  @!P1 SYNCS.PHASECHK.TRANS64 P1, [R3+URZ+0x2d840], R2 ;  /* 0x02d84002030095a7 */ /* 0x000e64000802007f */
[----:B-1----:R-:W-:Y:S05]  /*11710*/  @!P1 BRA `(.L_x_282) ;  /* 0xfffffffc00f09947 */ /* 0x002fea000383ffff */
[----:B------:R-:W-:Y:S05]  /*11720*/  BRA `(.L_x_382) ;  /* 0xffffffd000207947 */ /* 0x000fea000383ffff */
.L_x_284:
[----:B-1----:R1:W3:Y:S02]  /*11730*/  SYNCS.PHASECHK.TRANS64.TRYWAIT P1, [R5+URZ+0x2d840], R0 ;  /* 0x02d84000050075a7 */ /* 0x0022e4000802017f */
[----:B---3--:R-:W-:Y:S05]  /*11740*/  @!P1 NANOSLEEP.SYNCS 0x989680 ;  /* 0x009896800000995d */ /* 0x008fea0003900000 */
[----:B------:R-:W3:Y:S02]  /*11750*/  @!P1 SYNCS.PHASECHK.TRANS64 P1, [R5+URZ+0x2d840], R0 ;  /* 0x02d84000050095a7 */ /* 0x000ee4000802007f */
[----:B---3--:R-:W-:Y:S05]  /*11760*/  @!P1 BRA `(.L_x_284) ;  /* 0xfffffffc00f09947 */ /* 0x008fea000383ffff */
[----:B------:R-:W-:Y:S05]  /*11770*/  BRA `(.L_x_383) ;  /* 0xffffffd0002c7947 */ /* 0x000fea000383ffff */
.L_x_286:
[----:B---3--:R3:W4:Y:S02]  /*11780*/  SYNCS.PHASECHK.TRANS64.TRYWAIT P1, [R3+URZ+0x2d860], R2 ;  /* 0x02d86002030075a7 */ /* 0x008724000802017f */
[----:B----4-:R-:W-:Y:S05]  /*11790*/  @!P1 NANOSLEEP.SYNCS 0x989680 ;  /* 0x009896800000995d */ /* 0x010fea0003900000 */
[----:B------:R-:W4:Y:S02]  /*117a0*/  @!P1 SYNCS.PHASECHK.TRANS64 P1, [R3+URZ+0x2d860], R2 ;  /* 0x02d86002030095a7 */ /* 0x000f24000802007f */
[----:B----4-:R-:W-:Y:S05]  /*117b0*/  @!P1 BRA `(.L_x_286) ;  /* 0xfffffffc00f09947 */ /* 0x010fea000383ffff */
[----:B------:R-:W-:Y:S05]  /*117c0*/  BRA `(.L_x_384) ;  /* 0xffffffd000287947 */ /* 0x000fea000383ffff */
.L_x_385:
        /* <DEDUP_REMOVED lines=11> */
.L_x_2781:


//--------------------- .text._ZN7cutlass13device_kernelIN5flash11enable_sm90INS1_16FlashAttnFwdSm90INS1_25CollectiveMainloopFwdSm90ILi2EN4cute5tupleIJNS5_1CILi1EEES8_S8_EEENS6_IJNS7_ILi192EEENS7_ILi128EEENS7_ILi96EEEEEELi96ENS_10bfloat16_tEfNS_4arch4Sm90ELb0ELb0ELb0ELb1ELb1ELb1ELb0ELb0ELb1ELb1ELb1ELb0EEENS1_21CollectiveEpilogueFwdINS6_IJSA_SC_SB_EEES9_SE_SG_Li384ELb1ELb1ELb1ELb0EEENS1_36VarlenDynamicPersistentTileSchedulerILi192ELi128ELi384ELi128ELb1ELb1ELb1ELb0ELb1ELb1EEEEEEEEEvNT_6ParamsE --------------------------
	.section	.text._ZN7cutlass13device_kernelIN5flash11enable_sm90INS1_16FlashAttnFwdSm90INS1_25CollectiveMainloopFwdSm90ILi2EN4cute5tupleIJNS5_1CILi1EEES8_S8_EEENS6_IJNS7_ILi192EEENS7_ILi128EEENS7_ILi96EEEEEELi96ENS_10bfloat16_tEfNS_4arch4Sm90ELb0ELb0ELb0ELb1ELb1ELb1ELb0ELb0ELb1ELb1ELb1ELb0EEENS1_21CollectiveEpilogueFwdINS6_IJSA_SC_SB_EEES9_SE_SG_Li384ELb1ELb1ELb1ELb0EEENS1_36VarlenDynamicPersistentTileSchedulerILi192ELi128ELi384ELi128ELb1ELb1ELb1ELb0ELb1ELb1EEEEEEEEEvNT_6ParamsE,"ax",@progbits
	.align	128
.text._ZN7cutlass13device_kernelIN5flash11enable_sm90INS1_16FlashAttnFwdSm90INS1_25CollectiveMainloopFwdSm90ILi2EN4cute5tupleIJNS5_1CILi1EEES8_S8_EEENS6_IJNS7_ILi192EEENS7_ILi128EEENS7_ILi96EEEEEELi96ENS_10bfloat16_tEfNS_4arch4Sm90ELb0ELb0ELb0ELb1ELb1ELb1ELb0ELb0ELb1ELb1ELb1ELb0EEENS1_21CollectiveEpilogueFwdINS6_IJSA_SC_SB_EEES9_SE_SG_Li384ELb1ELb1ELb1ELb0EEENS1_36VarlenDynamicPersistentTileSchedulerILi192ELi128ELi384ELi128ELb1ELb1ELb1ELb0ELb1ELb1EEEEEEEEEvNT_6ParamsE:
        .type           _ZN7cutlass13device_kernelIN5flash11enable_sm90INS1_16FlashAttnFwdSm90INS1_25CollectiveMainloopFwdSm90ILi2EN4cute5tupleIJNS5_1CILi1EEES8_S8_EEENS6_IJNS7_ILi192EEENS7_ILi128EEENS7_ILi96EEEEEELi96ENS_10bfloat16_tEfNS_4arch4Sm90ELb0ELb0ELb0ELb1ELb1ELb1ELb0ELb0ELb1ELb1ELb1ELb0EEENS1_21CollectiveEpilogueFwdINS6_IJSA_SC_SB_EEES9_SE_SG_Li384ELb1ELb1ELb1ELb0EEENS1_36VarlenDynamicPersistentTileSchedulerILi192ELi128ELi384ELi128ELb1ELb1ELb1ELb0ELb1ELb1EEEEEEEEEvNT_6ParamsE,@function
        .size           _ZN7cutlass13device_kernelIN5flash11enable_sm90INS1_16FlashAttnFwdSm90INS1_25CollectiveMainloopFwdSm90ILi2EN4cute5tupleIJNS5_1CILi1EEES8_S8_EEENS6_IJNS7_ILi192EEENS7_ILi128EEENS7_ILi96EEEEEELi96ENS_10bfloat16_tEfNS_4arch4Sm90ELb0ELb0ELb0ELb1ELb1ELb1ELb0ELb0ELb1ELb1ELb1ELb0EEENS1_21CollectiveEpilogueFwdINS6_IJSA_SC_SB_EEES9_SE_SG_Li384ELb1ELb1ELb1ELb0EEENS1_36VarlenDynamicPersistentTileSchedulerILi192ELi128ELi384ELi128ELb1ELb1ELb1ELb0ELb1ELb1EEEEEEEEEvNT_6ParamsE,(.L_x_2782 - _ZN7cutlass13device_kernelIN5flash11enable_sm90INS1_16FlashAttnFwdSm90INS1_25CollectiveMainloopFwdSm90ILi2EN4cute5tupleIJNS5_1CILi1EEES8_S8_EEENS6_IJNS7_ILi192EEENS7_ILi128EEENS7_ILi96EEEEEELi96ENS_10bfloat16_tEfNS_4arch4Sm90ELb0ELb0ELb0ELb1ELb1ELb1ELb0ELb0ELb1ELb1ELb1ELb0EEENS1_21CollectiveEpilogueFwdINS6_IJSA_SC_SB_EEES9_SE_SG_Li384ELb1ELb1ELb1ELb0EEENS1_36VarlenDynamicPersistentTileSchedulerILi192ELi128ELi384ELi128ELb1ELb1ELb1ELb0ELb1ELb1EEEEEEEEEvNT_6ParamsE)
        .other          _ZN7cutlass13device_kernelIN5flash11enable_sm90INS1_16FlashAttnFwdSm90INS1_25CollectiveMainloopFwdSm90ILi2EN4cute5tupleIJNS5_1CILi1EEES8_S8_EEENS6_IJNS7_ILi192EEENS7_ILi128EEENS7_ILi96EEEEEELi96ENS_10bfloat16_tEfNS_4arch4Sm90ELb0ELb0ELb0ELb1ELb1ELb1ELb0ELb0ELb1ELb1ELb1ELb0EEENS1_21CollectiveEpilogueFwdINS6_IJSA_SC_SB_EEES9_SE_SG_Li384ELb1ELb1ELb1ELb0EEENS1_36VarlenDynamicPersistentTileSchedulerILi192ELi128ELi384ELi128ELb1ELb1ELb1ELb0ELb1ELb1EEEEEEEEEvNT_6ParamsE,@"STO_CUDA_ENTRY STV_DEFAULT"
_ZN7cutlass13device_kernelIN5flash11enable_sm90INS1_16FlashAttnFwdSm90INS1_25CollectiveMainloopFwdSm90ILi2EN4cute5tupleIJNS5_1CILi1EEES8_S8_EEENS6_IJNS7_ILi192EEENS7_ILi128EEENS7_ILi96EEEEEELi96ENS_10bfloat16_tEfNS_4arch4Sm90ELb0ELb0ELb0ELb1ELb1ELb1ELb0ELb0ELb1ELb1ELb1ELb0EEENS1_21CollectiveEpilogueFwdINS6_IJSA_SC_SB_EEES9_SE_SG_Li384ELb1ELb1ELb1ELb0EEENS1_36VarlenDynamicPersistentTileSchedulerILi192ELi128ELi384ELi128ELb1ELb1ELb1ELb0ELb1ELb1EEEEEEEEEvNT_6ParamsE:
[----:B------:R-:W0:Y:S02]  /*0000*/  LDC R1, c[0x0][0x28] ;  /* 0x00000a00ff017b82 */ /* 0x000e240000000800 */
[----:B0-----:R-:W-:Y:S01]  /*0010*/  VIADD R1, R1, 0xffffff20 ;  /* 0xffffff2001017836 */ /* 0x001fe20000000000 */
[----:B------:R-:W0:Y:S01]  /*0020*/  S2R R3, SR_TID.X ;  /* 0x0000000000037919 */ /* 0x000e220000002100 */
[----:B------:R-:W-:Y:S01]  /*0030*/  ELECT P0, URZ, PT ;  /* 0x00000000003f782f */ /* 0x000fe20003800000 */
[----:B------:R-:W-:Y:S01]  /*0040*/  BSSY B0, `(.L_x_386) ;  /* 0x000000e000007945 */ /* 0x000fe20003800000 */
[--C-:B0-----:R-:W-:Y:S02]  /*0050*/  SHF.R.U32.HI R0, RZ, 0x5, R3.reuse ;  /* 0x00000005ff007819 */ /* 0x101fe40000011603 */
[----:B------:R-:W-:-:S03]  /*0060*/  SHF.R.U32.HI R3, RZ, 0x7, R3 ;  /* 0x00000007ff037819 */ /* 0x000fc60000011603 */
[----:B------:R-:W0:Y:S02]  /*0070*/  SHFL.IDX PT, R2, R0, RZ, 0x1f ;  /* 0x00001fff00027589 */ /* 0x000e2400000e0000 */
[----:B0-----:R-:W-:-:S13]  /*0080*/  ISETP.EQ.AND P0, PT, R2, RZ, P0 ;  /* 0x000000ff0200720c */ /* 0x001fda0000702270 */
[----:B------:R-:W-:Y:S05]  /*0090*/  @!P0 BRA `(.L_x_387) ;  /* 0x0000000000208947 */ /* 0x000fea0003800000 */
[----:B------:R-:W-:Y:S02]  /*00a0*/  ULDC.64 UR4, c[0x0][0x198] ;  /* 0x0000660000047ab9 */ /* 0x000fe40000000a00 */
[----:B------:R-:W-:Y:S02]  /*00b0*/  UIADD3 UR6, UP0, UR4, 0x570, URZ ;  /* 0x0000057004067890 */ /* 0x000fe4000ff1e03f */
[----:B------:R-:W-:Y:S02]  /*00c0*/  UIADD3 UR4, UP1, UR4, 0x670, URZ ;  /* 0x0000067004047890 */ /* 0x000fe4000ff3e03f */
[----:B------:R-:W-:Y:S02]  /*00d0*/  UIADD3.X UR7, URZ, UR5, URZ, UP0, !UPT ;  /* 0x000000053f077290 */ /* 0x000fe400087fe43f */
[----:B------:R-:W-:-:S07]  /*00e0*/  UIADD3.X UR5, URZ, UR5, URZ, UP1, !UPT ;  /* 0x000000053f057290 */ /* 0x000fce0008ffe43f */
[----:B------:R0:W-:Y:S02]  /*00f0*/  UTMACCTL.PF [UR6] ;  /* 0x00000000060079b9 */ /* 0x0001e40008040000 */
[----:B------:R0:W-:Y:S02]  /*0100*/  UTMACCTL.PF [UR4] ;  /* 0x00000000040079b9 */ /* 0x0001e40008040000 */
[----:B0-----:R-:W-:Y:S01]  /*0110*/  NOP ;  /* 0x0000000000007918 */ /* 0x001fe20000000000 */
.L_x_387:
[----:B------:R-:W-:Y:S05]  /*0120*/  BSYNC B0 ;  /* 0x0000000000007941 */ /* 0x000fea0003800000 */
.L_x_386:
[----:B------:R-:W-:Y:S01]  /*0130*/  VOTEU.ANY UP0, P0 ;  /* 0x00000000003f7886 */ /* 0x000fe20000000100 */
[----:B------:R-:W0:Y:S01]  /*0140*/  SHFL.IDX PT, R3, R3, RZ, 0x1f ;  /* 0x00001fff03037589 */ /* 0x000e2200000e0000 */
[----:B------:R-:W-:Y:S01]  /*0150*/  UMOV UR4, 0x80 ;  /* 0x0000008000047882 */ /* 0x000fe20000000000 */
[----:B------:R-:W-:Y:S01]  /*0160*/  UMOV UR7, 0x180 ;  /* 0x0000018000077882 */ /* 0x000fe20000000000 */
[----:B------:R-:W-:Y:S01]  /*0170*/  VOTEU.ANY UP1, P0 ;  /* 0x00000000003f7886 */ /* 0x000fe20000020100 */
[----:B------:R-:W1:Y:S01]  /*0180*/  @UP0 S2UR UR8, SR_CgaCtaId ;  /* 0x00000000000809c3 */ /* 0x000e620000008800 */
[----:B------:R-:W2:Y:S01]  /*0190*/  SHFL.IDX PT, R2, R0, RZ, 0x1f ;  /* 0x00001fff00027589 */ /* 0x000ea200000e0000 */
[----:B------:R-:W-:Y:S01]  /*01a0*/  @UP0 UMOV UR6, 0x400 ;  /* 0x0000040000060882 */ /* 0x000fe20000000000 */
[----:B------:R-:W-:-:S04]  /*01b0*/  @UP0 UIADD3 UR4, -UR4, 0x100000, URZ ;  /* 0x0010000004040890 */ /* 0x000fc8000fffe13f */
[----:B------:R-:W-:Y:S02]  /*01c0*/  @UP0 USHF.L.U32 UR5, UR4, 0xb, URZ ;  /* 0x0000000b04050899 */ /* 0x000fe4000800063f */
[----:B------:R-:W-:Y:S01]  /*01d0*/  @UP0 USHF.L.U32 UR4, UR4, 0x1, URZ ;  /* 0x0000000104040899 */ /* 0x000fe2000800063f */
[----:B------:R-:W-:Y:S01]  /*01e0*/  VOTEU.ANY UP2, P0 ;  /* 0x00000000003f7886 */ /* 0x000fe20000040100 */
[----:B0-----:R-:W-:Y:S01]  /*01f0*/  R2UR UR9, R3 ;  /* 0x00000000030972ca */ /* 0x001fe200000e0000 */
[----:B-1----:R-:W-:Y:S01]  /*0200*/  @UP0 ULEA UR8, UR8, UR6, 0x18 ;  /* 0x0000000608080291 */ /* 0x002fe2000f8ec03f */
[----:B--2---:R-:W-:Y:S01]  /*0210*/  ISETP.NE.AND P1, PT, R2, RZ, PT ;  /* 0x000000ff0200720c */ /* 0x004fe20003f25270 */
[----:B------:R-:W-:-:S04]  /*0220*/  @UP0 UIADD3 UR6, -UR7, 0x100000, URZ ;  /* 0x0010000007060890 */ /* 0x000fc8000fffe13f */
[----:B------:R-:W-:Y:S02]  /*0230*/  @UP0 USHF.L.U32 UR7, UR6, 0xb, URZ ;  /* 0x0000000b06070899 */ /* 0x000fe4000800063f */
[----:B------:R-:W-:-:S04]  /*0240*/  @UP0 USHF.L.U32 UR6, UR6, 0x1, URZ ;  /* 0x0000000106060899 */ /* 0x000fc8000800063f */
[----:B------:R-:W-:Y:S01]  /*0250*/  UISETP.NE.AND UP0, UPT, UR9, URZ, UPT ;  /* 0x0000003f0900728c */ /* 0x000fe2000bf05270 */
[----:B------:R-:W0:Y:S02]  /*0260*/  FENCE.VIEW.ASYNC.S ;  /* 0x00000000000073c6 */ /* 0x000e240000000000 */
[----:B0-----:R0:W1:Y:S05]  /*0270*/  @UP1 SYNCS.EXCH.64 URZ, [UR8+0x2d800], UR4 ;  /* 0x02d80004083f15b2 */ /* 0x00106a0008000100 */
[----:B------:R0:W2:Y:S01]  /*0280*/  @UP2 SYNCS.EXCH.64 URZ, [UR8+0x2d820], UR6 ;  /* 0x02d82006083f25b2 */ /* 0x0000a20008000100 */
        /* <DEDUP_REMOVED lines=14> */
[----:B0-----:R3:W4:Y:S08]  /*0370*/  SYNCS.EXCH.64 URZ, [UR8+0x2d830], UR4 ;  /* 0x02d83004083f75b2 */ /* 0x0017300008000100 */
[----:B------:R3:W0:Y:S01]  /*0380*/  SYNCS.EXCH.64 URZ, [UR8+0x2d840], UR6 ;  /* 0x02d84006083f75b2 */ /* 0x0006220008000100 */
[----:B------:R3:W0:Y:S01]  /*0390*/  SYNCS.EXCH.64 URZ, [UR8+0x2d838], UR4 ;  /* 0x02d83804083f75b2 */ /* 0x0006220008000100 */
[----:B------:R3:W0:Y:S02]  /*03a0*/  SYNCS.EXCH.64 URZ, [UR8+0x2d848], UR6 ;  /* 0x02d84806083f75b2 */ /* 0x0006240008000100 */
[----:B---3--:R-:W-:Y:S01]  /*03b0*/  NOP ;  /* 0x0000000000007918 */ /* 0x008fe20000000000 */
.L_x_388:
[----:B------:R-:W3:Y:S01]  /*03c0*/  SHFL.IDX PT, R2, R0, RZ, 0x1f ;  /* 0x00001fff00027589 */ /* 0x000ee200000e0000 */
[----:B------:R-:W-:Y:S01]  /*03d0*/  NOP ;  /* 0x0000000000007918 */ /* 0x000fe20000000000 */
[----:B---3--:R-:W-:-:S13]  /*03e0*/  ISETP.NE.AND P0, PT, R2, RZ, PT ;  /* 0x000000ff0200720c */ /* 0x008fda0003f05270 */
        /* <DEDUP_REMOVED lines=17> */
[----:B------:R3:W0:Y:S02]  /*0500*/  SYNCS.EXCH.64 URZ, [UR8+0x2d868], UR6 ;  /* 0x02d86806083f75b2 */ /* 0x0006240008000100 */
[----:B---3--:R-:W-:Y:S01]  /*0510*/  NOP ;  /* 0x0000000000007918 */ /* 0x008fe20000000000 */
.L_x_389:
[----:B------:R-:W3:Y:S01]  /*0520*/  SHFL.IDX PT, R2, R0, RZ, 0x1f ;  /* 0x00001fff00027589 */ /* 0x000ee200000e0000 */
[----:B------:R-:W-:Y:S01]  /*0530*/  NOP ;  /* 0x0000000000007918 */ /* 0x000fe20000000000 */
[----:B---3--:R-:W-:-:S13]  /*0540*/  ISETP.NE.AND P0, PT, R2, RZ, PT ;  /* 0x000000ff0200720c */ /* 0x008fda0003f05270 */
        /* <DEDUP_REMOVED lines=13> */
[----:B------:R3:W0:Y:S02]  /*0620*/  SYNCS.EXCH.64 URZ, [UR6+0x2d888], UR4 ;  /* 0x02d88804063f75b2 */ /* 0x0006240008000100 */
[----:B---3--:R-:W-:Y:S01]  /*0630*/  NOP ;  /* 0x0000000000007918 */ /* 0x008fe20000000000 */
.L_x_390:
        /* <DEDUP_REMOVED lines=22> */
.L_x_391:
        /* <DEDUP_REMOVED lines=22> */
.L_x_392:
[----:B------:R-:W-:Y:S01]  /*0900*/  PLOP3.LUT P0, PT, PT, PT, UP0, 0x80, 0x0 ;  /* 0x000000000000781c */ /* 0x000fe20003f0f008 */
[----:B------:R-:W-:Y:S01]  /*0910*/  UMOV UR36, 0x1 ;  /* 0x0000000100247882 */ /* 0x000fe20000000000 */
[----:B------:R-:W-:Y:S01]  /*0920*/  NOP ;  /* 0x0000000000007918 */ /* 0x000fe20000000000 */
[----:B------:R-:W-:Y:S01]  /*0930*/  USEL UR36, UR36, 0x2, !UP0 ;  /* 0x0000000224247887 */ /* 0x000fe2000c000000 */
[----:B------:R-:W-:Y:S01]  /*0940*/  BSSY B9, `(.L_x_393) ;  /* 0x0001a49000097945 */ /* 0x000fe20003800000 */
[----:B------:R-:W-:Y:S01]  /*0950*/  ULDC.64 UR42, c[0x0][0x208] ;  /* 0x00008200002a7ab9 */ /* 0x000fe20000000a00 */
[----:B012-4-:R-:W-:Y:S07]  /*0960*/  BAR.SYNC.DEFER_BLOCKING 0x0 ;  /* 0x0000000000007b1d */ /* 0x017fee0000010000 */
[----:B------:R-:W-:Y:S05]  /*0970*/  @!P0 BRA `(.L_x_394) ;  /* 0x0000013000ac8947 */ /* 0x000fea0003800000 */
.L_x_395:
[----:B------:R-:W-:-:S08]  /*0980*/  NOP ;  /* 0x0000000000007918 */ /* 0x000fd00000000000 */
[----:B------:R-:W0:Y:S02]  /*0990*/  USETMAXREG.TRY_ALLOC.CTAPOOL UP0, 0xa0 ;  /* 0x000000a0000079c8 */ /* 0x000e240008000600 */
[----:B0-----:R-:W-:-:S13]  /*09a0*/  PLOP3.LUT P0, PT, PT, PT, UP0, 0x80, 0x0 ;  /* 0x000000000000781c */ /* 0x001fda0003f0f008 */
[----:B------:R-:W-:Y:S05]  /*09b0*/  @!P0 BRA `(.L_x_395) ;  /* 0xfffffffc00f08947 */ /* 0x000fea000383ffff */
[----:B------:R-:W0:Y:S01]  /*09c0*/  S2R R0, SR_TID.X ;  /* 0x0000000000007919 */ /* 0x000e220000002100 */
[----:B------:R-:W1:Y:S01]  /*09d0*/  S2UR UR39, SR_CgaCtaId ;  /* 0x00000000002779c3 */ /* 0x000e620000008800 */
[----:B------:R-:W-:Y:S01]  /*09e0*/  UMOV UR4, 0x400 ;  /* 0x0000040000047882 */ /* 0x000fe20000000000 */
[----:B------:R-:W-:-:S06]  /*09f0*/  LOP3.LUT R19, R19, 0xffffffef, RZ, 0xc0, !PT ;  /* 0xffffffef13137812 */ /* 0x000fcc00078ec0ff */
[----:B------:R-:W-:Y:S06]  /*0a00*/  BAR.ARV 0x8, 0x200 ;  /* 0x0208000000007b1d */ /* 0x000fec0000002000 */
[----:B-1----:R-:W-:-:S06]  /*0a10*/  ULEA UR4, UR39, UR4, 0x18 ;  /* 0x0000000427047291 */ /* 0x002fcc000f8ec03f */
[----:B------:R-:W-:Y:S01]  /*0a20*/  IMAD.U32 R2, RZ, RZ, UR4 ;  /* 0x00000004ff027e24 */ /* 0x000fe2000f8e00ff */
[----:B0-----:R-:W-:Y:S01]  /*0a30*/  SHF.R.U32.HI R0, RZ, 0x7, R0 ;  /* 0x00000007ff007819 */ /* 0x001fe20000011600 */
[----:B------:R-:W-:-:S03]  /*0a40*/  ULDC UR4, c[0x0][0xc3c] ;  /* 0x00030f0000047ab9 */ /* 0x000fc60000000800 */
[----:B------:R-:W-:-:S13]  /*0a50*/  ISETP.NE.AND P0, PT, R0, 0x1, PT ;  /* 0x000000010000780c */ /* 0x000fda0003f05270 */
[----:B------:R-:W-:Y:S01]  /*0a60*/  @P0 LOP3.LUT R19, R19, 0x10, RZ, 0xfc, !PT ;  /* 0x0000001013130812 */ /* 0x000fe200078efcff */
[----:B------:R-:W-:Y:S08]  /*0a70*/  @!P0 BAR.ARV 0x9, 0x100 ;  /* 0x0244000000008b1d */ /* 0x000ff00000002000 */
[----:B------:R-:W-:Y:S06]  /*0a80*/  BAR.SYNC.DEFER_BLOCKING 0x5, 0x200 ;  /* 0x0148000000007b1d */ /* 0x000fec0000010000 */
[----:B------:R-:W0:Y:S02]  /*0a90*/  LDS.128 R96, [R2+0x2d8d0] ;  /* 0x02d8d00002607984 */ /* 0x000e240000000c00 */
[----:B------:R-:W-:Y:S06]  /*0aa0*/  BAR.ARV 0x4, 0x200 ;  /* 0x0108000000007b1d */ /* 0x000fec0000002000 */
[----:B0-----:R-:W-:-:S13]  /*0ab0*/  ISETP.GE.AND P0, PT, R99, UR4, PT ;  /* 0x0000000463007c0c */ /* 0x001fda000bf06270 */
[----:B------:R-:W-:Y:S05]  /*0ac0*/  @P0 BRA `(.L_x_396) ;  /* 0x000001a000c00947 */ /* 0x000fea0003800000 */
[----:B------:R-:W0:Y:S01]  /*0ad0*/  S2R R0, SR_TID.X ;  /* 0x0000000000007919 */ /* 0x000e220000002100 */
[----:B------:R-:W-:Y:S01]  /*0ae0*/  R2UR UR38, R2 ;  /* 0x00000000022672ca */ /* 0x000fe200000e0000 */
[----:B------:R-:W-:Y:S01]  /*0af0*/  IMAD.MOV.U32 R18, RZ, RZ, RZ ;  /* 0x000000ffff127224 */ /* 0x000fe200078e00ff */
[----:B------:R-:W-:Y:S01]  /*0b00*/  ULOP3.LUT UR40, UR36, 0x1, URZ, 0xfc, !UPT ;  /* 0x0000000124287892 */ /* 0x000fe2000f8efc3f */
[----:B------:R-:W-:Y:S01]  /*0b10*/  IMAD.MOV.U32 R138, RZ, RZ, RZ ;  /* 0x000000ffff8a7224 */ /* 0x000fe200078e00ff */
[----:B------:R-:W-:Y:S01]  /*0b20*/  UMOV UR37, URZ ;  /* 0x0000003f00257c82 */ /* 0x000fe20008000000 */
[----:B------:R-:W-:Y:S02]  /*0b30*/  IMAD.MOV.U32 R151, RZ, RZ, RZ ;  /* 0x000000ffff977224 */ /* 0x000fe400078e00ff */
[----:B------:R-:W-:-:S06]  /*0b40*/  IMAD.MOV.U32 R140, RZ, RZ, RZ ;  /* 0x000000ffff8c7224 */ /* 0x000fcc00078e00ff */
[----:B------:R-:W-:Y:S01]  /*0b50*/  UIADD3 UR38, UR38, 0xc400, URZ ;  /* 0x0000c40026267890 */ /* 0x000fe2000fffe03f */
[----:B0-----:R-:W-:-:S05]  /*0b60*/  VIADD R0, R0, 0xffffff80 ;  /* 0xffffff8000007836 */ /* 0x001fca0000000000 */
[----:B------:R-:W-:Y:S02]  /*0b70*/  SHF.R.S32.HI R3, RZ, 0x1f, R0 ;  /* 0x0000001fff037819 */ /* 0x000fe40000011400 */
[-C--:B------:R-:W-:Y:S02]  /*0b80*/  LEA.HI R12, R0, R0.reuse, RZ, 0x1 ;  /* 0x00000000000c7211 */ /* 0x080fe400078f08ff */
[CC--:B------:R-:W-:Y:S02]  /*0b90*/  LEA.HI R4, R3.reuse, R0.reuse, RZ, 0x7 ;  /* 0x0000000003047211 */ /* 0x0c0fe400078f38ff */
[CC--:B------:R-:W-:Y:S02]  /*0ba0*/  LEA.HI R5, R3.reuse, R0.reuse, RZ, 0x4 ;  /* 0x0000000003057211 */ /* 0x0c0fe400078f20ff */
[----:B------:R-:W-:Y:S02]  /*0bb0*/  SHF.R.S32.HI R139, RZ, 0x1, R12 ;  /* 0x00000001ff8b7819 */ /* 0x000fe4000001140c */
[----:B------:R-:W-:-:S02]  /*0bc0*/  LEA.HI R6, R3, R0, RZ, 0x5 ;  /* 0x0000000003067211 */ /* 0x000fc400078f28ff */
[----:B------:R-:W-:Y:S02]  /*0bd0*/  LEA.HI R7, R3, R0, RZ, 0x2 ;  /* 0x0000000003077211 */ /* 0x000fe400078f10ff */
[----:B------:R-:W-:Y:S02]  /*0be0*/  LOP3.LUT R13, R12, 0xfffffffe, RZ, 0xc0, !PT ;  /* 0xfffffffe0c0d7812 */ /* 0x000fe400078ec0ff */
[----:B------:R-:W-:Y:S02]  /*0bf0*/  SHF.R.S32.HI R3, RZ, 0x7, R4 ;  /* 0x00000007ff037819 */ /* 0x000fe40000011404 */
[----:B------:R-:W-:Y:S01]  /*0c00*/  LOP3.LUT R11, R4, 0xffffff80, RZ, 0xc0, !PT ;  /* 0xffffff80040b7812 */ /* 0x000fe200078ec0ff */
[----:B------:R-:W-:Y:S01]  /*0c10*/  IMAD.IADD R16, R0, 0x1, -R13 ;  /* 0x0000000100107824 */ /* 0x000fe200078e0a0d */
[----:B------:R-:W-:Y:S01]  /*0c20*/  SHF.R.S32.HI R4, RZ, 0x4, R5 ;  /* 0x00000004ff047819 */ /* 0x000fe20000011405 */
[----:B------:R-:W-:Y:S01]  /*0c30*/  IMAD.HI R10, R3, 0x55555556, RZ ;  /* 0x55555556030a7827 */ /* 0x000fe200078e02ff */
[----:B------:R-:W-:-:S02]  /*0c40*/  LEA.HI R12, R12, R139, RZ, 0x1 ;  /* 0x0000008b0c0c7211 */ /* 0x000fc400078f08ff */
[----:B------:R-:W-:Y:S01]  /*0c50*/  LOP3.LUT R9, R7, 0xfffffffc, RZ, 0xc0, !PT ;  /* 0xfffffffc07097812 */ /* 0x000fe200078ec0ff */
[----:B------:R-:W-:Y:S01]  /*0c60*/  IMAD.SHL.U32 R142, R16, 0x4, RZ ;  /* 0x00000004108e7824 */ /* 0x000fe200078e00ff */
[----:B------:R-:W-:Y:S01]  /*0c70*/  SHF.R.S32.HI R8, RZ, 0x2, R7 ;  /* 0x00000002ff087819 */ /* 0x000fe20000011407 */
[C---:B------:R-:W-:Y:S01]  /*0c80*/  IMAD.IADD R20, R0.reuse, 0x1, -R11 ;  /* 0x0000000100147824 */ /* 0x040fe200078e0a0b */
[----:B------:R-:W-:Y:S01]  /*0c90*/  SHF.R.S32.HI R15, RZ, 0x1f, R7 ;  /* 0x0000001fff0f7819 */ /* 0x000fe20000011407 */
[----:B------:R-:W-:Y:S01]  /*0ca0*/  IMAD.IADD R9, R0, 0x1, -R9 ;  /* 0x0000000100097824 */ /* 0x000fe200078e0a09 */
[C---:B------:R-:W-:Y:S01]  /*0cb0*/  LOP3.LUT R7, R5.reuse, 0xfffffff0, RZ, 0xc0, !PT ;  /* 0xfffffff005077812 */ /* 0x040fe200078ec0ff */
[----:B------:R-:W-:Y:S01]  /*0cc0*/  VIADD R14, R142, 0x10 ;  /* 0x000000108e0e7836 */ /* 0x000fe20000000000 */
[----:B------:R-:W-:Y:S01]  /*0cd0*/  LEA.HI R5, R5, R4, RZ, 0x1 ;  /* 0x0000000405057211 */ /* 0x000fe200078f08ff */
[----:B------:R0:W-:Y:S01]  /*0ce0*/  STL [R1+0xa0], R16 ;  /* 0x0000a01001007387 */ /* 0x0001e20000100800 */
[----:B------:R-:W-:Y:S01]  /*0cf0*/  LOP3.LUT R12, R12, 0x7fffffe, RZ, 0xc0, !PT ;  /* 0x07fffffe0c0c7812 */ /* 0x000fe200078ec0ff */
[----:B------:R-:W-:Y:S01]  /*0d00*/  IMAD.IADD R7, R0, 0x1, -R7 ;  /* 0x0000000100077824 */ /* 0x000fe200078e0a07 */
[----:B------:R-:W-:Y:S01]  /*0d10*/  LEA.HI R15, R15, R8, RZ, 0x2 ;  /* 0x000000080f0f7211 */ /* 0x000fe200078f10ff */
[----:B------:R-:W-:Y:S01]  /*0d20*/  STL [R1+0xa4], R20 ;  /* 0x0000a41401007387 */ /* 0x000fe20000100800 */
[----:B------:R-:W-:Y:S01]  /*0d30*/  LOP3.LUT R5, R5, 0x1ffffffe, RZ, 0xc0, !PT ;  /* 0x1ffffffe05057812 */ /* 0x000fe200078ec0ff */
[----:B------:R-:W-:Y:S01]  /*0d40*/  IMAD.IADD R13, R139, 0x1, -R12 ;  /* 0x000000018b0d7824 */ /* 0x000fe200078e0a0c */
[----:B------:R-:W-:Y:S01]  /*0d50*/  LEA.HI R10, R10, R10, RZ, 0x1 ;  /* 0x0000000a0a0a7211 */ /* 0x000fe200078f08ff */
[----:B------:R-:W-:Y:S01]  /*0d60*/  STL [R1+0x20], R14 ;  /* 0x0000200e01007387 */ /* 0x000fe20000100800 */
[----:B------:R-:W-:Y:S01]  /*0d70*/  LOP3.LUT R15, R15, 0xfffffffc, RZ, 0xc0, !PT ;  /* 0xfffffffc0f0f7812 */ /* 0x000fe200078ec0ff */
[C---:B------:R-:W-:Y:S01]  /*0d80*/  IMAD.IADD R5, R4.reuse, 0x1, -R5 ;  /* 0x0000000104057824 */ /* 0x040fe200078e0a05 */
[----:B------:R-:W-:Y:S01]  /*0d90*/  SHF.R.S32.HI R0, RZ, 0x1f, R7 ;  /* 0x0000001fff007819 */ /* 0x000fe20000011407 */
[----:B------:R-:W-:Y:S01]  /*0da0*/  IMAD R146, R4, 0x8, R13 ;  /* 0x0000000804927824 */ /* 0x000fe200078e020d */
[----:B------:R-:W-:Y:S01]  /*0db0*/  LEA.HI R4, R9, R9, RZ, 0x1 ;  /* 0x0000000909047211 */ /* 0x000fe200078f08ff */
[----:B------:R-:W-:Y:S01]  /*0dc0*/  IMAD R10, R10, -0x3, R3 ;  /* 0xfffffffd0a0a7824 */ /* 0x000fe200078e0203 */
[----:B------:R-:W-:Y:S01]  /*0dd0*/  SHF.R.S32.HI R3, RZ, 0x1f, R20 ;  /* 0x0000001fff037819 */ /* 0x000fe20000011414 */
[----:B------:R-:W-:Y:S01]  /*0de0*/  IMAD.IADD R15, R8, 0x1, -R15 ;  /* 0x00000001080f7824 */ /* 0x000fe200078e0a0f */
[----:B------:R-:W-:Y:S01]  /*0df0*/  LOP3.LUT R4, R4, 0x1ffffffe, RZ, 0xc0, !PT ;  /* 0x1ffffffe04047812 */ /* 0x000fe200078ec0ff */
[C---:B------:R-:W-:Y:S01]  /*0e00*/  IMAD.IADD R8, R142.reuse, 0x1, R14 ;  /* 0x000000018e087824 */ /* 0x040fe200078e020e */
[----:B------:R-:W-:Y:S01]  /*0e10*/  LEA.HI R11, R3, R20, RZ, 0x2 ;  /* 0x00000014030b7211 */ /* 0x000fe200078f10ff */
[----:B------:R-:W-:Y:S01]  /*0e20*/  VIADD R155, R142, 0x20 ;  /* 0x000000208e9b7836 */ /* 0x000fe20000000000 */
[----:B------:R-:W-:Y:S01]  /*0e30*/  LEA.HI R0, R0, R7, RZ, 0x3 ;  /* 0x0000000700007211 */ /* 0x000fe200078f18ff */
[----:B------:R-:W-:Y:S01]  /*0e40*/  IMAD.IADD R9, R9, 0x1, -R4 ;  /* 0x0000000109097824 */ /* 0x000fe200078e0a04 */
[----:B------:R-:W-:Y:S01]  /*0e50*/  SHF.R.S32.HI R17, RZ, 0x1f, R8 ;  /* 0x0000001fff117819 */ /* 0x000fe20000011408 */
[----:B------:R-:W-:Y:S01]  /*0e60*/  IMAD.SHL.U32 R15, R15, 0x40, RZ ;  /* 0x000000400f0f7824 */ /* 0x000fe200078e00ff */
[--C-:B------:R-:W-:Y:S01]  /*0e70*/  SHF.R.S32.HI R12, RZ, 0x2, R11.reuse ;  /* 0x00000002ff0c7819 */ /* 0x100fe2000001140b */
[----:B0-----:R-:W-:Y:S01]  /*0e80*/  IMAD.SHL.U32 R16, R16, 0x8, RZ ;  /* 0x0000000810107824 */ /* 0x001fe200078e00ff */
[----:B------:R-:W-:Y:S01]  /*0e90*/  SHF.R.S32.HI R13, RZ, 0x1f, R11 ;  /* 0x0000001fff0d7819 */ /* 0x000fe2000001140b */
[----:B------:R-:W-:Y:S01]  /*0ea0*/  IMAD.SHL.U32 R146, R146, 0x20, RZ ;  /* 0x0000002092927824 */ /* 0x000fe200078e00ff */
[----:B------:R-:W-:Y:S01]  /*0eb0*/  LOP3.LUT R4, R0, 0xfffffff8, RZ, 0xc0, !PT ;  /* 0xfffffff800047812 */ /* 0x000fe200078ec0ff */
[C---:B------:R-:W-:Y:S01]  /*0ec0*/  VIADD R23, R16.reuse, 0x30 ;  /* 0x0000003010177836 */ /* 0x040fe20000000000 */
[----:B------:R-:W-:Y:S01]  /*0ed0*/  LEA.HI R147, R17, R8, RZ, 0x3 ;  /* 0x0000000811937211 */ /* 0x000fe200078f18ff */
[----:B------:R-:W-:Y:S01]  /*0ee0*/  VIADD R22, R16, 0x40 ;  /* 0x0000004010167836 */ /* 0x000fe20000000000 */
[----:B------:R-:W-:Y:S01]  /*0ef0*/  SHF.R.S32.HI R8, RZ, 0x5, R6 ;  /* 0x00000005ff087819 */ /* 0x000fe20000011406 */
[----:B------:R-:W-:Y:S01]  /*0f00*/  IMAD.IADD R4, R7, 0x1, -R4 ;  /* 0x0000000107047824 */ /* 0x000fe200078e0a04 */
[----:B------:R-:W-:Y:S01]  /*0f10*/  LEA.HI R13, R13, R12, RZ, 0x3 ;  /* 0x0000000c0d0d7211 */ /* 0x000fe200078f18ff */
[----:B------:R-:W-:Y:S01]  /*0f20*/  IMAD.SHL.U32 R6, R0, 0x40, RZ ;  /* 0x0000004000067824 */ /* 0x000fe200078e00ff */
[----:B------:R-:W-:Y:S01]  /*0f30*/  LOP3.LUT R11, R11, 0x7ffffffc, RZ, 0xc0, !PT ;  /* 0x7ffffffc0b0b7812 */ /* 0x000fe200078ec0ff */
[----:B------:R-:W-:Y:S01]  /*0f40*/  IMAD R17, R8, 0x10, R7 ;  /* 0x0000001008117824 */ /* 0x000fe200078e0207 */
[----:B------:R-:W-:Y:S01]  /*0f50*/  LOP3.LUT R13, R13, 0xfffffff8, RZ, 0xc0, !PT ;  /* 0xfffffff80d0d7812 */ /* 0x000fe200078ec0ff */
[----:B------:R-:W-:Y:S01]  /*0f60*/  IMAD.SHL.U32 R0, R5, 0x8, RZ ;  /* 0x0000000805007824 */ /* 0x000fe200078e00ff */
[----:B------:R-:W-:Y:S01]  /*0f70*/  LEA.HI R7, R3, R20, RZ, 0x5 ;  /* 0x0000001403077211 */ /* 0x000fe200078f28ff */
[C---:B------:R-:W-:Y:S01]  /*0f80*/  IMAD.SHL.U32 R3, R4.reuse, 0x40, RZ ;  /* 0x0000004004037824 */ /* 0x040fe200078e00ff */
[----:B------:R-:W-:Y:S01]  /*0f90*/  R2P PR, R4, 0x6 ;  /* 0x0000000604007804 */ /* 0x000fe20000000000 */
[----:B------:R-:W-:Y:S01]  /*0fa0*/  IMAD.IADD R12, R12, 0x1, -R13 ;  /* 0x000000010c0c7824 */ /* 0x000fe200078e0a0d */
[----:B------:R-:W-:Y:S01]  /*0fb0*/  SHF.R.S32.HI R7, RZ, 0x5, R7 ;  /* 0x00000005ff077819 */ /* 0x000fe20000011407 */
[----:B------:R-:W-:Y:S01]  /*0fc0*/  IMAD.U32 R5, R17, 0x20, R0 ;  /* 0x0000002011057824 */ /* 0x000fe200078e0000 */
[----:B------:R-:W-:Y:S01]  /*0fd0*/  LOP3.LUT R3, R3, 0x1c0, RZ, 0xc0, !PT ;  /* 0x000001c003037812 */ /* 0x000fe200078ec0ff */
[----:B------:R-:W-:Y:S01]  /*0fe0*/  IMAD.IADD R11, R20, 0x1, -R11 ;  /* 0x00000001140b7824 */ /* 0x000fe200078e0a0b */
[----:B------:R-:W-:Y:S01]  /*0ff0*/  LOP3.LUT R144, R15, 0xc0, RZ, 0xc0, !PT ;  /* 0x000000c00f907812 */ /* 0x000fe200078ec0ff */
[----:B------:R-:W-:Y:S01]  /*1000*/  IMAD R7, R7, 0x10, R12 ;  /* 0x0000001007077824 */ /* 0x000fe200078e020c */
[----:B------:R-:W-:Y:S01]  /*1010*/  LOP3.LUT R0, R3, 0x8, R0, 0xf8, !PT ;  /* 0x0000000803007812 */ /* 0x000fe200078ef800 */
[----:B------:R0:W-:Y:S01]  /*1020*/  STL [R1+0xd8], R5 ;  /* 0x0000d80501007387 */ /* 0x0001e20000100800 */
[----:B------:R-:W-:Y:S01]  /*1030*/  SHF.R.U32.HI R3, RZ, 0x3, R3 ;  /* 0x00000003ff037819 */ /* 0x000fe20000011603 */
[----:B------:R-:W-:Y:S01]  /*1040*/  IMAD R10, R10, 0x40, R7 ;  /* 0x000000400a0a7824 */ /* 0x000fe200078e0207 */
[----:B------:R-:W-:Y:S01]  /*1050*/  SHF.R.U32.HI R145, RZ, 0x3, R144 ;  /* 0x00000003ff917819 */ /* 0x000fe20000011690 */
[----:B------:R-:W-:Y:S01]  /*1060*/  VIADD R4, R142, 0x18 ;  /* 0x000000188e047836 */ /* 0x000fe20000000000 */
[----:B------:R-:W-:Y:S01]  /*1070*/  LOP3.LUT R3, R0, R3, RZ, 0x3c, !PT ;  /* 0x0000000300037212 */ /* 0x000fe200078e3cff */
[C---:B------:R-:W-:Y:S01]  /*1080*/  VIADD R0, R142.reuse, 0x28 ;  /* 0x000000288e007836 */ /* 0x040fe20000000000 */
[----:B------:R-:W-:Y:S01]  /*1090*/  STL [R1+0xd0], R10 ;  /* 0x0000d00a01007387 */ /* 0x000fe20000100800 */
[----:B------:R-:W-:Y:S01]  /*10a0*/  IMAD.IADD R13, R142, 0x1, R155 ;  /* 0x000000018e0d7824 */ /* 0x000fe200078e029b */
[----:B------:R-:W-:Y:S01]  /*10b0*/  LOP3.LUT R6, R6, 0x7ffffe00, RZ, 0xc0, !PT ;  /* 0x7ffffe0006067812 */ /* 0x000fe200078ec0ff */
[----:B0-----:R-:W-:Y:S01]  /*10c0*/  VIADD R5, R142, 0x8 ;  /* 0x000000088e057836 */ /* 0x001fe20000000000 */
[----:B------:R-:W-:Y:S01]  /*10d0*/  SHF.R.S32.HI R17, RZ, 0x1f, R16 ;  /* 0x0000001fff117819 */ /* 0x000fe20000011410 */
[----:B------:R-:W-:Y:S01]  /*10e0*/  IMAD.SHL.U32 R27, R11, 0x2, RZ ;  /* 0x000000020b1b7824 */ /* 0x000fe200078e00ff */
[----:B------:R-:W-:Y:S01]  /*10f0*/  SHF.R.S32.HI R14, RZ, 0x1f, R13 ;  /* 0x0000001fff0e7819 */ /* 0x000fe2000001140d */
[----:B------:R-:W-:Y:S01]  /*1100*/  IMAD R6, R8, 0x400, R6 ;  /* 0x0000040008067824 */ /* 0x000fe200078e0206 */
[----:B------:R-:W-:Y:S01]  /*1110*/  STL [R1+0x28], R5 ;  /* 0x0000280501007387 */ /* 0x000fe20000100800 */
[C---:B------:R-:W-:Y:S01]  /*1120*/  VIADD R26, R27.reuse, 0x8 ;  /* 0x000000081b1a7836 */ /* 0x040fe20000000000 */
[----:B------:R-:W-:Y:S01]  /*1130*/  LEA.HI R14, R14, R13, RZ, 0x3 ;  /* 0x0000000d0e0e7211 */ /* 0x000fe200078f18ff */
[C---:B------:R-:W-:Y:S01]  /*1140*/  VIADD R25, R27.reuse, 0x10 ;  /* 0x000000101b197836 */ /* 0x040fe20000000000 */
[----:B------:R0:W-:Y:S01]  /*1150*/  STL [R1+0x24], R4 ;  /* 0x0000240401007387 */ /* 0x0001e20000100800 */
[C---:B------:R-:W-:Y:S01]  /*1160*/  VIADD R24, R27.reuse, 0x18 ;  /* 0x000000181b187836 */ /* 0x040fe20000000000 */
[----:B------:R-:W-:Y:S01]  /*1170*/  SHF.R.S32.HI R154, RZ, 0x1f, R23 ;  /* 0x0000001fff9a7819 */ /* 0x000fe20000011417 */
[C---:B------:R-:W-:Y:S01]  /*1180*/  VIADD R21, R27.reuse, 0x20 ;  /* 0x000000201b157836 */ /* 0x040fe20000000000 */
[----:B------:R1:W-:Y:S01]  /*1190*/  STL [R1+0x2c], R0 ;  /* 0x00002c0001007387 */ /* 0x0003e20000100800 */
[C---:B------:R-:W-:Y:S01]  /*11a0*/  VIADD R20, R27.reuse, 0x28 ;  /* 0x000000281b147836 */ /* 0x040fe20000000000 */
[----:B------:R-:W-:Y:S01]  /*11b0*/  SHF.R.S32.HI R153, RZ, 0x1f, R22 ;  /* 0x0000001fff997819 */ /* 0x000fe20000011416 */
[C---:B------:R-:W-:Y:S01]  /*11c0*/  VIADD R13, R27.reuse, 0x30 ;  /* 0x000000301b0d7836 */ /* 0x040fe20000000000 */
[----:B------:R-:W-:Y:S01]  /*11d0*/  STL [R1+0x70], R27 ;  /* 0x0000701b01007387 */ /* 0x000fe20000100800 */
[C---:B------:R-:W-:Y:S01]  /*11e0*/  VIADD R12, R27.reuse, 0x38 ;  /* 0x000000381b0c7836 */ /* 0x040fe20000000000 */
[--C-:B0-----:R-:W-:Y:S01]  /*11f0*/  LOP3.LUT R4, R144, 0x18, R16.reuse, 0xf8, !PT ;  /* 0x0000001890047812 */ /* 0x101fe200078ef810 */
[C---:B------:R-:W-:Y:S01]  /*1200*/  VIADD R8, R27.reuse, 0x40 ;  /* 0x000000401b087836 */ /* 0x040fe20000000000 */
[----:B------:R-:W-:Y:S01]  /*1210*/  STL [R1+0x98], R26 ;  /* 0x0000981a01007387 */ /* 0x000fe20000100800 */
[----:B------:R-:W-:Y:S01]  /*1220*/  IMAD.IADD R3, R6, 0x1, R3 ;  /* 0x0000000106037824 */ /* 0x000fe200078e0203 */
[----:B-1----:R-:W-:Y:S01]  /*1230*/  LOP3.LUT R0, R144, 0x8, R16, 0xf8, !PT ;  /* 0x0000000890007812 */ /* 0x002fe200078ef810 */
[C---:B------:R-:W-:Y:S01]  /*1240*/  VIADD R6, R27.reuse, 0x48 ;  /* 0x000000481b067836 */ /* 0x040fe20000000000 */
[-C--:B------:R-:W-:Y:S01]  /*1250*/  LOP3.LUT R11, R4, R145.reuse, RZ, 0x3c, !PT ;  /* 0x00000091040b7212 */ /* 0x080fe200078e3cff */
[----:B------:R-:W-:Y:S01]  /*1260*/  STL [R1+0x94], R25 ;  /* 0x0000941901007387 */ /* 0x000fe20000100800 */
[----:B------:R-:W-:Y:S01]  /*1270*/  LOP3.LUT R5, R0, R145, RZ, 0x3c, !PT ;  /* 0x0000009100057212 */ /* 0x000fe200078e3cff */
[----:B------:R-:W-:Y:S01]  /*1280*/  VIADD R4, R27, 0x50 ;  /* 0x000000501b047836 */ /* 0x000fe20000000000 */
[----:B------:R-:W-:Y:S01]  /*1290*/  SHF.R.S32.HI R147, RZ, 0x3, R147 ;  /* 0x00000003ff937819 */ /* 0x000fe20000011493 */
[----:B------:R-:W-:Y:S01]  /*12a0*/  STL [R1+0x90], R24 ;  /* 0x0000901801007387 */ /* 0x000fe20000100800 */
[----:B------:R-:W-:Y:S01]  /*12b0*/  IMAD R3, R3, 0x2, R2 ;  /* 0x0000000203037824 */ /* 0x000fe200078e0202 */
[----:B------:R-:W-:Y:S01]  /*12c0*/  SHF.R.S32.HI R150, RZ, 0x3, R14 ;  /* 0x00000003ff967819 */ /* 0x000fe2000001140e */
[----:B------:R-:W-:Y:S01]  /*12d0*/  IMAD.IADD R0, R146, 0x1, R5 ;  /* 0x0000000192007824 */ /* 0x000fe200078e0205 */
[----:B------:R-:W-:Y:S01]  /*12e0*/  STL [R1+0x8c], R21 ;  /* 0x00008c1501007387 */ /* 0x000fe20000100800 */
[----:B------:R-:W-:Y:S01]  /*12f0*/  SHF.R.S32.HI R5, RZ, 0x1f, R26 ;  /* 0x0000001fff057819 */ /* 0x000fe2000001141a */
[----:B------:R-:W-:-:S02]  /*1300*/  IMAD.MOV.U32 R7, RZ, RZ, 0x40 ;  /* 0x00000040ff077424 */ /* 0x000fc400078e00ff */
[----:B------:R-:W-:Y:S01]  /*1310*/  STL [R1+0x88], R20 ;  /* 0x0000881401007387 */ /* 0x000fe20000100800 */
[----:B------:R-:W-:Y:S02]  /*1320*/  IMAD.IADD R11, R146, 0x1, R11 ;  /* 0x00000001920b7824 */ /* 0x000fe400078e020b */
[----:B------:R-:W-:Y:S01]  /*1330*/  SEL R7, R7, 0xffffffc0, !P2 ;  /* 0xffffffc007077807 */ /* 0x000fe20005000000 */
[----:B------:R-:W-:Y:S01]  /*1340*/  STL [R1+0x84], R13 ;  /* 0x0000840d01007387 */ /* 0x000fe20000100800 */
[----:B------:R-:W-:-:S03]  /*1350*/  VIADD R136, R16, 0x50 ;  /* 0x0000005010887836 */ /* 0x000fc60000000000 */
[----:B------:R0:W-:Y:S02]  /*1360*/  STL [R1+0x80], R12 ;  /* 0x0000800c01007387 */ /* 0x0001e40000100800 */
[----:B------:R-:W-:Y:S02]  /*1370*/  SHF.R.S32.HI R152, RZ, 0x1f, R136 ;  /* 0x0000001fff987819 */ /* 0x000fe40000011488 */
[----:B------:R1:W-:Y:S04]  /*1380*/  STL [R1+0x6c], R4 ;  /* 0x00006c0401007387 */ /* 0x0003e80000100800 */
[----:B------:R-:W-:Y:S01]  /*1390*/  STL [R1+0x7c], R8 ;  /* 0x00007c0801007387 */ /* 0x000fe20000100800 */
[----:B0-----:R-:W-:-:S03]  /*13a0*/  SHF.R.S32.HI R12, RZ, 0x1f, R12 ;  /* 0x0000001fff0c7819 */ /* 0x001fc6000001140c */
[----:B------:R0:W-:Y:S01]  /*13b0*/  STL [R1+0x4c], R0 ;  /* 0x00004c0001007387 */ /* 0x0001e20000100800 */
[----:B-1----:R-:W-:-:S03]  /*13c0*/  SHF.R.S32.HI R4, RZ, 0x1f, R25 ;  /* 0x0000001fff047819 */ /* 0x002fc60000011419 */
[----:B------:R-:W-:Y:S04]  /*13d0*/  STL [R1+0x78], R6 ;  /* 0x0000780601007387 */ /* 0x000fe80000100800 */
[----:B------:R1:W-:Y:S01]  /*13e0*/  STL [R1+0xc8], R5 ;  /* 0x0000c80501007387 */ /* 0x0003e20000100800 */
[----:B0-----:R-:W-:-:S03]  /*13f0*/  SHF.R.S32.HI R0, RZ, 0x1f, R24 ;  /* 0x0000001fff007819 */ /* 0x001fc60000011418 */
[----:B------:R0:W-:Y:S04]  /*1400*/  STL [R1+0xc4], R4 ;  /* 0x0000c40401007387 */ /* 0x0001e80000100800 */
[----:B------:R2:W-:Y:S01]  /*1410*/  STL [R1+0xc0], R0 ;  /* 0x0000c00001007387 */ /* 0x0005e20000100800 */
[----:B-1----:R-:W-:Y:S02]  /*1420*/  SHF.R.S32.HI R5, RZ, 0x1f, R21 ;  /* 0x0000001fff057819 */ /* 0x002fe40000011415 */
[----:B0-----:R-:W-:-:S03]  /*1430*/  SHF.R.S32.HI R4, RZ, 0x1f, R13 ;  /* 0x0000001fff047819 */ /* 0x001fc6000001140d */
[----:B------:R0:W-:Y:S01]  /*1440*/  STL [R1+0xbc], R5 ;  /* 0x0000bc0501007387 */ /* 0x0001e20000100800 */
[----:B--2---:R-:W-:-:S03]  /*1450*/  SHF.R.S32.HI R0, RZ, 0x1f, R20 ;  /* 0x0000001fff007819 */ /* 0x004fc60000011414 */
[----:B------:R-:W-:Y:S04]  /*1460*/  STL [R1+0x30], R3 ;  /* 0x0000300301007387 */ /* 0x000fe80000100800 */
[----:B------:R1:W-:Y:S01]  /*1470*/  STL [R1+0xb8], R0 ;  /* 0x0000b80001007387 */ /* 0x0003e20000100800 */
[----:B0-----:R-:W-:-:S03]  /*1480*/  SHF.R.S32.HI R5, RZ, 0x1f, R8 ;  /* 0x0000001fff057819 */ /* 0x001fc60000011408 */
[----:B------:R0:W-:Y:S04]  /*1490*/  STL [R1+0xb4], R4 ;  /* 0x0000b40401007387 */ /* 0x0001e80000100800 */
[----:B------:R-:W-:Y:S01]  /*14a0*/  STL [R1+0xb0], R12 ;  /* 0x0000b00c01007387 */ /* 0x000fe20000100800 */
[----:B-1----:R-:W-:-:S03]  /*14b0*/  VIADD R0, R3, 0x21800 ;  /* 0x0002180003007836 */ /* 0x002fc60000000000 */
[----:B------:R1:W-:Y:S01]  /*14c0*/  STL [R1+0xac], R5 ;  /* 0x0000ac0501007387 */ /* 0x0003e20000100800 */
[----:B------:R-:W-:Y:S01]  /*14d0*/  VIADD R3, R3, 0x21820 ;  /* 0x0002182003037836 */ /* 0x000fe20000000000 */
[----:B0-----:R-:W-:Y:S01]  /*14e0*/  SHF.R.S32.HI R4, RZ, 0x1f, R6 ;  /* 0x0000001fff047819 */ /* 0x001fe20000011406 */
[C---:B------:R-:W-:Y:S02]  /*14f0*/  @P1 VIADD R3, R0.reuse, 0xffffffe0 ;  /* 0xffffffe000031836 */ /* 0x040fe40000000000 */
[----:B------:R-:W-:Y:S02]  /*1500*/  IMAD.IADD R0, R0, 0x1, R7 ;  /* 0x0000000100007824 */ /* 0x000fe400078e0207 */
[----:B------:R0:W-:Y:S01]  /*1510*/  STL [R1+0xa8], R4 ;  /* 0x0000a80401007387 */ /* 0x0001e20000100800 */
[----:B-1----:R-:W-:-:S05]  /*1520*/  LEA R5, R11, UR38, 0x1 ;  /* 0x000000260b057c11 */ /* 0x002fca000f8e08ff */
[----:B------:R-:W-:Y:S01]  /*1530*/  STL [R1+0xcc], R5 ;  /* 0x0000cc0501007387 */ /* 0x000fe20000100800 */
[----:B0-----:R-:W-:-:S03]  /*1540*/  IMAD R4, R9, 0x8, R10 ;  /* 0x0000000809047824 */ /* 0x001fc600078e020a */
[----:B------:R-:W-:Y:S04]  /*1550*/  STL [R1+0x50], R3 ;  /* 0x0000500301007387 */ /* 0x000fe80000100800 */
[----:B------:R0:W-:Y:S04]  /*1560*/  STL [R1+0xd4], R4 ;  /* 0x0000d40401007387 */ /* 0x0001e80000100800 */
[----:B------:R1:W-:Y:S01]  /*1570*/  STL [R1+0x38], R0 ;  /* 0x0000380001007387 */ /* 0x0003e20000100800 */
[----:B0-----:R-:W-:Y:S02]  /*1580*/  IMAD.IADD R4, R7, 0x1, R3 ;  /* 0x0000000107047824 */ /* 0x001fe400078e0203 */
[----:B-1----:R-:W-:-:S03]  /*1590*/  VIADD R0, R3, 0x6000 ;  /* 0x0000600003007836 */ /* 0x002fc60000000000 */
[----:B------:R0:W-:Y:S04]  /*15a0*/  STL [R1+0x34], R4 ;  /* 0x0000340401007387 */ /* 0x0001e80000100800 */
[----:B------:R0:W-:Y:S02]  /*15b0*/  STL [R1+0x54], R0 ;  /* 0x0000540001007387 */ /* 0x0001e40000100800 */
.L_x_549:
[----:B0-23--:R-:W0:Y:S02]  /*15c0*/  LDC.64 R4, c[0x0][0xc88] ;  /* 0x00032200ff047b82 */ /* 0x00de240000000a00 */
[----:B0-----:R-:W-:-:S05]  /*15d0*/  IMAD.WIDE R4, R99, 0x4, R4 ;  /* 0x0000000463047825 */ /* 0x001fca00078e0204 */
[----:B----4-:R-:W2:Y:S01]  /*15e0*/  LDG.E R27, desc[UR42][R4.64] ;  /* 0x0000002a041b7981 */ /* 0x010ea2000c1e1900 */
[----:B------:R-:W-:Y:S05]  /*15f0*/  YIELD ;  /* 0x0000000000007946 */ /* 0x000fea0003800000 */
[----:B------:R-:W-:Y:S01]  /*1600*/  ULDC.64 UR4, c[0x0][0xa28] ;  /* 0x00028a0000047ab9 */ /* 0x000fe20000000a00 */
[----:B------:R-:W-:Y:S01]  /*1610*/  ULDC.64 UR8, c[0x0][0xa18] ;  /* 0x0002860000087ab9 */ /* 0x000fe20000000a00 */
[----:B------:R-:W-:Y:S01]  /*1620*/  ISETP.NE.U32.AND P1, PT, RZ, UR4, PT ;  /* 0x00000004ff007c0c */ /* 0x000fe2000bf25070 */
[----:B------:R-:W-:Y:S01]  /*1630*/  ULDC.64 UR6, c[0x0][0xa08] ;  /* 0x0002820000067ab9 */ /* 0x000fe20000000a00 */
[----:B------:R-:W-:Y:S01]  /*1640*/  IMAD.MOV.U32 R11, RZ, RZ, RZ ;  /* 0x000000ffff0b7224 */ /* 0x000fe200078e00ff */
[----:B------:R-:W-:Y:S01]  /*1650*/  ISETP.NE.U32.AND P0, PT, RZ, UR6, PT ;  /* 0x00000006ff007c0c */ /* 0x000fe2000bf05070 */
[----:B------:R-:W-:Y:S01]  /*1660*/  IMAD.MOV.U32 R85, RZ, RZ, RZ ;  /* 0x000000ffff557224 */ /* 0x000fe200078e00ff */
[----:B------:R-:W-:-:S02]  /*1670*/  ISETP.NE.AND.EX P1, PT, RZ, UR5, PT, P1 ;  /* 0x00000005ff007c0c */ /* 0x000fc4000bf25310 */
[----:B------:R-:W-:Y:S02]  /*1680*/  ISETP.NE.AND.EX P0, PT, RZ, UR7, PT, P0 ;  /* 0x00000007ff007c0c */ /* 0x000fe4000bf05300 */
[----:B-12---:R-:W-:Y:S01]  /*1690*/  SHF.R.S32.HI R0, RZ, 0x1f, R27 ;  /* 0x0000001fff007819 */ /* 0x006fe2000001141b */
[----:B------:R-:W-:-:S08]  /*16a0*/  IMAD.SHL.U32 R31, R27, 0x4, RZ ;  /* 0x000000041b1f7824 */ /* 0x000fd000078e00ff */
[C---:B------:R-:W-:Y:S01]  /*16b0*/  @P1 LEA R6, P2, R27.reuse, UR4, 0x2 ;  /* 0x000000041b061c11 */ /* 0x040fe2000f8410ff */
[----:B------:R0:W-:Y:S01]  /*16c0*/  STL [R1+0x5c], R27 ;  /* 0x00005c1b01007387 */ /* 0x0001e20000100800 */
[C-C-:B------:R-:W-:Y:S02]  /*16d0*/  SHF.L.U64.HI R30, R27.reuse, 0x2, R0.reuse ;  /* 0x000000021b1e7819 */ /* 0x140fe40000010200 */
[----:B------:R-:W-:Y:S01]  /*16e0*/  @P1 LEA.HI.X R7, R27, UR5, R0, 0x2, P2 ;  /* 0x000000051b071c11 */ /* 0x000fe200090f1400 */
[----:B------:R-:W-:Y:S01]  /*16f0*/  ULDC UR4, c[0x0][0x288] ;  /* 0x0000a20000047ab9 */ /* 0x000fe20000000800 */
[----:B------:R-:W-:Y:S01]  /*1700*/  ISETP.NE.U32.AND P2, PT, RZ, UR8, PT ;  /* 0x00000008ff007c0c */ /* 0x000fe2000bf45070 */
[----:B------:R0:W-:Y:S01]  /*1710*/  STL [R1+0x9c], R0 ;  /* 0x00009c0001007387 */ /* 0x0001e20000100800 */
[C---:B------:R-:W-:Y:S02]  /*1720*/  IADD3 R4, P3, R31.reuse, UR6, RZ ;  /* 0x000000061f047c10 */ /* 0x040fe4000ff7e0ff */
[----:B------:R-:W-:Y:S01]  /*1730*/  ISETP.NE.AND.EX P2, PT, RZ, UR9, PT, P2 ;  /* 0x00000009ff007c0c */ /* 0x000fe2000bf45320 */
[----:B------:R0:W5:Y:S01]  /*1740*/  @P1 LDG.E R11, desc[UR42][R6.64] ;  /* 0x0000002a060b1981 */ /* 0x000162000c1e1900 */
[----:B------:R-:W-:Y:S01]  /*1750*/  IMAD.U32 R100, RZ, RZ, UR4 ;  /* 0x00000004ff647e24 */ /* 0x000fe2000f8e00ff */
[C---:B------:R-:W-:Y:S01]  /*1760*/  IADD3.X R5, R30.reuse, UR7, RZ, P3, !PT ;  /* 0x000000071e057c10 */ /* 0x040fe20009ffe4ff */
[----:B------:R-:W-:Y:S01]  /*1770*/  ULDC.64 UR4, c[0x0][0x418] ;  /* 0x0001060000047ab9 */ /* 0x000fe20000000a00 */
[----:B------:R0:W-:Y:S04]  /*1780*/  STL [R1+0x60], R31 ;  /* 0x0000601f01007387 */ /* 0x0001e80000100800 */
[----:B------:R0:W5:Y:S04]  /*1790*/  @P0 LDG.E R85, desc[UR42][R4.64] ;  /* 0x0000002a04550981 */ /* 0x000168000c1e1900 */
[----:B------:R-:W-:Y:S01]  /*17a0*/  @P2 IADD3 R8, P1, R31, UR8, RZ ;  /* 0x000000081f082c10 */ /* 0x000fe2000ff3e0ff */
[----:B------:R-:W-:Y:S01]  /*17b0*/  UISETP.NE.U32.AND UP0, UPT, UR4, URZ, UPT ;  /* 0x0000003f0400728c */ /* 0x000fe2000bf05070 */
[----:B------:R0:W-:Y:S02]  /*17c0*/  STL [R1+0x64], R30 ;  /* 0x0000641e01007387 */ /* 0x0001e40000100800 */
[----:B------:R-:W-:Y:S01]  /*17d0*/  @P2 IADD3.X R9, R30, UR9, RZ, P1, !PT ;  /* 0x000000091e092c10 */ /* 0x000fe20008ffe4ff */
[----:B------:R-:W-:-:S04]  /*17e0*/  ULDC UR4, c[0x0][0x424] ;  /* 0x0001090000047ab9 */ /* 0x000fc80000000800 */
[----:B------:R0:W5:Y:S01]  /*17f0*/  @P2 LDG.E R100, desc[UR42][R8.64] ;  /* 0x0000002a08642981 */ /* 0x000162000c1e1900 */
[----:B------:R-:W-:-:S03]  /*1800*/  UISETP.NE.AND.EX UP0, UPT, UR5, URZ, UPT, UP0 ;  /* 0x0000003f0500728c */ /* 0x000fc6000bf05300 */
[----:B------:R-:W-:Y:S01]  /*1810*/  ULDC UR5, c[0x0][0x2f0] ;  /* 0x0000bc0000057ab9 */ /* 0x000fe20000000800 */
[----:B------:R-:W-:-:S04]  /*1820*/  USEL UR4, UR4, 0x1, UP0 ;  /* 0x0000000104047887 */ /* 0x000fc80008000000 */
[----:B------:R-:W-:-:S03]  /*1830*/  UIMAD UR4, UR4, UR5, URZ ;  /* 0x00000005040472a4 */ /* 0x000fc6000f8e023f */
[----:B------:R-:W-:Y:S02]  /*1840*/  ULDC UR5, c[0x0][0x348] ;  /* 0x0000d20000057ab9 */ /* 0x000fe40000000800 */
[----:B------:R-:W-:Y:S02]  /*1850*/  IMAD.U32 R24, RZ, RZ, UR5 ;  /* 0x00000005ff187e24 */ /* 0x000fe4000f8e00ff */
[----:B------:R-:W-:Y:S01]  /*1860*/  IMAD.U32 R28, RZ, RZ, UR4 ;  /* 0x00000004ff1c7e24 */ /* 0x000fe2000f8e00ff */
[----:B0-----:R-:W-:Y:S06]  /*1870*/  @P2 BRA `(.L_x_397) ;  /* 0x0000000000242947 */ /* 0x001fec0003800000 */
[----:B------:R-:W-:Y:S02]  /*1880*/  ULDC.64 UR4, c[0x0][0xa00] ;  /* 0x0002800000047ab9 */ /* 0x000fe40000000a00 */
[----:B------:R-:W-:-:S04]  /*1890*/  ISETP.NE.U32.AND P1, PT, RZ, UR4, PT ;  /* 0x00000004ff007c0c */ /* 0x000fc8000bf25070 */
[----:B------:R-:W-:-:S13]  /*18a0*/  ISETP.NE.AND.EX P1, PT, RZ, UR5, PT, P1 ;  /* 0x00000005ff007c0c */ /* 0x000fda000bf25310 */
[----:B------:R-:W-:Y:S05]  /*18b0*/  @!P1 BRA `(.L_x_397) ;  /* 0x0000000000149947 */ /* 0x000fea0003800000 */
[----:B------:R-:W0:Y:S02]  /*18c0*/  LDC.64 R6, c[0x0][0xa00] ;  /* 0x00028000ff067b82 */ /* 0x000e240000000a00 */
[----:B0-----:R-:W-:-:S05]  /*18d0*/  IMAD.WIDE R6, R27, 0x4, R6 ;  /* 0x000000041b067825 */ /* 0x001fca00078e0206 */
[----:B-----5:R-:W2:Y:S04]  /*18e0*/  LDG.E R100, desc[UR42][R6.64] ;  /* 0x0000002a06647981 */ /* 0x020ea8000c1e1900 */
[----:B------:R-:W2:Y:S02]  /*18f0*/  LDG.E R3, desc[UR42][R6.64+0x4] ;  /* 0x0000042a06037981 */ /* 0x000ea4000c1e1900 */
[----:B--2---:R-:W-:-:S07]  /*1900*/  IMAD.IADD R100, R3, 0x1, -R100 ;  /* 0x0000000103647824 */ /* 0x004fce00078e0a64 */
.L_x_397:
[----:B------:R-:W-:Y:S01]  /*1910*/  ULDC.64 UR4, c[0x0][0xa20] ;  /* 0x0002880000047ab9 */ /* 0x000fe20000000a00 */
[----:B------:R0:W-:Y:S01]  /*1920*/  STL [R1+0x68], R97 ;  /* 0x0000686101007387 */ /* 0x0001e20000100800 */
[----:B------:R-:W-:Y:S02]  /*1930*/  ISETP.NE.U32.AND P1, PT, RZ, UR4, PT ;  /* 0x00000004ff007c0c */ /* 0x000fe4000bf25070 */
[C---:B------:R-:W-:Y:S02]  /*1940*/  LOP3.LUT R3, R98.reuse, 0xff000000, RZ, 0xc0, !PT ;  /* 0xff00000062037812 */ /* 0x040fe400078ec0ff */
[----:B------:R-:W-:Y:S02]  /*1950*/  ISETP.NE.AND.EX P1, PT, RZ, UR5, PT, P1 ;  /* 0x00000005ff007c0c */ /* 0x000fe4000bf25310 */
[----:B------:R-:W-:Y:S02]  /*1960*/  LOP3.LUT R0, R98, 0xff0000, RZ, 0xc0, !PT ;  /* 0x00ff000062007812 */ /* 0x000fe400078ec0ff */
[----:B------:R-:W-:-:S02]  /*1970*/  SHF.R.U32.HI R3, RZ, 0x8, R3 ;  /* 0x00000008ff037819 */ /* 0x000fc40000011603 */
[----:B------:R-:W-:Y:S02]  /*1980*/  LOP3.LUT R137, R98, 0xffff, RZ, 0xc0, !PT ;  /* 0x0000ffff62897812 */ /* 0x000fe400078ec0ff */
[----:B------:R-:W-:-:S05]  /*1990*/  LEA.HI R8, R0, R3, RZ, 0x10 ;  /* 0x0000000300087211 */ /* 0x000fca00078f80ff */
[----:B0-----:R-:W-:Y:S05]  /*19a0*/  @!P1 BRA `(.L_x_398) ;  /* 0x0000000000109947 */ /* 0x001fea0003800000 */
[----:B------:R-:W-:-:S04]  /*19b0*/  IADD3 R28, P0, R31, UR4, RZ ;  /* 0x000000041f1c7c10 */ /* 0x000fc8000ff1e0ff */
[----:B------:R-:W-:-:S05]  /*19c0*/  IADD3.X R29, R30, UR5, RZ, P0, !PT ;  /* 0x000000051e1d7c10 */ /* 0x000fca00087fe4ff */
[----:B------:R0:W5:Y:S01]  /*19d0*/  LDG.E R28, desc[UR42][R28.64] ;  /* 0x0000002a1c1c7981 */ /* 0x000162000c1e1900 */
[----:B------:R-:W-:Y:S05]  /*19e0*/  BRA `(.L_x_399) ;  /* 0x0000000000107947 */ /* 0x000fea0003800000 */
.L_x_398:
[----:B------:R-:W-:Y:S05]  /*19f0*/  @!P0 BRA `(.L_x_399) ;  /* 0x00000000000c8947 */ /* 0x000fea0003800000 */
[----:B------:R-:W2:Y:S04]  /*1a00*/  LDG.E R3, desc[UR42][R4.64] ;  /* 0x0000002a04037981 */ /* 0x000ea8000c1e1900 */
[----:B------:R-:W2:Y:S02]  /*1a10*/  LDG.E R28, desc[UR42][R4.64+0x4] ;  /* 0x0000042a041c7981 */ /* 0x000ea4000c1e1900 */
[----:B--2---:R-:W-:-:S07]  /*1a20*/  IMAD.IADD R28, R28, 0x1, -R3 ;  /* 0x000000011c1c7824 */ /* 0x004fce00078e0a03 */
.L_x_399:
[----:B------:R-:W-:Y:S02]  /*1a30*/  ULDC.64 UR4, c[0x0][0xa10] ;  /* 0x0002840000047ab9 */ /* 0x000fe40000000a00 */
[----:B------:R-:W-:-:S04]  /*1a40*/  ISETP.NE.U32.AND P0, PT, RZ, UR4, PT ;  /* 0x00000004ff007c0c */ /* 0x000fc8000bf05070 */
[----:B------:R-:W-:Y:S01]  /*1a50*/  ISETP.NE.AND.EX P0, PT, RZ, UR5, PT, P0 ;  /* 0x00000005ff007c0c */ /* 0x000fe2000bf05300 */
[----:B------:R-:W-:Y:S02]  /*1a60*/  ULDC.64 UR4, c[0x0][0xa30] ;  /* 0x00028c0000047ab9 */ /* 0x000fe40000000a00 */
[----:B------:R-:W-:-:S10]  /*1a70*/  ISETP.NE.U32.AND P1, PT, RZ, UR4, PT ;  /* 0x00000004ff007c0c */ /* 0x000fd4000bf25070 */
[----:B------:R-:W1:Y:S01]  /*1a80*/  @P0 LDC.64 R4, c[0x0][0xa10] ;  /* 0x00028400ff040b82 */ /* 0x000e620000000a00 */
[----:B------:R-:W-:Y:S01]  /*1a90*/  ISETP.NE.AND.EX P1, PT, RZ, UR5, PT, P1 ;  /* 0x00000005ff007c0c */ /* 0x000fe2000bf25310 */
[----:B-1----:R-:W-:-:S05]  /*1aa0*/  @P0 IMAD.WIDE R4, R27, 0x4, R4 ;  /* 0x000000041b040825 */ /* 0x002fca00078e0204 */
[----:B------:R-:W2:Y:S04]  /*1ab0*/  @P0 LDG.E R0, desc[UR42][R4.64] ;  /* 0x0000002a04000981 */ /* 0x000ea8000c1e1900 */
[----:B------:R-:W2:Y:S03]  /*1ac0*/  @P0 LDG.E R3, desc[UR42][R4.64+0x4] ;  /* 0x0000042a04030981 */ /* 0x000ea6000c1e1900 */
[----:B------:R-:W-:Y:S01]  /*1ad0*/  @P1 IADD3 R6, P2, R31, UR4, RZ ;  /* 0x000000041f061c10 */ /* 0x000fe2000ff5e0ff */
[----:B-----5:R-:W-:-:S03]  /*1ae0*/  IMAD.MOV.U32 R95, RZ, RZ, R28 ;  /* 0x000000ffff5f7224 */ /* 0x020fc600078e001c */
[----:B------:R-:W-:-:S05]  /*1af0*/  @P1 IADD3.X R7, R30, UR5, RZ, P2, !PT ;  /* 0x000000051e071c10 */ /* 0x000fca00097fe4ff */
[----:B------:R1:W5:Y:S01]  /*1b00*/  @P1 LDG.E R95, desc[UR42][R6.64] ;  /* 0x0000002a065f1981 */ /* 0x000362000c1e1900 */
[----:B------:R-:W-:Y:S01]  /*1b10*/  LOP3.LUT R12, R8, 0xff, RZ, 0xc0, !PT ;  /* 0x000000ff080c7812 */ /* 0x000fe200078ec0ff */
[----:B------:R-:W-:Y:S01]  /*1b20*/  IMAD.IADD R11, R28, 0x1, -R11 ;  /* 0x000000011c0b7824 */ /* 0x000fe200078e0a0b */
[----:B------:R-:W-:Y:S01]  /*1b30*/  SHF.R.U32.HI R9, RZ, 0x10, R8 ;  /* 0x00000010ff097819 */ /* 0x000fe20000011608 */
[----:B------:R-:W-:Y:S01]  /*1b40*/  BSSY B0, `(.L_x_400) ;  /* 0x000002b000007945 */ /* 0x000fe20003800000 */
[----:B------:R-:W-:Y:S01]  /*1b50*/  LOP3.LUT R19, R19, 0xfffffff7, RZ, 0xc0, !PT ;  /* 0xfffffff713137812 */ /* 0x000fe200078ec0ff */
[----:B------:R1:W-:Y:S04]  /*1b60*/  STL [R1+0x74], R12 ;  /* 0x0000740c01007387 */ /* 0x0003e80000100800 */
[----:B------:R1:W-:Y:S01]  /*1b70*/  STL [R1+0x58], R9 ;  /* 0x0000580901007387 */ /* 0x0003e20000100800 */
[----:B--2---:R-:W-:-:S04]  /*1b80*/  @P0 IMAD.IADD R24, R3, 0x1, -R0 ;  /* 0x0000000103180824 */ /* 0x004fc800078e0a00 */
[----:B------:R-:W-:-:S04]  /*1b90*/  IMAD.IADD R102, R11, 0x1, R24 ;  /* 0x000000010b667824 */ /* 0x000fc800078e0218 */
[C---:B------:R-:W-:Y:S01]  /*1ba0*/  VIADD R0, R102.reuse, 0x7f ;  /* 0x0000007f66007836 */ /* 0x040fe20000000000 */
[----:B------:R-:W-:-:S04]  /*1bb0*/  ISETP.GE.AND P3, PT, R102, 0x1, PT ;  /* 0x000000016600780c */ /* 0x000fc80003f66270 */
[----:B------:R-:W-:-:S04]  /*1bc0*/  SHF.R.S32.HI R3, RZ, 0x1f, R0 ;  /* 0x0000001fff037819 */ /* 0x000fc80000011400 */
[----:B------:R-:W-:Y:S01]  /*1bd0*/  LEA.HI R3, R3, R0, RZ, 0x7 ;  /* 0x0000000003037211 */ /* 0x000fe200078f38ff */
[----:B------:R-:W-:-:S03]  /*1be0*/  IMAD.MOV.U32 R0, RZ, RZ, RZ ;  /* 0x000000ffff007224 */ /* 0x000fc600078e00ff */
[----:B------:R-:W-:Y:S02]  /*1bf0*/  SHF.R.S32.HI R99, RZ, 0x7, R3 ;  /* 0x00000007ff637819 */ /* 0x000fe40000011403 */
[----:B------:R-:W-:Y:S01]  /*1c00*/  @P3 LOP3.LUT R19, R19, 0x8, RZ, 0xfc, !PT ;  /* 0x0000000813133812 */ /* 0x000fe200078efcff */
[----:B-1----:R-:W-:Y:S06]  /*1c10*/  @!P3 BRA `(.L_x_401) ;  /* 0x000000000074b947 */ /* 0x002fec0003800000 */
[----:B------:R-:W-:Y:S01]  /*1c20*/  ISETP.NE.AND P0, PT, R9, RZ, PT ;  /* 0x000000ff0900720c */ /* 0x000fe20003f05270 */
[----:B------:R-:W-:-:S03]  /*1c30*/  ULDC UR4, c[0x0][0x9f0] ;  /* 0x00027c0000047ab9 */ /* 0x000fc60000000800 */
[----:B------:R-:W-:-:S04]  /*1c40*/  SEL R9, R9, UR4, P0 ;  /* 0x0000000409097c07 */ /* 0x000fc80008000000 */
[-C--:B------:R-:W-:Y:S02]  /*1c50*/  IABS R6, R9.reuse ;  /* 0x0000000900067213 */ /* 0x080fe40000000000 */
[----:B------:R-:W-:Y:S02]  /*1c60*/  IADD3 R0, R99, -0x1, R9 ;  /* 0xffffffff63007810 */ /* 0x000fe40007ffe009 */
[----:B------:R-:W1:Y:S01]  /*1c70*/  I2F.RP R3, R6 ;  /* 0x0000000600037306 */ /* 0x000e620000209400 */
[-C--:B------:R-:W-:Y:S02]  /*1c80*/  IABS R10, R9.reuse ;  /* 0x00000009000a7213 */ /* 0x080fe40000000000 */
[----:B------:R-:W-:Y:S02]  /*1c90*/  IABS R8, R0 ;  /* 0x0000000000087213 */ /* 0x000fe40000000000 */
[----:B------:R-:W-:-:S04]  /*1ca0*/  LOP3.LUT R0, R0, R9, RZ, 0x3c, !PT ;  /* 0x0000000900007212 */ /* 0x000fc800078e3cff */
[----:B------:R-:W-:Y:S01]  /*1cb0*/  ISETP.GE.AND P2, PT, R0, RZ, PT ;  /* 0x000000ff0000720c */ /* 0x000fe20003f46270 */
[----:B-1----:R-:W1:Y:S02]  /*1cc0*/  MUFU.RCP R3, R3 ;  /* 0x0000000300037308 */ /* 0x002e640000001000 */
[----:B-1----:R-:W-:Y:S02]  /*1cd0*/  VIADD R4, R3, 0xffffffe ;  /* 0x0ffffffe03047836 */ /* 0x002fe40000000000 */
[----:B------:R-:W-:-:S04]  /*1ce0*/  IMAD.MOV R3, RZ, RZ, -R10 ;  /* 0x000000ffff037224 */ /* 0x000fc800078e0a0a */
[----:B------:R1:W2:Y:S02]  /*1cf0*/  F2I.FTZ.U32.TRUNC.NTZ R5, R4 ;  /* 0x0000000400057305 */ /* 0x0002a4000021f000 */
[----:B-1----:R-:W-:Y:S02]  /*1d00*/  IMAD.MOV.U32 R4, RZ, RZ, RZ ;  /* 0x000000ffff047224 */ /* 0x002fe400078e00ff */
[----:B--2---:R-:W-:-:S04]  /*1d10*/  IMAD.MOV R7, RZ, RZ, -R5 ;  /* 0x000000ffff077224 */ /* 0x004fc800078e0a05 */
        /* <DEDUP_REMOVED lines=13> */
.L_x_401:
[----:B------:R-:W-:Y:S05]  /*1df0*/  BSYNC B0 ;  /* 0x0000000000007941 */ /* 0x000fea0003800000 */
.L_x_400:
[----:B------:R-:W-:-:S05]  /*1e00*/  IMAD R3, R12, R0, RZ ;  /* 0x000000000c037224 */ /* 0x000fca00078e02ff */
[C---:B------:R-:W-:Y:S01]  /*1e10*/  VIADDMNMX R0, R3.reuse, R0, R99, PT ;  /* 0x0000000003007246 */ /* 0x040fe20003800163 */
[----:B------:R-:W-:-:S04]  /*1e20*/  IMAD R3, R3, 0x80, -R11 ;  /* 0x0000008003037824 */ /* 0x000fc800078e0a0b */
[----:B------:R-:W-:Y:S01]  /*1e30*/  IMAD R5, R0, 0x80, -R11 ;  /* 0x0000008000057824 */ /* 0x000fe200078e0a0b */
[----:B------:R-:W-:-:S04]  /*1e40*/  VIMNMX R3, RZ, R3, !PT ;  /* 0x00000003ff037248 */ /* 0x000fc80007fe0100 */
[----:B------:R-:W-:Y:S02]  /*1e50*/  VIMNMX R0, R5, R24, PT ;  /* 0x0000001805007248 */ /* 0x000fe40003fe0100 */
[----:B------:R-:W-:Y:S02]  /*1e60*/  SHF.R.U32.HI R72, RZ, 0x7, R3 ;  /* 0x00000007ff487819 */ /* 0x000fe40000011603 */
[----:B------:R-:W-:-:S03]  /*1e70*/  ISETP.GT.AND P0, PT, R0, R3, PT ;  /* 0x000000030000720c */ /* 0x000fc60003f04270 */
[----:B------:R-:W-:-:S10]  /*1e80*/  IMAD.MOV.U32 R25, RZ, RZ, R72 ;  /* 0x000000ffff197224 */ /* 0x000fd400078e0048 */
[----:B------:R-:W-:-:S05]  /*1e90*/  @P0 VIADD R0, R0, 0x7f ;  /* 0x0000007f00000836 */ /* 0x000fca0000000000 */
[----:B------:R-:W-:-:S04]  /*1ea0*/  @P0 SHF.R.S32.HI R3, RZ, 0x1f, R0 ;  /* 0x0000001fff030819 */ /* 0x000fc80000011400 */
[----:B------:R-:W-:-:S04]  /*1eb0*/  @P0 LEA.HI R3, R3, R0, RZ, 0x7 ;  /* 0x0000000003030211 */ /* 0x000fc800078f38ff */
[----:B------:R-:W-:Y:S02]  /*1ec0*/  @P0 SHF.R.S32.HI R25, RZ, 0x7, R3 ;  /* 0x00000007ff190819 */ /* 0x000fe40000011403 */
[----:B------:R-:W-:Y:S02]  /*1ed0*/  PLOP3.LUT P0, PT, PT, PT, PT, 0x80, 0x0 ;  /* 0x000000000000781c */ /* 0x000fe40003f0f070 */
[----:B------:R-:W-:-:S13]  /*1ee0*/  ISETP.GT.AND P1, PT, R25, R72, PT ;  /* 0x000000481900720c */ /* 0x000fda0003f24270 */
[----:B------:R-:W-:Y:S05]  /*1ef0*/  @!P1 BRA `(.L_x_402) ;  /* 0x0000005400509947 */ /* 0x000fea0003800000 */
[----:B------:R-:W-:Y:S01]  /*1f00*/  VIADD R0, R2, 0x15400 ;  /* 0x0001540002007836 */ /* 0x000fe20000000000 */
[----:B------:R-:W-:Y:S04]  /*1f10*/  BSSY B6, `(.L_x_403) ;  /* 0x0000013000067945 */ /* 0x000fe80003800000 */
[----:B------:R-:W-:-:S13]  /*1f20*/  LOP3.LUT P0, RZ, R0, 0x1bf, RZ, 0xc0, !PT ;  /* 0x000001bf00ff7812 */ /* 0x000fda000780c0ff */
[----:B------:R-:W-:Y:S05]  /*1f30*/  @!P0 BRA `(.L_x_404) ;  /* 0x0000000000408947 */ /* 0x000fea0003800000 */
[----:B------:R-:W-:Y:S01]  /*1f40*/  MOV R14, 0x0 ;  /* 0x00000000000e7802 */ /* 0x000fe20000000f00 */
[----:B------:R-:W-:Y:S01]  /*1f50*/  ULDC.64 UR4, c[0x4][0x88] ;  /* 0x0100220000047ab9 */ /* 0x000fe20000000a00 */
[----:B------:R-:W-:Y:S01]  /*1f60*/  ULDC.64 UR6, c[0x4][0x18] ;  /* 0x0100060000067ab9 */ /* 0x000fe20000000a00 */
[----:B------:R-:W-:Y:S02]  /*1f70*/  IMAD.U32 R4, RZ, RZ, UR4 ;  /* 0x00000004ff047e24 */ /* 0x000fe4000f8e00ff */
[----:B------:R-:W-:Y:S01]  /*1f80*/  IMAD.U32 R5, RZ, RZ, UR5 ;  /* 0x00000005ff057e24 */ /* 0x000fe2000f8e00ff */
[----:B------:R-:W1:Y:S01]  /*1f90*/  LDC.64 R14, c[0x4][R14] ;  /* 0x010000000e0e7b82 */ /* 0x000e620000000a00 */
[----:B------:R-:W-:Y:S01]  /*1fa0*/  ULDC.64 UR4, c[0x4][0x90] ;  /* 0x0100240000047ab9 */ /* 0x000fe20000000a00 */
        /* <DEDUP_REMOVED lines=8> */
[----:B01---5:R-:W-:Y:S05]  /*2030*/  CALL.ABS.NOINC R14 ;  /* 0x000000000e007343 */ /* 0x023fea0003c00000 */
.L_x_404:
[----:B------:R-:W-:Y:S05]  /*2040*/  BSYNC B6 ;  /* 0x0000000000067941 */ /* 0x000fea0003800000 */
.L_x_403:
        /* <DEDUP_REMOVED lines=20> */
.L_x_406:
[----:B------:R-:W-:Y:S05]  /*2190*/  BSYNC B6 ;  /* 0x0000000000067941 */ /* 0x000fea0003800000 */
.L_x_405:
[----:B------:R-:W-:Y:S01]  /*21a0*/  ULDC.64 UR4, c[0x0][0x9f8] ;  /* 0x00027e0000047ab9 */ /* 0x000fe20000000a00 */
[----:B------:R-:W-:Y:S01]  /*21b0*/  IMAD.MOV.U32 R0, RZ, RZ, R27 ;  /* 0x000000ffff007224 */ /* 0x000fe200078e001b */
[----:B------:R-:W-:Y:S01]  /*21c0*/  ISETP.NE.U32.AND P0, PT, RZ, UR4, PT ;  /* 0x00000004ff007c0c */ /* 0x000fe2000bf05070 */
[----:B0-----:R-:W2:Y:S01]  /*21d0*/  LDL R29, [R1+0xa0] ;  /* 0x0000a000011d7983 */ /* 0x001ea20000100800 */
[----:B------:R-:W0:Y:S02]  /*21e0*/  LDC.64 R86, c[0x0][0x408] ;  /* 0x00010200ff567b82 */ /* 0x000e240000000a00 */
[----:B------:R-:W-:Y:S01]  /*21f0*/  ISETP.NE.AND.EX P0, PT, RZ, UR5, PT, P0 ;  /* 0x00000005ff007c0c */ /* 0x000fe2000bf05300 */
[----:B------:R-:W1:Y:S01]  /*2200*/  S2R R20, SR_TID.X ;  /* 0x0000000000147919 */ /* 0x000e620000002100 */
[----:B------:R-:W-:-:S04]  /*2210*/  SHF.R.S32.HI R13, RZ, 0x1f, R139 ;  /* 0x0000001fff0d7819 */ /* 0x000fc8000001148b */
[----:B------:R-:W3:Y:S07]  /*2220*/  LDC.64 R8, c[0x0][0x3f8] ;  /* 0x0000fe00ff087b82 */ /* 0x000eee0000000a00 */
[----:B------:R-:W-:Y:S01]  /*2230*/  @P0 IADD3 R4, P1, R31, UR4, RZ ;  /* 0x000000041f040c10 */ /* 0x000fe2000ff3e0ff */
[----:B------:R-:W4:Y:S03]  /*2240*/  LDC R11, c[0x0][0x3f4] ;  /* 0x0000fd00ff0b7b82 */ /* 0x000f260000000800 */
[----:B------:R-:W-:-:S05]  /*2250*/  @P0 IADD3.X R5, R30, UR5, RZ, P1, !PT ;  /* 0x000000051e050c10 */ /* 0x000fca0008ffe4ff */
[----:B------:R0:W2:Y:S01]  /*2260*/  @P0 LDG.E R0, desc[UR42][R4.64] ;  /* 0x0000002a04000981 */ /* 0x0000a2000c1e1900 */
[----:B-1----:R-:W-:Y:S01]  /*2270*/  SHF.R.U32.HI R27, RZ, 0x7, R20 ;  /* 0x00000007ff1b7819 */ /* 0x002fe20000011614 */
[----:B------:R-:W-:-:S03]  /*2280*/  VIADD R3, R20, 0xffffff80 ;  /* 0xffffff8014037836 */ /* 0x000fc60000000000 */
[----:B------:R-:W-:Y:S02]  /*2290*/  ISETP.NE.AND P6, PT, R27, 0x1, PT ;  /* 0x000000011b00780c */ /* 0x000fe40003fc5270 */
[----:B------:R-:W-:-:S04]  /*22a0*/  SHF.R.S32.HI R6, RZ, 0x1f, R3 ;  /* 0x0000001fff067819 */ /* 0x000fc80000011403 */
[----:B------:R-:W-:Y:S01]  /*22b0*/  LEA.HI R6, R6, R3, RZ, 0x2 ;  /* 0x0000000306067211 */ /* 0x000fe200078f10ff */
[----:B------:R-:W-:-:S06]  /*22c0*/  VIADD R3, R16, 0x10 ;  /* 0x0000001010037836 */ /* 0x000fcc0000000000 */
[----:B------:R-:W-:Y:S05]  /*22d0*/  @!P6 WARPSYNC.ALL ;  /* 0x000000000000e948 */ /* 0x000fea0003800000 */
[----:B------:R-:W-:Y:S02]  /*22e0*/  ULDC UR4, c[0x0][0x2f4] ;  /* 0x0000bd0000047ab9 */ /* 0x000fe40000000800 */
[----:B------:R-:W-:Y:S02]  /*22f0*/  ISETP.GE.AND P1, PT, R3, UR4, PT ;  /* 0x0000000403007c0c */ /* 0x000fe4000bf26270 */
[----:B------:R-:W-:Y:S02]  /*2300*/  SHF.R.S32.HI R71, RZ, 0x2, R6 ;  /* 0x00000002ff477819 */ /* 0x000fe40000011406 */
[----:B0-----:R-:W-:-:S02]  /*2310*/  SEL R5, RZ, 0xffffffff, P1 ;  /* 0xffffffffff057807 */ /* 0x001fc40000800000 */
[----:B------:R-:W-:Y:S02]  /*2320*/  SHF.R.S32.HI R6, RZ, 0x1f, R6 ;  /* 0x0000001fff067819 */ /* 0x000fe40000011406 */
[----:B------:R-:W-:Y:S01]  /*2330*/  ISETP.GE.AND P0, PT, R16, UR4, PT ;  /* 0x0000000410007c0c */ /* 0x000fe2000bf06270 */
[----:B------:R-:W-:Y:S01]  /*2340*/  IMAD.SHL.U32 R5, R5, 0x2, RZ ;  /* 0x0000000205057824 */ /* 0x000fe200078e00ff */
[----:B------:R-:W-:Y:S02]  /*2350*/  LEA.HI R6, R6, R71, RZ, 0x2 ;  /* 0x0000004706067211 */ /* 0x000fe400078f10ff */
[----:B------:R-:W-:Y:S02]  /*2360*/  SEL R4, RZ, 0x1, P0 ;  /* 0x00000001ff047807 */ /* 0x000fe40000000000 */
[----:B------:R-:W-:Y:S02]  /*2370*/  LOP3.LUT R6, R6, 0xfffffffc, RZ, 0xc0, !PT ;  /* 0xfffffffc06067812 */ /* 0x000fe400078ec0ff */
[----:B------:R-:W-:Y:S01]  /*2380*/  LOP3.LUT R5, R5, 0x2, R4, 0xe2, !PT ;  /* 0x0000000205057812 */ /* 0x000fe200078ee204 */
[----:B------:R-:W-:-:S02]  /*2390*/  VIADD R4, R16, 0x20 ;  /* 0x0000002010047836 */ /* 0x000fc40000000000 */
[----:B------:R-:W-:Y:S01]  /*23a0*/  IMAD.IADD R71, R71, 0x1, -R6 ;  /* 0x0000000147477824 */ /* 0x000fe200078e0a06 */
[----:B------:R-:W-:Y:S01]  /*23b0*/  ISETP.GE.AND P1, PT, R23, UR4, PT ;  /* 0x0000000417007c0c */ /* 0x000fe2000bf26270 */
[----:B------:R-:W-:Y:S01]  /*23c0*/  IMAD R6, R13, R86, RZ ;  /* 0x000000560d067224 */ /* 0x000fe200078e02ff */
[----:B------:R-:W-:Y:S02]  /*23d0*/  ISETP.GE.AND P0, PT, R4, UR4, PT ;  /* 0x0000000404007c0c */ /* 0x000fe4000bf06270 */
[----:B------:R-:W-:Y:S01]  /*23e0*/  SEL R7, RZ, 0x8, P1 ;  /* 0x00000008ff077807 */ /* 0x000fe20000800000 */
[----:B------:R-:W-:Y:S01]  /*23f0*/  IMAD R15, R139, R87, R6 ;  /* 0x000000578b0f7224 */ /* 0x000fe200078e0206 */
[----:B------:R-:W-:Y:S02]  /*2400*/  SEL R6, RZ, 0x4, P0 ;  /* 0x00000004ff067807 */ /* 0x000fe40000000000 */
[----:B------:R-:W-:Y:S02]  /*2410*/  ISETP.GE.AND P0, PT, R22, UR4, PT ;  /* 0x0000000416007c0c */ /* 0x000fe4000bf06270 */
[----:B------:R-:W-:-:S02]  /*2420*/  LOP3.LUT R5, R7, R5, R6, 0xfe, !PT ;  /* 0x0000000507057212 */ /* 0x000fc400078efe06 */
[----:B------:R-:W-:Y:S02]  /*2430*/  SEL R6, RZ, 0x10, P0 ;  /* 0x00000010ff067807 */ /* 0x000fe40000000000 */
[----:B------:R-:W-:Y:S02]  /*2440*/  LOP3.LUT P0, RZ, R71, 0x2, RZ, 0xc0, !PT ;  /* 0x0000000247ff7812 */ /* 0x000fe4000780c0ff */
[----:B------:R-:W-:Y:S01]  /*2450*/  LOP3.LUT R19, R19, 0xfffffffb, RZ, 0xc0, !PT ;  /* 0xfffffffb13137812 */ /* 0x000fe200078ec0ff */
[----:B------:R-:W-:Y:S01]  /*2460*/  IMAD.IADD R85, R85, 0x1, R28 ;  /* 0x0000000155557824 */ /* 0x000fe200078e021c */
[----:B------:R-:W-:Y:S01]  /*2470*/  LOP3.LUT R28, R5, R6, RZ, 0xfc, !PT ;  /* 0x00000006051c7212 */ /* 0x000fe200078efcff */
[----:B---3--:R-:W-:Y:S01]  /*2480*/  IMAD R6, R13, R8, RZ ;  /* 0x000000080d067224 */ /* 0x008fe200078e02ff */
[----:B----4-:R-:W-:-:S07]  /*2490*/  ISETP.GE.AND P2, PT, R3, R11, PT ;  /* 0x0000000b0300720c */ /* 0x010fce0003f46270 */
[----:B------:R-:W-:Y:S02]  /*24a0*/  @P0 LOP3.LUT R19, R19, 0x4, RZ, 0xfc, !PT ;  /* 0x0000000413130812 */ /* 0x000fe400078efcff */
[----:B------:R-:W-:Y:S01]  /*24b0*/  ISETP.GE.AND P0, PT, R16, R11, PT ;  /* 0x0000000b1000720c */ /* 0x000fe20003f06270 */
[----:B------:R-:W-:Y:S01]  /*24c0*/  IMAD R13, R139, R9, R6 ;  /* 0x000000098b0d7224 */ /* 0x000fe200078e0206 */
[----:B------:R-:W-:Y:S02]  /*24d0*/  SHF.R.S32.HI R143, RZ, 0x1f, R142 ;  /* 0x0000001fff8f7819 */ /* 0x000fe4000001148e */
[C---:B------:R-:W-:Y:S02]  /*24e0*/  SEL R5, R11.reuse, RZ, P0 ;  /* 0x000000ff0b057207 */ /* 0x040fe40000000000 */
[----:B------:R-:W-:Y:S02]  /*24f0*/  ISETP.GE.AND P1, PT, R4, R11, PT ;  /* 0x0000000b0400720c */ /* 0x000fe40003f26270 */
[C---:B------:R-:W-:Y:S01]  /*2500*/  SEL R6, R11.reuse, RZ, P2 ;  /* 0x000000ff0b067207 */ /* 0x040fe20001000000 */
[----:B------:R-:W-:Y:S01]  /*2510*/  IMAD.IADD R5, R16, 0x1, R5 ;  /* 0x0000000110057824 */ /* 0x000fe200078e0205 */
[----:B------:R-:W-:Y:S01]  /*2520*/  SEL R7, R11, RZ, P1 ;  /* 0x000000ff0b077207 */ /* 0x000fe20000800000 */
[----:B------:R-:W-:-:S04]  /*2530*/  IMAD.WIDE.U32 R66, R139, R8, R16 ;  /* 0x000000088b427225 */ /* 0x000fc800078e0010 */
[----:B------:R-:W-:-:S04]  /*2540*/  IMAD.WIDE.U32 R68, R139, R8, R142 ;  /* 0x000000088b447225 */ /* 0x000fc800078e008e */
[----:B------:R-:W-:Y:S01]  /*2550*/  IMAD.IADD R10, R3, 0x1, R6 ;  /* 0x00000001030a7824 */ /* 0x000fe200078e0206 */
[----:B------:R-:W-:Y:S01]  /*2560*/  SHF.R.S32.HI R6, RZ, 0x1f, R5 ;  /* 0x0000001fff067819 */ /* 0x000fe20000011405 */
[----:B------:R-:W-:-:S04]  /*2570*/  IMAD.WIDE.U32 R62, R139, R86, R16 ;  /* 0x000000568b3e7225 */ /* 0x000fc800078e0010 */
[----:B------:R-:W-:-:S04]  /*2580*/  IMAD.WIDE.U32 R64, R139, R86, R142 ;  /* 0x000000568b407225 */ /* 0x000fc800078e008e */
[----:B------:R-:W-:Y:S02]  /*2590*/  IMAD.IADD R67, R67, 0x1, R13 ;  /* 0x0000000143437824 */ /* 0x000fe400078e020d */
[----:B------:R-:W-:Y:S01]  /*25a0*/  IMAD.IADD R69, R13, 0x1, R69 ;  /* 0x000000010d457824 */ /* 0x000fe200078e0245 */
[----:B------:R-:W-:Y:S01]  /*25b0*/  SHF.R.S32.HI R13, RZ, 0x1f, R10 ;  /* 0x0000001fff0d7819 */ /* 0x000fe2000001140a */
[----:B------:R-:W-:Y:S01]  /*25c0*/  IMAD.IADD R12, R4, 0x1, R7 ;  /* 0x00000001040c7824 */ /* 0x000fe200078e0207 */
[CC--:B------:R-:W-:Y:S01]  /*25d0*/  LEA.HI R70, R6.reuse, R5.reuse, RZ, 0x3 ;  /* 0x0000000506467211 */ /* 0x0c0fe200078f18ff */
[----:B------:R-:W-:Y:S01]  /*25e0*/  IMAD.IADD R63, R63, 0x1, R15 ;  /* 0x000000013f3f7824 */ /* 0x000fe200078e020f */
[----:B------:R-:W-:Y:S01]  /*25f0*/  LEA.HI R7, R6, R5, RZ, 0x5 ;  /* 0x0000000506077211 */ /* 0x000fe200078f28ff */
[----:B------:R-:W-:Y:S01]  /*2600*/  IMAD.IADD R65, R15, 0x1, R65 ;  /* 0x000000010f417824 */ /* 0x000fe200078e0241 */
[----:B------:R-:W-:Y:S02]  /*2610*/  LOP3.LUT R19, R19, 0xfffffffe, RZ, 0xc0, !PT ;  /* 0xfffffffe13137812 */ /* 0x000fe400078ec0ff */
[----:B------:R-:W-:-:S02]  /*2620*/  SHF.R.S32.HI R15, RZ, 0x1f, R12 ;  /* 0x0000001fff0f7819 */ /* 0x000fc4000001140c */
[CC--:B------:R-:W-:Y:S02]  /*2630*/  LEA.HI R5, R13.reuse, R10.reuse, RZ, 0x3 ;  /* 0x0000000a0d057211 */ /* 0x0c0fe400078f18ff */
[----:B------:R-:W-:Y:S02]  /*2640*/  LEA.HI R10, R13, R10, RZ, 0x5 ;  /* 0x0000000a0d0a7211 */ /* 0x000fe400078f28ff */
[----:B------:R-:W-:Y:S02]  /*2650*/  @P2 LOP3.LUT R19, R19, 0x1, RZ, 0xfc, !PT ;  /* 0x0000000113132812 */ /* 0x000fe400078efcff */
[-C--:B------:R-:W-:Y:S01]  /*2660*/  LEA.HI R6, R15, R12.reuse, RZ, 0x3 ;  /* 0x0000000c0f067211 */ /* 0x080fe200078f18ff */
[----:B------:R-:W-:Y:S01]  /*2670*/  IMAD.SHL.U32 R7, R7, 0x80, RZ ;  /* 0x0000008007077824 */ /* 0x000fe200078e00ff */
[----:B------:R-:W-:Y:S01]  /*2680*/  LEA.HI R12, R15, R12, RZ, 0x5 ;  /* 0x0000000c0f0c7211 */ /* 0x000fe200078f28ff */
[----:B------:R-:W-:Y:S01]  /*2690*/  IMAD.SHL.U32 R13, R10, 0x80, RZ ;  /* 0x000000800a0d7824 */ /* 0x000fe200078e00ff */
[----:B------:R-:W-:-:S02]  /*26a0*/  LOP3.LUT R10, R144, 0x18, R70, 0xf8, !PT ;  /* 0x00000018900a7812 */ /* 0x000fc400078ef846 */
[----:B------:R-:W-:Y:S01]  /*26b0*/  LOP3.LUT R19, R19, 0xfffffffd, RZ, 0xc0, !PT ;  /* 0xfffffffd13137812 */ /* 0x000fe200078ec0ff */
[----:B------:R-:W-:Y:S01]  /*26c0*/  IMAD.SHL.U32 R15, R12, 0x80, RZ ;  /* 0x000000800c0f7824 */ /* 0x000fe200078e00ff */
[----:B-----5:R-:W-:Y:S02]  /*26d0*/  SHF.R.S32.HI R21, RZ, 0x1f, R95 ;  /* 0x0000001fff157819 */ /* 0x020fe4000001145f */
[----:B------:R-:W-:Y:S02]  /*26e0*/  LOP3.LUT R12, R144, 0x18, R5, 0xf8, !PT ;  /* 0x00000018900c7812 */ /* 0x000fe400078ef805 */
[----:B------:R-:W-:Y:S02]  /*26f0*/  LOP3.LUT R7, R7, 0xfffff000, RZ, 0xc0, !PT ;  /* 0xfffff00007077812 */ /* 0x000fe400078ec0ff */
[----:B------:R-:W-:Y:S02]  /*2700*/  LOP3.LUT R10, R10, R145, RZ, 0x3c, !PT ;  /* 0x000000910a0a7212 */ /* 0x000fe400078e3cff */
[----:B------:R-:W-:-:S02]  /*2710*/  @P1 LOP3.LUT R19, R19, 0x2, RZ, 0xfc, !PT ;  /* 0x0000000213131812 */ /* 0x000fc400078efcff */
[----:B------:R-:W-:Y:S01]  /*2720*/  ISETP.GE.AND P1, PT, R136, UR4, PT ;  /* 0x0000000488007c0c */ /* 0x000fe2000bf26270 */
[----:B------:R-:W-:Y:S01]  /*2730*/  IMAD R20, R21, R86, RZ ;  /* 0x0000005615147224 */ /* 0x000fe200078e02ff */
[----:B------:R-:W-:Y:S01]  /*2740*/  LOP3.LUT R13, R13, 0xfffff000, RZ, 0xc0, !PT ;  /* 0xfffff0000d0d7812 */ /* 0x000fe200078ec0ff */
[----:B------:R-:W-:Y:S01]  /*2750*/  VIADD R101, R27, 0x8 ;  /* 0x000000081b657836 */ /* 0x000fe20000000000 */
[----:B------:R-:W-:Y:S02]  /*2760*/  LOP3.LUT R12, R12, R145, RZ, 0x3c, !PT ;  /* 0x000000910c0c7212 */ /* 0x000fe400078e3cff */
[----:B------:R-:W-:Y:S01]  /*2770*/  IADD3 R94, R10, R7, R146 ;  /* 0x000000070a5e7210 */ /* 0x000fe20007ffe092 */
[-C--:B------:R-:W-:Y:S01]  /*2780*/  IMAD R10, R21, R8.reuse, RZ ;  /* 0x00000008150a7224 */ /* 0x080fe200078e02ff */
[----:B------:R-:W-:Y:S02]  /*2790*/  LOP3.LUT R14, R144, 0x18, R6, 0xf8, !PT ;  /* 0x00000018900e7812 */ /* 0x000fe400078ef806 */
[----:B------:R-:W-:Y:S01]  /*27a0*/  SEL R27, RZ, 0x20, P1 ;  /* 0x00000020ff1b7807 */ /* 0x000fe20000800000 */
[C---:B------:R-:W-:Y:S01]  /*27b0*/  IMAD R73, R95.reuse, R9, R10 ;  /* 0x000000095f497224 */ /* 0x040fe200078e020a */
[----:B------:R-:W-:Y:S01]  /*27c0*/  IADD3 R93, R12, R13, R146 ;  /* 0x0000000d0c5d7210 */ /* 0x000fe20007ffe092 */
[----:B------:R-:W-:Y:S01]  /*27d0*/  IMAD R13, R95, R87, R20 ;  /* 0x000000575f0d7224 */ /* 0x000fe200078e0214 */
[----:B------:R-:W-:Y:S01]  /*27e0*/  LOP3.LUT R15, R15, 0xfffff000, RZ, 0xc0, !PT ;  /* 0xfffff0000f0f7812 */ /* 0x000fe200078ec0ff */
[----:B------:R-:W-:Y:S01]  /*27f0*/  IMAD.WIDE.U32 R66, R95, R8, R66 ;  /* 0x000000085f427225 */ /* 0x000fe200078e0042 */
[----:B------:R-:W-:-:S02]  /*2800*/  LOP3.LUT R14, R14, R145, RZ, 0x3c, !PT ;  /* 0x000000910e0e7212 */ /* 0x000fc400078e3cff */
[----:B------:R-:W-:Y:S01]  /*2810*/  LOP3.LUT R10, R70, 0xfffffff8, RZ, 0xc0, !PT ;  /* 0xfffffff8460a7812 */ /* 0x000fe200078ec0ff */
[-C--:B------:R-:W-:Y:S01]  /*2820*/  IMAD.WIDE.U32 R62, R95, R86.reuse, R62 ;  /* 0x000000565f3e7225 */ /* 0x080fe200078e003e */
[----:B------:R-:W-:Y:S02]  /*2830*/  LOP3.LUT R20, R5, 0xfffffff8, RZ, 0xc0, !PT ;  /* 0xfffffff805147812 */ /* 0x000fe400078ec0ff */
[----:B------:R-:W-:Y:S01]  /*2840*/  LOP3.LUT R21, R6, 0xfffffff8, RZ, 0xc0, !PT ;  /* 0xfffffff806157812 */ /* 0x000fe200078ec0ff */
[----:B------:R-:W-:Y:S01]  /*2850*/  IMAD.WIDE.U32 R64, R95, R86, R64 ;  /* 0x000000565f407225 */ /* 0x000fe200078e0040 */
[----:B------:R-:W-:-:S03]  /*2860*/  LOP3.LUT R27, R28, R27, RZ, 0xfc, !PT ;  /* 0x0000001b1c1b7212 */ /* 0x000fc600078efcff */
[----:B------:R-:W-:Y:S01]  /*2870*/  IMAD.WIDE.U32 R68, R95, R8, R68 ;  /* 0x000000085f447225 */ /* 0x000fe200078e0044 */
[----:B------:R-:W-:Y:S02]  /*2880*/  SHF.L.U64.HI R88, R8, 0x7, R9 ;  /* 0x0000000708587819 */ /* 0x000fe40000010209 */
[C---:B------:R-:W-:Y:S01]  /*2890*/  SHF.L.U64.HI R87, R86.reuse, 0x7, R87 ;  /* 0x0000000756577819 */ /* 0x040fe20000010257 */
[----:B------:R-:W-:Y:S01]  /*28a0*/  IMAD.SHL.U32 R7, R86, 0x80, RZ ;  /* 0x0000008056077824 */ /* 0x000fe200078e00ff */
[----:B------:R-:W-:Y:S01]  /*28b0*/  IADD3 R92, R14, R15, R146 ;  /* 0x0000000f0e5c7210 */ /* 0x000fe20007ffe092 */
[----:B------:R-:W-:Y:S01]  /*28c0*/  IMAD.IADD R81, R67, 0x1, R73 ;  /* 0x0000000143517824 */ /* 0x000fe200078e0249 */
[----:B------:R-:W-:Y:S01]  /*28d0*/  SHF.R.S32.HI R91, RZ, 0x1f, R10 ;  /* 0x0000001fff5b7819 */ /* 0x000fe2000001140a */
[----:B------:R-:W-:Y:S01]  /*28e0*/  IMAD.SHL.U32 R8, R8, 0x80, RZ ;  /* 0x0000008008087824 */ /* 0x000fe200078e00ff */
[----:B------:R-:W-:Y:S01]  /*28f0*/  SHF.R.S32.HI R90, RZ, 0x1f, R20 ;  /* 0x0000001fff5a7819 */ /* 0x000fe20000011414 */
[----:B------:R-:W-:Y:S01]  /*2900*/  IMAD.SHL.U32 R98, R11, 0x2, RZ ;  /* 0x000000020b627824 */ /* 0x000fe200078e00ff */
[----:B------:R-:W-:Y:S01]  /*2910*/  SHF.R.S32.HI R89, RZ, 0x1f, R21 ;  /* 0x0000001fff597819 */ /* 0x000fe20000011415 */
[----:B------:R-:W-:Y:S01]  /*2920*/  IMAD.IADD R84, R63, 0x1, R13 ;  /* 0x000000013f547824 */ /* 0x000fe200078e020d */
[----:B------:R-:W-:Y:S01]  /*2930*/  LOP3.LUT R28, R28, 0x1, RZ, 0xc0, !PT ;  /* 0x000000011c1c7812 */ /* 0x000fe200078ec0ff */
[----:B------:R-:W-:Y:S01]  /*2940*/  IMAD.IADD R80, R13, 0x1, R65 ;  /* 0x000000010d507824 */ /* 0x000fe200078e0241 */
[----:B------:R-:W-:Y:S01]  /*2950*/  LOP3.LUT R30, R27, 0x4, RZ, 0xc0, !PT ;  /* 0x000000041b1e7812 */ /* 0x000fe200078ec0ff */
[----:B------:R-:W-:-:S02]  /*2960*/  IMAD.IADD R73, R73, 0x1, R69 ;  /* 0x0000000149497824 */ /* 0x000fc400078e0245 */
[----:B--2---:R-:W-:Y:S01]  /*2970*/  IMAD R9, R29, 0xc0, R139 ;  /* 0x000000c01d097824 */ /* 0x004fe200078e028b */
[----:B------:R-:W-:Y:S02]  /*2980*/  LOP3.LUT R29, R27, 0x2, RZ, 0xc0, !PT ;  /* 0x000000021b1d7812 */ /* 0x000fe400078ec0ff */
[----:B------:R-:W-:Y:S01]  /*2990*/  SHF.R.S32.HI R86, RZ, 0x1f, R0 ;  /* 0x0000001fff567819 */ /* 0x000fe20000011400 */
[----:B------:R-:W-:Y:S06]  /*29a0*/  @!P6 BAR.SYNC.DEFER_BLOCKING 0x9, 0x100 ;  /* 0x024400000000eb1d */ /* 0x000fec0000010000 */
.L_x_465:
[----:B--2---:R-:W2:Y:S01]  /*29b0*/  LDL R34, [R1+0x4c] ;  /* 0x00004c0001227983 */ /* 0x004ea20000100800 */
[----:B0-----:R-:W0:Y:S01]  /*29c0*/  LDC R75, c[0x0][0x430] ;  /* 0x00010c00ff4b7b82 */ /* 0x001e220000000800 */
[----:B------:R-:W-:Y:S02]  /*29d0*/  VIADD R11, R25, 0xffffffff ;  /* 0xffffffff190b7836 */ /* 0x000fe40000000000 */
[----:B------:R-:W-:Y:S02]  /*29e0*/  IMAD.MOV.U32 R74, RZ, RZ, RZ ;  /* 0x000000ffff4a7224 */ /* 0x000fe400078e00ff */
[----:B------:R-:W-:-:S03]  /*29f0*/  IMAD R14, R11, 0x80, R9 ;  /* 0x000000800b0e7824 */ /* 0x000fc600078e0209 */
[----:B-1----:R-:W1:Y:S01]  /*2a00*/  LDC R96, c[0x0][0x3f4] ;  /* 0x0000fd00ff607b82 */ /* 0x002e620000000800 */
[----:B---3--:R-:W-:-:S04]  /*2a10*/  IMAD.IADD R31, R85, 0x1, R14 ;  /* 0x00000001551f7824 */ /* 0x008fc800078e020e */
[----:B------:R-:W-:Y:S01]  /*2a20*/  IMAD.MOV.U32 R32, RZ, RZ, R31 ;  /* 0x000000ffff207224 */ /* 0x000fe200078e001f */
[----:B0-----:R-:W-:-:S13]  /*2a30*/  ISETP.NE.AND P1, PT, R75, 0x1, PT ;  /* 0x000000014b00780c */ /* 0x001fda0003f25270 */
[----:B------:R-:W0:Y:S08]  /*2a40*/  @P1 LDC R12, c[0x0][0x434] ;  /* 0x00010d00ff0c1b82 */ /* 0x000e300000000800 */
[----:B------:R-:W3:Y:S01]  /*2a50*/  @P1 LDC R13, c[0x0][0x438] ;  /* 0x00010e00ff0d1b82 */ /* 0x000ee20000000800 */
[----:B0-----:R-:W-:-:S05]  /*2a60*/  @P1 IMAD.HI.U32 R12, R31, R12, RZ ;  /* 0x0000000c1f0c1227 */ /* 0x001fca00078e00ff */
[----:B---3--:R-:W-:Y:S02]  /*2a70*/  @P1 SHF.R.U32.HI R32, RZ, R13, R12 ;  /* 0x0000000dff201219 */ /* 0x008fe4000001160c */
[----:B------:R-:W-:-:S04]  /*2a80*/  ISETP.GE.AND P1, PT, R14, R24, PT ;  /* 0x000000180e00720c */ /* 0x000fc80003f26270 */
[----:B------:R-:W-:-:S13]  /*2a90*/  ISETP.GT.OR P1, PT, R9, 0x7f, P1 ;  /* 0x0000007f0900780c */ /* 0x000fda0000f24670 */
[----:B------:R-:W0:Y:S01]  /*2aa0*/  @!P1 LDC.64 R14, c[0x0][0x428] ;  /* 0x00010a00ff0e9b82 */ /* 0x000e220000000a00 */
[----:B------:R-:W-:-:S07]  /*2ab0*/  @!P1 SHF.R.S32.HI R33, RZ, 0x1f, R32 ;  /* 0x0000001fff219819 */ /* 0x000fce0000011420 */
[----:B------:R-:W3:Y:S01]  /*2ac0*/  @!P1 LDC.64 R12, c[0x0][0x418] ;  /* 0x00010600ff0c9b82 */ /* 0x000ee20000000a00 */
[----:B------:R-:W-:Y:S01]  /*2ad0*/  LOP3.LUT P3, RZ, R71, 0x2, RZ, 0xc0, !PT ;  /* 0x0000000247ff7812 */ /* 0x000fe2000786c0ff */
[----:B0-----:R-:W-:-:S04]  /*2ae0*/  @!P1 IMAD R25, R86, R14, RZ ;  /* 0x0000000e56199224 */ /* 0x001fc800078e02ff */
[C---:B------:R-:W-:Y:S02]  /*2af0*/  @!P1 IMAD R25, R0.reuse, R15, R25 ;  /* 0x0000000f00199224 */ /* 0x040fe400078e0219 */
[----:B------:R-:W-:-:S04]  /*2b00*/  @!P1 IMAD.WIDE.U32 R14, R0, R14, R32 ;  /* 0x0000000e000e9225 */ /* 0x000fc800078e0020 */
[----:B------:R-:W-:Y:S01]  /*2b10*/  @!P1 IMAD.IADD R15, R15, 0x1, R25 ;  /* 0x000000010f0f9824 */ /* 0x000fe200078e0219 */
[----:B---3--:R-:W-:-:S04]  /*2b20*/  @!P1 LEA R12, P2, R14, R12, 0x2 ;  /* 0x0000000c0e0c9211 */ /* 0x008fc800078410ff */
[----:B------:R-:W-:Y:S02]  /*2b30*/  @!P1 LEA.HI.X R13, R14, R13, R15, 0x2, P2 ;  /* 0x0000000d0e0d9211 */ /* 0x000fe400010f140f */
[----:B-1----:R-:W-:Y:S01]  /*2b40*/  ISETP.GE.AND P2, PT, R96, 0x1, PT ;  /* 0x000000016000780c */ /* 0x002fe20003f46270 */
[----:B------:R-:W-:Y:S01]  /*2b50*/  IMAD.MOV R14, RZ, RZ, -R32 ;  /* 0x000000ffff0e7224 */ /* 0x000fe200078e0a20 */
[----:B------:R-:W-:Y:S05]  /*2b60*/  YIELD ;  /* 0x0000000000007946 */ /* 0x000fea0003800000 */
[----:B------:R-:W-:Y:S01]  /*2b70*/  BSSY B0, `(.L_x_407) ;  /* 0x000042b000007945 */ /* 0x000fe20003800000 */
[----:B------:R0:W5:Y:S01]  /*2b80*/  @!P1 LDG.E R74, desc[UR42][R12.64] ;  /* 0x0000002a0c4a9981 */ /* 0x000162000c1e1900 */
[----:B------:R-:W-:Y:S01]  /*2b90*/  IMAD R75, R75, R14, R31 ;  /* 0x0000000e4b4b7224 */ /* 0x000fe200078e021f */
[----:B------:R-:W-:Y:S01]  /*2ba0*/  ISETP.GT.AND P1, PT, R11, R72, PT ;  /* 0x000000480b00720c */ /* 0x000fe20003f24270 */
[----:B------:R-:W-:-:S02]  /*2bb0*/  IMAD.MOV.U32 R25, RZ, RZ, R11 ;  /* 0x000000ffff197224 */ /* 0x000fc400078e000b */
[----:B--2---:R-:W-:-:S04]  /*2bc0*/  IMAD R61, R18, 0x3000, R34 ;  /* 0x00003000123d7824 */ /* 0x004fc800078e0222 */
[C---:B------:R-:W-:Y:S02]  /*2bd0*/  VIADD R15, R61.reuse, 0x10 ;  /* 0x000000103d0f7836 */ /* 0x040fe40000000000 */
[C---:B------:R-:W-:Y:S02]  /*2be0*/  @P3 VIADD R15, R61.reuse, 0xfffffff0 ;  /* 0xfffffff03d0f3836 */ /* 0x040fe40000000000 */
[--C-:B------:R-:W-:Y:S02]  /*2bf0*/  IMAD R61, R61, 0x2, R26.reuse ;  /* 0x000000023d3d7824 */ /* 0x100fe400078e021a */
[----:B------:R-:W-:Y:S01]  /*2c00*/  IMAD R60, R15, 0x2, R26 ;  /* 0x000000020f3c7824 */ /* 0x000fe200078e021a */
[----:B0-----:R-:W-:Y:S06]  /*2c10*/  @!P2 BRA `(.L_x_408) ;  /* 0x0000003c0064a947 */ /* 0x001fec0003800000 */
[----:B------:R-:W-:Y:S01]  /*2c20*/  SHF.R.S32.HI R76, RZ, 0x1f, R75 ;  /* 0x0000001fff4c7819 */ /* 0x000fe2000001144b */
[----:B------:R-:W-:Y:S01]  /*2c30*/  ULDC.64 UR4, c[0x0][0x300] ;  /* 0x0000c00000047ab9 */ /* 0x000fe20000000a00 */
[----:B-----5:R-:W-:Y:S01]  /*2c40*/  SHF.R.S32.HI R77, RZ, 0x1f, R74 ;  /* 0x0000001fff4d7819 */ /* 0x020fe2000001144a */
[----:B------:R-:W-:Y:S01]  /*2c50*/  IMAD.WIDE.U32 R12, R75, UR4, RZ ;  /* 0x000000044b0c7c25 */ /* 0x000fe2000f8e00ff */
[----:B------:R-:W-:-:S03]  /*2c60*/  ULDC.64 UR6, c[0x0][0x2e8] ;  /* 0x0000ba0000067ab9 */ /* 0x000fc60000000a00 */
[----:B------:R-:W-:Y:S02]  /*2c70*/  IMAD R14, R76, UR4, RZ ;  /* 0x000000044c0e7c24 */ /* 0x000fe4000f8e02ff */
[----:B------:R-:W-:Y:S02]  /*2c80*/  IMAD R78, R11, -0x80, R24 ;  /* 0xffffff800b4e7824 */ /* 0x000fe400078e0218 */
[----:B------:R-:W-:Y:S01]  /*2c90*/  IMAD R15, R75, UR5, R14 ;  /* 0x000000054b0f7c24 */ /* 0x000fe2000f8e020e */
[----:B------:R-:W-:Y:S01]  /*2ca0*/  ULDC.64 UR4, c[0x0][0x310] ;  /* 0x0000c40000047ab9 */ /* 0x000fe20000000a00 */
[----:B------:R-:W-:Y:S01]  /*2cb0*/  IMAD R14, R87, R25, RZ ;  /* 0x00000019570e7224 */ /* 0x000fe200078e02ff */
[----:B------:R-:W-:Y:S01]  /*2cc0*/  VIMNMX R78, R78, 0x80, PT ;  /* 0x000000804e4e7848 */ /* 0x000fe20003fe0100 */
[----:B------:R-:W-:Y:S02]  /*2cd0*/  IMAD R31, R77, UR4, RZ ;  /* 0x000000044d1f7c24 */ /* 0x000fe4000f8e02ff */
[----:B------:R-:W-:-:S02]  /*2ce0*/  IMAD.IADD R13, R13, 0x1, R15 ;  /* 0x000000010d0d7824 */ /* 0x000fc400078e020f */
[C---:B------:R-:W-:Y:S02]  /*2cf0*/  IMAD R31, R74.reuse, UR5, R31 ;  /* 0x000000054a1f7c24 */ /* 0x040fe4000f8e021f */
[----:B------:R-:W-:Y:S01]  /*2d00*/  IMAD.WIDE.U32 R12, R74, UR4, R12 ;  /* 0x000000044a0c7c25 */ /* 0x000fe2000f8e000c */
[----:B------:R-:W-:-:S03]  /*2d10*/  ULDC.64 UR4, c[0x0][0x308] ;  /* 0x0000c20000047ab9 */ /* 0x000fc60000000a00 */
[----:B------:R-:W-:Y:S02]  /*2d20*/  IMAD.IADD R13, R13, 0x1, R31 ;  /* 0x000000010d0d7824 */ /* 0x000fe400078e021f */
[----:B------:R-:W-:Y:S01]  /*2d30*/  IMAD.WIDE.U32 R12, R137, UR4, R12 ;  /* 0x00000004890c7c25 */ /* 0x000fe2000f8e000c */
[----:B------:R-:W-:-:S03]  /*2d40*/  ULDC.U8 UR4, c[0x0][0x410] ;  /* 0x0001040000047ab9 */ /* 0x000fc60000000000 */
[----:B------:R-:W-:Y:S01]  /*2d50*/  IMAD R57, R137, UR5, R13 ;  /* 0x0000000589397c24 */ /* 0x000fe2000f8e020d */
[----:B------:R-:W-:Y:S01]  /*2d60*/  LEA R56, P2, R12, UR6, 0x1 ;  /* 0x000000060c387c11 */ /* 0x000fe2000f8408ff */
[----:B------:R-:W-:-:S03]  /*2d70*/  IMAD R13, R88, R25, RZ ;  /* 0x00000019580d7224 */ /* 0x000fc600078e02ff */
[----:B------:R-:W-:Y:S02]  /*2d80*/  LEA.HI.X R57, R12, UR7, R57, 0x1, P2 ;  /* 0x000000070c397c11 */ /* 0x000fe400090f0c39 */
[----:B------:R-:W-:Y:S02]  /*2d90*/  ISETP.NE.AND P2, PT, RZ, UR4, PT ;  /* 0x00000004ff007c0c */ /* 0x000fe4000bf45270 */
[----:B------:R-:W-:-:S05]  /*2da0*/  SHF.R.S32.HI R12, RZ, 0x1f, R25 ;  /* 0x0000001fff0c7819 */ /* 0x000fca0000011419 */
[C---:B------:R-:W-:Y:S02]  /*2db0*/  IMAD R33, R12.reuse, R7, R14 ;  /* 0x000000070c217224 */ /* 0x040fe400078e020e */
[----:B------:R-:W-:Y:S02]  /*2dc0*/  IMAD R31, R12, R8, R13 ;  /* 0x000000080c1f7224 */ /* 0x000fe400078e020d */
[----:B------:R-:W-:-:S04]  /*2dd0*/  IMAD.WIDE.U32 R14, R8, R25, RZ ;  /* 0x00000019080e7225 */ /* 0x000fc800078e00ff */
[----:B------:R-:W-:-:S04]  /*2de0*/  IMAD.WIDE.U32 R12, R7, R25, RZ ;  /* 0x00000019070c7225 */ /* 0x000fc800078e00ff */
[----:B------:R-:W-:Y:S02]  /*2df0*/  IMAD.IADD R11, R15, 0x1, R31 ;  /* 0x000000010f0b7824 */ /* 0x000fe400078e021f */
[----:B------:R-:W-:Y:S01]  /*2e00*/  IMAD.IADD R31, R13, 0x1, R33 ;  /* 0x000000010d1f7824 */ /* 0x000fe200078e0221 */
[----:B------:R-:W-:Y:S06]  /*2e10*/  @!P2 BRA `(.L_x_409) ;  /* 0x0000001c0054a947 */ /* 0x000fec0003800000 */
[----:B------:R-:W-:Y:S01]  /*2e20*/  ISETP.GE.AND P3, PT, R139, R78, PT ;  /* 0x0000004e8b00720c */ /* 0x000fe20003f66270 */
[----:B------:R-:W-:Y:S01]  /*2e30*/  BSSY B1, `(.L_x_410) ;  /* 0x000003a000017945 */ /* 0x000fe20003800000 */
        /* <DEDUP_REMOVED lines=11> */
[----:B------:R-:W-:Y:S01]  /*2ef0*/  CS2R R54, SRZ ;  /* 0x0000000000367805 */ /* 0x000fe2000001ff00 */
[----:B------:R-:W-:Y:S06]  /*2f00*/  @P3 BRA `(.L_x_411) ;  /* 0x0000000000b03947 */ /* 0x000fec0003800000 */
[----:B------:R-:W2:Y:S04]  /*2f10*/  LDL R82, [R1+0x28] ;  /* 0x0000280001527983 */ /* 0x000ea80000100800 */
[----:B------:R-:W3:Y:S04]  /*2f20*/  LDL R79, [R1+0x20] ;  /* 0x00002000014f7983 */ /* 0x000ee80000100800 */
[----:B------:R-:W4:Y:S04]  /*2f30*/  LDL R59, [R1+0x24] ;  /* 0x00002400013b7983 */ /* 0x000f280000100800 */
[----:B------:R-:W4:Y:S01]  /*2f40*/  LDL R58, [R1+0x2c] ;  /* 0x00002c00013a7983 */ /* 0x000f220000100800 */
[----:B------:R-:W-:Y:S01]  /*2f50*/  IADD3 R15, P2, R68, R14, RZ ;  /* 0x0000000e440f7210 */ /* 0x000fe20007f5e0ff */
[----:B------:R-:W-:Y:S01]  /*2f60*/  ULDC.64 UR4, c[0x0][0x3e8] ;  /* 0x0000fa0000047ab9 */ /* 0x000fe20000000a00 */
[----:B------:R-:W-:-:S02]  /*2f70*/  CS2R R52, SRZ ;  /* 0x0000000000347805 */ /* 0x000fc4000001ff00 */
[----:B------:R-:W-:Y:S01]  /*2f80*/  CS2R R54, SRZ ;  /* 0x0000000000367805 */ /* 0x000fe2000001ff00 */
[----:B------:R-:W-:Y:S01]  /*2f90*/  IMAD.X R34, R11, 0x1, R73, P2 ;  /* 0x000000010b227824 */ /* 0x000fe200010e0649 */
[----:B------:R-:W-:-:S05]  /*2fa0*/  IADD3 R13, P2, R64, R12, RZ ;  /* 0x0000000c400d7210 */ /* 0x000fca0007f5e0ff */
[----:B------:R-:W-:Y:S01]  /*2fb0*/  IMAD.X R32, R31, 0x1, R80, P2 ;  /* 0x000000011f207824 */ /* 0x000fe200010e0650 */
[----:B------:R-:W-:-:S04]  /*2fc0*/  LEA R14, P2, R15, UR4, 0x1 ;  /* 0x000000040f0e7c11 */ /* 0x000fc8000f8408ff */
[----:B------:R-:W-:Y:S01]  /*2fd0*/  LEA.HI.X R15, R15, UR5, R34, 0x1, P2 ;  /* 0x000000050f0f7c11 */ /* 0x000fe200090f0c22 */
[----:B------:R-:W-:Y:S02]  /*2fe0*/  ULDC.64 UR4, c[0x0][0x400] ;  /* 0x0001000000047ab9 */ /* 0x000fe40000000a00 */
[----:B------:R-:W-:-:S04]  /*2ff0*/  LEA R12, P2, R13, UR4, 0x1 ;  /* 0x000000040d0c7c11 */ /* 0x000fc8000f8408ff */
[----:B------:R-:W-:Y:S02]  /*3000*/  LEA.HI.X R13, R13, UR5, R32, 0x1, P2 ;  /* 0x000000050d0d7c11 */ /* 0x000fe400090f0c20 */
[----:B------:R-:W-:Y:S02]  /*3010*/  ISETP.GE.AND P2, PT, R142, R96, PT ;  /* 0x000000608e00720c */ /* 0x000fe40003f46270 */
[----:B------:R-:W-:Y:S02]  /*3020*/  CS2R R48, SRZ ;  /* 0x0000000000307805 */ /* 0x000fe4000001ff00 */
[----:B------:R-:W-:-:S09]  /*3030*/  CS2R R50, SRZ ;  /* 0x0000000000327805 */ /* 0x000fd2000001ff00 */
[----:B------:R0:W5:Y:S04]  /*3040*/  @!P2 LDG.E.64 R52, desc[UR42][R14.64] ;  /* 0x0000002a0e34a981 */ /* 0x000168000c1e1b00 */
[----:B------:R0:W5:Y:S01]  /*3050*/  @!P2 LDG.E.64 R54, desc[UR42][R12.64] ;  /* 0x0000002a0c36a981 */ /* 0x000162000c1e1b00 */
        /* <DEDUP_REMOVED lines=8> */
[----:B--2---:R-:W-:-:S13]  /*30e0*/  ISETP.GE.AND P2, PT, R82, R96, PT ;  /* 0x000000605200720c */ /* 0x004fda0003f46270 */
[----:B------:R0:W5:Y:S04]  /*30f0*/  @!P2 LDG.E.64 R48, desc[UR42][R14.64+0x10] ;  /* 0x0000102a0e30a981 */ /* 0x000168000c1e1b00 */
[----:B------:R0:W5:Y:S01]  /*3100*/  @!P2 LDG.E.64 R50, desc[UR42][R12.64+0x10] ;  /* 0x0000102a0c32a981 */ /* 0x000162000c1e1b00 */
[----:B---3--:R-:W-:-:S13]  /*3110*/  ISETP.GE.AND P2, PT, R79, R96, PT ;  /* 0x000000604f00720c */ /* 0x008fda0003f46270 */
[----:B------:R0:W5:Y:S04]  /*3120*/  @!P2 LDG.E.64 R44, desc[UR42][R14.64+0x20] ;  /* 0x0000202a0e2ca981 */ /* 0x000168000c1e1b00 */
[----:B------:R0:W5:Y:S01]  /*3130*/  @!P2 LDG.E.64 R46, desc[UR42][R12.64+0x20] ;  /* 0x0000202a0c2ea981 */ /* 0x000162000c1e1b00 */
[----:B----4-:R-:W-:-:S13]  /*3140*/  ISETP.GE.AND P2, PT, R59, R96, PT ;  /* 0x000000603b00720c */ /* 0x010fda0003f46270 */
[----:B------:R0:W5:Y:S04]  /*3150*/  @!P2 LDG.E.64 R40, desc[UR42][R14.64+0x30] ;  /* 0x0000302a0e28a981 */ /* 0x000168000c1e1b00 */
[----:B------:R0:W5:Y:S01]  /*3160*/  @!P2 LDG.E.64 R42, desc[UR42][R12.64+0x30] ;  /* 0x0000302a0c2aa981 */ /* 0x000162000c1e1b00 */
[----:B------:R-:W-:-:S13]  /*3170*/  ISETP.GE.AND P2, PT, R155, R96, PT ;  /* 0x000000609b00720c */ /* 0x000fda0003f46270 */
[----:B------:R0:W5:Y:S04]  /*3180*/  @!P2 LDG.E.64 R36, desc[UR42][R14.64+0x40] ;  /* 0x0000402a0e24a981 */ /* 0x000168000c1e1b00 */
[----:B------:R0:W5:Y:S01]  /*3190*/  @!P2 LDG.E.64 R38, desc[UR42][R12.64+0x40] ;  /* 0x0000402a0c26a981 */ /* 0x000162000c1e1b00 */
[----:B------:R-:W-:-:S13]  /*31a0*/  ISETP.GE.AND P2, PT, R58, R96, PT ;  /* 0x000000603a00720c */ /* 0x000fda0003f46270 */
[----:B------:R0:W5:Y:S04]  /*31b0*/  @!P2 LDG.E.64 R32, desc[UR42][R14.64+0x50] ;  /* 0x0000502a0e20a981 */ /* 0x000168000c1e1b00 */
[----:B------:R0:W5:Y:S02]  /*31c0*/  @!P2 LDG.E.64 R34, desc[UR42][R12.64+0x50] ;  /* 0x0000502a0c22a981 */ /* 0x000164000c1e1b00 */
.L_x_411:
[----:B------:R-:W-:Y:S05]  /*31d0*/  BSYNC B1 ;  /* 0x0000000000017941 */ /* 0x000fea0003800000 */
.L_x_410:
[----:B-----5:R-:W-:Y:S01]  /*31e0*/  IMAD.MOV.U32 R11, RZ, RZ, R32 ;  /* 0x000000ffff0b7224 */ /* 0x020fe200078e0020 */
[----:B------:R-:W-:Y:S01]  /*31f0*/  UISETP.NE.AND UP0, UPT, UR40, 0x3, UPT ;  /* 0x000000032800788c */ /* 0x000fe2000bf05270 */
[----:B0-----:R-:W-:-:S05]  /*3200*/  IMAD.MOV.U32 R12, RZ, RZ, R33 ;  /* 0x000000ffff0c7224 */ /* 0x001fca00078e0021 */
[----:B------:R-:W-:Y:S01]  /*3210*/  PRMT R103, R11, 0x5410, R12 ;  /* 0x000054100b677816 */ /* 0x000fe2000000000c */
[----:B------:R-:W-:Y:S01]  /*3220*/  IMAD.MOV.U32 R12, RZ, RZ, R36 ;  /* 0x000000ffff0c7224 */ /* 0x000fe200078e0024 */
[----:B------:R-:W-:Y:S01]  /*3230*/  PLOP3.LUT P2, PT, PT, PT, UP0, 0x80, 0x0 ;  /* 0x000000000000781c */ /* 0x000fe20003f4f008 */
[----:B------:R-:W-:-:S05]  /*3240*/  IMAD.MOV.U32 R11, RZ, RZ, R37 ;  /* 0x000000ffff0b7224 */ /* 0x000fca00078e0025 */
[----:B------:R-:W-:Y:S01]  /*3250*/  PRMT R105, R12, 0x5410, R11 ;  /* 0x000054100c697816 */ /* 0x000fe2000000000b */
[----:B------:R-:W-:Y:S02]  /*3260*/  IMAD.MOV.U32 R12, RZ, RZ, R40 ;  /* 0x000000ffff0c7224 */ /* 0x000fe400078e0028 */
        /* <DEDUP_REMOVED lines=32> */
[----:B------:R-:W-:Y:S06]  /*3470*/  @!P2 BRA `(.L_x_412) ;  /* 0x000000000004a947 */ /* 0x000fec0003800000 */
[----:B------:R-:W-:Y:S01]  /*3480*/  BPT.TRAP 0x1 ;  /* 0x000000040000795c */ /* 0x000fe20000300000 */
.L_x_412:
[----:B------:R-:W-:Y:S01]  /*3490*/  IMAD R31, R18, 0x8, R2 ;  /* 0x00000008121f7824 */ /* 0x000fe200078e0202 */
[----:B------:R-:W-:Y:S01]  /*34a0*/  SHF.L.U32 R79, R138, 0x1f, RZ ;  /* 0x0000001f8a4f7819 */ /* 0x000fe200000006ff */
[----:B------:R-:W-:Y:S03]  /*34b0*/  BSSY B1, `(.L_x_413) ;  /* 0x0000003000017945 */ /* 0x000fe60003800000 */
[----:B------:R-:W0:Y:S02]  /*34c0*/  SYNCS.PHASECHK.TRANS64.TRYWAIT P4, [R31+URZ+0x2d890], R79 ;  /* 0x02d8904f1f0075a7 */ /* 0x000e24000808017f */
[----:B0-----:R-:W-:Y:S05]  /*34d0*/  @!P4 BRA `(.L_x_414) ;  /* 0x000001780044c947 */ /* 0x001fea0003800000 */
.L_x_672:
[----:B------:R-:W-:Y:S05]  /*34e0*/  BSYNC B1 ;  /* 0x0000000000017941 */ /* 0x000fea0003800000 */
.L_x_413:
[----:B------:R-:W-:-:S03]  /*34f0*/  UMOV UR4, 0xffffffff ;  /* 0xffffffff00047882 */ /* 0x000fc60000000000 */
[----:B------:R-:W-:Y:S05]  /*3500*/  BRA.DIV UR4, `(.L_x_415) ;  /* 0x0000017a044c7947 */ /* 0x000fea000b800000 */
[----:B------:R-:W1:Y:S04]  /*3510*/  SHFL.IDX PT, R57, R57, RZ, 0x1e1f ;  /* 0x001e1fff39397589 */ /* 0x000e6800000e0000 */
[----:B------:R-:W2:Y:S02]  /*3520*/  SHFL.IDX PT, R56, R56, RZ, 0x1e1f ;  /* 0x001e1fff38387589 */ /* 0x000ea400000e0000 */
.L_x_676:
[----:B------:R-:W-:Y:S05]  /*3530*/  @P3 BRA `(.L_x_416) ;  /* 0x0000003800383947 */ /* 0x000fea0003800000 */
[----:B------:R-:W-:Y:S01]  /*3540*/  ISETP.NE.AND P3, PT, R28, RZ, PT ;  /* 0x000000ff1c00720c */ /* 0x000fe20003f65270 */
[----:B------:R-:W-:-:S12]  /*3550*/  BSSY B1, `(.L_x_417) ;  /* 0x0000039000017945 */ /* 0x000fd80003800000 */
[----:B------:R-:W-:Y:S05]  /*3560*/  @!P3 BRA `(.L_x_418) ;  /* 0x0000000000dcb947 */ /* 0x000fea0003800000 */
[----:B------:R3:W4:Y:S01]  /*3570*/  LDS.128 R12, [R61+0x15000] ;  /* 0x015000003d0c7984 */ /* 0x0007220000000c00 */
[----:B------:R-:W-:Y:S01]  /*3580*/  ISETP.GE.AND P3, PT, R142, R96, PT ;  /* 0x000000608e00720c */ /* 0x000fe20003f66270 */
[----:B------:R-:W-:-:S12]  /*3590*/  BSSY B2, `(.L_x_419) ;  /* 0x0000031000027945 */ /* 0x000fd80003800000 */
[----:B---3--:R-:W-:Y:S05]  /*35a0*/  @P3 BRA `(.L_x_420) ;  /* 0x0000000000bc3947 */ /* 0x008fea0003800000 */
[----:B------:R-:W-:Y:S02]  /*35b0*/  SHF.R.U64 R54, R54, 0x10, R55 ;  /* 0x0000001036367819 */ /* 0x000fe40000001237 */
[--C-:B------:R-:W-:Y:S02]  /*35c0*/  SHF.R.U64 R11, R52, 0x10, R53.reuse ;  /* 0x00000010340b7819 */ /* 0x100fe40000001235 */
[----:B------:R-:W-:Y:S02]  /*35d0*/  SHF.R.U32.HI R52, RZ, 0x10, R53 ;  /* 0x00000010ff347819 */ /* 0x000fe40000011635 */
[----:B------:R-:W-:Y:S02]  /*35e0*/  SHF.R.U32.HI R53, RZ, 0x10, R55 ;  /* 0x00000010ff357819 */ /* 0x000fe40000011637 */
[----:B------:R-:W-:Y:S02]  /*35f0*/  PRMT R54, R59, 0x5432, R54 ;  /* 0x000054323b367816 */ /* 0x000fe40000000036 */
[----:B------:R-:W-:-:S02]  /*3600*/  PRMT R55, R58, 0x5432, R52 ;  /* 0x000054323a377816 */ /* 0x000fc40000000034 */
[----:B------:R-:W-:Y:S02]  /*3610*/  PRMT R52, R59, 0x5410, R53 ;  /* 0x000054103b347816 */ /* 0x000fe40000000035 */
[----:B------:R-:W-:Y:S01]  /*3620*/  PRMT R11, R58, 0x5410, R11 ;  /* 0x000054103a0b7816 */ /* 0x000fe2000000000b */
[C---:B----4-:R-:W-:Y:S01]  /*3630*/  IMAD.U32 R58, R13.reuse, 0x10000, RZ ;  /* 0x000100000d3a7824 */ /* 0x050fe200078e00ff */
[----:B------:R-:W-:Y:S02]  /*3640*/  LOP3.LUT R82, R13, 0xffff0000, RZ, 0xc0, !PT ;  /* 0xffff00000d527812 */ /* 0x000fe400078ec0ff */
[C---:B------:R-:W-:Y:S01]  /*3650*/  LOP3.LUT R59, R54.reuse, 0xffff0000, RZ, 0xc0, !PT ;  /* 0xffff0000363b7812 */ /* 0x040fe200078ec0ff */
[----:B------:R-:W-:Y:S01]  /*3660*/  IMAD.U32 R54, R54, 0x10000, RZ ;  /* 0x0001000036367824 */ /* 0x000fe200078e00ff */
[C---:B------:R-:W-:Y:S01]  /*3670*/  LOP3.LUT R13, R11.reuse, 0xffff0000, RZ, 0xc0, !PT ;  /* 0xffff00000b0d7812 */ /* 0x040fe200078ec0ff */
[----:B------:R-:W-:Y:S02]  /*3680*/  IMAD.U32 R11, R11, 0x10000, RZ ;  /* 0x000100000b0b7824 */ /* 0x000fe400078e00ff */
[----:B------:R-:W-:-:S04]  /*3690*/  FMUL.FTZ R53, R82, R59 ;  /* 0x0000003b52357220 */ /* 0x000fc80000410000 */
[-C--:B------:R-:W-:Y:S01]  /*36a0*/  FFMA.FTZ R53, R58, R13.reuse, -R53 ;  /* 0x0000000d3a357223 */ /* 0x080fe20000010835 */
[----:B------:R-:W-:Y:S01]  /*36b0*/  FMUL.FTZ R13, R82, R13 ;  /* 0x0000000d520d7220 */ /* 0x000fe20000410000 */
[C---:B------:R-:W-:Y:S01]  /*36c0*/  IMAD.U32 R82, R55.reuse, 0x10000, RZ ;  /* 0x0001000037527824 */ /* 0x040fe200078e00ff */
[----:B------:R-:W-:Y:S02]  /*36d0*/  LOP3.LUT R55, R55, 0xffff0000, RZ, 0xc0, !PT ;  /* 0xffff000037377812 */ /* 0x000fe400078ec0ff */
[----:B------:R-:W-:Y:S01]  /*36e0*/  FFMA.FTZ R13, R58, R59, R13 ;  /* 0x0000003b3a0d7223 */ /* 0x000fe2000001000d */
[----:B------:R-:W-:Y:S01]  /*36f0*/  LOP3.LUT R59, R14, 0xffff0000, RZ, 0xc0, !PT ;  /* 0xffff00000e3b7812 */ /* 0x000fe200078ec0ff */
[C---:B------:R-:W-:Y:S01]  /*3700*/  IMAD.U32 R58, R52.reuse, 0x10000, RZ ;  /* 0x00010000343a7824 */ /* 0x040fe200078e00ff */
[----:B------:R-:W-:Y:S01]  /*3710*/  LOP3.LUT R52, R52, 0xffff0000, RZ, 0xc0, !PT ;  /* 0xffff000034347812 */ /* 0x000fe200078ec0ff */
[----:B------:R-:W-:Y:S01]  /*3720*/  IMAD.U32 R14, R14, 0x10000, RZ ;  /* 0x000100000e0e7824 */ /* 0x000fe200078e00ff */
[----:B------:R-:W-:Y:S01]  /*3730*/  F2FP.BF16.F32.PACK_AB R13, R13, R53 ;  /* 0x000000350d0d723e */ /* 0x000fe200000010ff */
[C---:B------:R-:W-:Y:S01]  /*3740*/  FMUL.FTZ R83, R59.reuse, R58 ;  /* 0x0000003a3b537220 */ /* 0x040fe20000410000 */
[----:B------:R-:W-:-:S03]  /*3750*/  FMUL.FTZ R59, R59, R82 ;  /* 0x000000523b3b7220 */ /* 0x000fc60000410000 */
[C---:B------:R-:W-:Y:S01]  /*3760*/  FFMA.FTZ R83, R14.reuse, R82, -R83 ;  /* 0x000000520e537223 */ /* 0x040fe20000010853 */
[----:B------:R-:W-:Y:S01]  /*3770*/  FFMA.FTZ R59, R14, R58, R59 ;  /* 0x0000003a0e3b7223 */ /* 0x000fe2000001003b */
[C---:B------:R-:W-:Y:S01]  /*3780*/  LOP3.LUT R14, R15.reuse, 0xffff0000, RZ, 0xc0, !PT ;  /* 0xffff00000f0e7812 */ /* 0x040fe200078ec0ff */
[----:B------:R-:W-:-:S03]  /*3790*/  IMAD.U32 R15, R15, 0x10000, RZ ;  /* 0x000100000f0f7824 */ /* 0x000fc600078e00ff */
        /* <DEDUP_REMOVED lines=11> */
[----:B------:R-:W-:-:S05]  /*3850*/  FFMA.FTZ R15, R12, R54, R15 ;  /* 0x000000360c0f7223 */ /* 0x000fca000001000f */
[----:B------:R-:W-:Y:S01]  /*3860*/  F2FP.BF16.F32.PACK_AB R52, R15, R52 ;  /* 0x000000340f34723e */ /* 0x000fe200000010ff */
[----:B------:R-:W-:Y:S02]  /*3870*/  IMAD.MOV.U32 R15, RZ, RZ, R14 ;  /* 0x000000ffff0f7224 */ /* 0x000fe400078e000e */
[----:B------:R-:W-:Y:S02]  /*3880*/  IMAD.MOV.U32 R14, RZ, RZ, R59 ;  /* 0x000000ffff0e7224 */ /* 0x000fe400078e003b */
[----:B------:R-:W-:-:S07]  /*3890*/  IMAD.MOV.U32 R12, RZ, RZ, R52 ;  /* 0x000000ffff0c7224 */ /* 0x000fce00078e0034 */
.L_x_420:
[----:B------:R-:W-:Y:S05]  /*38a0*/  BSYNC B2 ;  /* 0x0000000000027941 */ /* 0x000fea0003800000 */
.L_x_419:
[----:B--2---:R-:W-:-:S04]  /*38b0*/  LEA R52, P3, R16, R56, 0x1 ;  /* 0x0000003810347211 */ /* 0x004fc800078608ff */
[----:B-1----:R-:W-:-:S05]  /*38c0*/  LEA.HI.X R53, R16, R57, R17, 0x1, P3 ;  /* 0x0000003910357211 */ /* 0x002fca00018f0c11 */
[----:B----4-:R3:W-:Y:S04]  /*38d0*/  ST.E.128 desc[UR42][R52.64], R12 ;  /* 0x0000000c34007985 */ /* 0x0107e8000c101d2a */
.L_x_418:
[----:B------:R-:W-:Y:S05]  /*38e0*/  BSYNC B1 ;  /* 0x0000000000017941 */ /* 0x000fea0003800000 */
.L_x_417:
[----:B------:R-:W-:Y:S01]  /*38f0*/  ISETP.NE.AND P3, PT, R29, RZ, PT ;  /* 0x000000ff1d00720c */ /* 0x000fe20003f65270 */
[----:B------:R-:W-:-:S12]  /*3900*/  BSSY B1, `(.L_x_421) ;  /* 0x000003c000017945 */ /* 0x000fd80003800000 */
[----:B------:R-:W-:Y:S05]  /*3910*/  @!P3 BRA `(.L_x_422) ;  /* 0x0000000000e8b947 */ /* 0x000fea0003800000 */
[----:B------:R-:W4:Y:S01]  /*3920*/  LDL R11, [R1+0x28] ;  /* 0x00002800010b7983 */ /* 0x000f220000100800 */
[----:B------:R-:W-:Y:S03]  /*3930*/  BSSY B2, `(.L_x_423) ;  /* 0x0000033000027945 */ /* 0x000fe60003800000 */
[----:B---3--:R3:W0:Y:S01]  /*3940*/  LDS.128 R12, [R60+0x15000] ;  /* 0x015000003c0c7984 */ /* 0x0086220000000c00 */
[----:B----4-:R-:W-:-:S13]  /*3950*/  ISETP.GE.AND P3, PT, R11, R96, PT ;  /* 0x000000600b00720c */ /* 0x010fda0003f66270 */
[----:B0--3--:R-:W-:Y:S05]  /*3960*/  @P3 BRA `(.L_x_424) ;  /* 0x0000000000bc3947 */ /* 0x009fea0003800000 */
[----:B------:R-:W-:Y:S01]  /*3970*/  SHF.R.U64 R50, R50, 0x10, R51 ;  /* 0x0000001032327819 */ /* 0x000fe20000001233 */
[----:B------:R-:W-:Y:S01]  /*3980*/  IMAD.U32 R52, R13, 0x10000, RZ ;  /* 0x000100000d347824 */ /* 0x000fe200078e00ff */
[--C-:B------:R-:W-:Y:S02]  /*3990*/  SHF.R.U64 R11, R48, 0x10, R49.reuse ;  /* 0x00000010300b7819 */ /* 0x100fe40000001231 */
[----:B------:R-:W-:Y:S02]  /*39a0*/  PRMT R50, R112, 0x5432, R50 ;  /* 0x0000543270327816 */ /* 0x000fe40000000032 */
[----:B------:R-:W-:Y:S02]  /*39b0*/  SHF.R.U32.HI R48, RZ, 0x10, R49 ;  /* 0x00000010ff307819 */ /* 0x000fe40000011631 */
[----:B------:R-:W-:Y:S02]  /*39c0*/  SHF.R.U32.HI R49, RZ, 0x10, R51 ;  /* 0x00000010ff317819 */ /* 0x000fe40000011633 */
[----:B------:R-:W-:-:S02]  /*39d0*/  PRMT R11, R110, 0x5410, R11 ;  /* 0x000054106e0b7816 */ /* 0x000fc4000000000b */
[----:B------:R-:W-:Y:S02]  /*39e0*/  LOP3.LUT R54, R13, 0xffff0000, RZ, 0xc0, !PT ;  /* 0xffff00000d367812 */ /* 0x000fe400078ec0ff */
[C---:B------:R-:W-:Y:S01]  /*39f0*/  LOP3.LUT R53, R50.reuse, 0xffff0000, RZ, 0xc0, !PT ;  /* 0xffff000032357812 */ /* 0x040fe200078ec0ff */
[----:B------:R-:W-:Y:S01]  /*3a00*/  IMAD.U32 R50, R50, 0x10000, RZ ;  /* 0x0001000032327824 */ /* 0x000fe200078e00ff */
[----:B------:R-:W-:Y:S02]  /*3a10*/  PRMT R51, R110, 0x5432, R48 ;  /* 0x000054326e337816 */ /* 0x000fe40000000030 */
[----:B------:R-:W-:Y:S01]  /*3a20*/  PRMT R48, R112, 0x5410, R49 ;  /* 0x0000541070307816 */ /* 0x000fe20000000031 */
[----:B------:R-:W-:Y:S01]  /*3a30*/  FMUL.FTZ R49, R54, R53 ;  /* 0x0000003536317220 */ /* 0x000fe20000410000 */
[C---:B------:R-:W-:Y:S01]  /*3a40*/  LOP3.LUT R13, R11.reuse, 0xffff0000, RZ, 0xc0, !PT ;  /* 0xffff00000b0d7812 */ /* 0x040fe200078ec0ff */
[----:B------:R-:W-:-:S04]  /*3a50*/  IMAD.U32 R11, R11, 0x10000, RZ ;  /* 0x000100000b0b7824 */ /* 0x000fc800078e00ff */
        /* <DEDUP_REMOVED lines=32> */
.L_x_424:
[----:B------:R-:W-:Y:S05]  /*3c60*/  BSYNC B2 ;  /* 0x0000000000027941 */ /* 0x000fea0003800000 */
.L_x_423:
[----:B------:R-:W-:Y:S02]  /*3c70*/  IMAD.SHL.U32 R11, R147, 0x8, RZ ;  /* 0x00000008930b7824 */ /* 0x000fe400078e00ff */
[----:B--2---:R-:W-:Y:S02]  /*3c80*/  IMAD.MOV.U32 R48, RZ, RZ, R56 ;  /* 0x000000ffff307224 */ /* 0x004fe400078e0038 */
[----:B-1----:R-:W-:Y:S02]  /*3c90*/  IMAD.MOV.U32 R49, RZ, RZ, R57 ;  /* 0x000000ffff317224 */ /* 0x002fe400078e0039 */
[----:B------:R-:W-:-:S05]  /*3ca0*/  IMAD.WIDE R48, R11, 0x2, R48 ;  /* 0x000000020b307825 */ /* 0x000fca00078e0230 */
[----:B------:R4:W-:Y:S02]  /*3cb0*/  ST.E.128 desc[UR42][R48.64], R12 ;  /* 0x0000000c30007985 */ /* 0x0009e4000c101d2a */
.L_x_422:
[----:B------:R-:W-:Y:S05]  /*3cc0*/  BSYNC B1 ;  /* 0x0000000000017941 */ /* 0x000fea0003800000 */
.L_x_421:
[----:B------:R-:W-:Y:S01]  /*3cd0*/  ISETP.NE.AND P3, PT, R30, RZ, PT ;  /* 0x000000ff1e00720c */ /* 0x000fe20003f65270 */
[----:B------:R-:W-:-:S12]  /*3ce0*/  BSSY B1, `(.L_x_425) ;  /* 0x000003c000017945 */ /* 0x000fd80003800000 */
[----:B------:R-:W-:Y:S05]  /*3cf0*/  @!P3 BRA `(.L_x_426) ;  /* 0x0000000000e8b947 */ /* 0x000fea0003800000 */
[----:B------:R-:W5:Y:S01]  /*3d00*/  LDL R11, [R1+0x20] ;  /* 0x00002000010b7983 */ /* 0x000f620000100800 */
[----:B------:R-:W-:Y:S03]  /*3d10*/  BSSY B2, `(.L_x_427) ;  /* 0x0000033000027945 */ /* 0x000fe60003800000 */
[----:B---34-:R3:W4:Y:S01]  /*3d20*/  LDS.128 R12, [R61+0x17000] ;  /* 0x017000003d0c7984 */ /* 0x0187220000000c00 */
[----:B-----5:R-:W-:-:S13]  /*3d30*/  ISETP.GE.AND P3, PT, R11, R96, PT ;  /* 0x000000600b00720c */ /* 0x020fda0003f66270 */
[----:B---34-:R-:W-:Y:S05]  /*3d40*/  @P3 BRA `(.L_x_428) ;  /* 0x0000000000bc3947 */ /* 0x018fea0003800000 */
        /* <DEDUP_REMOVED lines=47> */
.L_x_428:
[----:B------:R-:W-:Y:S05]  /*4040*/  BSYNC B2 ;  /* 0x0000000000027941 */ /* 0x000fea0003800000 */
.L_x_427:
[----:B------:R-:W-:Y:S02]  /*4050*/  IMAD.SHL.U32 R11, R150, 0x8, RZ ;  /* 0x00000008960b7824 */ /* 0x000fe400078e00ff */
[----:B--2---:R-:W-:Y:S02]  /*4060*/  IMAD.MOV.U32 R44, RZ, RZ, R56 ;  /* 0x000000ffff2c7224 */ /* 0x004fe400078e0038 */
[----:B-1----:R-:W-:Y:S02]  /*4070*/  IMAD.MOV.U32 R45, RZ, RZ, R57 ;  /* 0x000000ffff2d7224 */ /* 0x002fe400078e0039 */
[----:B------:R-:W-:-:S05]  /*4080*/  IMAD.WIDE R44, R11, 0x2, R44 ;  /* 0x000000020b2c7825 */ /* 0x000fca00078e022c */
[----:B------:R1:W-:Y:S02]  /*4090*/  ST.E.128 desc[UR42][R44.64], R12 ;  /* 0x0000000c2c007985 */ /* 0x0003e4000c101d2a */
.L_x_426:
[----:B------:R-:W-:Y:S05]  /*40a0*/  BSYNC B1 ;  /* 0x0000000000017941 */ /* 0x000fea0003800000 */
.L_x_425:
[----:B------:R-:W-:Y:S01]  /*40b0*/  LOP3.LUT P3, RZ, R27, 0x8, RZ, 0xc0, !PT ;  /* 0x000000081bff7812 */ /* 0x000fe2000786c0ff */
[----:B------:R-:W-:-:S12]  /*40c0*/  BSSY B1, `(.L_x_429) ;  /* 0x0000039000017945 */ /* 0x000fd80003800000 */
[----:B------:R-:W-:Y:S05]  /*40d0*/  @!P3 BRA `(.L_x_430) ;  /* 0x0000000000dcb947 */ /* 0x000fea0003800000 */
[----:B------:R-:W5:Y:S01]  /*40e0*/  LDL R11, [R1+0x24] ;  /* 0x00002400010b7983 */ /* 0x000f620000100800 */
[----:B------:R-:W-:Y:S03]  /*40f0*/  BSSY B2, `(.L_x_431) ;  /* 0x0000032000027945 */ /* 0x000fe60003800000 */
[----:B-1-34-:R1:W3:Y:S01]  /*4100*/  LDS.128 R12, [R60+0x17000] ;  /* 0x017000003c0c7984 */ /* 0x01a2e20000000c00 */
[----:B-----5:R-:W-:-:S13]  /*4110*/  ISETP.GE.AND P3, PT, R11, R96, PT ;  /* 0x000000600b00720c */ /* 0x020fda0003f66270 */
[----:B-1-3--:R-:W-:Y:S05]  /*4120*/  @P3 BRA `(.L_x_432) ;  /* 0x0000000000b83947 */ /* 0x00afea0003800000 */
[--C-:B------:R-:W-:Y:S02]  /*4130*/  SHF.R.U64 R11, R40, 0x10, R41.reuse ;  /* 0x00000010280b7819 */ /* 0x100fe40000001229 */
[----:B------:R-:W-:Y:S02]  /*4140*/  SHF.R.U32.HI R40, RZ, 0x10, R41 ;  /* 0x00000010ff287819 */ /* 0x000fe40000011629 */
[----:B------:R-:W-:Y:S02]  /*4150*/  SHF.R.U64 R41, R42, 0x10, R43 ;  /* 0x000000102a297819 */ /* 0x000fe4000000122b */
[----:B------:R-:W-:Y:S02]  /*4160*/  PRMT R11, R107, 0x5410, R11 ;  /* 0x000054106b0b7816 */ /* 0x000fe4000000000b */
[----:B------:R-:W-:Y:S02]  /*4170*/  PRMT R41, R108, 0x5410, R41 ;  /* 0x000054106c297816 */ /* 0x000fe40000000029 */
[----:B------:R-:W-:-:S02]  /*4180*/  SHF.R.U32.HI R42, RZ, 0x10, R43 ;  /* 0x00000010ff2a7819 */ /* 0x000fc4000001162b */
[C---:B------:R-:W-:Y:S01]  /*4190*/  LOP3.LUT R46, R13.reuse, 0xffff0000, RZ, 0xc0, !PT ;  /* 0xffff00000d2e7812 */ /* 0x040fe200078ec0ff */
[----:B------:R-:W-:Y:S01]  /*41a0*/  IMAD.U32 R13, R13, 0x10000, RZ ;  /* 0x000100000d0d7824 */ /* 0x000fe200078e00ff */
[C---:B------:R-:W-:Y:S01]  /*41b0*/  LOP3.LUT R43, R41.reuse, 0xffff0000, RZ, 0xc0, !PT ;  /* 0xffff0000292b7812 */ /* 0x040fe200078ec0ff */
[----:B------:R-:W-:Y:S01]  /*41c0*/  IMAD.U32 R41, R41, 0x10000, RZ ;  /* 0x0001000029297824 */ /* 0x000fe200078e00ff */
[C---:B------:R-:W-:Y:S01]  /*41d0*/  LOP3.LUT R44, R11.reuse, 0xffff0000, RZ, 0xc0, !PT ;  /* 0xffff00000b2c7812 */ /* 0x040fe200078ec0ff */
[----:B------:R-:W-:Y:S01]  /*41e0*/  IMAD.U32 R11, R11, 0x10000, RZ ;  /* 0x000100000b0b7824 */ /* 0x000fe200078e00ff */
[----:B------:R-:W-:Y:S01]  /*41f0*/  PRMT R42, R108, 0x5432, R42 ;  /* 0x000054326c2a7816 */ /* 0x000fe2000000002a */
[CC--:B------:R-:W-:Y:S01]  /*4200*/  FMUL.FTZ R45, R46.reuse, R43.reuse ;  /* 0x0000002b2e2d7220 */ /* 0x0c0fe20000410000 */
[----:B------:R-:W-:Y:S01]  /*4210*/  PRMT R40, R107, 0x5432, R40 ;  /* 0x000054326b287816 */ /* 0x000fe20000000028 */
[-C--:B------:R-:W-:Y:S02]  /*4220*/  FMUL.FTZ R46, R46, R44.reuse ;  /* 0x0000002c2e2e7220 */ /* 0x080fe40000410000 */
[C---:B------:R-:W-:Y:S01]  /*4230*/  FFMA.FTZ R45, R13.reuse, R44, -R45 ;  /* 0x0000002c0d2d7223 */ /* 0x040fe2000001082d */
[----:B------:R-:W-:Y:S01]  /*4240*/  LOP3.LUT R44, R14, 0xffff0000, RZ, 0xc0, !PT ;  /* 0xffff00000e2c7812 */ /* 0x000fe200078ec0ff */
[----:B------:R-:W-:Y:S01]  /*4250*/  FFMA.FTZ R46, R13, R43, R46 ;  /* 0x0000002b0d2e7223 */ /* 0x000fe2000001002e */
[C---:B------:R-:W-:Y:S01]  /*4260*/  IMAD.U32 R43, R42.reuse, 0x10000, RZ ;  /* 0x000100002a2b7824 */ /* 0x040fe200078e00ff */
[----:B------:R-:W-:Y:S01]  /*4270*/  LOP3.LUT R42, R42, 0xffff0000, RZ, 0xc0, !PT ;  /* 0xffff00002a2a7812 */ /* 0x000fe200078ec0ff */
[----:B------:R-:W-:-:S02]  /*4280*/  IMAD.U32 R13, R14, 0x10000, RZ ;  /* 0x000100000e0d7824 */ /* 0x000fc400078e00ff */
[----:B------:R-:W-:Y:S02]  /*4290*/  IMAD.U32 R14, R40, 0x10000, RZ ;  /* 0x00010000280e7824 */ /* 0x000fe400078e00ff */
[----:B------:R-:W-:Y:S01]  /*42a0*/  FMUL.FTZ R47, R44, R43 ;  /* 0x0000002b2c2f7220 */ /* 0x000fe20000410000 */
[----:B------:R-:W-:Y:S02]  /*42b0*/  LOP3.LUT R40, R40, 0xffff0000, RZ, 0xc0, !PT ;  /* 0xffff000028287812 */ /* 0x000fe400078ec0ff */
[----:B------:R-:W-:Y:S01]  /*42c0*/  F2FP.BF16.F32.PACK_AB R45, R46, R45 ;  /* 0x0000002d2e2d723e */ /* 0x000fe200000010ff */
[-C--:B------:R-:W-:Y:S01]  /*42d0*/  FFMA.FTZ R47, R13, R14.reuse, -R47 ;  /* 0x0000000e0d2f7223 */ /* 0x080fe2000001082f */
[----:B------:R-:W-:-:S04]  /*42e0*/  FMUL.FTZ R14, R44, R14 ;  /* 0x0000000e2c0e7220 */ /* 0x000fc80000410000 */
        /* <DEDUP_REMOVED lines=17> */
[----:B------:R-:W-:-:S07]  /*4400*/  IMAD.MOV.U32 R13, RZ, RZ, R45 ;  /* 0x000000ffff0d7224 */ /* 0x000fce00078e002d */
.L_x_432:
[----:B------:R-:W-:Y:S05]  /*4410*/  BSYNC B2 ;  /* 0x0000000000027941 */ /* 0x000fea0003800000 */
.L_x_431:
[----:B--2---:R-:W-:-:S04]  /*4420*/  LEA R40, P3, R23, R56, 0x1 ;  /* 0x0000003817287211 */ /* 0x004fc800078608ff */
[----:B------:R-:W-:-:S05]  /*4430*/  LEA.HI.X R41, R23, R57, R154, 0x1, P3 ;  /* 0x0000003917297211 */ /* 0x000fca00018f0c9a */
[----:B------:R1:W-:Y:S04]  /*4440*/  ST.E.128 desc[UR42][R40.64], R12 ;  /* 0x0000000c28007985 */ /* 0x0003e8000c101d2a */
.L_x_430:
[----:B------:R-:W-:Y:S05]  /*4450*/  BSYNC B1 ;  /* 0x0000000000017941 */ /* 0x000fea0003800000 */
.L_x_429:
[----:B------:R-:W-:Y:S01]  /*4460*/  LOP3.LUT P3, RZ, R27, 0x10, RZ, 0xc0, !PT ;  /* 0x000000101bff7812 */ /* 0x000fe2000786c0ff */
[----:B------:R-:W-:-:S12]  /*4470*/  BSSY B1, `(.L_x_433) ;  /* 0x0000036000017945 */ /* 0x000fd80003800000 */
[----:B------:R-:W-:Y:S05]  /*4480*/  @!P3 BRA `(.L_x_434) ;  /* 0x0000000000d0b947 */ /* 0x000fea0003800000 */
[----:B-1-34-:R1:W3:Y:S01]  /*4490*/  LDS.128 R12, [R61+0x19000] ;  /* 0x019000003d0c7984 */ /* 0x01a2e20000000c00 */
[C---:B--2---:R-:W-:Y:S01]  /*44a0*/  LEA R40, P3, R22.reuse, R56, 0x1 ;  /* 0x0000003816287211 */ /* 0x044fe200078608ff */
[----:B------:R-:W-:Y:S03]  /*44b0*/  BSSY B2, `(.L_x_435) ;  /* 0x0000030000027945 */ /* 0x000fe60003800000 */
[----:B------:R-:W-:Y:S02]  /*44c0*/  LEA.HI.X R41, R22, R57, R153, 0x1, P3 ;  /* 0x0000003916297211 */ /* 0x000fe400018f0c99 */
[----:B------:R-:W-:-:S13]  /*44d0*/  ISETP.GE.AND P3, PT, R155, R96, PT ;  /* 0x000000609b00720c */ /* 0x000fda0003f66270 */
[----:B-1----:R-:W-:Y:S05]  /*44e0*/  @P3 BRA `(.L_x_436) ;  /* 0x0000000000b03947 */ /* 0x002fea0003800000 */
[--C-:B------:R-:W-:Y:S02]  /*44f0*/  SHF.R.U64 R36, R36, 0x10, R37.reuse ;  /* 0x0000001024247819 */ /* 0x100fe40000001225 */
[----:B------:R-:W-:Y:S02]  /*4500*/  SHF.R.U32.HI R42, RZ, 0x10, R37 ;  /* 0x00000010ff2a7819 */ /* 0x000fe40000011625 */
[----:B------:R-:W-:Y:S02]  /*4510*/  SHF.R.U64 R37, R38, 0x10, R39 ;  /* 0x0000001026257819 */ /* 0x000fe40000001227 */
[----:B------:R-:W-:Y:S02]  /*4520*/  PRMT R11, R105, 0x5410, R36 ;  /* 0x00005410690b7816 */ /* 0x000fe40000000024 */
[----:B------:R-:W-:Y:S02]  /*4530*/  PRMT R37, R106, 0x5410, R37 ;  /* 0x000054106a257816 */ /* 0x000fe40000000025 */
[C---:B---3--:R-:W-:Y:S01]  /*4540*/  LOP3.LUT R43, R13.reuse, 0xffff0000, RZ, 0xc0, !PT ;  /* 0xffff00000d2b7812 */ /* 0x048fe200078ec0ff */
[----:B------:R-:W-:Y:S01]  /*4550*/  IMAD.U32 R13, R13, 0x10000, RZ ;  /* 0x000100000d0d7824 */ /* 0x000fe200078e00ff */
[C---:B------:R-:W-:Y:S01]  /*4560*/  LOP3.LUT R38, R37.reuse, 0xffff0000, RZ, 0xc0, !PT ;  /* 0xffff000025267812 */ /* 0x040fe200078ec0ff */
[----:B------:R-:W-:Y:S01]  /*4570*/  IMAD.U32 R37, R37, 0x10000, RZ ;  /* 0x0001000025257824 */ /* 0x000fe200078e00ff */
[----:B------:R-:W-:-:S02]  /*4580*/  LOP3.LUT R36, R11, 0xffff0000, RZ, 0xc0, !PT ;  /* 0xffff00000b247812 */ /* 0x000fc400078ec0ff */
[----:B------:R-:W-:Y:S01]  /*4590*/  SHF.R.U32.HI R39, RZ, 0x10, R39 ;  /* 0x00000010ff277819 */ /* 0x000fe20000011627 */
[----:B------:R-:W-:Y:S01]  /*45a0*/  FMUL.FTZ R44, R43, R38 ;  /* 0x000000262b2c7220 */ /* 0x000fe20000410000 */
[----:B------:R-:W-:Y:S01]  /*45b0*/  PRMT R42, R105, 0x5432, R42 ;  /* 0x00005432692a7816 */ /* 0x000fe2000000002a */
[-C--:B------:R-:W-:Y:S01]  /*45c0*/  FMUL.FTZ R43, R43, R36.reuse ;  /* 0x000000242b2b7220 */ /* 0x080fe20000410000 */
[----:B------:R-:W-:Y:S01]  /*45d0*/  PRMT R106, R106, 0x5432, R39 ;  /* 0x000054326a6a7816 */ /* 0x000fe20000000027 */
[C---:B------:R-:W-:Y:S01]  /*45e0*/  FFMA.FTZ R36, R13.reuse, R36, -R44 ;  /* 0x000000240d247223 */ /* 0x040fe2000001082c */
[C---:B------:R-:W-:Y:S02]  /*45f0*/  IMAD.U32 R39, R14.reuse, 0x10000, RZ ;  /* 0x000100000e277824 */ /* 0x040fe400078e00ff */
[----:B------:R-:W-:Y:S01]  /*4600*/  FFMA.FTZ R13, R13, R38, R43 ;  /* 0x000000260d0d7223 */ /* 0x000fe2000001002b */
[----:B------:R-:W-:Y:S01]  /*4610*/  LOP3.LUT R43, R14, 0xffff0000, RZ, 0xc0, !PT ;  /* 0xffff00000e2b7812 */ /* 0x000fe200078ec0ff */
[----:B------:R-:W-:Y:S01]  /*4620*/  IMAD.U32 R38, R106, 0x10000, RZ ;  /* 0x000100006a267824 */ /* 0x000fe200078e00ff */
[----:B------:R-:W-:Y:S01]  /*4630*/  LOP3.LUT R45, R15, 0xffff0000, RZ, 0xc0, !PT ;  /* 0xffff00000f2d7812 */ /* 0x000fe200078ec0ff */
[C---:B------:R-:W-:Y:S01]  /*4640*/  IMAD.U32 R44, R42.reuse, 0x10000, RZ ;  /* 0x000100002a2c7824 */ /* 0x040fe200078e00ff */
[----:B------:R-:W-:Y:S01]  /*4650*/  LOP3.LUT R42, R42, 0xffff0000, RZ, 0xc0, !PT ;  /* 0xffff00002a2a7812 */ /* 0x000fe200078ec0ff */
[----:B------:R-:W-:Y:S01]  /*4660*/  FMUL.FTZ R14, R43, R38 ;  /* 0x000000262b0e7220 */ /* 0x000fe20000410000 */
[----:B------:R-:W-:Y:S01]  /*4670*/  F2FP.BF16.F32.PACK_AB R13, R13, R36 ;  /* 0x000000240d0d723e */ /* 0x000fe200000010ff */
[----:B------:R-:W-:-:S02]  /*4680*/  FMUL.FTZ R43, R43, R44 ;  /* 0x0000002c2b2b7220 */ /* 0x000fc40000410000 */
[C---:B------:R-:W-:Y:S02]  /*4690*/  FFMA.FTZ R14, R39.reuse, R44, -R14 ;  /* 0x0000002c270e7223 */ /* 0x040fe4000001080e */
[----:B------:R-:W-:Y:S01]  /*46a0*/  FFMA.FTZ R39, R39, R38, R43 ;  /* 0x0000002627277223 */ /* 0x000fe2000001002b */
[----:B------:R-:W-:Y:S01]  /*46b0*/  LOP3.LUT R38, R106, 0xffff0000, RZ, 0xc0, !PT ;  /* 0xffff00006a267812 */ /* 0x000fe200078ec0ff */
[----:B------:R-:W-:-:S03]  /*46c0*/  IMAD.U32 R43, R15, 0x10000, RZ ;  /* 0x000100000f2b7824 */ /* 0x000fc600078e00ff */
[----:B------:R-:W-:Y:S01]  /*46d0*/  F2FP.BF16.F32.PACK_AB R14, R39, R14 ;  /* 0x0000000e270e723e */ /* 0x000fe200000010ff */
[C---:B------:R-:W-:Y:S01]  /*46e0*/  FMUL.FTZ R44, R45.reuse, R38 ;  /* 0x000000262d2c7220 */ /* 0x040fe20000410000 */
[----:B------:R-:W-:-:S03]  /*46f0*/  FMUL.FTZ R45, R45, R42 ;  /* 0x0000002a2d2d7220 */ /* 0x000fc60000410000 */
[----:B------:R-:W-:Y:S01]  /*4700*/  FFMA.FTZ R15, R43, R42, -R44 ;  /* 0x0000002a2b0f7223 */ /* 0x000fe2000001082c */
[----:B------:R-:W-:Y:S01]  /*4710*/  IMAD.U32 R42, R11, 0x10000, RZ ;  /* 0x000100000b2a7824 */ /* 0x000fe200078e00ff */
[C---:B------:R-:W-:Y:S01]  /*4720*/  LOP3.LUT R11, R12.reuse, 0xffff0000, RZ, 0xc0, !PT ;  /* 0xffff00000c0b7812 */ /* 0x040fe200078ec0ff */
[----:B------:R-:W-:Y:S01]  /*4730*/  FFMA.FTZ R38, R43, R38, R45 ;  /* 0x000000262b267223 */ /* 0x000fe2000001002d */
[----:B------:R-:W-:-:S03]  /*4740*/  IMAD.U32 R12, R12, 0x10000, RZ ;  /* 0x000100000c0c7824 */ /* 0x000fc600078e00ff */
[C---:B------:R-:W-:Y:S01]  /*4750*/  FMUL.FTZ R43, R11.reuse, R37 ;  /* 0x000000250b2b7220 */ /* 0x040fe20000410000 */
[-C--:B------:R-:W-:Y:S01]  /*4760*/  FMUL.FTZ R44, R11, R42.reuse ;  /* 0x0000002a0b2c7220 */ /* 0x080fe20000410000 */
[----:B------:R-:W-:Y:S02]  /*4770*/  F2FP.BF16.F32.PACK_AB R15, R38, R15 ;  /* 0x0000000f260f723e */ /* 0x000fe400000010ff */
[C---:B------:R-:W-:Y:S01]  /*4780*/  FFMA.FTZ R43, R12.reuse, R42, -R43 ;  /* 0x0000002a0c2b7223 */ /* 0x040fe2000001082b */
[----:B------:R-:W-:-:S05]  /*4790*/  FFMA.FTZ R44, R12, R37, R44 ;  /* 0x000000250c2c7223 */ /* 0x000fca000001002c */
[----:B------:R-:W-:-:S07]  /*47a0*/  F2FP.BF16.F32.PACK_AB R12, R44, R43 ;  /* 0x0000002b2c0c723e */ /* 0x000fce00000010ff */
.L_x_436:
[----:B------:R-:W-:Y:S05]  /*47b0*/  BSYNC B2 ;  /* 0x0000000000027941 */ /* 0x000fea0003800000 */
.L_x_435:
[----:B---3--:R1:W-:Y:S02]  /*47c0*/  ST.E.128 desc[UR42][R40.64], R12 ;  /* 0x0000000c28007985 */ /* 0x0083e4000c101d2a */
.L_x_434:
[----:B------:R-:W-:Y:S05]  /*47d0*/  BSYNC B1 ;  /* 0x0000000000017941 */ /* 0x000fea0003800000 */
.L_x_433:
[----:B------:R-:W-:-:S13]  /*47e0*/  LOP3.LUT P3, RZ, R27, 0x20, RZ, 0xc0, !PT ;  /* 0x000000201bff7812 */ /* 0x000fda000786c0ff */
[----:B------:R-:W-:Y:S05]  /*47f0*/  @!P3 BRA `(.L_x_416) ;  /* 0x000000240088b947 */ /* 0x000fea0003800000 */
[----:B------:R-:W5:Y:S01]  /*4800*/  LDL R11, [R1+0x2c] ;  /* 0x00002c00010b7983 */ /* 0x000f620000100800 */
[C---:B--2---:R-:W-:Y:S01]  /*4810*/  LEA R36, P3, R136.reuse, R56, 0x1 ;  /* 0x0000003888247211 */ /* 0x044fe200078608ff */
[----:B------:R-:W-:Y:S02]  /*4820*/  BSSY B1, `(.L_x_437) ;  /* 0x0000032000017945 */ /* 0x000fe40003800000 */
[----:B-1-34-:R1:W2:Y:S01]  /*4830*/  LDS.128 R12, [R60+0x19000] ;  /* 0x019000003c0c7984 */ /* 0x01a2a20000000c00 */
[----:B------:R-:W-:Y:S02]  /*4840*/  LEA.HI.X R37, R136, R57, R152, 0x1, P3 ;  /* 0x0000003988257211 */ /* 0x000fe400018f0c98 */
[----:B-----5:R-:W-:-:S13]  /*4850*/  ISETP.GE.AND P3, PT, R11, R96, PT ;  /* 0x000000600b00720c */ /* 0x020fda0003f66270 */
[----:B-12---:R-:W-:Y:S05]  /*4860*/  @P3 BRA `(.L_x_438) ;  /* 0x0000000000b43947 */ /* 0x006fea0003800000 */
[----:B------:R-:W-:Y:S01]  /*4870*/  SHF.R.U64 R41, R34, 0x10, R35 ;  /* 0x0000001022297819 */ /* 0x000fe20000001223 */
[----:B------:R-:W-:Y:S01]  /*4880*/  IMAD.U32 R39, R13, 0x10000, RZ ;  /* 0x000100000d277824 */ /* 0x000fe200078e00ff */
[--C-:B------:R-:W-:Y:S01]  /*4890*/  SHF.R.U64 R42, R32, 0x10, R33.reuse ;  /* 0x00000010202a7819 */ /* 0x100fe20000001221 */
[C---:B------:R-:W-:Y:S01]  /*48a0*/  IMAD.U32 R32, R14.reuse, 0x10000, RZ ;  /* 0x000100000e207824 */ /* 0x040fe200078e00ff */
[----:B------:R-:W-:Y:S02]  /*48b0*/  SHF.R.U32.HI R38, RZ, 0x10, R33 ;  /* 0x00000010ff267819 */ /* 0x000fe40000011621 */
[----:B------:R-:W-:Y:S01]  /*48c0*/  LOP3.LUT R33, R14, 0xffff0000, RZ, 0xc0, !PT ;  /* 0xffff00000e217812 */ /* 0x000fe200078ec0ff */
[C---:B------:R-:W-:Y:S01]  /*48d0*/  IMAD.U32 R14, R15.reuse, 0x10000, RZ ;  /* 0x000100000f0e7824 */ /* 0x040fe200078e00ff */
[----:B------:R-:W-:Y:S02]  /*48e0*/  LOP3.LUT R11, R15, 0xffff0000, RZ, 0xc0, !PT ;  /* 0xffff00000f0b7812 */ /* 0x000fe400078ec0ff */
[----:B------:R-:W-:-:S02]  /*48f0*/  PRMT R15, R104, 0x5410, R41 ;  /* 0x00005410680f7816 */ /* 0x000fc40000000029 */
[----:B------:R-:W-:Y:S02]  /*4900*/  PRMT R34, R103, 0x5410, R42 ;  /* 0x0000541067227816 */ /* 0x000fe4000000002a */
[----:B------:R-:W-:Y:S02]  /*4910*/  SHF.R.U32.HI R35, RZ, 0x10, R35 ;  /* 0x00000010ff237819 */ /* 0x000fe40000011623 */
[----:B------:R-:W-:Y:S01]  /*4920*/  LOP3.LUT R40, R13, 0xffff0000, RZ, 0xc0, !PT ;  /* 0xffff00000d287812 */ /* 0x000fe200078ec0ff */
[----:B------:R-:W-:Y:S01]  /*4930*/  IMAD.U32 R13, R12, 0x10000, RZ ;  /* 0x000100000c0d7824 */ /* 0x000fe200078e00ff */
[C---:B------:R-:W-:Y:S01]  /*4940*/  LOP3.LUT R43, R15.reuse, 0xffff0000, RZ, 0xc0, !PT ;  /* 0xffff00000f2b7812 */ /* 0x040fe200078ec0ff */
[----:B------:R-:W-:Y:S01]  /*4950*/  IMAD.U32 R15, R15, 0x10000, RZ ;  /* 0x000100000f0f7824 */ /* 0x000fe200078e00ff */
[C---:B------:R-:W-:Y:S01]  /*4960*/  LOP3.LUT R41, R34.reuse, 0xffff0000, RZ, 0xc0, !PT ;  /* 0xffff000022297812 */ /* 0x040fe200078ec0ff */
[----:B------:R-:W-:Y:S01]  /*4970*/  IMAD.U32 R34, R34, 0x10000, RZ ;  /* 0x0001000022227824 */ /* 0x000fe200078e00ff */
[----:B------:R-:W-:Y:S01]  /*4980*/  PRMT R104, R104, 0x5432, R35 ;  /* 0x0000543268687816 */ /* 0x000fe20000000023 */
[C---:B------:R-:W-:Y:S01]  /*4990*/  FMUL.FTZ R44, R40.reuse, R43 ;  /* 0x0000002b282c7220 */ /* 0x040fe20000410000 */
[----:B------:R-:W-:Y:S01]  /*49a0*/  PRMT R103, R103, 0x5432, R38 ;  /* 0x0000543267677816 */ /* 0x000fe20000000026 */
[----:B------:R-:W-:Y:S01]  /*49b0*/  FMUL.FTZ R40, R40, R41 ;  /* 0x0000002928287220 */ /* 0x000fe20000410000 */
[----:B------:R-:W-:Y:S01]  /*49c0*/  LOP3.LUT R12, R12, 0xffff0000, RZ, 0xc0, !PT ;  /* 0xffff00000c0c7812 */ /* 0x000fe200078ec0ff */
[----:B------:R-:W-:-:S02]  /*49d0*/  IMAD.U32 R35, R104, 0x10000, RZ ;  /* 0x0001000068237824 */ /* 0x000fc400078e00ff */
[----:B------:R-:W-:Y:S01]  /*49e0*/  FFMA.FTZ R38, R39, R41, -R44 ;  /* 0x0000002927267223 */ /* 0x000fe2000001082c */
[----:B------:R-:W-:Y:S02]  /*49f0*/  IMAD.U32 R42, R103, 0x10000, RZ ;  /* 0x00010000672a7824 */ /* 0x000fe400078e00ff */
[----:B------:R-:W-:Y:S01]  /*4a00*/  FFMA.FTZ R39, R39, R43, R40 ;  /* 0x0000002b27277223 */ /* 0x000fe20000010028 */
[CC--:B------:R-:W-:Y:S01]  /*4a10*/  FMUL.FTZ R41, R33.reuse, R35.reuse ;  /* 0x0000002321297220 */ /* 0x0c0fe20000410000 */
[----:B------:R-:W-:Y:S01]  /*4a20*/  LOP3.LUT R104, R104, 0xffff0000, RZ, 0xc0, !PT ;  /* 0xffff000068687812 */ /* 0x000fe200078ec0ff */
[-C--:B------:R-:W-:Y:S01]  /*4a30*/  FMUL.FTZ R43, R33, R42.reuse ;  /* 0x0000002a212b7220 */ /* 0x080fe20000410000 */
[----:B------:R-:W-:Y:S01]  /*4a40*/  LOP3.LUT R103, R103, 0xffff0000, RZ, 0xc0, !PT ;  /* 0xffff000067677812 */ /* 0x000fe200078ec0ff */
[C---:B------:R-:W-:Y:S01]  /*4a50*/  FFMA.FTZ R33, R32.reuse, R42, -R41 ;  /* 0x0000002a20217223 */ /* 0x040fe20000010829 */
[----:B------:R-:W-:Y:S01]  /*4a60*/  F2FP.BF16.F32.PACK_AB R38, R39, R38 ;  /* 0x000000262726723e */ /* 0x000fe200000010ff */
[----:B------:R-:W-:Y:S01]  /*4a70*/  FFMA.FTZ R40, R32, R35, R43 ;  /* 0x0000002320287223 */ /* 0x000fe2000001002b */
[C---:B------:R-:W-:Y:S01]  /*4a80*/  FMUL.FTZ R35, R11.reuse, R104 ;  /* 0x000000680b237220 */ /* 0x040fe20000410000 */
[C---:B------:R-:W-:Y:S01]  /*4a90*/  FMUL.FTZ R32, R12.reuse, R15 ;  /* 0x0000000f0c207220 */ /* 0x040fe20000410000 */
[-C--:B------:R-:W-:Y:S01]  /*4aa0*/  FMUL.FTZ R11, R11, R103.reuse ;  /* 0x000000670b0b7220 */ /* 0x080fe20000410000 */
[-C--:B------:R-:W-:Y:S01]  /*4ab0*/  FMUL.FTZ R12, R12, R34.reuse ;  /* 0x000000220c0c7220 */ /* 0x080fe20000410000 */
[C---:B------:R-:W-:Y:S01]  /*4ac0*/  FFMA.FTZ R35, R14.reuse, R103, -R35 ;  /* 0x000000670e237223 */ /* 0x040fe20000010823 */
[C---:B------:R-:W-:Y:S01]  /*4ad0*/  FFMA.FTZ R32, R13.reuse, R34, -R32 ;  /* 0x000000220d207223 */ /* 0x040fe20000010820 */
[----:B------:R-:W-:Y:S01]  /*4ae0*/  FFMA.FTZ R14, R14, R104, R11 ;  /* 0x000000680e0e7223 */ /* 0x000fe2000001000b */
[----:B------:R-:W-:-:S04]  /*4af0*/  FFMA.FTZ R13, R13, R15, R12 ;  /* 0x0000000f0d0d7223 */ /* 0x000fc8000001000c */
[----:B------:R-:W-:Y:S02]  /*4b00*/  F2FP.BF16.F32.PACK_AB R15, R14, R35 ;  /* 0x000000230e0f723e */ /* 0x000fe400000010ff */
[----:B------:R-:W-:Y:S01]  /*4b10*/  F2FP.BF16.F32.PACK_AB R12, R13, R32 ;  /* 0x000000200d0c723e */ /* 0x000fe200000010ff */
[----:B------:R-:W-:Y:S01]  /*4b20*/  IMAD.MOV.U32 R13, RZ, RZ, R38 ;  /* 0x000000ffff0d7224 */ /* 0x000fe200078e0026 */
[----:B------:R-:W-:-:S07]  /*4b30*/  F2FP.BF16.F32.PACK_AB R14, R40, R33 ;  /* 0x00000021280e723e */ /* 0x000fce00000010ff */
.L_x_438:
[----:B------:R-:W-:Y:S05]  /*4b40*/  BSYNC B1 ;  /* 0x0000000000017941 */ /* 0x000fea0003800000 */
.L_x_437:
[----:B------:R1:W-:Y:S01]  /*4b50*/  ST.E.128 desc[UR42][R36.64], R12 ;  /* 0x0000000c24007985 */ /* 0x0003e2000c101d2a */
[----:B------:R-:W-:Y:S05]  /*4b60*/  BRA `(.L_x_416) ;  /* 0x0000002000ac7947 */ /* 0x000fea0003800000 */
.L_x_409:
        /* <DEDUP_REMOVED lines=15> */
[----:B------:R-:W-:Y:S01]  /*4c60*/  IADD3 R15, P2, R66, R14, RZ ;  /* 0x0000000e420f7210 */ /* 0x000fe20007f5e0ff */
[----:B------:R-:W-:Y:S01]  /*4c70*/  ULDC.64 UR4, c[0x0][0x3e8] ;  /* 0x0000fa0000047ab9 */ /* 0x000fe20000000a00 */
[----:B------:R-:W-:Y:S02]  /*4c80*/  CS2R R42, SRZ ;  /* 0x00000000002a7805 */ /* 0x000fe4000001ff00 */
[----:B------:R-:W-:Y:S02]  /*4c90*/  CS2R R40, SRZ ;  /* 0x0000000000287805 */ /* 0x000fe4000001ff00 */
[----:B------:R-:W-:Y:S01]  /*4ca0*/  CS2R R54, SRZ ;  /* 0x0000000000367805 */ /* 0x000fe2000001ff00 */
[----:B------:R-:W-:Y:S01]  /*4cb0*/  IMAD.X R34, R11, 0x1, R81, P2 ;  /* 0x000000010b227824 */ /* 0x000fe200010e0651 */
[----:B------:R-:W-:Y:S02]  /*4cc0*/  IADD3 R13, P2, R62, R12, RZ ;  /* 0x0000000c3e0d7210 */ /* 0x000fe40007f5e0ff */
[----:B------:R-:W-:-:S03]  /*4cd0*/  CS2R R52, SRZ ;  /* 0x0000000000347805 */ /* 0x000fc6000001ff00 */
        /* <DEDUP_REMOVED lines=8> */
[----:B------:R-:W-:Y:S02]  /*4d60*/  CS2R R36, SRZ ;  /* 0x0000000000247805 */ /* 0x000fe4000001ff00 */
[----:B------:R-:W-:Y:S02]  /*4d70*/  CS2R R50, SRZ ;  /* 0x0000000000327805 */ /* 0x000fe4000001ff00 */
[----:B------:R-:W-:-:S05]  /*4d80*/  CS2R R48, SRZ ;  /* 0x0000000000307805 */ /* 0x000fca000001ff00 */
[----:B------:R0:W5:Y:S04]  /*4d90*/  @!P2 LDG.E.128 R40, desc[UR42][R14.64] ;  /* 0x0000002a0e28a981 */ /* 0x000168000c1e1d00 */
[----:B------:R0:W5:Y:S01]  /*4da0*/  @!P2 LDG.E.128 R52, desc[UR42][R12.64] ;  /* 0x0000002a0c34a981 */ /* 0x000162000c1e1d00 */
[----:B------:R-:W-:Y:S02]  /*4db0*/  ISETP.GE.AND P2, PT, R3, R96, PT ;  /* 0x000000600300720c */ /* 0x000fe40003f46270 */
[----:B------:R-:W-:Y:S02]  /*4dc0*/  CS2R R34, SRZ ;  /* 0x0000000000227805 */ /* 0x000fe4000001ff00 */
[----:B------:R-:W-:Y:S02]  /*4dd0*/  CS2R R32, SRZ ;  /* 0x0000000000207805 */ /* 0x000fe4000001ff00 */
[----:B------:R-:W-:-:S02]  /*4de0*/  CS2R R46, SRZ ;  /* 0x00000000002e7805 */ /* 0x000fc4000001ff00 */
[----:B------:R-:W-:-:S05]  /*4df0*/  CS2R R44, SRZ ;  /* 0x00000000002c7805 */ /* 0x000fca000001ff00 */
[----:B------:R0:W5:Y:S04]  /*4e00*/  @!P2 LDG.E.128 R36, desc[UR42][R14.64+0x20] ;  /* 0x0000202a0e24a981 */ /* 0x000168000c1e1d00 */
[----:B------:R0:W5:Y:S01]  /*4e10*/  @!P2 LDG.E.128 R48, desc[UR42][R12.64+0x20] ;  /* 0x0000202a0c30a981 */ /* 0x000162000c1e1d00 */
[----:B------:R-:W-:-:S13]  /*4e20*/  ISETP.GE.AND P2, PT, R4, R96, PT ;  /* 0x000000600400720c */ /* 0x000fda0003f46270 */
[----:B------:R0:W5:Y:S04]  /*4e30*/  @!P2 LDG.E.128 R32, desc[UR42][R14.64+0x40] ;  /* 0x0000402a0e20a981 */ /* 0x000168000c1e1d00 */
[----:B------:R0:W5:Y:S02]  /*4e40*/  @!P2 LDG.E.128 R44, desc[UR42][R12.64+0x40] ;  /* 0x0000402a0c2ca981 */ /* 0x000164000c1e1d00 */
.L_x_440:
[----:B------:R-:W-:Y:S05]  /*4e50*/  BSYNC B1 ;  /* 0x0000000000017941 */ /* 0x000fea0003800000 */
.L_x_439:
        /* <DEDUP_REMOVED lines=43> */
.L_x_441:
[----:B------:R-:W-:Y:S01]  /*5110*/  IMAD R31, R18, 0x8, R2 ;  /* 0x00000008121f7824 */ /* 0x000fe200078e0202 */
[----:B------:R-:W-:Y:S01]  /*5120*/  SHF.L.U32 R79, R138, 0x1f, RZ ;  /* 0x0000001f8a4f7819 */ /* 0x000fe200000006ff */
[----:B------:R-:W-:Y:S03]  /*5130*/  BSSY B1, `(.L_x_442) ;  /* 0x0000003000017945 */ /* 0x000fe60003800000 */
[----:B------:R-:W0:Y:S02]  /*5140*/  SYNCS.PHASECHK.TRANS64.TRYWAIT P4, [R31+URZ+0x2d890], R79 ;  /* 0x02d8904f1f0075a7 */ /* 0x000e24000808017f */
[----:B0-----:R-:W-:Y:S05]  /*5150*/  @!P4 BRA `(.L_x_443) ;  /* 0x0000015c0084c947 */ /* 0x001fea0003800000 */
.L_x_677:
[----:B------:R-:W-:Y:S05]  /*5160*/  BSYNC B1 ;  /* 0x0000000000017941 */ /* 0x000fea0003800000 */
.L_x_442:
[----:B------:R-:W-:-:S03]  /*5170*/  UMOV UR4, 0xffffffff ;  /* 0xffffffff00047882 */ /* 0x000fc60000000000 */
[----:B------:R-:W-:Y:S05]  /*5180*/  BRA.DIV UR4, `(.L_x_444) ;  /* 0x0000015e048c7947 */ /* 0x000fea000b800000 */
[----:B------:R1:W2:Y:S04]  /*5190*/  SHFL.IDX PT, R83, R57, RZ, 0x1e1f ;  /* 0x001e1fff39537589 */ /* 0x0002a800000e0000 */
[----:B------:R1:W3:Y:S02]  /*51a0*/  SHFL.IDX PT, R82, R56, RZ, 0x1e1f ;  /* 0x001e1fff38527589 */ /* 0x0002e400000e0000 */
.L_x_681:
[----:B------:R-:W-:Y:S05]  /*51b0*/  @P3 BRA `(.L_x_416) ;  /* 0x0000001c00183947 */ /* 0x000fea0003800000 */
[----:B------:R-:W4:Y:S01]  /*51c0*/  LDC R11, c[0x0][0x2f4] ;  /* 0x0000bd00ff0b7b82 */ /* 0x000f220000000800 */
[----:B------:R-:W-:Y:S01]  /*51d0*/  ISETP.NE.AND P3, PT, R28, RZ, PT ;  /* 0x000000ff1c00720c */ /* 0x000fe20003f65270 */
[----:B------:R-:W-:Y:S01]  /*51e0*/  BSSY B1, `(.L_x_445) ;  /* 0x000007d000017945 */ /* 0x000fe20003800000 */
[----:B----4-:R-:W-:-:S11]  /*51f0*/  IMAD.IADD R103, R11, 0x1, -R98 ;  /* 0x000000010b677824 */ /* 0x010fd600078e0a62 */
[----:B------:R-:W-:Y:S05]  /*5200*/  @!P3 BRA `(.L_x_446) ;  /* 0x0000000400e8b947 */ /* 0x000fea0003800000 */
[----:B------:R-:W-:Y:S01]  /*5210*/  SEL R12, R98, R103, !P0 ;  /* 0x00000067620c7207 */ /* 0x000fe20004000000 */
[----:B------:R-:W-:Y:S01]  /*5220*/  BSSY B2, `(.L_x_447) ;  /* 0x0000072000027945 */ /* 0x000fe20003800000 */
[----:B------:R-:W-:Y:S02]  /*5230*/  ISETP.GE.AND P3, PT, R16, R96, PT ;  /* 0x000000601000720c */ /* 0x000fe40003f66270 */
[----:B------:R-:W-:-:S04]  /*5240*/  SHF.R.S32.HI R13, RZ, 0x1f, R12 ;  /* 0x0000001fff0d7819 */ /* 0x000fc8000001140c */
[----:B------:R-:W-:-:S04]  /*5250*/  LEA.HI R13, R13, R12, RZ, 0x4 ;  /* 0x0000000c0d0d7211 */ /* 0x000fc800078f20ff */
[----:B------:R-:W-:-:S04]  /*5260*/  SHF.R.S32.HI R13, RZ, 0x4, R13 ;  /* 0x00000004ff0d7819 */ /* 0x000fc8000001140d */
[----:B------:R-:W-:-:S04]  /*5270*/  LEA.HI.SX32 R104, R70, R13, 0x1d ;  /* 0x0000000d46687211 */ /* 0x000fc800078feaff */
[----:B------:R-:W-:-:S04]  /*5280*/  SHF.R.S32.HI R12, RZ, 0x1f, R104 ;  /* 0x0000001fff0c7819 */ /* 0x000fc80000011468 */
[----:B------:R-:W-:Y:S01]  /*5290*/  LEA.HI R12, R12, R104, RZ, 0x2 ;  /* 0x000000680c0c7211 */ /* 0x000fe200078f10ff */
[----:B------:R-:W-:-:S04]  /*52a0*/  IMAD.SHL.U32 R104, R104, 0x8, RZ ;  /* 0x0000000868687824 */ /* 0x000fc800078e00ff */
[----:B------:R-:W-:Y:S01]  /*52b0*/  IMAD.SHL.U32 R12, R12, 0x400, RZ ;  /* 0x000004000c0c7824 */ /* 0x000fe200078e00ff */
[----:B------:R-:W-:-:S04]  /*52c0*/  LOP3.LUT R13, R144, 0x18, R104, 0xf8, !PT ;  /* 0x00000018900d7812 */ /* 0x000fc800078ef868 */
[----:B------:R-:W-:Y:S02]  /*52d0*/  LOP3.LUT R13, R13, R145, RZ, 0x3c, !PT ;  /* 0x000000910d0d7212 */ /* 0x000fe400078e3cff */
[----:B------:R-:W-:-:S04]  /*52e0*/  LOP3.LUT R12, R12, 0x7ffff000, RZ, 0xc0, !PT ;  /* 0x7ffff0000c0c7812 */ /* 0x000fc800078ec0ff */
[----:B------:R-:W-:-:S05]  /*52f0*/  IADD3 R12, R13, R12, R146 ;  /* 0x0000000c0d0c7210 */ /* 0x000fca0007ffe092 */
[C---:B-1----:R-:W-:Y:S02]  /*5300*/  IMAD R56, R18.reuse, 0x3000, R12 ;  /* 0x0000300012387824 */ /* 0x042fe400078e020c */
[----:B------:R-:W-:Y:S02]  /*5310*/  IMAD R12, R18, 0x3000, R94 ;  /* 0x00003000120c7824 */ /* 0x000fe400078e025e */
[--C-:B------:R-:W-:Y:S02]  /*5320*/  IMAD R56, R56, 0x2, R2.reuse ;  /* 0x0000000238387824 */ /* 0x100fe400078e0202 */
[----:B------:R-:W-:-:S04]  /*5330*/  IMAD R12, R12, 0x2, R2 ;  /* 0x000000020c0c7824 */ /* 0x000fc800078e0202 */
[----:B------:R-:W1:Y:S04]  /*5340*/  LDS.128 R56, [R56+0x15400] ;  /* 0x0154000038387984 */ /* 0x000e680000000c00 */
[----:B------:R-:W4:Y:S01]  /*5350*/  LDS.128 R12, [R12+0x15400] ;  /* 0x015400000c0c7984 */ /* 0x000f220000000c00 */
[----:B------:R-:W-:Y:S05]  /*5360*/  @P3 BRA `(.L_x_448) ;  /* 0x0000000400743947 */ /* 0x000fea0003800000 */
[--C-:B------:R-:W-:Y:S02]  /*5370*/  SHF.R.U64 R40, R40, 0x10, R41.reuse ;  /* 0x0000001028287819 */ /* 0x100fe40000001229 */
[----:B------:R-:W-:Y:S02]  /*5380*/  SHF.R.U32.HI R105, RZ, 0x10, R41 ;  /* 0x00000010ff697819 */ /* 0x000fe40000011629 */
[C---:B------:R-:W-:Y:S02]  /*5390*/  PRMT R40, R106.reuse, 0x5432, R40 ;  /* 0x000054326a287816 */ /* 0x040fe40000000028 */
[----:B------:R-:W-:Y:S02]  /*53a0*/  PRMT R105, R106, 0x5410, R105 ;  /* 0x000054106a697816 */ /* 0x000fe40000000069 */
[----:B------:R-:W-:Y:S02]  /*53b0*/  SHF.R.U32.HI R106, RZ, 0x10, R53 ;  /* 0x00000010ff6a7819 */ /* 0x000fe40000011635 */
[----:B------:R-:W-:-:S02]  /*53c0*/  SHF.R.U64 R41, R42, 0x10, R43 ;  /* 0x000000102a297819 */ /* 0x000fc4000000122b */
[----:B------:R-:W-:Y:S02]  /*53d0*/  SHF.R.U32.HI R42, RZ, 0x10, R43 ;  /* 0x00000010ff2a7819 */ /* 0x000fe4000001162b */
[----:B------:R-:W-:Y:S02]  /*53e0*/  SHF.R.U64 R43, R52, 0x10, R53 ;  /* 0x00000010342b7819 */ /* 0x000fe40000001235 */
[--C-:B------:R-:W-:Y:S02]  /*53f0*/  SHF.R.U64 R52, R54, 0x10, R55.reuse ;  /* 0x0000001036347819 */ /* 0x100fe40000001237 */
[----:B------:R-:W-:Y:S01]  /*5400*/  SHF.R.U32.HI R53, RZ, 0x10, R55 ;  /* 0x00000010ff357819 */ /* 0x000fe20000011637 */
[----:B------:R-:W-:Y:S01]  /*5410*/  IMAD.U32 R55, R105, 0x10000, RZ ;  /* 0x0001000069377824 */ /* 0x000fe200078e00ff */
[C---:B------:R-:W-:Y:S02]  /*5420*/  PRMT R106, R109.reuse, 0x5432, R106 ;  /* 0x000054326d6a7816 */ /* 0x040fe4000000006a */
[----:B------:R-:W-:Y:S01]  /*5430*/  PRMT R43, R109, 0x5410, R43 ;  /* 0x000054106d2b7816 */ /* 0x000fe2000000002b */
[----:B-1----:R-:W-:Y:S01]  /*5440*/  IMAD.U32 R109, R57, 0x10000, RZ ;  /* 0x00010000396d7824 */ /* 0x002fe200078e00ff */
[----:B------:R-:W-:-:S02]  /*5450*/  PRMT R52, R108, 0x5432, R52 ;  /* 0x000054326c347816 */ /* 0x000fc40000000034 */
[----:B------:R-:W-:Y:S01]  /*5460*/  PRMT R53, R108, 0x5410, R53 ;  /* 0x000054106c357816 */ /* 0x000fe20000000035 */
[C---:B------:R-:W-:Y:S01]  /*5470*/  IMAD.U32 R108, R106.reuse, 0x10000, RZ ;  /* 0x000100006a6c7824 */ /* 0x040fe200078e00ff */
[C---:B------:R-:W-:Y:S02]  /*5480*/  PRMT R41, R107.reuse, 0x5410, R41 ;  /* 0x000054106b297816 */ /* 0x040fe40000000029 */
[----:B------:R-:W-:Y:S01]  /*5490*/  PRMT R42, R107, 0x5432, R42 ;  /* 0x000054326b2a7816 */ /* 0x000fe2000000002a */
[----:B----4-:R-:W-:Y:S02]  /*54a0*/  IMAD.U32 R107, R13, 0x10000, RZ ;  /* 0x000100000d6b7824 */ /* 0x010fe400078e00ff */
[----:B------:R-:W-:Y:S01]  /*54b0*/  FMUL.FTZ R54, R109, R108 ;  /* 0x0000006c6d367220 */ /* 0x000fe20000410000 */
[----:B------:R-:W-:Y:S02]  /*54c0*/  LOP3.LUT R106, R106, 0xffff0000, RZ, 0xc0, !PT ;  /* 0xffff00006a6a7812 */ /* 0x000fe400078ec0ff */
[----:B------:R-:W-:Y:S01]  /*54d0*/  LOP3.LUT R57, R57, 0xffff0000, RZ, 0xc0, !PT ;  /* 0xffff000039397812 */ /* 0x000fe200078ec0ff */
[-C--:B------:R-:W-:Y:S01]  /*54e0*/  FFMA.FTZ R54, R107, R55.reuse, -R54 ;  /* 0x000000376b367223 */ /* 0x080fe20000010836 */
[----:B------:R-:W-:Y:S01]  /*54f0*/  FMUL.FTZ R55, R109, R55 ;  /* 0x000000376d377220 */ /* 0x000fe20000410000 */
[----:B------:R-:W-:-:S03]  /*5500*/  LOP3.LUT R105, R105, 0xffff0000, RZ, 0xc0, !PT ;  /* 0xffff000069697812 */ /* 0x000fc600078ec0ff */
[----:B------:R-:W-:Y:S01]  /*5510*/  FFMA.FTZ R55, R107, R108, R55 ;  /* 0x0000006c6b377223 */ /* 0x000fe20000010037 */
[----:B------:R-:W-:Y:S01]  /*5520*/  LOP3.LUT R107, R13, 0xffff0000, RZ, 0xc0, !PT ;  /* 0xffff00000d6b7812 */ /* 0x000fe200078ec0ff */
[CC--:B------:R-:W-:Y:S01]  /*5530*/  FMUL.FTZ R13, R57.reuse, R106.reuse ;  /* 0x0000006a390d7220 */ /* 0x0c0fe20000410000 */
[-C--:B------:R-:W-:Y:S01]  /*5540*/  FMUL.FTZ R57, R57, R105.reuse ;  /* 0x0000006939397220 */ /* 0x080fe20000410000 */
[C---:B------:R-:W-:Y:S01]  /*5550*/  IMAD.U32 R108, R59.reuse, 0x10000, RZ ;  /* 0x000100003b6c7824 */ /* 0x040fe200078e00ff */
[----:B------:R-:W-:Y:S01]  /*5560*/  LOP3.LUT R59, R59, 0xffff0000, RZ, 0xc0, !PT ;  /* 0xffff00003b3b7812 */ /* 0x000fe200078ec0ff */
[C---:B------:R-:W-:Y:S01]  /*5570*/  FFMA.FTZ R13, R107.reuse, R105, -R13 ;  /* 0x000000696b0d7223 */ /* 0x040fe2000001080d */
[----:B------:R-:W-:Y:S01]  /*5580*/  FFMA.FTZ R57, R107, R106, R57 ;  /* 0x0000006a6b397223 */ /* 0x000fe20000010039 */
[C---:B------:R-:W-:Y:S01]  /*5590*/  IMAD.U32 R107, R53.reuse, 0x10000, RZ ;  /* 0x00010000356b7824 */ /* 0x040fe200078e00ff */
[----:B------:R-:W-:Y:S01]  /*55a0*/  LOP3.LUT R53, R53, 0xffff0000, RZ, 0xc0, !PT ;  /* 0xffff000035357812 */ /* 0x000fe200078ec0ff */
[C---:B------:R-:W-:Y:S01]  /*55b0*/  IMAD.U32 R106, R15.reuse, 0x10000, RZ ;  /* 0x000100000f6a7824 */ /* 0x040fe200078e00ff */
[----:B------:R-:W-:Y:S01]  /*55c0*/  LOP3.LUT R15, R15, 0xffff0000, RZ, 0xc0, !PT ;  /* 0xffff00000f0f7812 */ /* 0x000fe200078ec0ff */
[----:B------:R-:W-:-:S02]  /*55d0*/  IMAD.U32 R105, R42, 0x10000, RZ ;  /* 0x000100002a697824 */ /* 0x000fc400078e00ff */
[----:B------:R-:W-:Y:S01]  /*55e0*/  FMUL.FTZ R109, R108, R107 ;  /* 0x0000006b6c6d7220 */ /* 0x000fe20000410000 */
[----:B------:R-:W-:Y:S02]  /*55f0*/  LOP3.LUT R42, R42, 0xffff0000, RZ, 0xc0, !PT ;  /* 0xffff00002a2a7812 */ /* 0x000fe400078ec0ff */
[----:B------:R-:W-:Y:S01]  /*5600*/  F2FP.BF16.F32.PACK_AB R13, R13, R54 ;  /* 0x000000360d0d723e */ /* 0x000fe200000010ff */
[-C--:B------:R-:W-:Y:S01]  /*5610*/  FFMA.FTZ R109, R106, R105.reuse, -R109 ;  /* 0x000000696a6d7223 */ /* 0x080fe2000001086d */
[----:B------:R-:W-:Y:S01]  /*5620*/  FMUL.FTZ R105, R108, R105 ;  /* 0x000000696c697220 */ /* 0x000fe20000410000 */
[----:B------:R-:W-:Y:S01]  /*5630*/  F2FP.BF16.F32.PACK_AB R57, R57, R55 ;  /* 0x000000373939723e */ /* 0x000fe200000010ff */
[----:B------:R-:W-:Y:S02]  /*5640*/  IMAD.U32 R54, R56, 0x10000, RZ ;  /* 0x0001000038367824 */ /* 0x000fe400078e00ff */
[----:B------:R-:W-:Y:S01]  /*5650*/  FFMA.FTZ R106, R106, R107, R105 ;  /* 0x0000006b6a6a7223 */ /* 0x000fe20000010069 */
[----:B------:R-:W-:Y:S01]  /*5660*/  FMUL.FTZ R105, R59, R53 ;  /* 0x000000353b697220 */ /* 0x000fe20000410000 */
[C---:B------:R-:W-:Y:S01]  /*5670*/  IMAD.U32 R55, R40.reuse, 0x10000, RZ ;  /* 0x0001000028377824 */ /* 0x040fe200078e00ff */
[----:B------:R-:W-:-:S02]  /*5680*/  LOP3.LUT R40, R40, 0xffff0000, RZ, 0xc0, !PT ;  /* 0xffff000028287812 */ /* 0x000fc400078ec0ff */
[-C--:B------:R-:W-:Y:S01]  /*5690*/  FFMA.FTZ R105, R15, R42.reuse, -R105 ;  /* 0x0000002a0f697223 */ /* 0x080fe20000010869 */
[----:B------:R-:W-:-:S04]  /*56a0*/  FMUL.FTZ R42, R59, R42 ;  /* 0x0000002a3b2a7220 */ /* 0x000fc80000410000 */
[----:B------:R-:W-:Y:S01]  /*56b0*/  FFMA.FTZ R42, R15, R53, R42 ;  /* 0x000000350f2a7223 */ /* 0x000fe2000001002a */
[C---:B------:R-:W-:Y:S01]  /*56c0*/  IMAD.U32 R53, R43.reuse, 0x10000, RZ ;  /* 0x000100002b357824 */ /* 0x040fe200078e00ff */
[----:B------:R-:W-:Y:S01]  /*56d0*/  LOP3.LUT R43, R43, 0xffff0000, RZ, 0xc0, !PT ;  /* 0xffff00002b2b7812 */ /* 0x000fe200078ec0ff */
[----:B------:R-:W-:Y:S01]  /*56e0*/  IMAD.U32 R15, R12, 0x10000, RZ ;  /* 0x000100000c0f7824 */ /* 0x000fe200078e00ff */
[----:B------:R-:W-:Y:S01]  /*56f0*/  F2FP.BF16.F32.PACK_AB R105, R105, R109 ;  /* 0x0000006d6969723e */ /* 0x000fe200000010ff */
[C---:B------:R-:W-:Y:S01]  /*5700*/  FMUL.FTZ R59, R54.reuse, R53 ;  /* 0x00000035363b7220 */ /* 0x040fe20000410000 */
[-C--:B------:R-:W-:Y:S01]  /*5710*/  FMUL.FTZ R54, R54, R55.reuse ;  /* 0x0000003736367220 */ /* 0x080fe20000410000 */
[----:B------:R-:W-:Y:S02]  /*5720*/  F2FP.BF16.F32.PACK_AB R42, R42, R106 ;  /* 0x0000006a2a2a723e */ /* 0x000fe400000010ff */
[C---:B------:R-:W-:Y:S01]  /*5730*/  FFMA.FTZ R59, R15.reuse, R55, -R59 ;  /* 0x000000370f3b7223 */ /* 0x040fe2000001083b */
[----:B------:R-:W-:Y:S01]  /*5740*/  FFMA.FTZ R54, R15, R53, R54 ;  /* 0x000000350f367223 */ /* 0x000fe20000010036 */
[----:B------:R-:W-:Y:S01]  /*5750*/  LOP3.LUT R15, R56, 0xffff0000, RZ, 0xc0, !PT ;  /* 0xffff0000380f7812 */ /* 0x000fe200078ec0ff */
[----:B------:R-:W-:Y:S01]  /*5760*/  IMAD.U32 R56, R58, 0x10000, RZ ;  /* 0x000100003a387824 */ /* 0x000fe200078e00ff */
[----:B------:R-:W-:-:S03]  /*5770*/  LOP3.LUT R53, R12, 0xffff0000, RZ, 0xc0, !PT ;  /* 0xffff00000c357812 */ /* 0x000fc600078ec0ff */
[C---:B------:R-:W-:Y:S01]  /*5780*/  FMUL.FTZ R12, R15.reuse, R43 ;  /* 0x0000002b0f0c7220 */ /* 0x040fe20000410000 */
[----:B------:R-:W-:-:S03]  /*5790*/  FMUL.FTZ R15, R15, R40 ;  /* 0x000000280f0f7220 */ /* 0x000fc60000410000 */
[C---:B------:R-:W-:Y:S01]  /*57a0*/  FFMA.FTZ R12, R53.reuse, R40, -R12 ;  /* 0x00000028350c7223 */ /* 0x040fe2000001080c */
[----:B------:R-:W-:Y:S01]  /*57b0*/  FFMA.FTZ R15, R53, R43, R15 ;  /* 0x0000002b350f7223 */ /* 0x000fe2000001000f */
[C---:B------:R-:W-:Y:S01]  /*57c0*/  IMAD.U32 R43, R52.reuse, 0x10000, RZ ;  /* 0x00010000342b7824 */ /* 0x040fe200078e00ff */
[----:B------:R-:W-:Y:S01]  /*57d0*/  LOP3.LUT R52, R52, 0xffff0000, RZ, 0xc0, !PT ;  /* 0xffff000034347812 */ /* 0x000fe200078ec0ff */
[C---:B------:R-:W-:Y:S01]  /*57e0*/  IMAD.U32 R53, R41.reuse, 0x10000, RZ ;  /* 0x0001000029357824 */ /* 0x040fe200078e00ff */
[----:B------:R-:W-:Y:S01]  /*57f0*/  LOP3.LUT R41, R41, 0xffff0000, RZ, 0xc0, !PT ;  /* 0xffff000029297812 */ /* 0x000fe200078ec0ff */
[----:B------:R-:W-:Y:S01]  /*5800*/  FMUL.FTZ R55, R56, R43 ;  /* 0x0000002b38377220 */ /* 0x000fe20000410000 */
[----:B------:R-:W-:Y:S02]  /*5810*/  IMAD.U32 R40, R14, 0x10000, RZ ;  /* 0x000100000e287824 */ /* 0x000fe400078e00ff */
[-C--:B------:R-:W-:Y:S01]  /*5820*/  FMUL.FTZ R56, R56, R53.reuse ;  /* 0x0000003538387220 */ /* 0x080fe20000410000 */
[----:B------:R-:W-:Y:S01]  /*5830*/  LOP3.LUT R14, R14, 0xffff0000, RZ, 0xc0, !PT ;  /* 0xffff00000e0e7812 */ /* 0x000fe200078ec0ff */
[----:B------:R-:W-:-:S02]  /*5840*/  FFMA.FTZ R55, R40, R53, -R55 ;  /* 0x0000003528377223 */ /* 0x000fc40000010837 */
[----:B------:R-:W-:Y:S01]  /*5850*/  FFMA.FTZ R56, R40, R43, R56 ;  /* 0x0000002b28387223 */ /* 0x000fe20000010038 */
[----:B------:R-:W-:Y:S02]  /*5860*/  LOP3.LUT R40, R58, 0xffff0000, RZ, 0xc0, !PT ;  /* 0xffff00003a287812 */ /* 0x000fe400078ec0ff */
[----:B------:R-:W-:Y:S02]  /*5870*/  F2FP.BF16.F32.PACK_AB R15, R15, R54 ;  /* 0x000000360f0f723e */ /* 0x000fe400000010ff */
[----:B------:R-:W-:Y:S01]  /*5880*/  F2FP.BF16.F32.PACK_AB R12, R12, R59 ;  /* 0x0000003b0c0c723e */ /* 0x000fe200000010ff */
[CC--:B------:R-:W-:Y:S01]  /*5890*/  FMUL.FTZ R43, R40.reuse, R52.reuse ;  /* 0x00000034282b7220 */ /* 0x0c0fe20000410000 */
[-C--:B------:R-:W-:Y:S01]  /*58a0*/  FMUL.FTZ R40, R40, R41.reuse ;  /* 0x0000002928287220 */ /* 0x080fe20000410000 */
[----:B------:R-:W-:Y:S02]  /*58b0*/  IMAD.MOV.U32 R59, RZ, RZ, R42 ;  /* 0x000000ffff3b7224 */ /* 0x000fe400078e002a */
[C---:B------:R-:W-:Y:S01]  /*58c0*/  FFMA.FTZ R43, R14.reuse, R41, -R43 ;  /* 0x000000290e2b7223 */ /* 0x040fe2000001082b */
[----:B------:R-:W-:-:S04]  /*58d0*/  FFMA.FTZ R40, R14, R52, R40 ;  /* 0x000000340e287223 */ /* 0x000fc80000010028 */
[----:B------:R-:W-:Y:S02]  /*58e0*/  F2FP.BF16.F32.PACK_AB R43, R43, R55 ;  /* 0x000000372b2b723e */ /* 0x000fe400000010ff */
[----:B------:R-:W-:Y:S01]  /*58f0*/  F2FP.BF16.F32.PACK_AB R40, R40, R56 ;  /* 0x000000382828723e */ /* 0x000fe200000010ff */
[----:B------:R-:W-:Y:S02]  /*5900*/  IMAD.MOV.U32 R56, RZ, RZ, R15 ;  /* 0x000000ffff387224 */ /* 0x000fe400078e000f */
[----:B------:R-:W-:Y:S02]  /*5910*/  IMAD.MOV.U32 R14, RZ, RZ, R43 ;  /* 0x000000ffff0e7224 */ /* 0x000fe400078e002b */
[----:B------:R-:W-:Y:S02]  /*5920*/  IMAD.MOV.U32 R15, RZ, RZ, R105 ;  /* 0x000000ffff0f7224 */ /* 0x000fe400078e0069 */
[----:B------:R-:W-:-:S07]  /*5930*/  IMAD.MOV.U32 R58, RZ, RZ, R40 ;  /* 0x000000ffff3a7224 */ /* 0x000fce00078e0028 */
.L_x_448:
[----:B------:R-:W-:Y:S05]  /*5940*/  BSYNC B2 ;  /* 0x0000000000027941 */ /* 0x000fea0003800000 */
.L_x_447:
[----:B---3--:R-:W-:-:S04]  /*5950*/  LEA R40, P3, R10, R82, 0x1 ;  /* 0x000000520a287211 */ /* 0x008fc800078608ff */
[----:B--2---:R-:W-:Y:S02]  /*5960*/  LEA.HI.X R41, R10, R83, R91, 0x1, P3 ;  /* 0x000000530a297211 */ /* 0x004fe400018f0c5b */
[----:B------:R-:W-:-:S03]  /*5970*/  ISETP.GE.AND P3, PT, R104, R11, PT ;  /* 0x0000000b6800720c */ /* 0x000fc60003f66270 */
[----:B----4-:R2:W-:Y:S10]  /*5980*/  ST.E.128 desc[UR42][R40.64], R12 ;  /* 0x0000000c28007985 */ /* 0x0105f4000c101d2a */
[----:B--2---:R-:W-:-:S05]  /*5990*/  @!P3 IMAD.WIDE R12, R104, 0x2, R82 ;  /* 0x00000002680cb825 */ /* 0x004fca00078e0252 */
[----:B-1----:R4:W-:Y:S02]  /*59a0*/  @!P3 ST.E.128 desc[UR42][R12.64], R56 ;  /* 0x000000380c00b985 */ /* 0x0029e4000c101d2a */
.L_x_446:
[----:B------:R-:W-:Y:S05]  /*59b0*/  BSYNC B1 ;  /* 0x0000000000017941 */ /* 0x000fea0003800000 */
.L_x_445:
[----:B------:R-:W-:Y:S01]  /*59c0*/  ISETP.NE.AND P3, PT, R29, RZ, PT ;  /* 0x000000ff1d00720c */ /* 0x000fe20003f65270 */
[----:B------:R-:W-:-:S12]  /*59d0*/  BSSY B1, `(.L_x_449) ;  /* 0x000007e000017945 */ /* 0x000fd80003800000 */
[----:B------:R-:W-:Y:S05]  /*59e0*/  @!P3 BRA `(.L_x_450) ;  /* 0x0000000400f0b947 */ /* 0x000fea0003800000 */
[----:B------:R-:W-:Y:S01]  /*59f0*/  LOP3.LUT P4, RZ, R19, 0x1, RZ, 0xc0, !PT ;  /* 0x0000000113ff7812 */ /* 0x000fe2000788c0ff */
[----:B------:R-:W-:Y:S01]  /*5a00*/  BSSY B2, `(.L_x_451) ;  /* 0x0000074000027945 */ /* 0x000fe20003800000 */
[----:B------:R-:W-:Y:S02]  /*5a10*/  ISETP.GE.AND P3, PT, R3, R96, PT ;  /* 0x000000600300720c */ /* 0x000fe40003f66270 */
[----:B----4-:R-:W-:-:S04]  /*5a20*/  SEL R12, R98, R103, !P4 ;  /* 0x00000067620c7207 */ /* 0x010fc80006000000 */
        /* <DEDUP_REMOVED lines=12> */
[C---:B------:R-:W-:Y:S02]  /*5af0*/  IMAD R40, R18.reuse, 0x3000, R12 ;  /* 0x0000300012287824 */ /* 0x040fe400078e020c */
[----:B------:R-:W-:Y:S02]  /*5b00*/  IMAD R12, R18, 0x3000, R93 ;  /* 0x00003000120c7824 */ /* 0x000fe400078e025d */
[--C-:B------:R-:W-:Y:S02]  /*5b10*/  IMAD R40, R40, 0x2, R2.reuse ;  /* 0x0000000228287824 */ /* 0x100fe400078e0202 */
[----:B------:R-:W-:-:S04]  /*5b20*/  IMAD R12, R12, 0x2, R2 ;  /* 0x000000020c0c7824 */ /* 0x000fc800078e0202 */
[----:B------:R-:W4:Y:S04]  /*5b30*/  LDS.128 R40, [R40+0x15400] ;  /* 0x0154000028287984 */ /* 0x000f280000000c00 */
[----:B------:R-:W0:Y:S01]  /*5b40*/  LDS.128 R12, [R12+0x15400] ;  /* 0x015400000c0c7984 */ /* 0x000e220000000c00 */
[----:B------:R-:W-:Y:S05]  /*5b50*/  @P3 BRA `(.L_x_452) ;  /* 0x0000000400783947 */ /* 0x000fea0003800000 */
[----:B------:R-:W-:Y:S01]  /*5b60*/  SHF.R.U32.HI R54, RZ, 0x10, R49 ;  /* 0x00000010ff367819 */ /* 0x000fe20000011631 */
[----:B-1--4-:R-:W-:Y:S01]  /*5b70*/  IMAD.U32 R57, R41, 0x10000, RZ ;  /* 0x0001000029397824 */ /* 0x012fe200078e00ff */
[--C-:B------:R-:W-:Y:S01]  /*5b80*/  SHF.R.U64 R36, R36, 0x10, R37.reuse ;  /* 0x0000001024247819 */ /* 0x100fe20000001225 */
[----:B0-----:R-:W-:Y:S01]  /*5b90*/  IMAD.U32 R55, R13, 0x10000, RZ ;  /* 0x000100000d377824 */ /* 0x001fe200078e00ff */
[----:B------:R-:W-:Y:S02]  /*5ba0*/  SHF.R.U32.HI R37, RZ, 0x10, R37 ;  /* 0x00000010ff257819 */ /* 0x000fe40000011625 */
[----:B------:R-:W-:Y:S02]  /*5bb0*/  PRMT R54, R115, 0x5410, R54 ;  /* 0x0000541073367816 */ /* 0x000fe40000000036 */
[----:B------:R-:W-:Y:S02]  /*5bc0*/  SHF.R.U64 R38, R38, 0x10, R39 ;  /* 0x0000001026267819 */ /* 0x000fe40000001227 */
[----:B------:R-:W-:Y:S01]  /*5bd0*/  PRMT R37, R117, 0x5410, R37 ;  /* 0x0000541075257816 */ /* 0x000fe20000000025 */
[----:B------:R-:W-:Y:S01]  /*5be0*/  IMAD.U32 R56, R54, 0x10000, RZ ;  /* 0x0001000036387824 */ /* 0x000fe200078e00ff */
[----:B------:R-:W-:-:S02]  /*5bf0*/  SHF.R.U32.HI R53, RZ, 0x10, R39 ;  /* 0x00000010ff357819 */ /* 0x000fc40000011627 */
[----:B------:R-:W-:Y:S02]  /*5c00*/  SHF.R.U64 R39, R48, 0x10, R49 ;  /* 0x0000001030277819 */ /* 0x000fe40000001231 */
[--C-:B------:R-:W-:Y:S02]  /*5c10*/  SHF.R.U64 R48, R50, 0x10, R51.reuse ;  /* 0x0000001032307819 */ /* 0x100fe40000001233 */
[C---:B------:R-:W-:Y:S02]  /*5c20*/  PRMT R49, R116.reuse, 0x5432, R38 ;  /* 0x0000543274317816 */ /* 0x040fe40000000026 */
[----:B------:R-:W-:Y:S01]  /*5c30*/  SHF.R.U32.HI R50, RZ, 0x10, R51 ;  /* 0x00000010ff327819 */ /* 0x000fe20000011633 */
[----:B------:R-:W-:Y:S01]  /*5c40*/  IMAD.U32 R51, R37, 0x10000, RZ ;  /* 0x0001000025337824 */ /* 0x000fe200078e00ff */
[----:B------:R-:W-:Y:S01]  /*5c50*/  PRMT R38, R116, 0x5410, R53 ;  /* 0x0000541074267816 */ /* 0x000fe20000000035 */
[----:B------:R-:W-:Y:S01]  /*5c60*/  FMUL.FTZ R53, R57, R56 ;  /* 0x0000003839357220 */ /* 0x000fe20000410000 */
[----:B------:R-:W-:-:S02]  /*5c70*/  LOP3.LUT R54, R54, 0xffff0000, RZ, 0xc0, !PT ;  /* 0xffff000036367812 */ /* 0x000fc400078ec0ff */
[----:B------:R-:W-:Y:S01]  /*5c80*/  LOP3.LUT R41, R41, 0xffff0000, RZ, 0xc0, !PT ;  /* 0xffff000029297812 */ /* 0x000fe200078ec0ff */
[-C--:B------:R-:W-:Y:S01]  /*5c90*/  FFMA.FTZ R53, R55, R51.reuse, -R53 ;  /* 0x0000003337357223 */ /* 0x080fe20000010835 */
[----:B------:R-:W-:Y:S01]  /*5ca0*/  FMUL.FTZ R51, R57, R51 ;  /* 0x0000003339337220 */ /* 0x000fe20000410000 */
[----:B------:R-:W-:Y:S01]  /*5cb0*/  LOP3.LUT R37, R37, 0xffff0000, RZ, 0xc0, !PT ;  /* 0xffff000025257812 */ /* 0x000fe200078ec0ff */
[----:B------:R-:W-:Y:S01]  /*5cc0*/  IMAD.U32 R57, R43, 0x10000, RZ ;  /* 0x000100002b397824 */ /* 0x000fe200078e00ff */
[----:B------:R-:W-:Y:S01]  /*5cd0*/  PRMT R50, R114, 0x5410, R50 ;  /* 0x0000541072327816 */ /* 0x000fe20000000032 */
[----:B------:R-:W-:Y:S01]  /*5ce0*/  FFMA.FTZ R51, R55, R56, R51 ;  /* 0x0000003837337223 */ /* 0x000fe20000010033 */
[----:B------:R-:W-:Y:S01]  /*5cf0*/  LOP3.LUT R55, R13, 0xffff0000, RZ, 0xc0, !PT ;  /* 0xffff00000d377812 */ /* 0x000fe200078ec0ff */
[----:B------:R-:W-:Y:S01]  /*5d00*/  FMUL.FTZ R13, R41, R54 ;  /* 0x00000036290d7220 */ /* 0x000fe20000410000 */
[----:B------:R-:W-:Y:S01]  /*5d10*/  LOP3.LUT R43, R43, 0xffff0000, RZ, 0xc0, !PT ;  /* 0xffff00002b2b7812 */ /* 0x000fe200078ec0ff */
[C---:B------:R-:W-:Y:S01]  /*5d20*/  IMAD.U32 R56, R50.reuse, 0x10000, RZ ;  /* 0x0001000032387824 */ /* 0x040fe200078e00ff */
[----:B------:R-:W-:Y:S01]  /*5d30*/  LOP3.LUT R50, R50, 0xffff0000, RZ, 0xc0, !PT ;  /* 0xffff000032327812 */ /* 0x000fe200078ec0ff */
[-C--:B------:R-:W-:Y:S01]  /*5d40*/  FFMA.FTZ R13, R55, R37.reuse, -R13 ;  /* 0x00000025370d7223 */ /* 0x080fe2000001080d */
[----:B------:R-:W-:Y:S01]  /*5d50*/  FMUL.FTZ R37, R41, R37 ;  /* 0x0000002529257220 */ /* 0x000fe20000410000 */
[----:B------:R-:W-:Y:S01]  /*5d60*/  FMUL.FTZ R41, R57, R56 ;  /* 0x0000003839297220 */ /* 0x000fe20000410000 */
[----:B------:R-:W-:-:S02]  /*5d70*/  PRMT R39, R115, 0x5432, R39 ;  /* 0x0000543273277816 */ /* 0x000fc40000000027 */
[----:B------:R-:W-:Y:S01]  /*5d80*/  FFMA.FTZ R37, R55, R54, R37 ;  /* 0x0000003637257223 */ /* 0x000fe20000010025 */
[C---:B------:R-:W-:Y:S01]  /*5d90*/  IMAD.U32 R55, R15.reuse, 0x10000, RZ ;  /* 0x000100000f377824 */ /* 0x040fe200078e00ff */
[----:B------:R-:W-:Y:S01]  /*5da0*/  LOP3.LUT R15, R15, 0xffff0000, RZ, 0xc0, !PT ;  /* 0xffff00000f0f7812 */ /* 0x000fe200078ec0ff */
[C---:B------:R-:W-:Y:S01]  /*5db0*/  IMAD.U32 R54, R38.reuse, 0x10000, RZ ;  /* 0x0001000026367824 */ /* 0x040fe200078e00ff */
[----:B------:R-:W-:Y:S02]  /*5dc0*/  LOP3.LUT R38, R38, 0xffff0000, RZ, 0xc0, !PT ;  /* 0xffff000026267812 */ /* 0x000fe400078ec0ff */
[----:B------:R-:W-:Y:S01]  /*5dd0*/  PRMT R36, R117, 0x5432, R36 ;  /* 0x0000543275247816 */ /* 0x000fe20000000024 */
[-C--:B------:R-:W-:Y:S01]  /*5de0*/  FFMA.FTZ R41, R55, R54.reuse, -R41 ;  /* 0x0000003637297223 */ /* 0x080fe20000010829 */
[----:B------:R-:W-:Y:S01]  /*5df0*/  FMUL.FTZ R54, R57, R54 ;  /* 0x0000003639367220 */ /* 0x000fe20000410000 */
[----:B------:R-:W-:Y:S02]  /*5e00*/  F2FP.BF16.F32.PACK_AB R37, R37, R51 ;  /* 0x000000332525723e */ /* 0x000fe400000010ff */
[----:B------:R-:W-:Y:S01]  /*5e10*/  PRMT R48, R114, 0x5432, R48 ;  /* 0x0000543272307816 */ /* 0x000fe20000000030 */
[----:B------:R-:W-:Y:S01]  /*5e20*/  FFMA.FTZ R54, R55, R56, R54 ;  /* 0x0000003837367223 */ /* 0x000fe20000010036 */
[----:B------:R-:W-:Y:S01]  /*5e30*/  FMUL.FTZ R55, R43, R50 ;  /* 0x000000322b377220 */ /* 0x000fe20000410000 */
[----:B------:R-:W-:-:S03]  /*5e40*/  F2FP.BF16.F32.PACK_AB R13, R13, R53 ;  /* 0x000000350d0d723e */ /* 0x000fc600000010ff */
[-C--:B------:R-:W-:Y:S01]  /*5e50*/  FFMA.FTZ R55, R15, R38.reuse, -R55 ;  /* 0x000000260f377223 */ /* 0x080fe20000010837 */
[----:B------:R-:W-:Y:S01]  /*5e60*/  FMUL.FTZ R38, R43, R38 ;  /* 0x000000262b267220 */ /* 0x000fe20000410000 */
[----:B------:R-:W-:-:S03]  /*5e70*/  IMAD.U32 R43, R40, 0x10000, RZ ;  /* 0x00010000282b7824 */ /* 0x000fc600078e00ff */
[----:B------:R-:W-:Y:S01]  /*5e80*/  F2FP.BF16.F32.PACK_AB R55, R55, R41 ;  /* 0x000000293737723e */ /* 0x000fe200000010ff */
[----:B------:R-:W-:Y:S01]  /*5e90*/  FFMA.FTZ R38, R15, R50, R38 ;  /* 0x000000320f267223 */ /* 0x000fe20000010026 */
[C---:B------:R-:W-:Y:S01]  /*5ea0*/  IMAD.U32 R41, R39.reuse, 0x10000, RZ ;  /* 0x0001000027297824 */ /* 0x040fe200078e00ff */
[----:B------:R-:W-:Y:S01]  /*5eb0*/  LOP3.LUT R39, R39, 0xffff0000, RZ, 0xc0, !PT ;  /* 0xffff000027277812 */ /* 0x000fe200078ec0ff */
[C---:B------:R-:W-:Y:S01]  /*5ec0*/  IMAD.U32 R50, R36.reuse, 0x10000, RZ ;  /* 0x0001000024327824 */ /* 0x040fe200078e00ff */
[----:B------:R-:W-:Y:S01]  /*5ed0*/  LOP3.LUT R36, R36, 0xffff0000, RZ, 0xc0, !PT ;  /* 0xffff000024247812 */ /* 0x000fe200078ec0ff */
[C---:B------:R-:W-:Y:S01]  /*5ee0*/  FMUL.FTZ R51, R43.reuse, R41 ;  /* 0x000000292b337220 */ /* 0x040fe20000410000 */
[----:B------:R-:W-:Y:S02]  /*5ef0*/  IMAD.U32 R15, R12, 0x10000, RZ ;  /* 0x000100000c0f7824 */ /* 0x000fe400078e00ff */
[----:B------:R-:W-:Y:S01]  /*5f00*/  FMUL.FTZ R43, R43, R50 ;  /* 0x000000322b2b7220 */ /* 0x000fe20000410000 */
[----:B------:R-:W-:Y:S01]  /*5f10*/  F2FP.BF16.F32.PACK_AB R38, R38, R54 ;  /* 0x000000362626723e */ /* 0x000fe200000010ff */
[----:B------:R-:W-:-:S02]  /*5f20*/  FFMA.FTZ R51, R15, R50, -R51 ;  /* 0x000000320f337223 */ /* 0x000fc40000010833 */
        /* <DEDUP_REMOVED lines=19> */
[----:B------:R-:W-:Y:S01]  /*6060*/  F2FP.BF16.F32.PACK_AB R15, R15, R43 ;  /* 0x0000002b0f0f723e */ /* 0x000fe200000010ff */
[----:B------:R-:W-:Y:S01]  /*6070*/  IMAD.MOV.U32 R43, RZ, RZ, R38 ;  /* 0x000000ffff2b7224 */ /* 0x000fe200078e0026 */
[----:B------:R-:W-:Y:S01]  /*6080*/  F2FP.BF16.F32.PACK_AB R12, R12, R51 ;  /* 0x000000330c0c723e */ /* 0x000fe200000010ff */
[CC--:B------:R-:W-:Y:S01]  /*6090*/  FMUL.FTZ R39, R36.reuse, R48.reuse ;  /* 0x0000003024277220 */ /* 0x0c0fe20000410000 */
[-C--:B------:R-:W-:Y:S01]  /*60a0*/  FMUL.FTZ R36, R36, R49.reuse ;  /* 0x0000003124247220 */ /* 0x080fe20000410000 */
[----:B------:R-:W-:Y:S02]  /*60b0*/  IMAD.MOV.U32 R40, RZ, RZ, R15 ;  /* 0x000000ffff287224 */ /* 0x000fe400078e000f */
[C---:B------:R-:W-:Y:S01]  /*60c0*/  FFMA.FTZ R39, R14.reuse, R49, -R39 ;  /* 0x000000310e277223 */ /* 0x040fe20000010827 */
[----:B------:R-:W-:Y:S01]  /*60d0*/  FFMA.FTZ R36, R14, R48, R36 ;  /* 0x000000300e247223 */ /* 0x000fe20000010024 */
[----:B------:R-:W-:-:S03]  /*60e0*/  IMAD.MOV.U32 R15, RZ, RZ, R55 ;  /* 0x000000ffff0f7224 */ /* 0x000fc600078e0037 */
[----:B------:R-:W-:Y:S01]  /*60f0*/  F2FP.BF16.F32.PACK_AB R39, R39, R41 ;  /* 0x000000292727723e */ /* 0x000fe200000010ff */
[----:B------:R-:W-:Y:S01]  /*6100*/  IMAD.MOV.U32 R41, RZ, RZ, R37 ;  /* 0x000000ffff297224 */ /* 0x000fe200078e0025 */
[----:B------:R-:W-:-:S03]  /*6110*/  F2FP.BF16.F32.PACK_AB R36, R36, R50 ;  /* 0x000000322424723e */ /* 0x000fc600000010ff */
[----:B------:R-:W-:Y:S02]  /*6120*/  IMAD.MOV.U32 R14, RZ, RZ, R39 ;  /* 0x000000ffff0e7224 */ /* 0x000fe400078e0027 */
[----:B------:R-:W-:-:S07]  /*6130*/  IMAD.MOV.U32 R42, RZ, RZ, R36 ;  /* 0x000000ffff2a7224 */ /* 0x000fce00078e0024 */
.L_x_452:
[----:B------:R-:W-:Y:S05]  /*6140*/  BSYNC B2 ;  /* 0x0000000000027941 */ /* 0x000fea0003800000 */
.L_x_451:
[----:B---3--:R-:W-:-:S04]  /*6150*/  LEA R36, P3, R20, R82, 0x1 ;  /* 0x0000005214247211 */ /* 0x008fc800078608ff */
[----:B--2---:R-:W-:Y:S02]  /*6160*/  LEA.HI.X R37, R20, R83, R90, 0x1, P3 ;  /* 0x0000005314257211 */ /* 0x004fe400018f0c5a */
[----:B------:R-:W-:-:S03]  /*6170*/  ISETP.GE.AND P3, PT, R52, R11, PT ;  /* 0x0000000b3400720c */ /* 0x000fc60003f66270 */
[----:B0-----:R0:W-:Y:S10]  /*6180*/  ST.E.128 desc[UR42][R36.64], R12 ;  /* 0x0000000c24007985 */ /* 0x0011f4000c101d2a */
[----:B0-----:R-:W-:-:S05]  /*6190*/  @!P3 IMAD.WIDE R12, R52, 0x2, R82 ;  /* 0x00000002340cb825 */ /* 0x001fca00078e0252 */
[----:B----4-:R0:W-:Y:S02]  /*61a0*/  @!P3 ST.E.128 desc[UR42][R12.64], R40 ;  /* 0x000000280c00b985 */ /* 0x0101e4000c101d2a */
.L_x_450:
[----:B------:R-:W-:Y:S05]  /*61b0*/  BSYNC B1 ;  /* 0x0000000000017941 */ /* 0x000fea0003800000 */
.L_x_449:
[----:B------:R-:W-:-:S13]  /*61c0*/  ISETP.NE.AND P3, PT, R30, RZ, PT ;  /* 0x000000ff1e00720c */ /* 0x000fda0003f65270 */
[----:B------:R-:W-:Y:S05]  /*61d0*/  @!P3 BRA `(.L_x_416) ;  /* 0x0000000c0010b947 */ /* 0x000fea0003800000 */
[----:B------:R-:W-:Y:S01]  /*61e0*/  LOP3.LUT P4, RZ, R19, 0x2, RZ, 0xc0, !PT ;  /* 0x0000000213ff7812 */ /* 0x000fe2000788c0ff */
[----:B------:R-:W-:Y:S01]  /*61f0*/  BSSY B1, `(.L_x_453) ;  /* 0x0000075000017945 */ /* 0x000fe20003800000 */
[C---:B0--3--:R-:W-:Y:S02]  /*6200*/  LEA R40, P3, R21.reuse, R82, 0x1 ;  /* 0x0000005215287211 */ /* 0x049fe400078608ff */
[----:B------:R-:W-:Y:S02]  /*6210*/  SEL R103, R98, R103, !P4 ;  /* 0x0000006762677207 */ /* 0x000fe40006000000 */
[----:B--2---:R-:W-:Y:S02]  /*6220*/  LEA.HI.X R41, R21, R83, R89, 0x1, P3 ;  /* 0x0000005315297211 */ /* 0x004fe400018f0c59 */
[----:B----4-:R-:W-:Y:S02]  /*6230*/  SHF.R.S32.HI R12, RZ, 0x1f, R103 ;  /* 0x0000001fff0c7819 */ /* 0x010fe40000011467 */
[----:B------:R-:W-:-:S02]  /*6240*/  ISETP.GE.AND P3, PT, R4, R96, PT ;  /* 0x000000600400720c */ /* 0x000fc40003f66270 */
[----:B------:R-:W-:-:S04]  /*6250*/  LEA.HI R12, R12, R103, RZ, 0x4 ;  /* 0x000000670c0c7211 */ /* 0x000fc800078f20ff */
[----:B------:R-:W-:-:S04]  /*6260*/  SHF.R.S32.HI R13, RZ, 0x4, R12 ;  /* 0x00000004ff0d7819 */ /* 0x000fc8000001140c */
[----:B------:R-:W-:-:S04]  /*6270*/  LEA.HI.SX32 R13, R6, R13, 0x1d ;  /* 0x0000000d060d7211 */ /* 0x000fc800078feaff */
[----:B------:R-:W-:Y:S01]  /*6280*/  SHF.R.S32.HI R12, RZ, 0x1f, R13 ;  /* 0x0000001fff0c7819 */ /* 0x000fe2000001140d */
[----:B------:R-:W-:-:S03]  /*6290*/  IMAD.SHL.U32 R42, R13, 0x8, RZ ;  /* 0x000000080d2a7824 */ /* 0x000fc600078e00ff */
[----:B------:R-:W-:-:S05]  /*62a0*/  LEA.HI R12, R12, R13, RZ, 0x2 ;  /* 0x0000000d0c0c7211 */ /* 0x000fca00078f10ff */
        /* <DEDUP_REMOVED lines=9> */
[----:B------:R-:W0:Y:S04]  /*6340*/  LDS.128 R36, [R36+0x15400] ;  /* 0x0154000024247984 */ /* 0x000e280000000c00 */
[----:B------:R-:W2:Y:S01]  /*6350*/  LDS.128 R12, [R13+0x15400] ;  /* 0x015400000d0c7984 */ /* 0x000ea20000000c00 */
[----:B------:R-:W-:Y:S05]  /*6360*/  @P3 BRA `(.L_x_454) ;  /* 0x0000000400743947 */ /* 0x000fea0003800000 */
[----:B------:R-:W-:Y:S01]  /*6370*/  SHF.R.U64 R43, R44, 0x10, R45 ;  /* 0x000000102c2b7819 */ /* 0x000fe2000000122d */
[----:B0-----:R-:W-:Y:S01]  /*6380*/  IMAD.U32 R49, R37, 0x10000, RZ ;  /* 0x0001000025317824 */ /* 0x001fe200078e00ff */
[----:B------:R-:W-:Y:S02]  /*6390*/  SHF.R.U64 R32, R32, 0x10, R33 ;  /* 0x0000001020207819 */ /* 0x000fe40000001221 */
[----:B------:R-:W-:Y:S02]  /*63a0*/  SHF.R.U32.HI R45, RZ, 0x10, R45 ;  /* 0x00000010ff2d7819 */ /* 0x000fe4000001162d */
[----:B------:R-:W-:Y:S02]  /*63b0*/  SHF.R.U32.HI R33, RZ, 0x10, R33 ;  /* 0x00000010ff217819 */ /* 0x000fe40000011621 */
[----:B------:R-:W-:Y:S02]  /*63c0*/  PRMT R45, R113, 0x5432, R45 ;  /* 0x00005432712d7816 */ /* 0x000fe4000000002d */
[----:B------:R-:W-:-:S02]  /*63d0*/  PRMT R33, R111, 0x5432, R33 ;  /* 0x000054326f217816 */ /* 0x000fc40000000021 */
[--C-:B------:R-:W-:Y:S01]  /*63e0*/  SHF.R.U64 R44, R46, 0x10, R47.reuse ;  /* 0x000000102e2c7819 */ /* 0x100fe2000000122f */
[----:B------:R-:W-:Y:S01]  /*63f0*/  IMAD.U32 R48, R45, 0x10000, RZ ;  /* 0x000100002d307824 */ /* 0x000fe200078e00ff */
[----:B------:R-:W-:Y:S01]  /*6400*/  SHF.R.U32.HI R46, RZ, 0x10, R47 ;  /* 0x00000010ff2e7819 */ /* 0x000fe2000001162f */
[----:B------:R-:W-:Y:S01]  /*6410*/  IMAD.U32 R50, R33, 0x10000, RZ ;  /* 0x0001000021327824 */ /* 0x000fe200078e00ff */
[----:B------:R-:W-:Y:S01]  /*6420*/  LOP3.LUT R45, R45, 0xffff0000, RZ, 0xc0, !PT ;  /* 0xffff00002d2d7812 */ /* 0x000fe200078ec0ff */
[----:B------:R-:W-:Y:S01]  /*6430*/  FMUL.FTZ R51, R49, R48 ;  /* 0x0000003031337220 */ /* 0x000fe20000410000 */
[----:B--2---:R-:W-:Y:S02]  /*6440*/  IMAD.U32 R47, R13, 0x10000, RZ ;  /* 0x000100000d2f7824 */ /* 0x004fe400078e00ff */
[-C--:B------:R-:W-:Y:S01]  /*6450*/  FMUL.FTZ R49, R49, R50.reuse ;  /* 0x0000003231317220 */ /* 0x080fe20000410000 */
[----:B------:R-:W-:Y:S01]  /*6460*/  LOP3.LUT R33, R33, 0xffff0000, RZ, 0xc0, !PT ;  /* 0xffff000021217812 */ /* 0x000fe200078ec0ff */
[----:B------:R-:W-:-:S02]  /*6470*/  FFMA.FTZ R51, R47, R50, -R51 ;  /* 0x000000322f337223 */ /* 0x000fc40000010833 */
[----:B------:R-:W-:Y:S01]  /*6480*/  FFMA.FTZ R49, R47, R48, R49 ;  /* 0x000000302f317223 */ /* 0x000fe20000010031 */
[----:B------:R-:W-:Y:S02]  /*6490*/  LOP3.LUT R47, R37, 0xffff0000, RZ, 0xc0, !PT ;  /* 0xffff0000252f7812 */ /* 0x000fe400078ec0ff */
[--C-:B------:R-:W-:Y:S02]  /*64a0*/  SHF.R.U64 R34, R34, 0x10, R35.reuse ;  /* 0x0000001022227819 */ /* 0x100fe40000001223 */
[----:B------:R-:W-:Y:S01]  /*64b0*/  SHF.R.U32.HI R35, RZ, 0x10, R35 ;  /* 0x00000010ff237819 */ /* 0x000fe20000011623 */
[----:B------:R-:W-:Y:S01]  /*64c0*/  FMUL.FTZ R37, R47, R45 ;  /* 0x0000002d2f257220 */ /* 0x000fe20000410000 */
[----:B------:R-:W-:Y:S01]  /*64d0*/  LOP3.LUT R13, R13, 0xffff0000, RZ, 0xc0, !PT ;  /* 0xffff00000d0d7812 */ /* 0x000fe200078ec0ff */
[----:B------:R-:W-:Y:S01]  /*64e0*/  FMUL.FTZ R47, R47, R33 ;  /* 0x000000212f2f7220 */ /* 0x000fe20000410000 */
[----:B------:R-:W-:Y:S02]  /*64f0*/  PRMT R46, R112, 0x5432, R46 ;  /* 0x00005432702e7816 */ /* 0x000fe4000000002e */
[----:B------:R-:W-:Y:S01]  /*6500*/  PRMT R35, R110, 0x5432, R35 ;  /* 0x000054326e237816 */ /* 0x000fe20000000023 */
[----:B------:R-:W-:Y:S01]  /*6510*/  FFMA.FTZ R47, R13, R45, R47 ;  /* 0x0000002d0d2f7223 */ /* 0x000fe2000001002f */
[----:B------:R-:W-:-:S02]  /*6520*/  IMAD.U32 R45, R39, 0x10000, RZ ;  /* 0x00010000272d7824 */ /* 0x000fc400078e00ff */
[----:B------:R-:W-:Y:S01]  /*6530*/  FFMA.FTZ R37, R13, R33, -R37 ;  /* 0x000000210d257223 */ /* 0x000fe20000010825 */
[C---:B------:R-:W-:Y:S01]  /*6540*/  IMAD.U32 R48, R46.reuse, 0x10000, RZ ;  /* 0x000100002e307824 */ /* 0x040fe200078e00ff */
[----:B------:R-:W-:Y:S01]  /*6550*/  LOP3.LUT R46, R46, 0xffff0000, RZ, 0xc0, !PT ;  /* 0xffff00002e2e7812 */ /* 0x000fe200078ec0ff */
[----:B------:R-:W-:Y:S01]  /*6560*/  IMAD.U32 R50, R35, 0x10000, RZ ;  /* 0x0001000023327824 */ /* 0x000fe200078e00ff */
[----:B------:R-:W-:Y:S01]  /*6570*/  LOP3.LUT R39, R39, 0xffff0000, RZ, 0xc0, !PT ;  /* 0xffff000027277812 */ /* 0x000fe200078ec0ff */
[----:B------:R-:W-:Y:S02]  /*6580*/  IMAD.U32 R13, R15, 0x10000, RZ ;  /* 0x000100000f0d7824 */ /* 0x000fe400078e00ff */
[C---:B------:R-:W-:Y:S01]  /*6590*/  FMUL.FTZ R52, R45.reuse, R48 ;  /* 0x000000302d347220 */ /* 0x040fe20000410000 */
[-C--:B------:R-:W-:Y:S01]  /*65a0*/  FMUL.FTZ R45, R45, R50.reuse ;  /* 0x000000322d2d7220 */ /* 0x080fe20000410000 */
[----:B------:R-:W-:Y:S02]  /*65b0*/  LOP3.LUT R15, R15, 0xffff0000, RZ, 0xc0, !PT ;  /* 0xffff00000f0f7812 */ /* 0x000fe400078ec0ff */
[C---:B------:R-:W-:Y:S01]  /*65c0*/  FFMA.FTZ R33, R13.reuse, R50, -R52 ;  /* 0x000000320d217223 */ /* 0x040fe20000010834 */
[----:B------:R-:W-:Y:S01]  /*65d0*/  FFMA.FTZ R13, R13, R48, R45 ;  /* 0x000000300d0d7223 */ /* 0x000fe2000001002d */
[----:B------:R-:W-:Y:S01]  /*65e0*/  LOP3.LUT R48, R35, 0xffff0000, RZ, 0xc0, !PT ;  /* 0xffff000023307812 */ /* 0x000fe200078ec0ff */
[----:B------:R-:W-:Y:S01]  /*65f0*/  FMUL.FTZ R50, R39, R46 ;  /* 0x0000002e27327220 */ /* 0x000fe20000410000 */
[----:B------:R-:W-:-:S02]  /*6600*/  PRMT R43, R113, 0x5410, R43 ;  /* 0x00005410712b7816 */ /* 0x000fc4000000002b */
[----:B------:R-:W-:Y:S01]  /*6610*/  PRMT R32, R111, 0x5410, R32 ;  /* 0x000054106f207816 */ /* 0x000fe20000000020 */
[-C--:B------:R-:W-:Y:S01]  /*6620*/  FMUL.FTZ R39, R39, R48.reuse ;  /* 0x0000003027277220 */ /* 0x080fe20000410000 */
[----:B------:R-:W-:Y:S01]  /*6630*/  FFMA.FTZ R35, R15, R48, -R50 ;  /* 0x000000300f237223 */ /* 0x000fe20000010832 */
[C---:B------:R-:W-:Y:S01]  /*6640*/  IMAD.U32 R45, R43.reuse, 0x10000, RZ ;  /* 0x000100002b2d7824 */ /* 0x040fe200078e00ff */
[----:B------:R-:W-:Y:S01]  /*6650*/  LOP3.LUT R43, R43, 0xffff0000, RZ, 0xc0, !PT ;  /* 0xffff00002b2b7812 */ /* 0x000fe200078ec0ff */
[----:B------:R-:W-:Y:S01]  /*6660*/  FFMA.FTZ R15, R15, R46, R39 ;  /* 0x0000002e0f0f7223 */ /* 0x000fe20000010027 */
[C---:B------:R-:W-:Y:S01]  /*6670*/  IMAD.U32 R46, R36.reuse, 0x10000, RZ ;  /* 0x00010000242e7824 */ /* 0x040fe200078e00ff */
[----:B------:R-:W-:Y:S01]  /*6680*/  LOP3.LUT R36, R36, 0xffff0000, RZ, 0xc0, !PT ;  /* 0xffff000024247812 */ /* 0x000fe200078ec0ff */
[----:B------:R-:W-:Y:S01]  /*6690*/  IMAD.U32 R48, R32, 0x10000, RZ ;  /* 0x0001000020307824 */ /* 0x000fe200078e00ff */
[----:B------:R-:W-:Y:S01]  /*66a0*/  PRMT R44, R112, 0x5410, R44 ;  /* 0x00005410702c7816 */ /* 0x000fe2000000002c */
[----:B------:R-:W-:Y:S01]  /*66b0*/  FMUL.FTZ R50, R46, R45 ;  /* 0x0000002d2e327220 */ /* 0x000fe20000410000 */
[----:B------:R-:W-:-:S02]  /*66c0*/  IMAD.U32 R39, R12, 0x10000, RZ ;  /* 0x000100000c277824 */ /* 0x000fc400078e00ff */
[-C--:B------:R-:W-:Y:S01]  /*66d0*/  FMUL.FTZ R46, R46, R48.reuse ;  /* 0x000000302e2e7220 */ /* 0x080fe20000410000 */
[----:B------:R-:W-:Y:S01]  /*66e0*/  LOP3.LUT R12, R12, 0xffff0000, RZ, 0xc0, !PT ;  /* 0xffff00000c0c7812 */ /* 0x000fe200078ec0ff */
[C---:B------:R-:W-:Y:S02]  /*66f0*/  FFMA.FTZ R50, R39.reuse, R48, -R50 ;  /* 0x0000003027327223 */ /* 0x040fe40000010832 */
[----:B------:R-:W-:Y:S01]  /*6700*/  FFMA.FTZ R46, R39, R45, R46 ;  /* 0x0000002d272e7223 */ /* 0x000fe2000001002e */
[----:B------:R-:W-:Y:S01]  /*6710*/  LOP3.LUT R39, R32, 0xffff0000, RZ, 0xc0, !PT ;  /* 0xffff000020277812 */ /* 0x000fe200078ec0ff */
[----:B------:R-:W-:Y:S01]  /*6720*/  FMUL.FTZ R45, R36, R43 ;  /* 0x0000002b242d7220 */ /* 0x000fe20000410000 */
[----:B------:R-:W-:Y:S01]  /*6730*/  PRMT R34, R110, 0x5410, R34 ;  /* 0x000054106e227816 */ /* 0x000fe20000000022 */
[----:B------:R-:W-:Y:S01]  /*6740*/  IMAD.U32 R32, R38, 0x10000, RZ ;  /* 0x0001000026207824 */ /* 0x000fe200078e00ff */
[----:B------:R-:W-:Y:S01]  /*6750*/  F2FP.BF16.F32.PACK_AB R37, R37, R51 ;  /* 0x000000332525723e */ /* 0x000fe200000010ff */
[-C--:B------:R-:W-:Y:S01]  /*6760*/  FMUL.FTZ R36, R36, R39.reuse ;  /* 0x0000002724247220 */ /* 0x080fe20000410000 */
[----:B------:R-:W-:Y:S01]  /*6770*/  FFMA.FTZ R39, R12, R39, -R45 ;  /* 0x000000270c277223 */ /* 0x000fe2000001082d */
[C---:B------:R-:W-:Y:S01]  /*6780*/  IMAD.U32 R45, R44.reuse, 0x10000, RZ ;  /* 0x000100002c2d7824 */ /* 0x040fe200078e00ff */
[----:B------:R-:W-:Y:S01]  /*6790*/  LOP3.LUT R44, R44, 0xffff0000, RZ, 0xc0, !PT ;  /* 0xffff00002c2c7812 */ /* 0x000fe200078ec0ff */
[----:B------:R-:W-:-:S02]  /*67a0*/  IMAD.U32 R53, R34, 0x10000, RZ ;  /* 0x0001000022357824 */ /* 0x000fc400078e00ff */
[----:B------:R-:W-:Y:S01]  /*67b0*/  FFMA.FTZ R43, R12, R43, R36 ;  /* 0x0000002b0c2b7223 */ /* 0x000fe20000010024 */
[----:B------:R-:W-:Y:S01]  /*67c0*/  FMUL.FTZ R55, R32, R45 ;  /* 0x0000002d20377220 */ /* 0x000fe20000410000 */
[----:B------:R-:W-:Y:S02]  /*67d0*/  IMAD.U32 R12, R14, 0x10000, RZ ;  /* 0x000100000e0c7824 */ /* 0x000fe400078e00ff */
[-C--:B------:R-:W-:Y:S01]  /*67e0*/  FMUL.FTZ R32, R32, R53.reuse ;  /* 0x0000003520207220 */ /* 0x080fe20000410000 */
[----:B------:R-:W-:Y:S01]  /*67f0*/  LOP3.LUT R34, R34, 0xffff0000, RZ, 0xc0, !PT ;  /* 0xffff000022227812 */ /* 0x000fe200078ec0ff */
[C---:B------:R-:W-:Y:S02]  /*6800*/  FFMA.FTZ R36, R12.reuse, R53, -R55 ;  /* 0x000000350c247223 */ /* 0x040fe40000010837 */
[----:B------:R-:W-:Y:S01]  /*6810*/  FFMA.FTZ R32, R12, R45, R32 ;  /* 0x0000002d0c207223 */ /* 0x000fe20000010020 */
[----:B------:R-:W-:Y:S02]  /*6820*/  LOP3.LUT R45, R38, 0xffff0000, RZ, 0xc0, !PT ;  /* 0xffff0000262d7812 */ /* 0x000fe400078ec0ff */
[----:B------:R-:W-:-:S02]  /*6830*/  LOP3.LUT R53, R14, 0xffff0000, RZ, 0xc0, !PT ;  /* 0xffff00000e357812 */ /* 0x000fc400078ec0ff */
[----:B------:R-:W-:Y:S01]  /*6840*/  F2FP.BF16.F32.PACK_AB R33, R35, R33 ;  /* 0x000000212321723e */ /* 0x000fe200000010ff */
[C---:B------:R-:W-:Y:S01]  /*6850*/  FMUL.FTZ R12, R45.reuse, R44 ;  /* 0x0000002c2d0c7220 */ /* 0x040fe20000410000 */
[-C--:B------:R-:W-:Y:S01]  /*6860*/  FMUL.FTZ R55, R45, R34.reuse ;  /* 0x000000222d377220 */ /* 0x080fe20000410000 */
[----:B------:R-:W-:Y:S02]  /*6870*/  F2FP.BF16.F32.PACK_AB R47, R47, R49 ;  /* 0x000000312f2f723e */ /* 0x000fe400000010ff */
[C---:B------:R-:W-:Y:S01]  /*6880*/  FFMA.FTZ R45, R53.reuse, R34, -R12 ;  /* 0x00000022352d7223 */ /* 0x040fe2000001080c */
[----:B------:R-:W-:Y:S01]  /*6890*/  FFMA.FTZ R55, R53, R44, R55 ;  /* 0x0000002c35377223 */ /* 0x000fe20000010037 */
[----:B------:R-:W-:Y:S01]  /*68a0*/  F2FP.BF16.F32.PACK_AB R34, R15, R13 ;  /* 0x0000000d0f22723e */ /* 0x000fe200000010ff */
[----:B------:R-:W-:Y:S01]  /*68b0*/  IMAD.MOV.U32 R13, RZ, RZ, R37 ;  /* 0x000000ffff0d7224 */ /* 0x000fe200078e0025 */
[----:B------:R-:W-:Y:S01]  /*68c0*/  F2FP.BF16.F32.PACK_AB R46, R43, R46 ;  /* 0x0000002e2b2e723e */ /* 0x000fe200000010ff */
[----:B------:R-:W-:Y:S01]  /*68d0*/  IMAD.MOV.U32 R37, RZ, RZ, R47 ;  /* 0x000000ffff257224 */ /* 0x000fe200078e002f */
[----:B------:R-:W-:Y:S01]  /*68e0*/  F2FP.BF16.F32.PACK_AB R12, R39, R50 ;  /* 0x00000032270c723e */ /* 0x000fe200000010ff */
[----:B------:R-:W-:Y:S01]  /*68f0*/  IMAD.MOV.U32 R15, RZ, RZ, R33 ;  /* 0x000000ffff0f7224 */ /* 0x000fe200078e0021 */
[----:B------:R-:W-:Y:S01]  /*6900*/  F2FP.BF16.F32.PACK_AB R14, R45, R36 ;  /* 0x000000242d0e723e */ /* 0x000fe200000010ff */
[----:B------:R-:W-:Y:S01]  /*6910*/  IMAD.MOV.U32 R36, RZ, RZ, R46 ;  /* 0x000000ffff247224 */ /* 0x000fe200078e002e */
[----:B------:R-:W-:Y:S01]  /*6920*/  F2FP.BF16.F32.PACK_AB R38, R55, R32 ;  /* 0x000000203726723e */ /* 0x000fe200000010ff */
[----:B------:R-:W-:-:S07]  /*6930*/  IMAD.MOV.U32 R39, RZ, RZ, R34 ;  /* 0x000000ffff277224 */ /* 0x000fce00078e0022 */
.L_x_454:
[----:B------:R-:W-:Y:S05]  /*6940*/  BSYNC B1 ;  /* 0x0000000000017941 */ /* 0x000fea0003800000 */
.L_x_453:
[----:B--2---:R2:W-:Y:S01]  /*6950*/  ST.E.128 desc[UR42][R40.64], R12 ;  /* 0x0000000c28007985 */ /* 0x0045e2000c101d2a */
[----:B------:R-:W-:-:S13]  /*6960*/  ISETP.GE.AND P3, PT, R42, R11, PT ;  /* 0x0000000b2a00720c */ /* 0x000fda0003f66270 */
[----:B------:R-:W-:Y:S05]  /*6970*/  @P3 BRA `(.L_x_416) ;  /* 0x0000000400283947 */ /* 0x000fea0003800000 */
[----:B------:R-:W-:-:S05]  /*6980*/  IMAD.WIDE R82, R42, 0x2, R82 ;  /* 0x000000022a527825 */ /* 0x000fca00078e0252 */
[----:B0-----:R0:W-:Y:S01]  /*6990*/  ST.E.128 desc[UR42][R82.64], R36 ;  /* 0x0000002452007985 */ /* 0x0011e2000c101d2a */
[----:B------:R-:W-:Y:S05]  /*69a0*/  BRA `(.L_x_416) ;  /* 0x00000004001c7947 */ /* 0x000fea0003800000 */
.L_x_408:
[----:B------:R-:W-:-:S06]  /*69b0*/  UISETP.NE.AND UP0, UPT, UR40, 0x3, UPT ;  /* 0x000000032800788c */ /* 0x000fcc000bf05270 */
[----:B------:R-:W-:-:S13]  /*69c0*/  PLOP3.LUT P2, PT, PT, PT, UP0, 0x80, 0x0 ;  /* 0x000000000000781c */ /* 0x000fda0003f4f008 */
[----:B------:R-:W-:Y:S05]  /*69d0*/  @!P2 BRA `(.L_x_455) ;  /* 0x000000000004a947 */ /* 0x000fea0003800000 */
[----:B------:R-:W-:Y:S01]  /*69e0*/  BPT.TRAP 0x1 ;  /* 0x000000040000795c */ /* 0x000fe20000300000 */
.L_x_455:
[----:B------:R-:W-:Y:S01]  /*69f0*/  IMAD R31, R18, 0x8, R2 ;  /* 0x00000008121f7824 */ /* 0x000fe200078e0202 */
[----:B------:R-:W-:Y:S01]  /*6a00*/  SHF.L.U32 R79, R138, 0x1f, RZ ;  /* 0x0000001f8a4f7819 */ /* 0x000fe200000006ff */
[----:B------:R-:W-:Y:S01]  /*6a10*/  BSSY B1, `(.L_x_456) ;  /* 0x0000004000017945 */ /* 0x000fe20003800000 */
[----:B------:R-:W-:Y:S02]  /*6a20*/  SHF.R.S32.HI R76, RZ, 0x1f, R75 ;  /* 0x0000001fff4c7819 */ /* 0x000fe4000001144b */
[----:B------:R-:W0:Y:S02]  /*6a30*/  SYNCS.PHASECHK.TRANS64.TRYWAIT P3, [R31+URZ+0x2d890], R79 ;  /* 0x02d8904f1f0075a7 */ /* 0x000e24000806017f */
[----:B0-----:R-:W-:Y:S05]  /*6a40*/  @!P3 BRA `(.L_x_457) ;  /* 0x0000014400a8b947 */ /* 0x001fea0003800000 */
.L_x_682:
[----:B------:R-:W-:Y:S05]  /*6a50*/  BSYNC B1 ;  /* 0x0000000000017941 */ /* 0x000fea0003800000 */
.L_x_456:
[----:B------:R-:W-:Y:S01]  /*6a60*/  ULDC.64 UR4, c[0x0][0x300] ;  /* 0x0000c00000047ab9 */ /* 0x000fe20000000a00 */
[----:B-----5:R-:W-:Y:S01]  /*6a70*/  SHF.R.S32.HI R77, RZ, 0x1f, R74 ;  /* 0x0000001fff4d7819 */ /* 0x020fe2000001144a */
[----:B------:R-:W-:Y:S01]  /*6a80*/  IMAD R14, R76, UR4, RZ ;  /* 0x000000044c0e7c24 */ /* 0x000fe2000f8e02ff */
[----:B------:R-:W-:Y:S01]  /*6a90*/  ULDC.64 UR6, c[0x0][0x2e8] ;  /* 0x0000ba0000067ab9 */ /* 0x000fe20000000a00 */
[----:B------:R-:W-:-:S04]  /*6aa0*/  IMAD.WIDE.U32 R12, R75, UR4, RZ ;  /* 0x000000044b0c7c25 */ /* 0x000fc8000f8e00ff */
[----:B------:R-:W-:Y:S01]  /*6ab0*/  IMAD R15, R75, UR5, R14 ;  /* 0x000000054b0f7c24 */ /* 0x000fe2000f8e020e */
[----:B------:R-:W-:Y:S01]  /*6ac0*/  ULDC.64 UR4, c[0x0][0x310] ;  /* 0x0000c40000047ab9 */ /* 0x000fe20000000a00 */
[----:B------:R-:W-:Y:S02]  /*6ad0*/  IMAD R78, R11, -0x80, R24 ;  /* 0xffffff800b4e7824 */ /* 0x000fe400078e0218 */
[----:B------:R-:W-:Y:S02]  /*6ae0*/  IMAD R33, R77, UR4, RZ ;  /* 0x000000044d217c24 */ /* 0x000fe4000f8e02ff */
[----:B------:R-:W-:Y:S01]  /*6af0*/  IMAD.IADD R13, R13, 0x1, R15 ;  /* 0x000000010d0d7824 */ /* 0x000fe200078e020f */
[----:B------:R-:W-:Y:S01]  /*6b00*/  VIMNMX R78, R78, 0x80, PT ;  /* 0x000000804e4e7848 */ /* 0x000fe20003fe0100 */
[C---:B------:R-:W-:Y:S02]  /*6b10*/  IMAD R33, R74.reuse, UR5, R33 ;  /* 0x000000054a217c24 */ /* 0x040fe4000f8e0221 */
[----:B------:R-:W-:Y:S01]  /*6b20*/  IMAD.WIDE.U32 R12, R74, UR4, R12 ;  /* 0x000000044a0c7c25 */ /* 0x000fe2000f8e000c */
[----:B------:R-:W-:-:S03]  /*6b30*/  ULDC.64 UR4, c[0x0][0x308] ;  /* 0x0000c20000047ab9 */ /* 0x000fc60000000a00 */
[----:B------:R-:W-:Y:S02]  /*6b40*/  IMAD.IADD R13, R13, 0x1, R33 ;  /* 0x000000010d0d7824 */ /* 0x000fe400078e0221 */
[----:B------:R-:W-:Y:S01]  /*6b50*/  IMAD.WIDE.U32 R12, R137, UR4, R12 ;  /* 0x00000004890c7c25 */ /* 0x000fe2000f8e000c */
[----:B------:R-:W-:-:S03]  /*6b60*/  UMOV UR4, 0xffffffff ;  /* 0xffffffff00047882 */ /* 0x000fc60000000000 */
[----:B------:R-:W-:Y:S01]  /*6b70*/  IMAD R13, R137, UR5, R13 ;  /* 0x00000005890d7c24 */ /* 0x000fe2000f8e020d */
[----:B------:R-:W-:-:S04]  /*6b80*/  LEA R39, P3, R12, UR6, 0x1 ;  /* 0x000000060c277c11 */ /* 0x000fc8000f8608ff */
[----:B------:R-:W-:Y:S02]  /*6b90*/  LEA.HI.X R13, R12, UR7, R13, 0x1, P3 ;  /* 0x000000070c0d7c11 */ /* 0x000fe400098f0c0d */
[----:B------:R-:W-:Y:S01]  /*6ba0*/  ISETP.GT.AND P3, PT, R78, R139, PT ;  /* 0x0000008b4e00720c */ /* 0x000fe20003f64270 */
[----:B------:R-:W-:-:S12]  /*6bb0*/  BRA.DIV UR4, `(.L_x_458) ;  /* 0x0000014604607947 */ /* 0x000fd8000b800000 */
[----:B------:R1:W2:Y:S04]  /*6bc0*/  SHFL.IDX PT, R38, R13, RZ, 0x1e1f ;  /* 0x001e1fff0d267589 */ /* 0x0002a800000e0000 */
[----:B------:R-:W3:Y:S02]  /*6bd0*/  SHFL.IDX PT, R39, R39, RZ, 0x1e1f ;  /* 0x001e1fff27277589 */ /* 0x000ee400000e0000 */
.L_x_686:
[----:B------:R-:W-:Y:S05]  /*6be0*/  @!P3 BRA `(.L_x_416) ;  /* 0x00000000008cb947 */ /* 0x000fea0003800000 */
[----:B------:R-:W-:Y:S02]  /*6bf0*/  ULDC UR4, c[0x0][0x2f4] ;  /* 0x0000bd0000047ab9 */ /* 0x000fe40000000800 */
[----:B------:R-:W-:Y:S02]  /*6c00*/  ISETP.GE.AND P5, PT, R16, UR4, PT ;  /* 0x0000000410007c0c */ /* 0x000fe4000bfa6270 */
[----:B------:R-:W-:-:S11]  /*6c10*/  ISETP.GE.AND P4, PT, R23, UR4, PT ;  /* 0x0000000417007c0c */ /* 0x000fd6000bf86270 */
[----:B-1----:R-:W1:Y:S01]  /*6c20*/  @!P5 LDS.128 R12, [R61+0x15000] ;  /* 0x015000003d0cd984 */ /* 0x002e620000000c00 */
[----:B---3--:R-:W-:-:S04]  /*6c30*/  @!P5 LEA R36, P3, R16, R39, 0x1 ;  /* 0x000000271024d211 */ /* 0x008fc800078608ff */
[----:B--2---:R-:W-:Y:S02]  /*6c40*/  @!P5 LEA.HI.X R37, R16, R38, R17, 0x1, P3 ;  /* 0x000000261025d211 */ /* 0x004fe400018f0c11 */
[----:B------:R-:W-:-:S04]  /*6c50*/  @!P4 LEA R34, P3, R23, R39, 0x1 ;  /* 0x000000271722c211 */ /* 0x000fc800078608ff */
[----:B------:R-:W-:Y:S02]  /*6c60*/  @!P4 LEA.HI.X R35, R23, R38, R154, 0x1, P3 ;  /* 0x000000261723c211 */ /* 0x000fe400018f0c9a */
[----:B------:R-:W-:-:S13]  /*6c70*/  ISETP.GE.AND P3, PT, R22, UR4, PT ;  /* 0x0000000416007c0c */ /* 0x000fda000bf66270 */
[----:B------:R-:W-:-:S04]  /*6c80*/  @!P3 LEA R32, P6, R22, R39, 0x1 ;  /* 0x000000271620b211 */ /* 0x000fc800078c08ff */
[----:B------:R-:W-:Y:S01]  /*6c90*/  @!P3 LEA.HI.X R33, R22, R38, R153, 0x1, P6 ;  /* 0x000000261621b211 */ /* 0x000fe200030f0c99 */
[----:B-1----:R1:W-:Y:S01]  /*6ca0*/  @!P5 ST.E.128 desc[UR42][R36.64], R12 ;  /* 0x0000000c2400d985 */ /* 0x0023e2000c101d2a */
[----:B------:R-:W-:-:S13]  /*6cb0*/  ISETP.GE.AND P5, PT, R3, UR4, PT ;  /* 0x0000000403007c0c */ /* 0x000fda000bfa6270 */
[----:B------:R-:W2:Y:S01]  /*6cc0*/  @!P5 LDS.128 R12, [R60+0x15000] ;  /* 0x015000003c0cd984 */ /* 0x000ea20000000c00 */
[----:B------:R-:W-:Y:S02]  /*6cd0*/  @!P5 IMAD.SHL.U32 R11, R147, 0x8, RZ ;  /* 0x00000008930bd824 */ /* 0x000fe400078e00ff */
[----:B-1----:R-:W-:Y:S02]  /*6ce0*/  @!P5 IMAD.MOV.U32 R36, RZ, RZ, R39 ;  /* 0x000000ffff24d224 */ /* 0x002fe400078e0027 */
[----:B------:R-:W-:Y:S02]  /*6cf0*/  @!P5 IMAD.MOV.U32 R37, RZ, RZ, R38 ;  /* 0x000000ffff25d224 */ /* 0x000fe400078e0026 */
[----:B------:R-:W-:-:S05]  /*6d00*/  @!P5 IMAD.WIDE R36, R11, 0x2, R36 ;  /* 0x000000020b24d825 */ /* 0x000fca00078e0224 */
[----:B--2---:R1:W-:Y:S01]  /*6d10*/  @!P5 ST.E.128 desc[UR42][R36.64], R12 ;  /* 0x0000000c2400d985 */ /* 0x0043e2000c101d2a */
[----:B------:R-:W-:-:S13]  /*6d20*/  ISETP.GE.AND P5, PT, R4, UR4, PT ;  /* 0x0000000404007c0c */ /* 0x000fda000bfa6270 */
[----:B------:R-:W2:Y:S01]  /*6d30*/  @!P5 LDS.128 R12, [R61+0x17000] ;  /* 0x017000003d0cd984 */ /* 0x000ea20000000c00 */
[----:B------:R-:W-:Y:S02]  /*6d40*/  @!P5 IMAD.SHL.U32 R11, R150, 0x8, RZ ;  /* 0x00000008960bd824 */ /* 0x000fe400078e00ff */
[----:B-1----:R-:W-:Y:S02]  /*6d50*/  @!P5 IMAD.MOV.U32 R36, RZ, RZ, R39 ;  /* 0x000000ffff24d224 */ /* 0x002fe400078e0027 */
[----:B------:R-:W-:Y:S02]  /*6d60*/  @!P5 IMAD.MOV.U32 R37, RZ, RZ, R38 ;  /* 0x000000ffff25d224 */ /* 0x000fe400078e0026 */
[----:B------:R-:W-:-:S05]  /*6d70*/  @!P5 IMAD.WIDE R36, R11, 0x2, R36 ;  /* 0x000000020b24d825 */ /* 0x000fca00078e0224 */
[----:B--2---:R1:W-:Y:S01]  /*6d80*/  @!P5 ST.E.128 desc[UR42][R36.64], R12 ;  /* 0x0000000c2400d985 */ /* 0x0043e2000c101d2a */
[----:B------:R-:W-:-:S03]  /*6d90*/  ISETP.GE.AND P5, PT, R136, UR4, PT ;  /* 0x0000000488007c0c */ /* 0x000fc6000bfa6270 */
[----:B------:R-:W2:Y:S10]  /*6da0*/  @!P4 LDS.128 R12, [R60+0x17000] ;  /* 0x017000003c0cc984 */ /* 0x000eb40000000c00 */
[----:B-1----:R-:W-:-:S04]  /*6db0*/  @!P5 LEA R36, P6, R136, R39, 0x1 ;  /* 0x000000278824d211 */ /* 0x002fc800078c08ff */
[----:B------:R-:W-:Y:S01]  /*6dc0*/  @!P5 LEA.HI.X R37, R136, R38, R152, 0x1, P6 ;  /* 0x000000268825d211 */ /* 0x000fe200030f0c98 */
[----:B--2---:R-:W-:Y:S04]  /*6dd0*/  @!P4 ST.E.128 desc[UR42][R34.64], R12 ;  /* 0x0000000c2200c985 */ /* 0x004fe8000c101d2a */
[----:B------:R-:W1:Y:S04]  /*6de0*/  @!P3 LDS.128 R12, [R61+0x19000] ;  /* 0x019000003d0cb984 */ /* 0x000e680000000c00 */
[----:B-1----:R-:W-:Y:S04]  /*6df0*/  @!P3 ST.E.128 desc[UR42][R32.64], R12 ;  /* 0x0000000c2000b985 */ /* 0x002fe8000c101d2a */
[----:B------:R-:W1:Y:S04]  /*6e00*/  @!P5 LDS.128 R12, [R60+0x19000] ;  /* 0x019000003c0cd984 */ /* 0x000e680000000c00 */
[----:B-1----:R4:W-:Y:S02]  /*6e10*/  @!P5 ST.E.128 desc[UR42][R36.64], R12 ;  /* 0x0000000c2400d985 */ /* 0x0029e4000c101d2a */
.L_x_416:
[----:B------:R-:W-:Y:S05]  /*6e20*/  BSYNC B0 ;  /* 0x0000000000007941 */ /* 0x000fea0003800000 */
.L_x_407:
[----:B------:R-:W5:Y:S01]  /*6e30*/  S2R R11, SR_TID.X ;  /* 0x00000000000b7919 */ /* 0x000f620000002100 */
[----:B------:R-:W-:Y:S01]  /*6e40*/  @!PT LDS RZ, [RZ] ;  /* 0x00000000fffff984 */ /* 0x000fe20000000800 */
[----:B------:R-:W-:Y:S01]  /*6e50*/  @!PT LDS RZ, [RZ] ;  /* 0x00000000fffff984 */ /* 0x000fe20000000800 */
[----:B------:R-:W-:Y:S01]  /*6e60*/  @!PT LDS RZ, [RZ] ;  /* 0x00000000fffff984 */ /* 0x000fe20000000800 */
[----:B------:R-:W-:Y:S01]  /*6e70*/  @!PT LDS RZ, [RZ] ;  /* 0x00000000fffff984 */ /* 0x000fe20000000800 */
[----:B------:R0:W-:Y:S06]  /*6e80*/  MEMBAR.ALL.CTA ;  /* 0x0000000000007992 */ /* 0x0001ec0000008000 */
[----:B0-----:R-:W0:Y:S01]  /*6e90*/  FENCE.VIEW.ASYNC.S ;  /* 0x00000000000073c6 */ /* 0x001e220000000000 */
[----:B------:R-:W-:Y:S05]  /*6ea0*/  WARPSYNC.ALL ;  /* 0x0000000000007948 */ /* 0x000fea0003800000 */
[----:B------:R-:W-:Y:S01]  /*6eb0*/  BSSY B0, `(.L_x_459) ;  /* 0x0000008000007945 */ /* 0x000fe20003800000 */
[----:B0-----:R0:W-:Y:S01]  /*6ec0*/  BAR.SYNC.DEFER_BLOCKING R101, 0x80 ;  /* 0x000200650000751d */ /* 0x0011e20000010000 */
[----:B-----5:R-:W-:-:S13]  /*6ed0*/  LOP3.LUT P3, RZ, R11, 0x7f, RZ, 0xc0, !PT ;  /* 0x0000007f0bff7812 */ /* 0x020fda000786c0ff */
[----:B------:R-:W-:-:S05]  /*6ee0*/  @!P3 VIADD R11, R31, 0x2d8a0 ;  /* 0x0002d8a01f0bb836 */ /* 0x000fca0000000000 */
[----:B------:R-:W-:-:S04]  /*6ef0*/  @!P3 PRMT R11, RZ, 0x654, R11 ;  /* 0x00000654ff0bb816 */ /* 0x000fc8000000000b */
[----:B------:R0:W-:Y:S01]  /*6f00*/  @!P3 SYNCS.ARRIVE.TRANS64.RED.A1T0 RZ, [R11+URZ], RZ ;  /* 0x000000ff0bffb9a7 */ /* 0x0001e2000810043f */
[----:B------:R-:W-:Y:S05]  /*6f10*/  @!P2 BRA `(.L_x_460) ;  /* 0x000000000004a947 */ /* 0x000fea0003800000 */
[----:B------:R-:W-:Y:S01]  /*6f20*/  BPT.TRAP 0x1 ;  /* 0x000000040000795c */ /* 0x000fe20000300000 */
.L_x_460:
[----:B------:R-:W-:Y:S05]  /*6f30*/  BSYNC B0 ;  /* 0x0000000000007941 */ /* 0x000fea0003800000 */
.L_x_459:
[----:B------:R-:W5:Y:S01]  /*6f40*/  SYNCS.PHASECHK.TRANS64.TRYWAIT P2, [R31+URZ+0x2d8b0], R79 ;  /* 0x02d8b04f1f0075a7 */ /* 0x000f62000804017f */
[----:B------:R-:W-:Y:S04]  /*6f50*/  BSSY B0, `(.L_x_461) ;  /* 0x0000002000007945 */ /* 0x000fe80003800000 */
[----:B-----5:R-:W-:Y:S05]  /*6f60*/  @!P2 BRA `(.L_x_462) ;  /* 0x0000014000bca947 */ /* 0x020fea0003800000 */
.L_x_687:
[----:B------:R-:W-:Y:S05]  /*6f70*/  BSYNC B0 ;  /* 0x0000000000007941 */ /* 0x000fea0003800000 */
.L_x_461:
[----:B------:R-:W-:Y:S01]  /*6f80*/  ULDC.64 UR4, c[0x0][0x328] ;  /* 0x0000ca0000047ab9 */ /* 0x000fe20000000a00 */
[----:B------:R-:W-:Y:S01]  /*6f90*/  ULDC.64 UR6, c[0x0][0x318] ;  /* 0x0000c60000067ab9 */ /* 0x000fe20000000a00 */
[----:B------:R-:W-:Y:S01]  /*6fa0*/  IMAD R76, R76, UR4, RZ ;  /* 0x000000044c4c7c24 */ /* 0x000fe2000f8e02ff */
[----:B------:R-:W-:Y:S01]  /*6fb0*/  BSSY B0, `(.L_x_463) ;  /* 0x0000033000007945 */ /* 0x000fe20003800000 */
[----:B-1234-:R-:W-:-:S04]  /*6fc0*/  IMAD.WIDE.U32 R12, R75, UR4, RZ ;  /* 0x000000044b0c7c25 */ /* 0x01efc8000f8e00ff */
[----:B------:R-:W-:Y:S01]  /*6fd0*/  IMAD R75, R75, UR5, R76 ;  /* 0x000000054b4b7c24 */ /* 0x000fe2000f8e024c */
[----:B------:R-:W-:Y:S02]  /*6fe0*/  ULDC.64 UR4, c[0x0][0x338] ;  /* 0x0000ce0000047ab9 */ /* 0x000fe40000000a00 */
[----:B------:R-:W-:Y:S02]  /*6ff0*/  IMAD R77, R77, UR4, RZ ;  /* 0x000000044d4d7c24 */ /* 0x000fe4000f8e02ff */
[----:B------:R-:W-:Y:S02]  /*7000*/  IMAD.IADD R13, R13, 0x1, R75 ;  /* 0x000000010d0d7824 */ /* 0x000fe400078e024b */
[C---:B------:R-:W-:Y:S02]  /*7010*/  IMAD R77, R74.reuse, UR5, R77 ;  /* 0x000000054a4d7c24 */ /* 0x040fe4000f8e024d */
[----:B------:R-:W-:Y:S01]  /*7020*/  IMAD.WIDE.U32 R12, R74, UR4, R12 ;  /* 0x000000044a0c7c25 */ /* 0x000fe2000f8e000c */
[----:B------:R-:W-:-:S03]  /*7030*/  ULDC.64 UR4, c[0x0][0x330] ;  /* 0x0000cc0000047ab9 */ /* 0x000fc60000000a00 */
[----:B------:R-:W-:Y:S02]  /*7040*/  IMAD.IADD R13, R13, 0x1, R77 ;  /* 0x000000010d0d7824 */ /* 0x000fe400078e024d */
[----:B------:R-:W-:-:S04]  /*7050*/  IMAD.WIDE.U32 R12, R137, UR4, R12 ;  /* 0x00000004890c7c25 */ /* 0x000fc8000f8e000c */
[----:B------:R-:W-:Y:S01]  /*7060*/  IMAD R13, R137, UR5, R13 ;  /* 0x00000005890d7c24 */ /* 0x000fe2000f8e020d */
[----:B0-----:R-:W-:-:S04]  /*7070*/  LEA R11, P2, R12, UR6, 0x1 ;  /* 0x000000060c0b7c11 */ /* 0x001fc8000f8408ff */
[----:B------:R-:W-:Y:S01]  /*7080*/  LEA.HI.X R12, R12, UR7, R13, 0x1, P2 ;  /* 0x000000070c0c7c11 */ /* 0x000fe200090f0c0d */
[----:B------:R0:W1:Y:S01]  /*7090*/  SHFL.IDX PT, R36, R11, RZ, 0x1e1f ;  /* 0x001e1fff0b247589 */ /* 0x00006200000e0000 */
[----:B------:R-:W-:-:S03]  /*70a0*/  ISETP.GT.AND P2, PT, R78, R139, PT ;  /* 0x0000008b4e00720c */ /* 0x000fc60003f44270 */
[----:B------:R0:W2:Y:S10]  /*70b0*/  SHFL.IDX PT, R37, R12, RZ, 0x1e1f ;  /* 0x001e1fff0c257589 */ /* 0x0000b400000e0000 */
[----:B0-----:R-:W-:Y:S05]  /*70c0*/  @!P2 BRA `(.L_x_464) ;  /* 0x000000000084a947 */ /* 0x001fea0003800000 */
[----:B------:R-:W-:Y:S02]  /*70d0*/  ULDC UR4, c[0x0][0x2f4] ;  /* 0x0000bd0000047ab9 */ /* 0x000fe40000000800 */
[----:B------:R-:W-:Y:S02]  /*70e0*/  ISETP.GE.AND P5, PT, R16, UR4, PT ;  /* 0x0000000410007c0c */ /* 0x000fe4000bfa6270 */
[----:B------:R-:W-:-:S11]  /*70f0*/  ISETP.GE.AND P4, PT, R23, UR4, PT ;  /* 0x0000000417007c0c */ /* 0x000fd6000bf86270 */
[----:B------:R-:W0:Y:S01]  /*7100*/  @!P5 LDS.128 R12, [R61] ;  /* 0x000000003d0cd984 */ /* 0x000e220000000c00 */
[----:B-1----:R-:W-:-:S04]  /*7110*/  @!P5 LEA R38, P2, R16, R36, 0x1 ;  /* 0x000000241026d211 */ /* 0x002fc800078408ff */
[----:B--2---:R-:W-:Y:S02]  /*7120*/  @!P5 LEA.HI.X R39, R16, R37, R17, 0x1, P2 ;  /* 0x000000251027d211 */ /* 0x004fe400010f0c11 */
[----:B------:R-:W-:-:S04]  /*7130*/  @!P4 LEA R34, P2, R23, R36, 0x1 ;  /* 0x000000241722c211 */ /* 0x000fc800078408ff */
[----:B------:R-:W-:Y:S02]  /*7140*/  @!P4 LEA.HI.X R35, R23, R37, R154, 0x1, P2 ;  /* 0x000000251723c211 */ /* 0x000fe400010f0c9a */
[----:B------:R-:W-:-:S13]  /*7150*/  ISETP.GE.AND P2, PT, R22, UR4, PT ;  /* 0x0000000416007c0c */ /* 0x000fda000bf46270 */
[----:B------:R-:W-:-:S04]  /*7160*/  @!P2 LEA R32, P6, R22, R36, 0x1 ;  /* 0x000000241620a211 */ /* 0x000fc800078c08ff */
[----:B------:R-:W-:Y:S01]  /*7170*/  @!P2 LEA.HI.X R33, R22, R37, R153, 0x1, P6 ;  /* 0x000000251621a211 */ /* 0x000fe200030f0c99 */
[----:B0-----:R0:W-:Y:S01]  /*7180*/  @!P5 ST.E.128 desc[UR42][R38.64], R12 ;  /* 0x0000000c2600d985 */ /* 0x0011e2000c101d2a */
[----:B------:R-:W-:-:S13]  /*7190*/  ISETP.GE.AND P5, PT, R3, UR4, PT ;  /* 0x0000000403007c0c */ /* 0x000fda000bfa6270 */
[----:B------:R-:W1:Y:S01]  /*71a0*/  @!P5 LDS.128 R12, [R60] ;  /* 0x000000003c0cd984 */ /* 0x000e620000000c00 */
[----:B------:R-:W-:-:S04]  /*71b0*/  @!P5 IMAD.SHL.U32 R11, R147, 0x8, RZ ;  /* 0x00000008930bd824 */ /* 0x000fc800078e00ff */
[----:B0-----:R-:W-:-:S05]  /*71c0*/  @!P5 IMAD.WIDE R38, R11, 0x2, R36 ;  /* 0x000000020b26d825 */ /* 0x001fca00078e0224 */
[----:B-1----:R0:W-:Y:S01]  /*71d0*/  @!P5 ST.E.128 desc[UR42][R38.64], R12 ;  /* 0x0000000c2600d985 */ /* 0x0021e2000c101d2a */
[----:B------:R-:W-:-:S13]  /*71e0*/  ISETP.GE.AND P5, PT, R4, UR4, PT ;  /* 0x0000000404007c0c */ /* 0x000fda000bfa6270 */
[----:B------:R-:W1:Y:S01]  /*71f0*/  @!P5 LDS.128 R12, [R61+0x2000] ;  /* 0x002000003d0cd984 */ /* 0x000e620000000c00 */
[----:B------:R-:W-:Y:S02]  /*7200*/  @!P5 IMAD.SHL.U32 R11, R150, 0x8, RZ ;  /* 0x00000008960bd824 */ /* 0x000fe400078e00ff */
[----:B0-----:R-:W-:Y:S02]  /*7210*/  @!P5 IMAD.MOV.U32 R38, RZ, RZ, R36 ;  /* 0x000000ffff26d224 */ /* 0x001fe400078e0024 */
[----:B------:R-:W-:Y:S02]  /*7220*/  @!P5 IMAD.MOV.U32 R39, RZ, RZ, R37 ;  /* 0x000000ffff27d224 */ /* 0x000fe400078e0025 */
[----:B------:R-:W-:-:S05]  /*7230*/  @!P5 IMAD.WIDE R38, R11, 0x2, R38 ;  /* 0x000000020b26d825 */ /* 0x000fca00078e0226 */
[----:B-1----:R-:W-:Y:S01]  /*7240*/  @!P5 ST.E.128 desc[UR42][R38.64], R12 ;  /* 0x0000000c2600d985 */ /* 0x002fe2000c101d2a */
[----:B------:R-:W-:-:S03]  /*7250*/  ISETP.GE.AND P5, PT, R136, UR4, PT ;  /* 0x0000000488007c0c */ /* 0x000fc6000bfa6270 */
[----:B------:R-:W0:Y:S10]  /*7260*/  @!P4 LDS.128 R12, [R60+0x2000] ;  /* 0x002000003c0cc984 */ /* 0x000e340000000c00 */
[----:B------:R-:W-:-:S04]  /*7270*/  @!P5 LEA R36, P6, R136, R36, 0x1 ;  /* 0x000000248824d211 */ /* 0x000fc800078c08ff */
[----:B------:R-:W-:Y:S01]  /*7280*/  @!P5 LEA.HI.X R37, R136, R37, R152, 0x1, P6 ;  /* 0x000000258825d211 */ /* 0x000fe200030f0c98 */
[----:B0-----:R-:W-:Y:S04]  /*7290*/  @!P4 ST.E.128 desc[UR42][R34.64], R12 ;  /* 0x0000000c2200c985 */ /* 0x001fe8000c101d2a */
[----:B------:R-:W0:Y:S04]  /*72a0*/  @!P2 LDS.128 R12, [R61+0x4000] ;  /* 0x004000003d0ca984 */ /* 0x000e280000000c00 */
[----:B0-----:R-:W-:Y:S04]  /*72b0*/  @!P2 ST.E.128 desc[UR42][R32.64], R12 ;  /* 0x0000000c2000a985 */ /* 0x001fe8000c101d2a */
[----:B------:R-:W0:Y:S04]  /*72c0*/  @!P5 LDS.128 R12, [R60+0x4000] ;  /* 0x004000003c0cd984 */ /* 0x000e280000000c00 */
[----:B0-----:R0:W-:Y:S02]  /*72d0*/  @!P5 ST.E.128 desc[UR42][R36.64], R12 ;  /* 0x0000000c2400d985 */ /* 0x0011e4000c101d2a */
.L_x_464:
[----:B------:R-:W-:Y:S05]  /*72e0*/  BSYNC B0 ;  /* 0x0000000000007941 */ /* 0x000fea0003800000 */
.L_x_463:
[----:B------:R-:W-:Y:S01]  /*72f0*/  @!PT LDS RZ, [RZ] ;  /* 0x00000000fffff984 */ /* 0x000fe20000000800 */
[----:B------:R-:W-:Y:S01]  /*7300*/  @!PT LDS RZ, [RZ] ;  /* 0x00000000fffff984 */ /* 0x000fe20000000800 */
[----:B------:R-:W-:Y:S01]  /*7310*/  @!PT LDS RZ, [RZ] ;  /* 0x00000000fffff984 */ /* 0x000fe20000000800 */
[----:B------:R-:W-:Y:S01]  /*7320*/  @!PT LDS RZ, [RZ] ;  /* 0x00000000fffff984 */ /* 0x000fe20000000800 */
[----:B------:R3:W-:Y:S06]  /*7330*/  MEMBAR.ALL.CTA ;  /* 0x0000000000007992 */ /* 0x0007ec0000008000 */
[----:B---3--:R-:W3:Y:S01]  /*7340*/  FENCE.VIEW.ASYNC.S ;  /* 0x00000000000073c6 */ /* 0x008ee20000000000 */
[----:B------:R-:W-:Y:S02]  /*7350*/  VIADD R18, R18, 0x1 ;  /* 0x0000000112127836 */ /* 0x000fe40000000000 */
[----:B------:R-:W-:Y:S01]  /*7360*/  @!P3 VIADD R31, R31, 0x2d8c0 ;  /* 0x0002d8c01f1fb836 */ /* 0x000fe20000000000 */
[----:B---3--:R3:W-:Y:S02]  /*7370*/  BAR.SYNC.DEFER_BLOCKING R101, 0x80 ;  /* 0x000200650000751d */ /* 0x0087e40000010000 */
[----:B------:R-:W-:-:S02]  /*7380*/  ISETP.NE.AND P2, PT, R18, 0x2, PT ;  /* 0x000000021200780c */ /* 0x000fc40003f45270 */
[----:B------:R-:W-:Y:S02]  /*7390*/  @!P3 PRMT R31, RZ, 0x654, R31 ;  /* 0x00000654ff1fb816 */ /* 0x000fe4000000001f */
[----:B------:R-:W-:Y:S02]  /*73a0*/  SEL R11, RZ, 0x1, P2 ;  /* 0x00000001ff0b7807 */ /* 0x000fe40001000000 */
[----:B------:R-:W-:Y:S02]  /*73b0*/  SEL R18, R18, RZ, P2 ;  /* 0x000000ff12127207 */ /* 0x000fe40001000000 */
[----:B------:R-:W-:Y:S01]  /*73c0*/  LOP3.LUT R138, R138, R11, RZ, 0x3c, !PT ;  /* 0x0000000b8a8a7212 */ /* 0x000fe200078e3cff */
[----:B------:R3:W-:Y:S01]  /*73d0*/  @!P3 SYNCS.ARRIVE.TRANS64.RED.A1T0 RZ, [R31+URZ], RZ ;  /* 0x000000ff1fffb9a7 */ /* 0x0007e2000810043f */
[----:B------:R-:W-:Y:S05]  /*73e0*/  @P1 BRA `(.L_x_465) ;  /* 0xffffffb400701947 */ /* 0x000fea000383ffff */
[----:B0-----:R-:W0:Y:S01]  /*73f0*/  S2R R12, SR_TID.X ;  /* 0x00000000000c7919 */ /* 0x001e220000002100 */
[----:B------:R-:W-:Y:S02]  /*7400*/  PLOP3.LUT P0, PT, PT, PT, PT, 0x8, 0x0 ;  /* 0x000000000000781c */ /* 0x000fe40003f0e170 */
[----:B0-----:R-:W-:-:S04]  /*7410*/  SHF.R.U32.HI R12, RZ, 0x7, R12 ;  /* 0x00000007ff0c7819 */ /* 0x001fc8000001160c */
[----:B------:R-:W-:-:S13]  /*7420*/  ISETP.NE.AND P4, PT, R12, 0x1, PT ;  /* 0x000000010c00780c */ /* 0x000fda0003f85270 */
[----:B------:R-:W-:Y:S06]  /*7430*/  @!P4 BAR.ARV 0x9, 0x100 ;  /* 0x024400000000cb1d */ /* 0x000fec0000002000 */
.L_x_402:
[----:B------:R-:W-:Y:S01]  /*7440*/  IMAD.MOV.U32 R88, RZ, RZ, RZ ;  /* 0x000000ffff587224 */ /* 0x000fe200078e00ff */
[----:B------:R-:W-:Y:S06]  /*7450*/  @P0 BRA `(.L_x_466) ;  /* 0x00000000000c0947 */ /* 0x000fec0003800000 */
[----:B------:R-:W4:Y:S01]  /*7460*/  FENCE.VIEW.ASYNC.G ;  /* 0x00000000000073c6 */ /* 0x000f220000000100 */
[----:B------:R-:W-:Y:S05]  /*7470*/  WARPSYNC.ALL ;  /* 0x0000000000007948 */ /* 0x000fea0003800000 */
[----:B----4-:R-:W-:Y:S06]  /*7480*/  BAR.ARV 0xc, 0x200 ;  /* 0x0308000000007b1d */ /* 0x010fec0000002000 */
.L_x_466:
[----:B------:R-:W-:Y:S01]  /*7490*/  LOP3.LUT P0, RZ, R19, 0x8, RZ, 0xc0, !PT ;  /* 0x0000000813ff7812 */ /* 0x000fe2000780c0ff */
[----:B------:R-:W-:-:S12]  /*74a0*/  BSSY B0, `(.L_x_467) ;  /* 0x0000020000007945 */ /* 0x000fd80003800000 */
[----:B------:R-:W-:Y:S05]  /*74b0*/  @!P0 BRA `(.L_x_468) ;  /* 0x0000000000788947 */ /* 0x000fea0003800000 */
[----:B------:R-:W4:Y:S01]  /*74c0*/  LDL R0, [R1+0x58] ;  /* 0x0000580001007983 */ /* 0x000f220000100800 */
[----:B------:R-:W-:Y:S01]  /*74d0*/  ULDC UR4, c[0x0][0x9f0] ;  /* 0x00027c0000047ab9 */ /* 0x000fe20000000800 */
[----:B----4-:R-:W-:-:S04]  /*74e0*/  ISETP.NE.AND P0, PT, R0, RZ, PT ;  /* 0x000000ff0000720c */ /* 0x010fc80003f05270 */
[----:B------:R-:W-:-:S04]  /*74f0*/  SEL R9, R0, UR4, P0 ;  /* 0x0000000400097c07 */ /* 0x000fc80008000000 */
[-C--:B------:R-:W-:Y:S02]  /*7500*/  IABS R6, R9.reuse ;  /* 0x0000000900067213 */ /* 0x080fe40000000000 */
[----:B------:R-:W-:Y:S02]  /*7510*/  IADD3 R0, R99, -0x1, R9 ;  /* 0xffffffff63007810 */ /* 0x000fe40007ffe009 */
[----:B------:R-:W4:Y:S01]  /*7520*/  I2F.RP R3, R6 ;  /* 0x0000000600037306 */ /* 0x000f220000209400 */
[-C--:B------:R-:W-:Y:S02]  /*7530*/  IABS R10, R9.reuse ;  /* 0x00000009000a7213 */ /* 0x080fe40000000000 */
[----:B------:R-:W-:Y:S02]  /*7540*/  IABS R8, R0 ;  /* 0x0000000000087213 */ /* 0x000fe40000000000 */
[----:B------:R-:W-:-:S04]  /*7550*/  LOP3.LUT R0, R0, R9, RZ, 0x3c, !PT ;  /* 0x0000000900007212 */ /* 0x000fc800078e3cff */
[----:B------:R-:W-:Y:S01]  /*7560*/  ISETP.GE.AND P2, PT, R0, RZ, PT ;  /* 0x000000ff0000720c */ /* 0x000fe20003f46270 */
[----:B----4-:R-:W4:Y:S02]  /*7570*/  MUFU.RCP R3, R3 ;  /* 0x0000000300037308 */ /* 0x010f240000001000 */
[----:B----4-:R-:W-:Y:S02]  /*7580*/  VIADD R4, R3, 0xffffffe ;  /* 0x0ffffffe03047836 */ /* 0x010fe40000000000 */
[----:B------:R-:W-:-:S04]  /*7590*/  IMAD.MOV R3, RZ, RZ, -R10 ;  /* 0x000000ffff037224 */ /* 0x000fc800078e0a0a */
[----:B------:R4:W0:Y:S02]  /*75a0*/  F2I.FTZ.U32.TRUNC.NTZ R5, R4 ;  /* 0x0000000400057305 */ /* 0x000824000021f000 */
[----:B----4-:R-:W-:Y:S02]  /*75b0*/  IMAD.MOV.U32 R4, RZ, RZ, RZ ;  /* 0x000000ffff047224 */ /* 0x010fe400078e00ff */
[----:B0-----:R-:W-:-:S04]  /*75c0*/  IMAD.MOV R7, RZ, RZ, -R5 ;  /* 0x000000ffff077224 */ /* 0x001fc800078e0a05 */
        /* <DEDUP_REMOVED lines=11> */
[----:B------:R-:W-:-:S05]  /*7680*/  @!P1 LOP3.LUT R5, RZ, R9, RZ, 0x33, !PT ;  /* 0x00000009ff059212 */ /* 0x000fca00078e33ff */
[----:B------:R-:W-:-:S07]  /*7690*/  IMAD.MOV.U32 R88, RZ, RZ, R5 ;  /* 0x000000ffff587224 */ /* 0x000fce00078e0005 */
.L_x_468:
[----:B------:R-:W-:Y:S05]  /*76a0*/  BSYNC B0 ;  /* 0x0000000000007941 */ /* 0x000fea0003800000 */
.L_x_467:
[----:B------:R-:W4:Y:S01]  /*76b0*/  LDL R0, [R1+0x74] ;  /* 0x0000740001007983 */ /* 0x000f220000100800 */
[----:B------:R-:W-:Y:S02]  /*76c0*/  PLOP3.LUT P0, PT, PT, PT, PT, 0x80, 0x0 ;  /* 0x000000000000781c */ /* 0x000fe40003f0f070 */
        /* <DEDUP_REMOVED lines=16> */
[----:B-12---:R-:W-:-:S02]  /*77d0*/  CS2R R36, SRZ ;  /* 0x0000000000247805 */ /* 0x006fc4000001ff00 */
[----:B------:R-:W-:Y:S02]  /*77e0*/  CS2R R58, SRZ ;  /* 0x00000000003a7805 */ /* 0x000fe4000001ff00 */
[----:B------:R-:W-:Y:S02]  /*77f0*/  CS2R R34, SRZ ;  /* 0x0000000000227805 */ /* 0x000fe4000001ff00 */
[----:B------:R-:W-:Y:S02]  /*7800*/  CS2R R56, SRZ ;  /* 0x0000000000387805 */ /* 0x000fe4000001ff00 */
[----:B------:R-:W-:Y:S02]  /*7810*/  CS2R R32, SRZ ;  /* 0x0000000000207805 */ /* 0x000fe4000001ff00 */
[----:B------:R-:W-:Y:S02]  /*7820*/  CS2R R54, SRZ ;  /* 0x0000000000367805 */ /* 0x000fe4000001ff00 */
[----:B------:R-:W-:-:S02]  /*7830*/  CS2R R20, SRZ ;  /* 0x0000000000147805 */ /* 0x000fc4000001ff00 */
[----:B------:R-:W-:Y:S02]  /*7840*/  CS2R R52, SRZ ;  /* 0x0000000000347805 */ /* 0x000fe4000001ff00 */
[----:B------:R-:W-:Y:S01]  /*7850*/  CS2R R6, SRZ ;  /* 0x0000000000067805 */ /* 0x000fe2000001ff00 */
[----:B----4-:R-:W-:-:S05]  /*7860*/  IMAD R0, R0, R88, RZ ;  /* 0x0000005800007224 */ /* 0x010fca00078e02ff */
[----:B------:R1:W-:Y:S01]  /*7870*/  STL [R1+0x3c], R0 ;  /* 0x00003c0001007387 */ /* 0x0003e20000100800 */
[----:B------:R-:W-:-:S04]  /*7880*/  VIADDMNMX R88, R0, R88, R99, PT ;  /* 0x0000005800587246 */ /* 0x000fc80003800163 */
[----:B------:R-:W-:-:S13]  /*7890*/  ISETP.GT.AND P1, PT, R88, R0, PT ;  /* 0x000000005800720c */ /* 0x000fda0003f24270 */
[----:B-1----:R-:W-:Y:S05]  /*78a0*/  @!P1 BRA `(.L_x_469) ;  /* 0x0000009400d89947 */ /* 0x002fea0003800000 */
[----:B------:R-:W1:Y:S01]  /*78b0*/  S2R R0, SR_TID.X ;  /* 0x0000000000007919 */ /* 0x000e620000002100 */
[----:B------:R-:W-:Y:S01]  /*78c0*/  UMOV UR4, 0xffffffff ;  /* 0xffffffff00047882 */ /* 0x000fe20000000000 */
[----:B-1----:R-:W-:-:S05]  /*78d0*/  VIADD R40, R0, 0xffffff80 ;  /* 0xffffff8000287836 */ /* 0x002fca0000000000 */
[----:B------:R-:W-:-:S04]  /*78e0*/  SHF.R.S32.HI R41, RZ, 0x1f, R40 ;  /* 0x0000001fff297819 */ /* 0x000fc80000011428 */
[----:B------:R-:W-:-:S04]  /*78f0*/  LEA.HI R13, R41, R40, RZ, 0x7 ;  /* 0x00000028290d7211 */ /* 0x000fc800078f38ff */
[----:B------:R-:W-:Y:S01]  /*7900*/  SHF.R.S32.HI R13, RZ, 0x7, R13 ;  /* 0x00000007ff0d7819 */ /* 0x000fe2000001140d */
[----:B------:R-:W-:Y:S06]  /*7910*/  BRA.DIV UR4, `(.L_x_470) ;  /* 0x0000013a04647947 */ /* 0x000fec000b800000 */
[----:B------:R-:W1:Y:S04]  /*7920*/  SHFL.IDX PT, R0, R13, RZ, 0x1f ;  /* 0x00001fff0d007589 */ /* 0x000e6800000e0000 */
[----:B-1----:R1:W-:Y:S02]  /*7930*/  STL [R1+0x40], R0 ;  /* 0x0000400001007387 */ /* 0x0023e40000100800 */
.L_x_690:
[----:B------:R-:W1:Y:S01]  /*7940*/  LDL R3, [R1+0x40] ;  /* 0x0000400001037983 */ /* 0x000e620000100800 */
[----:B------:R-:W-:Y:S01]  /*7950*/  BSSY B6, `(.L_x_471) ;  /* 0x000001b000067945 */ /* 0x000fe20003800000 */
[----:B-1----:R-:W-:-:S05]  /*7960*/  IMAD.HI R0, R3, 0x55555556, RZ ;  /* 0x5555555603007827 */ /* 0x002fca00078e02ff */
[----:B------:R-:W-:-:S05]  /*7970*/  LEA.HI R44, R0, R0, RZ, 0x1 ;  /* 0x00000000002c7211 */ /* 0x000fca00078f08ff */
[----:B------:R-:W-:Y:S02]  /*7980*/  IMAD R44, R44, -0x3, R3 ;  /* 0xfffffffd2c2c7824 */ /* 0x000fe400078e0203 */
[----:B------:R-:W-:-:S04]  /*7990*/  VIADD R3, R2, 0x21800 ;  /* 0x0002180002037836 */ /* 0x000fc80000000000 */
[----:B------:R-:W-:Y:S01]  /*79a0*/  IMAD R0, R44, 0x2000, R3 ;  /* 0x000020002c007824 */ /* 0x000fe200078e0203 */
[----:B------:R-:W-:-:S04]  /*79b0*/  LOP3.LUT P0, RZ, R3, 0x3ff, RZ, 0xc0, !PT ;  /* 0x000003ff03ff7812 */ /* 0x000fc8000780c0ff */
[----:B------:R-:W-:-:S04]  /*79c0*/  SHF.R.U32.HI R0, RZ, 0x4, R0 ;  /* 0x00000004ff007819 */ /* 0x000fc80000011600 */
[----:B------:R-:W-:-:S05]  /*79d0*/  LOP3.LUT R0, R0, 0x3fff, RZ, 0xc0, !PT ;  /* 0x00003fff00007812 */ /* 0x000fca00078ec0ff */
[----:B------:R1:W-:Y:S01]  /*79e0*/  STL [R1+0x48], R0 ;  /* 0x0000480001007387 */ /* 0x0003e20000100800 */
[----:B------:R-:W-:Y:S05]  /*79f0*/  @!P0 BRA `(.L_x_472) ;  /* 0x0000000000408947 */ /* 0x000fea0003800000 */
[----:B0-----:R-:W-:Y:S01]  /*7a00*/  MOV R14, 0x0 ;  /* 0x00000000000e7802 */ /* 0x001fe20000000f00 */
[----:B------:R-:W-:Y:S01]  /*7a10*/  ULDC.64 UR4, c[0x4][0x88] ;  /* 0x0100220000047ab9 */ /* 0x000fe20000000a00 */
[----:B------:R-:W-:Y:S01]  /*7a20*/  ULDC.64 UR6, c[0x4][0x90] ;  /* 0x0100240000067ab9 */ /* 0x000fe20000000a00 */
[----:B------:R-:W-:Y:S02]  /*7a30*/  IMAD.U32 R4, RZ, RZ, UR4 ;  /* 0x00000004ff047e24 */ /* 0x000fe4000f8e00ff */
[----:B------:R-:W-:Y:S01]  /*7a40*/  IMAD.U32 R5, RZ, RZ, UR5 ;  /* 0x00000005ff057e24 */ /* 0x000fe2000f8e00ff */
[----:B------:R-:W0:Y:S01]  /*7a50*/  LDC.64 R14, c[0x4][R14] ;  /* 0x010000000e0e7b82 */ /* 0x000e220000000a00 */
        /* <DEDUP_REMOVED lines=9> */
[----:B01-3-5:R-:W-:Y:S05]  /*7af0*/  CALL.ABS.NOINC R14 ;  /* 0x000000000e007343 */ /* 0x02bfea0003c00000 */
.L_x_472:
[----:B------:R-:W-:Y:S05]  /*7b00*/  BSYNC B6 ;  /* 0x0000000000067941 */ /* 0x000fea0003800000 */
.L_x_471:
[----:B------:R-:W-:Y:S02]  /*7b10*/  ULDC UR4, c[0x0][0x3f4] ;  /* 0x0000fd0000047ab9 */ /* 0x000fe40000000800 */
[----:B------:R-:W-:-:S13]  /*7b20*/  ISETP.LT.AND P0, PT, RZ, UR4, PT ;  /* 0x00000004ff007c0c */ /* 0x000fda000bf01270 */
[----:B------:R-:W-:Y:S05]  /*7b30*/  @P0 BRA `(.L_x_473) ;  /* 0x0000000000400947 */ /* 0x000fea0003800000 */
[----:B------:R-:W-:-:S04]  /*7b40*/  ULEA.HI UR4, UR37, UR37, URZ, 0x1 ;  /* 0x0000002525047291 */ /* 0x000fc8000f8f083f */
[----:B------:R-:W-:-:S04]  /*7b50*/  ULOP3.LUT UR4, UR4, 0xfffffffe, URZ, 0xc0, !UPT ;  /* 0xfffffffe04047892 */ /* 0x000fc8000f8ec03f */
[----:B------:R-:W-:-:S06]  /*7b60*/  UIADD3 UR4, UR37, -UR4, URZ ;  /* 0x8000000425047290 */ /* 0x000fcc000fffe03f */
[----:B------:R-:W-:-:S05]  /*7b70*/  IMAD.U32 R3, RZ, RZ, UR4 ;  /* 0x00000004ff037e24 */ /* 0x000fca000f8e00ff */
[----:B------:R-:W-:-:S04]  /*7b80*/  SHF.L.U32 R3, R3, 0x1f, RZ ;  /* 0x0000001f03037819 */ /* 0x000fc800000006ff */
[----:B------:R2:W4:Y:S03]  /*7b90*/  SYNCS.PHASECHK.TRANS64.TRYWAIT P0, [R2+URZ+0x2d800], R3 ;  /* 0x02d80003020075a7 */ /* 0x000526000800017f */
[----:B----4-:R-:W-:Y:S05]  /*7ba0*/  @!P0 NANOSLEEP.SYNCS 0x989680 ;  /* 0x009896800000895d */ /* 0x010fea0003900000 */
[----:B------:R-:W4:Y:S01]  /*7bb0*/  @!P0 SYNCS.PHASECHK.TRANS64 P0, [R2+URZ+0x2d800], R3 ;  /* 0x02d80003020085a7 */ /* 0x000f22000800007f */
[----:B------:R-:W-:Y:S04]  /*7bc0*/  BSSY B0, `(.L_x_474) ;  /* 0x0000006000007945 */ /* 0x000fe80003800000 */
[----:B----4-:R-:W-:Y:S05]  /*7bd0*/  @P0 BRA `(.L_x_475) ;  /* 0x0000000000100947 */ /* 0x010fea0003800000 */
.L_x_476:
[----:B----4-:R4:W0:Y:S02]  /*7be0*/  SYNCS.PHASECHK.TRANS64.TRYWAIT P0, [R2+URZ+0x2d800], R3 ;  /* 0x02d80003020075a7 */ /* 0x010824000800017f */
[----:B0-----:R-:W-:Y:S05]  /*7bf0*/  @!P0 NANOSLEEP.SYNCS 0x989680 ;  /* 0x009896800000895d */ /* 0x001fea0003900000 */
[----:B------:R-:W0:Y:S02]  /*7c00*/  @!P0 SYNCS.PHASECHK.TRANS64 P0, [R2+URZ+0x2d800], R3 ;  /* 0x02d80003020085a7 */ /* 0x000e24000800007f */
[----:B0-----:R-:W-:Y:S05]  /*7c10*/  @!P0 BRA `(.L_x_476) ;  /* 0xfffffffc00f08947 */ /* 0x001fea000383ffff */
.L_x_475:
[----:B------:R-:W-:Y:S05]  /*7c20*/  BSYNC B0 ;  /* 0x0000000000007941 */ /* 0x000fea0003800000 */
.L_x_474:
[----:B------:R-:W-:Y:S05]  /*7c30*/  BRA `(.L_x_477) ;  /* 0x0000003c007c7947 */ /* 0x000fea0003800000 */
.L_x_473:
[----:B-1---5:R-:W-:Y:S01]  /*7c40*/  SHF.R.S32.HI R0, RZ, 0x1f, R95 ;  /* 0x0000001fff007819 */ /* 0x022fe2000001145f */
[----:B------:R-:W-:Y:S01]  /*7c50*/  ULOP3.LUT UP0, URZ, UR38, 0x1bf, URZ, 0xc0, !UPT ;  /* 0x000001bf263f7892 */ /* 0x000fe2000f80c03f */
[----:B------:R-:W-:Y:S01]  /*7c60*/  ULDC.64 UR4, c[0x0][0x3f8] ;  /* 0x0000fe0000047ab9 */ /* 0x000fe20000000a00 */
[----:B------:R-:W-:Y:S02]  /*7c70*/  ULDC.64 UR6, c[0x0][0x408] ;  /* 0x0001020000067ab9 */ /* 0x000fe40000000a00 */
[C---:B------:R-:W-:Y:S02]  /*7c80*/  IMAD R6, R0.reuse, UR4, RZ ;  /* 0x0000000400067c24 */ /* 0x040fe4000f8e02ff */
[----:B------:R-:W-:Y:S01]  /*7c90*/  IMAD R0, R0, UR6, RZ ;  /* 0x0000000600007c24 */ /* 0x000fe2000f8e02ff */
[----:B------:R-:W-:Y:S01]  /*7ca0*/  PLOP3.LUT P2, PT, PT, PT, UP0, 0x80, 0x0 ;  /* 0x000000000000781c */ /* 0x000fe20003f4f008 */
[C---:B------:R-:W-:Y:S02]  /*7cb0*/  IMAD R25, R95.reuse, UR5, R6 ;  /* 0x000000055f197c24 */ /* 0x040fe4000f8e0206 */
[----:B------:R-:W-:Y:S01]  /*7cc0*/  IMAD.WIDE.U32 R4, R95, UR4, RZ ;  /* 0x000000045f047c25 */ /* 0x000fe2000f8e00ff */
[----:B------:R-:W-:-:S03]  /*7cd0*/  ULDC.64 UR4, c[0x0][0x3e8] ;  /* 0x0000fa0000047ab9 */ /* 0x000fc60000000a00 */
[C---:B------:R-:W-:Y:S01]  /*7ce0*/  IMAD R37, R95.reuse, UR7, R0 ;  /* 0x000000075f257c24 */ /* 0x040fe2000f8e0200 */
[----:B------:R-:W-:Y:S01]  /*7cf0*/  LEA R24, P0, R4, UR4, 0x1 ;  /* 0x0000000404187c11 */ /* 0x000fe2000f8008ff */
[----:B------:R-:W-:Y:S01]  /*7d00*/  IMAD.WIDE.U32 R6, R95, UR6, RZ ;  /* 0x000000065f067c25 */ /* 0x000fe2000f8e00ff */
[----:B------:R-:W-:-:S03]  /*7d10*/  ULDC.64 UR6, c[0x0][0x400] ;  /* 0x0001000000067ab9 */ /* 0x000fc60000000a00 */
[----:B------:R-:W-:Y:S01]  /*7d20*/  IMAD.IADD R25, R25, 0x1, R5 ;  /* 0x0000000119197824 */ /* 0x000fe200078e0205 */
[----:B------:R-:W-:Y:S01]  /*7d30*/  LEA R39, P1, R6, UR6, 0x1 ;  /* 0x0000000606277c11 */ /* 0x000fe2000f8208ff */
[----:B------:R-:W-:-:S03]  /*7d40*/  IMAD.IADD R37, R37, 0x1, R7 ;  /* 0x0000000125257824 */ /* 0x000fc600078e0207 */
[----:B------:R-:W-:Y:S02]  /*7d50*/  LEA.HI.X R25, R4, UR5, R25, 0x1, P0 ;  /* 0x0000000504197c11 */ /* 0x000fe400080f0c19 */
[----:B------:R-:W-:Y:S01]  /*7d60*/  LEA.HI.X R37, R6, UR7, R37, 0x1, P1 ;  /* 0x0000000706257c11 */ /* 0x000fe200088f0c25 */
[----:B------:R-:W-:Y:S06]  /*7d70*/  @!P2 BRA `(.L_x_478) ;  /* 0x000000000040a947 */ /* 0x000fec0003800000 */
        /* <DEDUP_REMOVED lines=15> */
[----:B0--3--:R-:W-:Y:S05]  /*7e70*/  CALL.ABS.NOINC R14 ;  /* 0x000000000e007343 */ /* 0x009fea0003c00000 */
.L_x_478:
[----:B------:R-:W-:Y:S01]  /*7e80*/  ULDC.U8 UR4, c[0x0][0x410] ;  /* 0x0001040000047ab9 */ /* 0x000fe20000000000 */
[----:B------:R-:W-:Y:S01]  /*7e90*/  BSSY B0, `(.L_x_479) ;  /* 0x00003b1000007945 */ /* 0x000fe20003800000 */
[----:B------:R-:W-:Y:S01]  /*7ea0*/  ISETP.NE.AND P0, PT, RZ, UR4, PT ;  /* 0x00000004ff007c0c */ /* 0x000fe2000bf05270 */
[----:B------:R-:W-:-:S12]  /*7eb0*/  IMAD R6, R97, 0xc0, R139 ;  /* 0x000000c061067824 */ /* 0x000fd800078e028b */
[----:B------:R-:W-:Y:S05]  /*7ec0*/  @!P0 BRA `(.L_x_480) ;  /* 0x0000001c006c8947 */ /* 0x000fea0003800000 */
[----:B------:R-:W-:-:S03]  /*7ed0*/  UMOV UR4, 0xffffffff ;  /* 0xffffffff00047882 */ /* 0x000fc60000000000 */
[----:B------:R-:W-:Y:S05]  /*7ee0*/  BRA.DIV UR4, `(.L_x_481) ;  /* 0x0000013604187947 */ /* 0x000fea000b800000 */
[----:B------:R1:W2:Y:S04]  /*7ef0*/  SHFL.IDX PT, R3, R25, RZ, 0x1e1f ;  /* 0x001e1fff19037589 */ /* 0x0002a800000e0000 */
[----:B------:R1:W4:Y:S04]  /*7f00*/  SHFL.IDX PT, R38, R24, RZ, 0x1e1f ;  /* 0x001e1fff18267589 */ /* 0x00032800000e0000 */
[----:B------:R1:W0:Y:S04]  /*7f10*/  SHFL.IDX PT, R0, R37, RZ, 0x1e1f ;  /* 0x001e1fff25007589 */ /* 0x00022800000e0000 */
[----:B------:R-:W0:Y:S02]  /*7f20*/  SHFL.IDX PT, R39, R39, RZ, 0x1e1f ;  /* 0x001e1fff27277589 */ /* 0x000e2400000e0000 */
.L_x_696:
[----:B------:R-:W-:Y:S01]  /*7f30*/  ULDC UR4, c[0x0][0x448] ;  /* 0x0001120000047ab9 */ /* 0x000fe20000000800 */
[----:B------:R-:W-:Y:S01]  /*7f40*/  BSSY B1, `(.L_x_482) ;  /* 0x000005d000017945 */ /* 0x000fe20003800000 */
[----:B------:R-:W-:Y:S01]  /*7f50*/  IMAD R42, R100, UR4, RZ ;  /* 0x00000004642a7c24 */ /* 0x000fe2000f8e02ff */
[----:B------:R-:W-:Y:S02]  /*7f60*/  CS2R R34, SRZ ;  /* 0x0000000000227805 */ /* 0x000fe4000001ff00 */
[----:B---3--:R-:W-:Y:S02]  /*7f70*/  CS2R R30, SRZ ;  /* 0x00000000001e7805 */ /* 0x008fe4000001ff00 */
[----:B------:R-:W-:Y:S02]  /*7f80*/  CS2R R26, SRZ ;  /* 0x00000000001a7805 */ /* 0x000fe4000001ff00 */
[----:B------:R-:W-:Y:S02]  /*7f90*/  CS2R R20, SRZ ;  /* 0x0000000000147805 */ /* 0x000fe4000001ff00 */
[----:B------:R-:W-:Y:S01]  /*7fa0*/  ISETP.GE.AND P0, PT, R6, R42, PT ;  /* 0x0000002a0600720c */ /* 0x000fe20003f06270 */
[----:B------:R-:W-:Y:S01]  /*7fb0*/  IMAD R42, R97, -0xc0, R42 ;  /* 0xffffff40612a7824 */ /* 0x000fe200078e022a */
[----:B------:R-:W-:-:S02]  /*7fc0*/  CS2R R12, SRZ ;  /* 0x00000000000c7805 */ /* 0x000fc4000001ff00 */
[----:B------:R-:W-:Y:S02]  /*7fd0*/  CS2R R8, SRZ ;  /* 0x0000000000087805 */ /* 0x000fe4000001ff00 */
[----:B-1----:R-:W-:Y:S02]  /*7fe0*/  CS2R R36, SRZ ;  /* 0x0000000000247805 */ /* 0x002fe4000001ff00 */
[----:B------:R-:W-:Y:S02]  /*7ff0*/  CS2R R32, SRZ ;  /* 0x0000000000207805 */ /* 0x000fe4000001ff00 */
[----:B0-----:R-:W-:Y:S02]  /*8000*/  CS2R R28, SRZ ;  /* 0x00000000001c7805 */ /* 0x001fe4000001ff00 */
[----:B------:R-:W-:Y:S02]  /*8010*/  CS2R R24, SRZ ;  /* 0x0000000000187805 */ /* 0x000fe4000001ff00 */
[----:B------:R-:W-:-:S02]  /*8020*/  CS2R R14, SRZ ;  /* 0x00000000000e7805 */ /* 0x000fc4000001ff00 */
[----:B------:R-:W-:Y:S01]  /*8030*/  CS2R R10, SRZ ;  /* 0x00000000000a7805 */ /* 0x000fe2000001ff00 */
[----:B------:R-:W-:Y:S06]  /*8040*/  @P0 BRA `(.L_x_483) ;  /* 0x0000000400300947 */ /* 0x000fec0003800000 */
[----:B------:R-:W3:Y:S01]  /*8050*/  LDL R47, [R1+0x28] ;  /* 0x00002800012f7983 */ /* 0x000ee20000100800 */
[----:B------:R-:W-:-:S03]  /*8060*/  ULDC UR4, c[0x0][0x3f4] ;  /* 0x0000fd0000047ab9 */ /* 0x000fc60000000800 */
[----:B------:R-:W2:Y:S04]  /*8070*/  LDL R46, [R1+0x20] ;  /* 0x00002000012e7983 */ /* 0x000ea80000100800 */
[----:B------:R-:W4:Y:S04]  /*8080*/  LDL R45, [R1+0x24] ;  /* 0x00002400012d7983 */ /* 0x000f280000100800 */
[----:B------:R-:W4:Y:S01]  /*8090*/  LDL R43, [R1+0x2c] ;  /* 0x00002c00012b7983 */ /* 0x000f220000100800 */
[C---:B------:R-:W-:Y:S01]  /*80a0*/  ISETP.GE.AND P0, PT, R155.reuse, UR4, PT ;  /* 0x000000049b007c0c */ /* 0x040fe2000bf06270 */
[----:B------:R-:W-:Y:S01]  /*80b0*/  IMAD.SHL.U32 R7, R155, 0x2, RZ ;  /* 0x000000029b077824 */ /* 0x000fe200078e00ff */
[----:B------:R-:W-:-:S02]  /*80c0*/  SHF.R.S32.HI R8, RZ, 0x1f, R155 ;  /* 0x0000001fff087819 */ /* 0x000fc4000001149b */
[----:B------:R-:W-:Y:S02]  /*80d0*/  CS2R R36, SRZ ;  /* 0x0000000000247805 */ /* 0x000fe4000001ff00 */
[----:B------:R-:W-:Y:S02]  /*80e0*/  CS2R R34, SRZ ;  /* 0x0000000000227805 */ /* 0x000fe4000001ff00 */
[----:B------:R-:W-:Y:S02]  /*80f0*/  CS2R R32, SRZ ;  /* 0x0000000000207805 */ /* 0x000fe4000001ff00 */
[C---:B---3--:R-:W-:Y:S01]  /*8100*/  ISETP.GE.AND P3, PT, R47.reuse, UR4, PT ;  /* 0x000000042f007c0c */ /* 0x048fe2000bf66270 */
[C---:B------:R-:W-:Y:S01]  /*8110*/  IMAD.SHL.U32 R24, R47.reuse, 0x2, RZ ;  /* 0x000000022f187824 */ /* 0x040fe200078e00ff */
[----:B------:R-:W-:Y:S02]  /*8120*/  SHF.R.S32.HI R4, RZ, 0x1f, R47 ;  /* 0x0000001fff047819 */ /* 0x000fe4000001142f */
[C---:B--2---:R-:W-:Y:S01]  /*8130*/  ISETP.GE.AND P2, PT, R46.reuse, UR4, PT ;  /* 0x000000042e007c0c */ /* 0x044fe2000bf46270 */
[----:B------:R-:W-:Y:S01]  /*8140*/  IMAD.SHL.U32 R14, R46, 0x2, RZ ;  /* 0x000000022e0e7824 */ /* 0x000fe200078e00ff */
[----:B------:R-:W-:-:S02]  /*8150*/  SHF.L.U64.HI R4, R47, 0x1, R4 ;  /* 0x000000012f047819 */ /* 0x000fc40000010204 */
[C---:B----4-:R-:W-:Y:S01]  /*8160*/  ISETP.GE.AND P1, PT, R45.reuse, UR4, PT ;  /* 0x000000042d007c0c */ /* 0x050fe2000bf26270 */
[----:B------:R-:W-:Y:S01]  /*8170*/  IMAD.SHL.U32 R10, R45, 0x2, RZ ;  /* 0x000000022d0a7824 */ /* 0x000fe200078e00ff */
[----:B------:R-:W-:Y:S02]  /*8180*/  SHF.R.S32.HI R5, RZ, 0x1f, R46 ;  /* 0x0000001fff057819 */ /* 0x000fe4000001142e */
[----:B------:R-:W-:Y:S01]  /*8190*/  SHF.R.S32.HI R6, RZ, 0x1f, R45 ;  /* 0x0000001fff067819 */ /* 0x000fe2000001142d */
[----:B------:R-:W-:Y:S01]  /*81a0*/  IMAD.SHL.U32 R30, R43, 0x2, RZ ;  /* 0x000000022b1e7824 */ /* 0x000fe200078e00ff */
[-C--:B------:R-:W-:Y:S02]  /*81b0*/  @!P3 IADD3 R26, P4, R38, R24.reuse, RZ ;  /* 0x00000018261ab210 */ /* 0x080fe40007f9e0ff */
[----:B------:R-:W-:Y:S02]  /*81c0*/  @!P3 IADD3 R24, P5, R39, R24, RZ ;  /* 0x000000182718b210 */ /* 0x000fe40007fbe0ff */
[----:B------:R-:W-:Y:S01]  /*81d0*/  SHF.L.U64.HI R5, R46, 0x1, R5 ;  /* 0x000000012e057819 */ /* 0x000fe20000010205 */
[--C-:B------:R-:W-:Y:S01]  /*81e0*/  @!P3 IMAD.X R27, R3, 0x1, R4.reuse, P4 ;  /* 0x00000001031bb824 */ /* 0x100fe200020e0604 */
[-C--:B------:R-:W-:Y:S01]  /*81f0*/  @!P2 IADD3 R20, P4, R38, R14.reuse, RZ ;  /* 0x0000000e2614a210 */ /* 0x080fe20007f9e0ff */
[----:B------:R-:W-:Y:S01]  /*8200*/  @!P3 IMAD.X R25, R0, 0x1, R4, P5 ;  /* 0x000000010019b824 */ /* 0x000fe200028e0604 */
[----:B------:R-:W-:-:S02]  /*8210*/  @!P2 IADD3 R14, P5, R39, R14, RZ ;  /* 0x0000000e270ea210 */ /* 0x000fc40007fbe0ff */
[----:B------:R-:W-:Y:S01]  /*8220*/  SHF.L.U64.HI R6, R45, 0x1, R6 ;  /* 0x000000012d067819 */ /* 0x000fe20000010206 */
[--C-:B------:R-:W-:Y:S01]  /*8230*/  @!P2 IMAD.X R21, R3, 0x1, R5.reuse, P4 ;  /* 0x000000010315a824 */ /* 0x100fe200020e0605 */
[-C--:B------:R-:W-:Y:S01]  /*8240*/  @!P1 IADD3 R12, P4, R38, R10.reuse, RZ ;  /* 0x0000000a260c9210 */ /* 0x080fe20007f9e0ff */
[----:B------:R-:W-:Y:S01]  /*8250*/  @!P2 IMAD.X R15, R0, 0x1, R5, P5 ;  /* 0x00000001000fa824 */ /* 0x000fe200028e0605 */
[----:B------:R-:W-:Y:S01]  /*8260*/  @!P1 IADD3 R10, P5, R39, R10, RZ ;  /* 0x0000000a270a9210 */ /* 0x000fe20007fbe0ff */
[----:B------:R-:W5:Y:S01]  /*8270*/  @!P3 LD.E.64 R32, desc[UR42][R26.64] ;  /* 0x0000002a1a20b980 */ /* 0x000f62000c101b00 */
[----:B------:R-:W-:Y:S01]  /*8280*/  SHF.L.U64.HI R5, R155, 0x1, R8 ;  /* 0x000000019b057819 */ /* 0x000fe20000010208 */
[--C-:B------:R-:W-:Y:S01]  /*8290*/  @!P1 IMAD.X R13, R3, 0x1, R6.reuse, P4 ;  /* 0x00000001030d9824 */ /* 0x100fe200020e0606 */
[----:B------:R-:W-:Y:S01]  /*82a0*/  ISETP.GE.AND P4, PT, R142, UR4, PT ;  /* 0x000000048e007c0c */ /* 0x000fe2000bf86270 */
[----:B------:R-:W-:Y:S01]  /*82b0*/  @!P1 IMAD.X R11, R0, 0x1, R6, P5 ;  /* 0x00000001000b9824 */ /* 0x000fe200028e0606 */
[----:B------:R-:W-:-:S02]  /*82c0*/  @!P0 IADD3 R8, P5, R38, R7, RZ ;  /* 0x0000000726088210 */ /* 0x000fc40007fbe0ff */
[----:B------:R-:W-:-:S03]  /*82d0*/  SHF.R.S32.HI R31, RZ, 0x1f, R43 ;  /* 0x0000001fff1f7819 */ /* 0x000fc6000001142b */
[----:B------:R-:W-:Y:S01]  /*82e0*/  @!P0 IMAD.X R9, R3, 0x1, R5, P5 ;  /* 0x0000000103098824 */ /* 0x000fe200028e0605 */
[----:B------:R-:W-:-:S05]  /*82f0*/  @!P0 IADD3 R4, P5, R39, R7, RZ ;  /* 0x0000000727048210 */ /* 0x000fca0007fbe0ff */
[----:B------:R-:W-:Y:S01]  /*8300*/  @!P0 IMAD.X R5, R0, 0x1, R5, P5 ;  /* 0x0000000100058824 */ /* 0x000fe200028e0605 */
[----:B------:R-:W-:Y:S01]  /*8310*/  ISETP.GE.AND P5, PT, R43, UR4, PT ;  /* 0x000000042b007c0c */ /* 0x000fe2000bfa6270 */
[----:B------:R-:W-:Y:S02]  /*8320*/  @!P4 IMAD.MOV.U32 R28, RZ, RZ, R38 ;  /* 0x000000ffff1cc224 */ /* 0x000fe400078e0026 */
[----:B------:R-:W-:Y:S02]  /*8330*/  @!P4 IMAD.MOV.U32 R29, RZ, RZ, R3 ;  /* 0x000000ffff1dc224 */ /* 0x000fe400078e0003 */
[----:B------:R-:W-:Y:S02]  /*8340*/  @!P4 IMAD.MOV.U32 R6, RZ, RZ, R39 ;  /* 0x000000ffff06c224 */ /* 0x000fe400078e0027 */
[----:B------:R-:W-:Y:S02]  /*8350*/  @!P4 IMAD.MOV.U32 R7, RZ, RZ, R0 ;  /* 0x000000ffff07c224 */ /* 0x000fe400078e0000 */
[----:B------:R-:W-:-:S04]  /*8360*/  @!P4 IMAD.WIDE R28, R142, 0x2, R28 ;  /* 0x000000028e1cc825 */ /* 0x000fc800078e021c */
[----:B------:R-:W-:Y:S01]  /*8370*/  @!P4 IMAD.WIDE R6, R142, 0x2, R6 ;  /* 0x000000028e06c825 */ /* 0x000fe200078e0206 */
[----:B------:R-:W5:Y:S01]  /*8380*/  @!P4 LD.E.64 R36, desc[UR42][R28.64] ;  /* 0x0000002a1c24c980 */ /* 0x000f62000c101b00 */
[----:B------:R-:W-:-:S03]  /*8390*/  SHF.L.U64.HI R31, R43, 0x1, R31 ;  /* 0x000000012b1f7819 */ /* 0x000fc6000001021f */
[----:B------:R0:W5:Y:S02]  /*83a0*/  @!P4 LD.E.64 R34, desc[UR42][R6.64] ;  /* 0x0000002a0622c980 */ /* 0x000164000c101b00 */
[----:B0-----:R-:W-:-:S05]  /*83b0*/  @!P5 IADD3 R6, P4, R38, R30, RZ ;  /* 0x0000001e2606d210 */ /* 0x001fca0007f9e0ff */
[--C-:B------:R-:W-:Y:S01]  /*83c0*/  @!P5 IMAD.X R7, R3, 0x1, R31.reuse, P4 ;  /* 0x000000010307d824 */ /* 0x100fe200020e061f */
[----:B------:R-:W-:Y:S02]  /*83d0*/  @!P5 IADD3 R38, P4, R39, R30, RZ ;  /* 0x0000001e2726d210 */ /* 0x000fe40007f9e0ff */
[----:B------:R-:W-:Y:S02]  /*83e0*/  CS2R R28, SRZ ;  /* 0x00000000001c7805 */ /* 0x000fe4000001ff00 */
[----:B------:R-:W-:Y:S01]  /*83f0*/  CS2R R26, SRZ ;  /* 0x00000000001a7805 */ /* 0x000fe2000001ff00 */
[----:B------:R-:W-:Y:S01]  /*8400*/  @!P5 IMAD.X R39, R0, 0x1, R31, P4 ;  /* 0x000000010027d824 */ /* 0x000fe200020e061f */
[----:B------:R-:W-:Y:S02]  /*8410*/  CS2R R30, SRZ ;  /* 0x00000000001e7805 */ /* 0x000fe4000001ff00 */
[----:B------:R0:W5:Y:S04]  /*8420*/  @!P2 LD.E.64 R28, desc[UR42][R20.64] ;  /* 0x0000002a141ca980 */ /* 0x000168000c101b00 */
[----:B------:R1:W5:Y:S04]  /*8430*/  @!P2 LD.E.64 R26, desc[UR42][R14.64] ;  /* 0x0000002a0e1aa980 */ /* 0x000368000c101b00 */
[----:B------:R2:W5:Y:S01]  /*8440*/  @!P3 LD.E.64 R30, desc[UR42][R24.64] ;  /* 0x0000002a181eb980 */ /* 0x000562000c101b00 */
[----:B0-----:R-:W-:-:S02]  /*8450*/  CS2R R20, SRZ ;  /* 0x0000000000147805 */ /* 0x001fc4000001ff00 */
[----:B-1----:R-:W-:-:S04]  /*8460*/  CS2R R14, SRZ ;  /* 0x00000000000e7805 */ /* 0x002fc8000001ff00 */
[----:B------:R0:W5:Y:S01]  /*8470*/  @!P1 LD.E.64 R20, desc[UR42][R10.64] ;  /* 0x0000002a0a149980 */ /* 0x000162000c101b00 */
[----:B--2---:R-:W-:-:S03]  /*8480*/  CS2R R24, SRZ ;  /* 0x0000000000187805 */ /* 0x004fc6000001ff00 */
[----:B------:R1:W5:Y:S04]  /*8490*/  @!P0 LD.E.64 R14, desc[UR42][R8.64] ;  /* 0x0000002a080e8980 */ /* 0x000368000c101b00 */
[----:B------:R2:W5:Y:S01]  /*84a0*/  @!P1 LD.E.64 R24, desc[UR42][R12.64] ;  /* 0x0000002a0c189980 */ /* 0x000562000c101b00 */
[----:B0-----:R-:W-:Y:S02]  /*84b0*/  CS2R R10, SRZ ;  /* 0x00000000000a7805 */ /* 0x001fe4000001ff00 */
[----:B-1----:R-:W-:-:S04]  /*84c0*/  CS2R R8, SRZ ;  /* 0x0000000000087805 */ /* 0x002fc8000001ff00 */
[----:B------:R0:W5:Y:S01]  /*84d0*/  @!P5 LD.E.64 R10, desc[UR42][R6.64] ;  /* 0x0000002a060ad980 */ /* 0x000162000c101b00 */
[----:B--2---:R-:W-:-:S03]  /*84e0*/  CS2R R12, SRZ ;  /* 0x00000000000c7805 */ /* 0x004fc6000001ff00 */
[----:B------:R0:W5:Y:S04]  /*84f0*/  @!P5 LD.E.64 R8, desc[UR42][R38.64] ;  /* 0x0000002a2608d980 */ /* 0x000168000c101b00 */
[----:B------:R0:W5:Y:S02]  /*8500*/  @!P0 LD.E.64 R12, desc[UR42][R4.64] ;  /* 0x0000002a040c8980 */ /* 0x000164000c101b00 */
.L_x_483:
[----:B------:R-:W-:Y:S05]  /*8510*/  BSYNC B1 ;  /* 0x0000000000017941 */ /* 0x000fea0003800000 */
.L_x_482:
[----:B------:R-:W-:Y:S01]  /*8520*/  ULEA.HI UR4, UR37, UR37, URZ, 0x1 ;  /* 0x0000002525047291 */ /* 0x000fe2000f8f083f */
[----:B--2--5:R-:W-:Y:S01]  /*8530*/  IMAD.MOV.U32 R3, RZ, RZ, R35 ;  /* 0x000000ffff037224 */ /* 0x024fe200078e0023 */
[----:B------:R-:W-:Y:S01]  /*8540*/  VIMNMX R42, R42, 0xc0, PT ;  /* 0x000000c02a2a7848 */ /* 0x000fe20003fe0100 */
[----:B------:R-:W-:Y:S01]  /*8550*/  IMAD.MOV.U32 R0, RZ, RZ, R34 ;  /* 0x000000ffff007224 */ /* 0x000fe200078e0022 */
[----:B------:R-:W-:Y:S01]  /*8560*/  ULOP3.LUT UR4, UR4, 0xfffffffe, URZ, 0xc0, !UPT ;  /* 0xfffffffe04047892 */ /* 0x000fe2000f8ec03f */
[----:B0-----:R-:W-:Y:S01]  /*8570*/  IMAD.MOV.U32 R4, RZ, RZ, R30 ;  /* 0x000000ffff047224 */ /* 0x001fe200078e001e */
[----:B------:R-:W-:Y:S01]  /*8580*/  PRMT R59, R3, 0x7610, R59 ;  /* 0x00007610033b7816 */ /* 0x000fe2000000003b */
[----:B------:R-:W-:Y:S01]  /*8590*/  IMAD.MOV.U32 R5, RZ, RZ, R27 ;  /* 0x000000ffff057224 */ /* 0x000fe200078e001b */
[----:B------:R-:W-:Y:S01]  /*85a0*/  UIADD3 UR4, UR37, -UR4, URZ ;  /* 0x8000000425047290 */ /* 0x000fe2000fffe03f */
[----:B----4-:R-:W-:Y:S01]  /*85b0*/  PRMT R38, R38, 0x5410, R0 ;  /* 0x0000541026267816 */ /* 0x010fe20000000000 */
[----:B------:R-:W-:Y:S01]  /*85c0*/  IMAD.MOV.U32 R0, RZ, RZ, R31 ;  /* 0x000000ffff007224 */ /* 0x000fe200078e001f */
[----:B------:R-:W-:Y:S01]  /*85d0*/  PRMT R57, R4, 0x7610, R57 ;  /* 0x0000761004397816 */ /* 0x000fe20000000039 */
[----:B------:R-:W-:Y:S01]  /*85e0*/  IMAD.MOV.U32 R4, RZ, RZ, R26 ;  /* 0x000000ffff047224 */ /* 0x000fe200078e001a */
[----:B------:R-:W-:Y:S01]  /*85f0*/  PRMT R54, R5, 0x7610, R54 ;  /* 0x0000761005367816 */ /* 0x000fe20000000036 */
[----:B------:R-:W-:Y:S01]  /*8600*/  IMAD.U32 R3, RZ, RZ, UR4 ;  /* 0x00000004ff037e24 */ /* 0x000fe2000f8e00ff */
[----:B------:R-:W-:Y:S01]  /*8610*/  PRMT R58, R0, 0x7610, R58 ;  /* 0x00007610003a7816 */ /* 0x000fe2000000003a */
[----:B------:R-:W-:Y:S01]  /*8620*/  IMAD.MOV.U32 R0, RZ, RZ, R20 ;  /* 0x000000ffff007224 */ /* 0x000fe200078e0014 */
[----:B------:R-:W-:Y:S01]  /*8630*/  PRMT R53, R4, 0x7610, R53 ;  /* 0x0000761004357816 */ /* 0x000fe20000000035 */
[----:B------:R-:W-:Y:S01]  /*8640*/  IMAD.MOV.U32 R4, RZ, RZ, R21 ;  /* 0x000000ffff047224 */ /* 0x000fe200078e0015 */
[----:B------:R-:W-:Y:S01]  /*8650*/  SHF.L.U32 R3, R3, 0x1f, RZ ;  /* 0x0000001f03037819 */ /* 0x000fe200000006ff */
[----:B------:R-:W-:Y:S01]  /*8660*/  IMAD.MOV.U32 R5, RZ, RZ, R12 ;  /* 0x000000ffff057224 */ /* 0x000fe200078e000c */
[----:B------:R-:W-:Y:S01]  /*8670*/  PRMT R49, R0, 0x7610, R49 ;  /* 0x0000761000317816 */ /* 0x000fe20000000031 */
[----:B------:R-:W-:Y:S01]  /*8680*/  IMAD.MOV.U32 R6, RZ, RZ, R13 ;  /* 0x000000ffff067224 */ /* 0x000fe200078e000d */
[----:B------:R-:W0:Y:S01]  /*8690*/  SYNCS.PHASECHK.TRANS64.TRYWAIT P0, [R2+URZ+0x2d800], R3 ;  /* 0x02d80003020075a7 */ /* 0x000e22000800017f */
[----:B------:R-:W-:Y:S01]  /*86a0*/  PRMT R50, R4, 0x7610, R50 ;  /* 0x0000761004327816 */ /* 0x000fe20000000032 */
[----:B------:R-:W-:Y:S01]  /*86b0*/  IMAD.MOV.U32 R0, RZ, RZ, R8 ;  /* 0x000000ffff007224 */ /* 0x000fe200078e0008 */
[----:B------:R-:W-:Y:S01]  /*86c0*/  PRMT R45, R5, 0x7610, R45 ;  /* 0x00007610052d7816 */ /* 0x000fe2000000002d */
[----:B------:R-:W-:Y:S01]  /*86d0*/  IMAD.MOV.U32 R4, RZ, RZ, R9 ;  /* 0x000000ffff047224 */ /* 0x000fe200078e0009 */
[----:B------:R-:W-:Y:S01]  /*86e0*/  PRMT R46, R6, 0x7610, R46 ;  /* 0x00007610062e7816 */ /* 0x000fe2000000002e */
[----:B------:R-:W-:Y:S01]  /*86f0*/  IMAD.MOV.U32 R5, RZ, RZ, R36 ;  /* 0x000000ffff057224 */ /* 0x000fe200078e0024 */
[----:B------:R-:W-:Y:S01]  /*8700*/  PRMT R38, R0, 0x7610, R38 ;  /* 0x0000761000267816 */ /* 0x000fe20000000026 */
[----:B------:R-:W-:Y:S01]  /*8710*/  IMAD.MOV.U32 R6, RZ, RZ, R37 ;  /* 0x000000ffff067224 */ /* 0x000fe200078e0025 */
[----:B------:R-:W-:Y:S01]  /*8720*/  ISETP.GE.AND P1, PT, R139, R42, PT ;  /* 0x0000002a8b00720c */ /* 0x000fe20003f26270 */
[----:B------:R-:W-:Y:S01]  /*8730*/  IMAD.MOV.U32 R0, RZ, RZ, R32 ;  /* 0x000000ffff007224 */ /* 0x000fe200078e0020 */
        /* <DEDUP_REMOVED lines=12> */
[----:B------:R-:W-:Y:S01]  /*8800*/  BSSY B1, `(.L_x_484) ;  /* 0x0000009000017945 */ /* 0x000fe20003800000 */
[----:B------:R-:W-:Y:S01]  /*8810*/  IMAD.MOV.U32 R6, RZ, RZ, R15 ;  /* 0x000000ffff067224 */ /* 0x000fe200078e000f */
[----:B------:R-:W-:Y:S01]  /*8820*/  PRMT R51, R0, 0x7610, R51 ;  /* 0x0000761000337816 */ /* 0x000fe20000000033 */
[----:B------:R-:W-:Y:S01]  /*8830*/  IMAD.MOV.U32 R0, RZ, RZ, R10 ;  /* 0x000000ffff007224 */ /* 0x000fe200078e000a */
[----:B------:R-:W-:Y:S01]  /*8840*/  PRMT R52, R4, 0x7610, R52 ;  /* 0x0000761004347816 */ /* 0x000fe20000000034 */
[----:B------:R-:W-:Y:S01]  /*8850*/  IMAD.MOV.U32 R4, RZ, RZ, R11 ;  /* 0x000000ffff047224 */ /* 0x000fe200078e000b */
[----:B------:R-:W-:-:S02]  /*8860*/  PRMT R47, R5, 0x7610, R47 ;  /* 0x00007610052f7816 */ /* 0x000fc4000000002f */
[----:B------:R-:W-:Y:S01]  /*8870*/  PRMT R48, R6, 0x7610, R48 ;  /* 0x0000761006307816 */ /* 0x000fe20000000030 */
[----:B0-----:R-:W-:Y:S06]  /*8880*/  @!P0 BRA `(.L_x_485) ;  /* 0x0000012c00248947 */ /* 0x001fec0003800000 */
.L_x_697:
[----:B------:R-:W-:Y:S05]  /*8890*/  BSYNC B1 ;  /* 0x0000000000017941 */ /* 0x000fea0003800000 */
.L_x_484:
[----:B------:R-:W-:Y:S02]  /*88a0*/  PRMT R42, R0, 0x7610, R42 ;  /* 0x00007610002a7816 */ /* 0x000fe4000000002a */
[----:B------:R-:W-:Y:S01]  /*88b0*/  PRMT R43, R4, 0x7610, R43 ;  /* 0x00007610042b7816 */ /* 0x000fe2000000002b */
[----:B------:R-:W-:Y:S06]  /*88c0*/  @P1 BRA `(.L_x_486) ;  /* 0x0000003000341947 */ /* 0x000fec0003800000 */
[----:B------:R-:W2:Y:S01]  /*88d0*/  LDL R63, [R1+0x4c] ;  /* 0x00004c00013f7983 */ /* 0x000ea20000100800 */
[----:B------:R-:W1:Y:S03]  /*88e0*/  LDC R4, c[0x0][0x3f4] ;  /* 0x0000fd00ff047b82 */ /* 0x000e660000000800 */
[----:B------:R-:W3:Y:S04]  /*88f0*/  LDL R61, [R1+0x28] ;  /* 0x00002800013d7983 */ /* 0x000ee80000100800 */
[----:B------:R-:W4:Y:S04]  /*8900*/  LDL R60, [R1+0x20] ;  /* 0x00002000013c7983 */ /* 0x000f280000100800 */
[----:B------:R-:W5:Y:S04]  /*8910*/  LDL R7, [R1+0x24] ;  /* 0x0000240001077983 */ /* 0x000f680000100800 */
[----:B------:R-:W5:Y:S01]  /*8920*/  LDL R6, [R1+0x2c] ;  /* 0x00002c0001067983 */ /* 0x000f620000100800 */
[----:B------:R-:W-:Y:S01]  /*8930*/  LEA.HI R40, R41, R40, RZ, 0x2 ;  /* 0x0000002829287211 */ /* 0x000fe200078f10ff */
[----:B------:R-:W-:Y:S03]  /*8940*/  BSSY B1, `(.L_x_487) ;  /* 0x000003e000017945 */ /* 0x000fe60003800000 */
[----:B------:R-:W-:-:S02]  /*8950*/  SHF.R.S32.HI R0, RZ, 0x2, R40 ;  /* 0x00000002ff007819 */ /* 0x000fc40000011428 */
[----:B0-----:R-:W-:Y:S02]  /*8960*/  SHF.R.S32.HI R3, RZ, 0x1f, R40 ;  /* 0x0000001fff037819 */ /* 0x001fe40000011428 */
[----:B-1----:R-:W-:Y:S02]  /*8970*/  ISETP.GE.AND P6, PT, R142, R4, PT ;  /* 0x000000048e00720c */ /* 0x002fe40003fc6270 */
[----:B------:R-:W-:Y:S02]  /*8980*/  LEA.HI R3, R3, R0, RZ, 0x2 ;  /* 0x0000000003037211 */ /* 0x000fe400078f10ff */
[----:B------:R-:W-:Y:S02]  /*8990*/  ISETP.GE.AND P4, PT, R155, R4, PT ;  /* 0x000000049b00720c */ /* 0x000fe40003f86270 */
[----:B------:R-:W-:-:S05]  /*89a0*/  LOP3.LUT R5, R3, 0xfffffffc, RZ, 0xc0, !PT ;  /* 0xfffffffc03057812 */ /* 0x000fca00078ec0ff */
[----:B------:R-:W-:-:S05]  /*89b0*/  IMAD.IADD R5, R0, 0x1, -R5 ;  /* 0x0000000100057824 */ /* 0x000fca00078e0a05 */
[----:B------:R-:W-:Y:S01]  /*89c0*/  LOP3.LUT P0, RZ, R5, 0x2, RZ, 0xc0, !PT ;  /* 0x0000000205ff7812 */ /* 0x000fe2000780c0ff */
[----:B--2---:R-:W-:-:S04]  /*89d0*/  IMAD R3, R63, 0x2, R2 ;  /* 0x000000023f037824 */ /* 0x004fc800078e0202 */
[----:B------:R-:W-:Y:S01]  /*89e0*/  VIADD R0, R3, 0x20 ;  /* 0x0000002003007836 */ /* 0x000fe20000000000 */
[-C--:B---3--:R-:W-:Y:S02]  /*89f0*/  ISETP.GE.AND P1, PT, R61, R4.reuse, PT ;  /* 0x000000043d00720c */ /* 0x088fe40003f26270 */
[-C--:B----4-:R-:W-:Y:S02]  /*8a00*/  ISETP.GE.AND P2, PT, R60, R4.reuse, PT ;  /* 0x000000043c00720c */ /* 0x090fe40003f46270 */
[-C--:B-----5:R-:W-:Y:S02]  /*8a10*/  ISETP.GE.AND P3, PT, R7, R4.reuse, PT ;  /* 0x000000040700720c */ /* 0x0a0fe40003f66270 */
[----:B------:R-:W-:Y:S01]  /*8a20*/  ISETP.GE.AND P5, PT, R6, R4, PT ;  /* 0x000000040600720c */ /* 0x000fe20003fa6270 */
[----:B------:R-:W-:-:S12]  /*8a30*/  @P6 BRA `(.L_x_488) ;  /* 0x0000000000b86947 */ /* 0x000fd80003800000 */
[----:B------:R-:W0:Y:S01]  /*8a40*/  LDS.128 R4, [R3+0xc400] ;  /* 0x00c4000003047984 */ /* 0x000e220000000c00 */
[----:B------:R-:W-:Y:S02]  /*8a50*/  SHF.R.U32.HI R61, RZ, 0x10, R35 ;  /* 0x00000010ff3d7819 */ /* 0x000fe40000011623 */
[----:B------:R-:W-:Y:S02]  /*8a60*/  SHF.R.U32.HI R41, RZ, 0x10, R37 ;  /* 0x00000010ff297819 */ /* 0x000fe40000011625 */
[----:B------:R-:W-:Y:S02]  /*8a70*/  PRMT R61, R59, 0x5410, R61 ;  /* 0x000054103b3d7816 */ /* 0x000fe4000000003d */
[----:B------:R-:W-:Y:S02]  /*8a80*/  PRMT R41, R62, 0x5410, R41 ;  /* 0x000054103e297816 */ /* 0x000fe40000000029 */
[----:B------:R-:W-:Y:S01]  /*8a90*/  SHF.R.U64 R60, R34, 0x10, R35 ;  /* 0x00000010223c7819 */ /* 0x000fe20000001223 */
[----:B------:R-:W-:Y:S01]  /*8aa0*/  IMAD.U32 R62, R61, 0x10000, RZ ;  /* 0x000100003d3e7824 */ /* 0x000fe200078e00ff */
[----:B------:R-:W-:Y:S01]  /*8ab0*/  SHF.R.U64 R40, R36, 0x10, R37 ;  /* 0x0000001024287819 */ /* 0x000fe20000001225 */
[----:B------:R-:W-:Y:S01]  /*8ac0*/  IMAD.U32 R59, R41, 0x10000, RZ ;  /* 0x00010000293b7824 */ /* 0x000fe200078e00ff */
[----:B------:R-:W-:-:S02]  /*8ad0*/  LOP3.LUT R61, R61, 0xffff0000, RZ, 0xc0, !PT ;  /* 0xffff00003d3d7812 */ /* 0x000fc400078ec0ff */
[----:B------:R-:W-:Y:S02]  /*8ae0*/  LOP3.LUT R41, R41, 0xffff0000, RZ, 0xc0, !PT ;  /* 0xffff000029297812 */ /* 0x000fe400078ec0ff */
[----:B------:R-:W-:Y:S02]  /*8af0*/  PRMT R40, R39, 0x5432, R40 ;  /* 0x0000543227287816 */ /* 0x000fe40000000028 */
[----:B------:R-:W-:Y:S02]  /*8b00*/  PRMT R60, R38, 0x5432, R60 ;  /* 0x00005432263c7816 */ /* 0x000fe4000000003c */
[C---:B0-----:R-:W-:Y:S01]  /*8b10*/  LOP3.LUT R35, R6.reuse, 0xffff0000, RZ, 0xc0, !PT ;  /* 0xffff000006237812 */ /* 0x041fe200078ec0ff */
[----:B------:R-:W-:Y:S01]  /*8b20*/  IMAD.U32 R34, R6, 0x10000, RZ ;  /* 0x0001000006227824 */ /* 0x000fe200078e00ff */
[C---:B------:R-:W-:Y:S01]  /*8b30*/  LOP3.LUT R37, R7.reuse, 0xffff0000, RZ, 0xc0, !PT ;  /* 0xffff000007257812 */ /* 0x040fe200078ec0ff */
[----:B------:R-:W-:Y:S02]  /*8b40*/  IMAD.U32 R36, R7, 0x10000, RZ ;  /* 0x0001000007247824 */ /* 0x000fe400078e00ff */
[C---:B------:R-:W-:Y:S01]  /*8b50*/  FMUL.FTZ R63, R35.reuse, R62 ;  /* 0x0000003e233f7220 */ /* 0x040fe20000410000 */
[----:B------:R-:W-:Y:S01]  /*8b60*/  FMUL.FTZ R35, R35, R59 ;  /* 0x0000003b23237220 */ /* 0x000fe20000410000 */
[----:B------:R-:W-:Y:S01]  /*8b70*/  FMUL.FTZ R65, R37, R61 ;  /* 0x0000003d25417220 */ /* 0x000fe20000410000 */
[----:B------:R-:W-:-:S02]  /*8b80*/  IMAD.U32 R6, R4, 0x10000, RZ ;  /* 0x0001000004067824 */ /* 0x000fc400078e00ff */
[C---:B------:R-:W-:Y:S01]  /*8b90*/  FFMA.FTZ R63, R34.reuse, R59, -R63 ;  /* 0x0000003b223f7223 */ /* 0x040fe2000001083f */
[----:B------:R-:W-:Y:S01]  /*8ba0*/  FFMA.FTZ R62, R34, R62, R35 ;  /* 0x0000003e223e7223 */ /* 0x000fe20000010023 */
[-C--:B------:R-:W-:Y:S01]  /*8bb0*/  FMUL.FTZ R59, R37, R41.reuse ;  /* 0x00000029253b7220 */ /* 0x080fe20000410000 */
[C---:B------:R-:W-:Y:S01]  /*8bc0*/  IMAD.U32 R7, R5.reuse, 0x10000, RZ ;  /* 0x0001000005077824 */ /* 0x040fe200078e00ff */
[----:B------:R-:W-:Y:S01]  /*8bd0*/  LOP3.LUT R4, R4, 0xffff0000, RZ, 0xc0, !PT ;  /* 0xffff000004047812 */ /* 0x000fe200078ec0ff */
[----:B------:R-:W-:Y:S01]  /*8be0*/  IMAD.U32 R37, R60, 0x10000, RZ ;  /* 0x000100003c257824 */ /* 0x000fe200078e00ff */
[----:B------:R-:W-:Y:S01]  /*8bf0*/  LOP3.LUT R5, R5, 0xffff0000, RZ, 0xc0, !PT ;  /* 0xffff000005057812 */ /* 0x000fe200078ec0ff */
[----:B------:R-:W-:Y:S01]  /*8c00*/  IMAD.U32 R35, R40, 0x10000, RZ ;  /* 0x0001000028237824 */ /* 0x000fe200078e00ff */
[----:B------:R-:W-:Y:S01]  /*8c10*/  LOP3.LUT R60, R60, 0xffff0000, RZ, 0xc0, !PT ;  /* 0xffff00003c3c7812 */ /* 0x000fe200078ec0ff */
[----:B------:R-:W-:Y:S01]  /*8c20*/  FFMA.FTZ R65, R36, R41, -R65 ;  /* 0x0000002924417223 */ /* 0x000fe20000010841 */
[----:B------:R-:W-:Y:S01]  /*8c30*/  LOP3.LUT R40, R40, 0xffff0000, RZ, 0xc0, !PT ;  /* 0xffff000028287812 */ /* 0x000fe200078ec0ff */
[----:B------:R-:W-:Y:S01]  /*8c40*/  FFMA.FTZ R64, R36, R61, R59 ;  /* 0x0000003d24407223 */ /* 0x000fe2000001003b */
[C---:B------:R-:W-:Y:S01]  /*8c50*/  FMUL.FTZ R41, R4.reuse, R37 ;  /* 0x0000002504297220 */ /* 0x040fe20000410000 */
[-C--:B------:R-:W-:Y:S01]  /*8c60*/  FMUL.FTZ R34, R4, R35.reuse ;  /* 0x0000002304227220 */ /* 0x080fe20000410000 */
[C---:B------:R-:W-:Y:S01]  /*8c70*/  FMUL.FTZ R36, R5.reuse, R60 ;  /* 0x0000003c05247220 */ /* 0x040fe20000410000 */
[-C--:B------:R-:W-:Y:S01]  /*8c80*/  FMUL.FTZ R59, R5, R40.reuse ;  /* 0x00000028053b7220 */ /* 0x080fe20000410000 */
[C---:B------:R-:W-:Y:S01]  /*8c90*/  FFMA.FTZ R4, R6.reuse, R35, -R41 ;  /* 0x0000002306047223 */ /* 0x040fe20000010829 */
[----:B------:R-:W-:Y:S01]  /*8ca0*/  FFMA.FTZ R37, R6, R37, R34 ;  /* 0x0000002506257223 */ /* 0x000fe20000010022 */
[C---:B------:R-:W-:Y:S01]  /*8cb0*/  FFMA.FTZ R5, R7.reuse, R40, -R36 ;  /* 0x0000002807057223 */ /* 0x040fe20000010824 */
[----:B------:R-:W-:Y:S01]  /*8cc0*/  FFMA.FTZ R60, R7, R60, R59 ;  /* 0x0000003c073c7223 */ /* 0x000fe2000001003b */
[----:B------:R-:W-:-:S02]  /*8cd0*/  F2FP.BF16.F32.PACK_AB R6, R62, R63 ;  /* 0x0000003f3e06723e */ /* 0x000fc400000010ff */
[----:B------:R-:W-:Y:S02]  /*8ce0*/  F2FP.BF16.F32.PACK_AB R7, R64, R65 ;  /* 0x000000414007723e */ /* 0x000fe400000010ff */
[----:B------:R-:W-:Y:S02]  /*8cf0*/  F2FP.BF16.F32.PACK_AB R4, R37, R4 ;  /* 0x000000042504723e */ /* 0x000fe400000010ff */
[----:B------:R-:W-:-:S05]  /*8d00*/  F2FP.BF16.F32.PACK_AB R5, R60, R5 ;  /* 0x000000053c05723e */ /* 0x000fca00000010ff */
[----:B------:R0:W-:Y:S02]  /*8d10*/  STS.128 [R3+0xc400], R4 ;  /* 0x00c4000403007388 */ /* 0x0001e40000000c00 */
.L_x_488:
[----:B------:R-:W-:Y:S05]  /*8d20*/  BSYNC B1 ;  /* 0x0000000000017941 */ /* 0x000fea0003800000 */
.L_x_487:
[----:B------:R-:W-:Y:S01]  /*8d30*/  BSSY B1, `(.L_x_489) ;  /* 0x0000031000017945 */ /* 0x000fe20003800000 */
[----:B------:R-:W-:-:S03]  /*8d40*/  @P0 VIADD R0, R3, 0xffffffe0 ;  /* 0xffffffe003000836 */ /* 0x000fc60000000000 */
[----:B------:R-:W-:Y:S05]  /*8d50*/  @P1 BRA `(.L_x_490) ;  /* 0x0000000000b81947 */ /* 0x000fea0003800000 */
[----:B0-----:R-:W0:Y:S01]  /*8d60*/  LDS.128 R4, [R0+0xc400] ;  /* 0x00c4000000047984 */ /* 0x001e220000000c00 */
[--C-:B------:R-:W-:Y:S02]  /*8d70*/  SHF.R.U64 R30, R30, 0x10, R31.reuse ;  /* 0x000000101e1e7819 */ /* 0x100fe4000000121f */
[----:B------:R-:W-:Y:S02]  /*8d80*/  SHF.R.U32.HI R31, RZ, 0x10, R31 ;  /* 0x00000010ff1f7819 */ /* 0x000fe4000001161f */
[----:B------:R-:W-:Y:S02]  /*8d90*/  SHF.R.U32.HI R35, RZ, 0x10, R33 ;  /* 0x00000010ff237819 */ /* 0x000fe40000011621 */
[----:B------:R-:W-:Y:S02]  /*8da0*/  PRMT R58, R58, 0x5410, R31 ;  /* 0x000054103a3a7816 */ /* 0x000fe4000000001f */
[----:B------:R-:W-:Y:S02]  /*8db0*/  PRMT R35, R66, 0x5410, R35 ;  /* 0x0000541042237816 */ /* 0x000fe40000000023 */
[----:B------:R-:W-:Y:S01]  /*8dc0*/  SHF.R.U64 R34, R32, 0x10, R33 ;  /* 0x0000001020227819 */ /* 0x000fe20000001221 */
[C---:B------:R-:W-:Y:S01]  /*8dd0*/  IMAD.U32 R37, R58.reuse, 0x10000, RZ ;  /* 0x000100003a257824 */ /* 0x040fe200078e00ff */
[----:B------:R-:W-:Y:S01]  /*8de0*/  LOP3.LUT R58, R58, 0xffff0000, RZ, 0xc0, !PT ;  /* 0xffff00003a3a7812 */ /* 0x000fe200078ec0ff */
[C---:B------:R-:W-:Y:S01]  /*8df0*/  IMAD.U32 R36, R35.reuse, 0x10000, RZ ;  /* 0x0001000023247824 */ /* 0x040fe200078e00ff */
[----:B------:R-:W-:-:S02]  /*8e00*/  LOP3.LUT R35, R35, 0xffff0000, RZ, 0xc0, !PT ;  /* 0xffff000023237812 */ /* 0x000fc400078ec0ff */
[----:B------:R-:W-:Y:S02]  /*8e10*/  PRMT R34, R42, 0x5432, R34 ;  /* 0x000054322a227816 */ /* 0x000fe40000000022 */
[----:B------:R-:W-:Y:S02]  /*8e20*/  PRMT R57, R57, 0x5410, R30 ;  /* 0x0000541039397816 */ /* 0x000fe4000000001e */
[C---:B0-----:R-:W-:Y:S01]  /*8e30*/  LOP3.LUT R31, R6.reuse, 0xffff0000, RZ, 0xc0, !PT ;  /* 0xffff0000061f7812 */ /* 0x041fe200078ec0ff */
[C---:B------:R-:W-:Y:S01]  /*8e40*/  IMAD.U32 R32, R7.reuse, 0x10000, RZ ;  /* 0x0001000007207824 */ /* 0x040fe200078e00ff */
[----:B------:R-:W-:Y:S01]  /*8e50*/  LOP3.LUT R33, R7, 0xffff0000, RZ, 0xc0, !PT ;  /* 0xffff000007217812 */ /* 0x000fe200078ec0ff */
[----:B------:R-:W-:Y:S02]  /*8e60*/  IMAD.U32 R30, R6, 0x10000, RZ ;  /* 0x00010000061e7824 */ /* 0x000fe400078e00ff */
[C---:B------:R-:W-:Y:S01]  /*8e70*/  FMUL.FTZ R41, R31.reuse, R37 ;  /* 0x000000251f297220 */ /* 0x040fe20000410000 */
[----:B------:R-:W-:Y:S01]  /*8e80*/  FMUL.FTZ R40, R31, R36 ;  /* 0x000000241f287220 */ /* 0x000fe20000410000 */
[----:B------:R-:W-:Y:S01]  /*8e90*/  FMUL.FTZ R31, R33, R58 ;  /* 0x0000003a211f7220 */ /* 0x000fe20000410000 */
[----:B------:R-:W-:-:S02]  /*8ea0*/  IMAD.U32 R6, R4, 0x10000, RZ ;  /* 0x0001000004067824 */ /* 0x000fc400078e00ff */
[----:B------:R-:W-:Y:S01]  /*8eb0*/  FFMA.FTZ R41, R30, R36, -R41 ;  /* 0x000000241e297223 */ /* 0x000fe20000010829 */
[----:B------:R-:W-:Y:S02]  /*8ec0*/  IMAD.U32 R7, R5, 0x10000, RZ ;  /* 0x0001000005077824 */ /* 0x000fe400078e00ff */
[----:B------:R-:W-:Y:S01]  /*8ed0*/  FFMA.FTZ R59, R32, R35, -R31 ;  /* 0x00000023203b7223 */ /* 0x000fe2000001081f */
[----:B------:R-:W-:Y:S01]  /*8ee0*/  FFMA.FTZ R40, R30, R37, R40 ;  /* 0x000000251e287223 */ /* 0x000fe20000010028 */
[----:B------:R-:W-:Y:S01]  /*8ef0*/  IMAD.U32 R31, R34, 0x10000, RZ ;  /* 0x00010000221f7824 */ /* 0x000fe200078e00ff */
[----:B------:R-:W-:Y:S01]  /*8f00*/  LOP3.LUT R4, R4, 0xffff0000, RZ, 0xc0, !PT ;  /* 0xffff000004047812 */ /* 0x000fe200078ec0ff */
[----:B------:R-:W-:Y:S01]  /*8f10*/  FMUL.FTZ R37, R33, R35 ;  /* 0x0000002321257220 */ /* 0x000fe20000410000 */
[----:B------:R-:W-:Y:S01]  /*8f20*/  LOP3.LUT R5, R5, 0xffff0000, RZ, 0xc0, !PT ;  /* 0xffff000005057812 */ /* 0x000fe200078ec0ff */
[C---:B------:R-:W-:Y:S01]  /*8f30*/  IMAD.U32 R33, R57.reuse, 0x10000, RZ ;  /* 0x0001000039217824 */ /* 0x040fe200078e00ff */
[----:B------:R-:W-:Y:S01]  /*8f40*/  LOP3.LUT R30, R57, 0xffff0000, RZ, 0xc0, !PT ;  /* 0xffff0000391e7812 */ /* 0x000fe200078ec0ff */
[----:B------:R-:W-:Y:S01]  /*8f50*/  FFMA.FTZ R58, R32, R58, R37 ;  /* 0x0000003a203a7223 */ /* 0x000fe20000010025 */
[----:B------:R-:W-:Y:S01]  /*8f60*/  LOP3.LUT R34, R34, 0xffff0000, RZ, 0xc0, !PT ;  /* 0xffff000022227812 */ /* 0x000fe200078ec0ff */
[C---:B------:R-:W-:Y:S01]  /*8f70*/  FMUL.FTZ R35, R4.reuse, R33 ;  /* 0x0000002104237220 */ /* 0x040fe20000410000 */
[----:B------:R-:W-:Y:S01]  /*8f80*/  FMUL.FTZ R32, R4, R31 ;  /* 0x0000001f04207220 */ /* 0x000fe20000410000 */
[----:B------:R-:W-:-:S02]  /*8f90*/  FMUL.FTZ R36, R5, R30 ;  /* 0x0000001e05247220 */ /* 0x000fc40000410000 */
[-C--:B------:R-:W-:Y:S01]  /*8fa0*/  FMUL.FTZ R37, R5, R34.reuse ;  /* 0x0000002205257220 */ /* 0x080fe20000410000 */
[C---:B------:R-:W-:Y:S01]  /*8fb0*/  FFMA.FTZ R4, R6.reuse, R31, -R35 ;  /* 0x0000001f06047223 */ /* 0x040fe20000010823 */
[----:B------:R-:W-:Y:S01]  /*8fc0*/  FFMA.FTZ R33, R6, R33, R32 ;  /* 0x0000002106217223 */ /* 0x000fe20000010020 */
[C---:B------:R-:W-:Y:S01]  /*8fd0*/  FFMA.FTZ R5, R7.reuse, R34, -R36 ;  /* 0x0000002207057223 */ /* 0x040fe20000010824 */
[----:B------:R-:W-:Y:S01]  /*8fe0*/  FFMA.FTZ R30, R7, R30, R37 ;  /* 0x0000001e071e7223 */ /* 0x000fe20000010025 */
[----:B------:R-:W-:Y:S02]  /*8ff0*/  F2FP.BF16.F32.PACK_AB R6, R40, R41 ;  /* 0x000000292806723e */ /* 0x000fe400000010ff */
[----:B------:R-:W-:Y:S02]  /*9000*/  F2FP.BF16.F32.PACK_AB R7, R58, R59 ;  /* 0x0000003b3a07723e */ /* 0x000fe400000010ff */
[----:B------:R-:W-:Y:S02]  /*9010*/  F2FP.BF16.F32.PACK_AB R4, R33, R4 ;  /* 0x000000042104723e */ /* 0x000fe400000010ff */
[----:B------:R-:W-:-:S05]  /*9020*/  F2FP.BF16.F32.PACK_AB R5, R30, R5 ;  /* 0x000000051e05723e */ /* 0x000fca00000010ff */
[----:B------:R1:W-:Y:S02]  /*9030*/  STS.128 [R0+0xc400], R4 ;  /* 0x00c4000400007388 */ /* 0x0003e40000000c00 */
.L_x_490:
[----:B------:R-:W-:Y:S05]  /*9040*/  BSYNC B1 ;  /* 0x0000000000017941 */ /* 0x000fea0003800000 */
.L_x_489:
[----:B------:R-:W-:Y:S04]  /*9050*/  BSSY B1, `(.L_x_491) ;  /* 0x0000030000017945 */ /* 0x000fe80003800000 */
[----:B------:R-:W-:Y:S05]  /*9060*/  @P2 BRA `(.L_x_492) ;  /* 0x0000000000b82947 */ /* 0x000fea0003800000 */
[----:B01----:R-:W0:Y:S01]  /*9070*/  LDS.128 R4, [R3+0xf400] ;  /* 0x00f4000003047984 */ /* 0x003e220000000c00 */
[----:B------:R-:W-:Y:S02]  /*9080*/  SHF.R.U64 R28, R28, 0x10, R29 ;  /* 0x000000101c1c7819 */ /* 0x000fe4000000121d */
[----:B------:R-:W-:Y:S02]  /*9090*/  SHF.R.U64 R26, R26, 0x10, R27 ;  /* 0x000000101a1a7819 */ /* 0x000fe4000000121b */
[----:B------:R-:W-:Y:S02]  /*90a0*/  SHF.R.U32.HI R29, RZ, 0x10, R29 ;  /* 0x00000010ff1d7819 */ /* 0x000fe4000001161d */
[----:B------:R-:W-:Y:S02]  /*90b0*/  SHF.R.U32.HI R27, RZ, 0x10, R27 ;  /* 0x00000010ff1b7819 */ /* 0x000fe4000001161b */
[----:B------:R-:W-:Y:S02]  /*90c0*/  PRMT R56, R56, 0x5410, R29 ;  /* 0x0000541038387816 */ /* 0x000fe4000000001d */
[----:B------:R-:W-:-:S02]  /*90d0*/  PRMT R54, R54, 0x5410, R27 ;  /* 0x0000541036367816 */ /* 0x000fc4000000001b */
[----:B------:R-:W-:Y:S01]  /*90e0*/  PRMT R53, R53, 0x5410, R26 ;  /* 0x0000541035357816 */ /* 0x000fe2000000001a */
[C---:B------:R-:W-:Y:S01]  /*90f0*/  IMAD.U32 R30, R56.reuse, 0x10000, RZ ;  /* 0x00010000381e7824 */ /* 0x040fe200078e00ff */
[----:B------:R-:W-:Y:S01]  /*9100*/  LOP3.LUT R56, R56, 0xffff0000, RZ, 0xc0, !PT ;  /* 0xffff000038387812 */ /* 0x000fe200078ec0ff */
[C---:B------:R-:W-:Y:S01]  /*9110*/  IMAD.U32 R31, R54.reuse, 0x10000, RZ ;  /* 0x00010000361f7824 */ /* 0x040fe200078e00ff */
[----:B------:R-:W-:Y:S02]  /*9120*/  LOP3.LUT R54, R54, 0xffff0000, RZ, 0xc0, !PT ;  /* 0xffff000036367812 */ /* 0x000fe400078ec0ff */
[----:B------:R-:W-:Y:S02]  /*9130*/  PRMT R55, R55, 0x5410, R28 ;  /* 0x0000541037377816 */ /* 0x000fe4000000001c */
[C---:B0-----:R-:W-:Y:S01]  /*9140*/  LOP3.LUT R27, R6.reuse, 0xffff0000, RZ, 0xc0, !PT ;  /* 0xffff0000061b7812 */ /* 0x041fe200078ec0ff */
[----:B------:R-:W-:Y:S01]  /*9150*/  IMAD.U32 R26, R6, 0x10000, RZ ;  /* 0x00010000061a7824 */ /* 0x000fe200078e00ff */
[C---:B------:R-:W-:Y:S01]  /*9160*/  LOP3.LUT R29, R7.reuse, 0xffff0000, RZ, 0xc0, !PT ;  /* 0xffff0000071d7812 */ /* 0x040fe200078ec0ff */
[----:B------:R-:W-:-:S02]  /*9170*/  IMAD.U32 R28, R7, 0x10000, RZ ;  /* 0x00010000071c7824 */ /* 0x000fc400078e00ff */
[C---:B------:R-:W-:Y:S01]  /*9180*/  FMUL.FTZ R32, R27.reuse, R30 ;  /* 0x0000001e1b207220 */ /* 0x040fe20000410000 */
[-C--:B------:R-:W-:Y:S01]  /*9190*/  FMUL.FTZ R33, R27, R31.reuse ;  /* 0x0000001f1b217220 */ /* 0x080fe20000410000 */
[----:B------:R-:W-:Y:S01]  /*91a0*/  FMUL.FTZ R27, R29, R54 ;  /* 0x000000361d1b7220 */ /* 0x000fe20000410000 */
[----:B------:R-:W-:Y:S02]  /*91b0*/  IMAD.U32 R6, R4, 0x10000, RZ ;  /* 0x0001000004067824 */ /* 0x000fe400078e00ff */
[C---:B------:R-:W-:Y:S01]  /*91c0*/  FFMA.FTZ R35, R26.reuse, R31, R32 ;  /* 0x0000001f1a237223 */ /* 0x040fe20000010020 */
[----:B------:R-:W-:Y:S02]  /*91d0*/  IMAD.U32 R7, R5, 0x10000, RZ ;  /* 0x0001000005077824 */ /* 0x000fe400078e00ff */
[----:B------:R-:W-:Y:S01]  /*91e0*/  FFMA.FTZ R34, R26, R30, -R33 ;  /* 0x0000001e1a227223 */ /* 0x000fe20000010821 */
[-C--:B------:R-:W-:Y:S01]  /*91f0*/  FMUL.FTZ R31, R29, R56.reuse ;  /* 0x000000381d1f7220 */ /* 0x080fe20000410000 */
[----:B------:R-:W-:Y:S01]  /*9200*/  LOP3.LUT R4, R4, 0xffff0000, RZ, 0xc0, !PT ;  /* 0xffff000004047812 */ /* 0x000fe200078ec0ff */
[C---:B------:R-:W-:Y:S01]  /*9210*/  FFMA.FTZ R56, R28.reuse, R56, -R27 ;  /* 0x000000381c387223 */ /* 0x040fe2000001081b */
[----:B------:R-:W-:Y:S01]  /*9220*/  LOP3.LUT R5, R5, 0xffff0000, RZ, 0xc0, !PT ;  /* 0xffff000005057812 */ /* 0x000fe200078ec0ff */
[C---:B------:R-:W-:Y:S01]  /*9230*/  IMAD.U32 R29, R53.reuse, 0x10000, RZ ;  /* 0x00010000351d7824 */ /* 0x040fe200078e00ff */
[----:B------:R-:W-:Y:S01]  /*9240*/  LOP3.LUT R30, R53, 0xffff0000, RZ, 0xc0, !PT ;  /* 0xffff0000351e7812 */ /* 0x000fe200078ec0ff */
[C---:B------:R-:W-:Y:S01]  /*9250*/  IMAD.U32 R27, R55.reuse, 0x10000, RZ ;  /* 0x00010000371b7824 */ /* 0x040fe200078e00ff */
        /* <DEDUP_REMOVED lines=15> */
.L_x_492:
[----:B------:R-:W-:Y:S05]  /*9350*/  BSYNC B1 ;  /* 0x0000000000017941 */ /* 0x000fea0003800000 */
.L_x_491:
[----:B------:R-:W-:Y:S04]  /*9360*/  BSSY B1, `(.L_x_493) ;  /* 0x0000030000017945 */ /* 0x000fe80003800000 */
[----:B------:R-:W-:Y:S05]  /*9370*/  @P3 BRA `(.L_x_494) ;  /* 0x0000000000b83947 */ /* 0x000fea0003800000 */
[----:B012---:R-:W0:Y:S01]  /*9380*/  LDS.128 R4, [R0+0xf400] ;  /* 0x00f4000000047984 */ /* 0x007e220000000c00 */
        /* <DEDUP_REMOVED lines=45> */
.L_x_494:
[----:B------:R-:W-:Y:S05]  /*9660*/  BSYNC B1 ;  /* 0x0000000000017941 */ /* 0x000fea0003800000 */
.L_x_493:
[----:B------:R-:W-:Y:S04]  /*9670*/  BSSY B1, `(.L_x_495) ;  /* 0x0000030000017945 */ /* 0x000fe80003800000 */
[----:B------:R-:W-:Y:S05]  /*9680*/  @P4 BRA `(.L_x_496) ;  /* 0x0000000000b84947 */ /* 0x000fea0003800000 */
[----:B0123--:R-:W0:Y:S01]  /*9690*/  LDS.128 R4, [R3+0x12400] ;  /* 0x0124000003047984 */ /* 0x00fe220000000c00 */
        /* <DEDUP_REMOVED lines=45> */
.L_x_496:
[----:B------:R-:W-:Y:S05]  /*9970*/  BSYNC B1 ;  /* 0x0000000000017941 */ /* 0x000fea0003800000 */
.L_x_495:
[----:B------:R-:W-:Y:S05]  /*9980*/  @P5 BRA `(.L_x_486) ;  /* 0x0000002000045947 */ /* 0x000fea0003800000 */
[----:B01234-:R-:W0:Y:S01]  /*9990*/  LDS.128 R4, [R0+0x12400] ;  /* 0x0124000000047984 */ /* 0x01fe220000000c00 */
        /* <DEDUP_REMOVED lines=13> */
[C---:B------:R-:W-:Y:S01]  /*9a70*/  IMAD.U32 R10, R7.reuse, 0x10000, RZ ;  /* 0x00010000070a7824 */ /* 0x040fe200078e00ff */
[----:B------:R-:W-:Y:S01]  /*9a80*/  LOP3.LUT R7, R7, 0xffff0000, RZ, 0xc0, !PT ;  /* 0xffff000007077812 */ /* 0x000fe200078ec0ff */
[----:B------:R-:W-:-:S02]  /*9a90*/  IMAD.U32 R8, R6, 0x10000, RZ ;  /* 0x0001000006087824 */ /* 0x000fc400078e00ff */
[CC--:B------:R-:W-:Y:S01]  /*9aa0*/  FMUL.FTZ R13, R9.reuse, R12.reuse ;  /* 0x0000000c090d7220 */ /* 0x0c0fe20000410000 */
[----:B------:R-:W-:Y:S01]  /*9ab0*/  FMUL.FTZ R9, R9, R11 ;  /* 0x0000000b09097220 */ /* 0x000fe20000410000 */
[C---:B------:R-:W-:Y:S01]  /*9ac0*/  FMUL.FTZ R21, R7.reuse, R39 ;  /* 0x0000002707157220 */ /* 0x040fe20000410000 */
[----:B------:R-:W-:Y:S02]  /*9ad0*/  IMAD.U32 R3, R4, 0x10000, RZ ;  /* 0x0001000004037824 */ /* 0x000fe400078e00ff */
        /* <DEDUP_REMOVED lines=15> */
[----:B------:R-:W-:Y:S01]  /*9bd0*/  FMUL.FTZ R13, R5, R42 ;  /* 0x0000002a050d7220 */ /* 0x000fe20000410000 */
        /* <DEDUP_REMOVED lines=8> */
[----:B------:R0:W-:Y:S01]  /*9c60*/  STS.128 [R0+0x12400], R4 ;  /* 0x0124000400007388 */ /* 0x0001e20000000c00 */
[----:B------:R-:W-:Y:S05]  /*9c70*/  BRA `(.L_x_486) ;  /* 0x0000001c00487947 */ /* 0x000fea0003800000 */
.L_x_480:
[----:B------:R-:W-:-:S03]  /*9c80*/  UMOV UR4, 0xffffffff ;  /* 0xffffffff00047882 */ /* 0x000fc60000000000 */
[----:B------:R-:W-:Y:S05]  /*9c90*/  BRA.DIV UR4, `(.L_x_497) ;  /* 0x0000011a04347947 */ /* 0x000fea000b800000 */
[----:B------:R1:W2:Y:S04]  /*9ca0*/  SHFL.IDX PT, R0, R25, RZ, 0x1e1f ;  /* 0x001e1fff19007589 */ /* 0x0002a800000e0000 */
[----:B------:R1:W4:Y:S04]  /*9cb0*/  SHFL.IDX PT, R3, R24, RZ, 0x1e1f ;  /* 0x001e1fff18037589 */ /* 0x00032800000e0000 */
[----:B------:R-:W0:Y:S04]  /*9cc0*/  SHFL.IDX PT, R37, R37, RZ, 0x1e1f ;  /* 0x001e1fff25257589 */ /* 0x000e2800000e0000 */
[----:B------:R1:W0:Y:S02]  /*9cd0*/  SHFL.IDX PT, R38, R39, RZ, 0x1e1f ;  /* 0x001e1fff27267589 */ /* 0x00022400000e0000 */
.L_x_703:
[----:B------:R-:W-:Y:S01]  /*9ce0*/  ULDC UR4, c[0x0][0x448] ;  /* 0x0001120000047ab9 */ /* 0x000fe20000000800 */
[----:B------:R-:W-:Y:S01]  /*9cf0*/  BSSY B1, `(.L_x_498) ;  /* 0x0000039000017945 */ /* 0x000fe20003800000 */
[----:B------:R-:W-:Y:S01]  /*9d00*/  IMAD R40, R100, UR4, RZ ;  /* 0x0000000464287c24 */ /* 0x000fe2000f8e02ff */
[----:B------:R-:W-:Y:S02]  /*9d10*/  CS2R R4, SRZ ;  /* 0x0000000000047805 */ /* 0x000fe4000001ff00 */
[----:B------:R-:W-:Y:S02]  /*9d20*/  CS2R R8, SRZ ;  /* 0x0000000000087805 */ /* 0x000fe4000001ff00 */
[----:B------:R-:W-:Y:S02]  /*9d30*/  CS2R R10, SRZ ;  /* 0x00000000000a7805 */ /* 0x000fe4000001ff00 */
[----:B------:R-:W-:Y:S02]  /*9d40*/  CS2R R12, SRZ ;  /* 0x00000000000c7805 */ /* 0x000fe4000001ff00 */
[----:B------:R-:W-:Y:S01]  /*9d50*/  ISETP.GE.AND P0, PT, R6, R40, PT ;  /* 0x000000280600720c */ /* 0x000fe20003f06270 */
[----:B------:R-:W-:Y:S01]  /*9d60*/  IMAD R40, R97, -0xc0, R40 ;  /* 0xffffff4061287824 */ /* 0x000fe200078e0228 */
[----:B------:R-:W-:-:S02]  /*9d70*/  CS2R R6, SRZ ;  /* 0x0000000000067805 */ /* 0x000fc4000001ff00 */
[----:B0-----:R-:W-:Y:S02]  /*9d80*/  CS2R R14, SRZ ;  /* 0x00000000000e7805 */ /* 0x001fe4000001ff00 */
[----:B-1----:R-:W-:Y:S02]  /*9d90*/  CS2R R24, SRZ ;  /* 0x0000000000187805 */ /* 0x002fe4000001ff00 */
[----:B------:R-:W-:Y:S02]  /*9da0*/  CS2R R26, SRZ ;  /* 0x00000000001a7805 */ /* 0x000fe4000001ff00 */
[----:B------:R-:W-:Y:S02]  /*9db0*/  CS2R R28, SRZ ;  /* 0x00000000001c7805 */ /* 0x000fe4000001ff00 */
[----:B---3--:R-:W-:Y:S02]  /*9dc0*/  CS2R R30, SRZ ;  /* 0x00000000001e7805 */ /* 0x008fe4000001ff00 */
[----:B------:R-:W-:-:S02]  /*9dd0*/  CS2R R32, SRZ ;  /* 0x0000000000207805 */ /* 0x000fc4000001ff00 */
[----:B------:R-:W-:Y:S01]  /*9de0*/  CS2R R34, SRZ ;  /* 0x0000000000227805 */ /* 0x000fe2000001ff00 */
[----:B------:R-:W-:Y:S06]  /*9df0*/  @P0 BRA `(.L_x_499) ;  /* 0x0000000000a00947 */ /* 0x000fec0003800000 */
[C---:B------:R-:W-:Y:S01]  /*9e00*/  VIADD R4, R16.reuse, 0x10 ;  /* 0x0000001010047836 */ /* 0x040fe20000000000 */
[----:B------:R-:W-:Y:S01]  /*9e10*/  ULDC UR4, c[0x0][0x3f4] ;  /* 0x0000fd0000047ab9 */ /* 0x000fe20000000800 */
[C---:B------:R-:W-:Y:S01]  /*9e20*/  VIADD R5, R16.reuse, 0x20 ;  /* 0x0000002010057836 */ /* 0x040fe20000000000 */
[----:B------:R-:W-:Y:S01]  /*9e30*/  ISETP.GE.AND P2, PT, R16, UR4, PT ;  /* 0x0000000410007c0c */ /* 0x000fe2000bf46270 */
[----:B----4-:R-:W-:Y:S01]  /*9e40*/  IMAD.MOV.U32 R6, RZ, RZ, R3 ;  /* 0x000000ffff067224 */ /* 0x010fe200078e0003 */
[----:B------:R-:W-:Y:S01]  /*9e50*/  ISETP.GE.AND P3, PT, R4, UR4, PT ;  /* 0x0000000404007c0c */ /* 0x000fe2000bf66270 */
[----:B--2---:R-:W-:Y:S01]  /*9e60*/  IMAD.MOV.U32 R7, RZ, RZ, R0 ;  /* 0x000000ffff077224 */ /* 0x004fe200078e0000 */
[----:B------:R-:W-:Y:S01]  /*9e70*/  ISETP.GE.AND P4, PT, R5, UR4, PT ;  /* 0x0000000405007c0c */ /* 0x000fe2000bf86270 */
[----:B------:R-:W-:Y:S01]  /*9e80*/  IMAD.MOV.U32 R8, RZ, RZ, R38 ;  /* 0x000000ffff087224 */ /* 0x000fe200078e0026 */
[----:B------:R-:W-:Y:S01]  /*9e90*/  CS2R R28, SRZ ;  /* 0x00000000001c7805 */ /* 0x000fe2000001ff00 */
[----:B------:R-:W-:Y:S01]  /*9ea0*/  IMAD.MOV.U32 R9, RZ, RZ, R37 ;  /* 0x000000ffff097224 */ /* 0x000fe200078e0025 */
[----:B------:R-:W-:-:S02]  /*9eb0*/  CS2R R30, SRZ ;  /* 0x00000000001e7805 */ /* 0x000fc4000001ff00 */
[----:B------:R-:W-:Y:S02]  /*9ec0*/  CS2R R10, SRZ ;  /* 0x00000000000a7805 */ /* 0x000fe4000001ff00 */
[----:B------:R-:W-:Y:S02]  /*9ed0*/  CS2R R32, SRZ ;  /* 0x0000000000207805 */ /* 0x000fe4000001ff00 */
[----:B------:R-:W-:Y:S01]  /*9ee0*/  CS2R R34, SRZ ;  /* 0x0000000000227805 */ /* 0x000fe2000001ff00 */
[----:B------:R-:W-:Y:S02]  /*9ef0*/  @!P2 IMAD.SHL.U32 R36, R16, 0x2, RZ ;  /* 0x000000021024a824 */ /* 0x000fe400078e00ff */
[----:B------:R-:W-:Y:S02]  /*9f00*/  @!P3 IMAD.SHL.U32 R13, R147, 0x8, RZ ;  /* 0x00000008930db824 */ /* 0x000fe400078e00ff */
[----:B------:R-:W-:Y:S01]  /*9f10*/  @!P4 IMAD.SHL.U32 R39, R150, 0x8, RZ ;  /* 0x000000089627c824 */ /* 0x000fe200078e00ff */
[-C--:B------:R-:W-:Y:S01]  /*9f20*/  @!P2 IADD3 R20, P0, R3, R36.reuse, RZ ;  /* 0x000000240314a210 */ /* 0x080fe20007f1e0ff */
[----:B------:R-:W-:Y:S01]  /*9f30*/  @!P3 IMAD.WIDE R4, R13, 0x2, R6 ;  /* 0x000000020d04b825 */ /* 0x000fe200078e0206 */
[----:B------:R-:W-:-:S02]  /*9f40*/  @!P2 IADD3 R36, P1, R38, R36, RZ ;  /* 0x000000242624a210 */ /* 0x000fc40007f3e0ff */
[----:B------:R-:W-:Y:S01]  /*9f50*/  @!P2 SHF.L.U64.HI R3, R16, 0x1, R17 ;  /* 0x000000011003a819 */ /* 0x000fe20000010211 */
[----:B------:R-:W-:Y:S01]  /*9f60*/  @!P4 IMAD.WIDE R6, R39, 0x2, R6 ;  /* 0x000000022706c825 */ /* 0x000fe200078e0206 */
[----:B------:R0:W5:Y:S03]  /*9f70*/  @!P3 LD.E.128 R28, desc[UR42][R4.64] ;  /* 0x0000002a041cb980 */ /* 0x000166000c101d00 */
[--C-:B------:R-:W-:Y:S01]  /*9f80*/  @!P3 IMAD.WIDE R12, R13, 0x2, R8.reuse ;  /* 0x000000020d0cb825 */ /* 0x100fe200078e0208 */
[----:B------:R1:W5:Y:S03]  /*9f90*/  @!P4 LD.E.128 R32, desc[UR42][R6.64] ;  /* 0x0000002a0620c980 */ /* 0x000366000c101d00 */
[----:B------:R-:W-:Y:S01]  /*9fa0*/  @!P4 IMAD.WIDE R38, R39, 0x2, R8 ;  /* 0x000000022726c825 */ /* 0x000fe200078e0208 */
[----:B------:R-:W-:-:S02]  /*9fb0*/  CS2R R8, SRZ ;  /* 0x0000000000087805 */ /* 0x000fc4000001ff00 */
[----:B------:R-:W-:Y:S02]  /*9fc0*/  CS2R R14, SRZ ;  /* 0x00000000000e7805 */ /* 0x000fe4000001ff00 */
[----:B------:R-:W-:Y:S02]  /*9fd0*/  CS2R R24, SRZ ;  /* 0x0000000000187805 */ /* 0x000fe4000001ff00 */
[----:B------:R-:W-:Y:S02]  /*9fe0*/  CS2R R26, SRZ ;  /* 0x00000000001a7805 */ /* 0x000fe4000001ff00 */
[----:B0-----:R-:W-:Y:S01]  /*9ff0*/  CS2R R4, SRZ ;  /* 0x0000000000047805 */ /* 0x001fe2000001ff00 */
[--C-:B------:R-:W-:Y:S01]  /*a000*/  @!P2 IMAD.X R21, R0, 0x1, R3.reuse, P0 ;  /* 0x000000010015a824 */ /* 0x100fe200000e0603 */
[----:B------:R0:W5:Y:S01]  /*a010*/  @!P3 LD.E.128 R8, desc[UR42][R12.64] ;  /* 0x0000002a0c08b980 */ /* 0x000162000c101d00 */
[----:B-1----:R-:W-:Y:S01]  /*a020*/  CS2R R6, SRZ ;  /* 0x0000000000067805 */ /* 0x002fe2000001ff00 */
[----:B------:R-:W-:-:S02]  /*a030*/  @!P2 IMAD.X R37, R37, 0x1, R3, P1 ;  /* 0x000000012525a824 */ /* 0x000fc400008e0603 */
[----:B------:R1:W5:Y:S04]  /*a040*/  @!P2 LD.E.128 R24, desc[UR42][R20.64] ;  /* 0x0000002a1418a980 */ /* 0x000368000c101d00 */
[----:B------:R1:W5:Y:S01]  /*a050*/  @!P2 LD.E.128 R4, desc[UR42][R36.64] ;  /* 0x0000002a2404a980 */ /* 0x000362000c101d00 */
[----:B0-----:R-:W-:-:S06]  /*a060*/  CS2R R12, SRZ ;  /* 0x00000000000c7805 */ /* 0x001fcc000001ff00 */
[----:B------:R1:W5:Y:S02]  /*a070*/  @!P4 LD.E.128 R12, desc[UR42][R38.64] ;  /* 0x0000002a260cc980 */ /* 0x000364000c101d00 */
.L_x_499:
[----:B------:R-:W-:Y:S05]  /*a080*/  BSYNC B1 ;  /* 0x0000000000017941 */ /* 0x000fea0003800000 */
.L_x_498:
[----:B------:R-:W-:Y:S01]  /*a090*/  ULEA.HI UR4, UR37, UR37, URZ, 0x1 ;  /* 0x0000002525047291 */ /* 0x000fe2000f8f083f */
[----:B----45:R-:W-:Y:S01]  /*a0a0*/  IMAD.MOV.U32 R3, RZ, RZ, R5 ;  /* 0x000000ffff037224 */ /* 0x030fe200078e0005 */
[----:B------:R-:W-:Y:S01]  /*a0b0*/  VIMNMX R40, R40, 0xc0, PT ;  /* 0x000000c028287848 */ /* 0x000fe20003fe0100 */
[----:B--2---:R-:W-:Y:S01]  /*a0c0*/  IMAD.MOV.U32 R0, RZ, RZ, R4 ;  /* 0x000000ffff007224 */ /* 0x004fe200078e0004 */
[----:B------:R-:W-:Y:S01]  /*a0d0*/  ULOP3.LUT UR4, UR4, 0xfffffffe, URZ, 0xc0, !UPT ;  /* 0xfffffffe04047892 */ /* 0x000fe2000f8ec03f */
[----:B-1----:R-:W-:Y:S01]  /*a0e0*/  IMAD.MOV.U32 R20, RZ, RZ, R6 ;  /* 0x000000ffff147224 */ /* 0x002fe200078e0006 */
[----:B------:R-:W-:Y:S01]  /*a0f0*/  PRMT R59, R3, 0x7610, R59 ;  /* 0x00007610033b7816 */ /* 0x000fe2000000003b */
[----:B------:R-:W-:Y:S01]  /*a100*/  IMAD.MOV.U32 R36, RZ, RZ, R8 ;  /* 0x000000ffff247224 */ /* 0x000fe200078e0008 */
[----:B------:R-:W-:Y:S01]  /*a110*/  UIADD3 UR4, UR37, -UR4, URZ ;  /* 0x8000000425047290 */ /* 0x000fe2000fffe03f */
[----:B------:R-:W-:Y:S01]  /*a120*/  IMAD.MOV.U32 R37, RZ, RZ, R9 ;  /* 0x000000ffff257224 */ /* 0x000fe200078e0009 */
[----:B------:R-:W-:Y:S01]  /*a130*/  PRMT R20, R20, 0x5410, R0 ;  /* 0x0000541014147816 */ /* 0x000fe20000000000 */
        /* <DEDUP_REMOVED lines=40> */
[----:B------:R-:W-:-:S02]  /*a3c0*/  ISETP.GE.AND P1, PT, R139, R40, PT ;  /* 0x000000288b00720c */ /* 0x000fc40003f26270 */
[----:B------:R-:W-:Y:S02]  /*a3d0*/  PRMT R47, R37, 0x7610, R47 ;  /* 0x00007610252f7816 */ /* 0x000fe4000000002f */
[----:B------:R-:W-:Y:S01]  /*a3e0*/  PRMT R48, R38, 0x7610, R48 ;  /* 0x0000761026307816 */ /* 0x000fe20000000030 */
[----:B0-----:R-:W-:Y:S08]  /*a3f0*/  @!P0 BRA `(.L_x_501) ;  /* 0x0000011000d08947 */ /* 0x001ff00003800000 */
.L_x_704:
[----:B------:R-:W-:Y:S05]  /*a400*/  BSYNC B1 ;  /* 0x0000000000017941 */ /* 0x000fea0003800000 */
.L_x_500:
[----:B------:R-:W-:Y:S02]  /*a410*/  PRMT R49, R0, 0x7610, R49 ;  /* 0x0000761000317816 */ /* 0x000fe40000000031 */
[----:B------:R-:W-:Y:S01]  /*a420*/  PRMT R50, R36, 0x7610, R50 ;  /* 0x0000761024327816 */ /* 0x000fe20000000032 */
[----:B------:R-:W-:Y:S06]  /*a430*/  @P1 BRA `(.L_x_486) ;  /* 0x0000001400581947 */ /* 0x000fec0003800000 */
[----:B0-----:R-:W0:Y:S01]  /*a440*/  LDC R3, c[0x0][0x3f4] ;  /* 0x0000fd00ff037b82 */ /* 0x001e220000000800 */
[C---:B------:R-:W-:Y:S01]  /*a450*/  VIADD R0, R16.reuse, 0x10 ;  /* 0x0000001010007836 */ /* 0x040fe20000000000 */
[----:B------:R-:W-:Y:S01]  /*a460*/  BSSY B1, `(.L_x_502) ;  /* 0x000006e000017945 */ /* 0x000fe20003800000 */
[C---:B------:R-:W-:Y:S01]  /*a470*/  VIADD R36, R16.reuse, 0x20 ;  /* 0x0000002010247836 */ /* 0x040fe20000000000 */
[-C--:B0-----:R-:W-:Y:S02]  /*a480*/  ISETP.GE.AND P0, PT, R16, R3.reuse, PT ;  /* 0x000000031000720c */ /* 0x081fe40003f06270 */
[-C--:B------:R-:W-:Y:S02]  /*a490*/  ISETP.GE.AND P1, PT, R0, R3.reuse, PT ;  /* 0x000000030000720c */ /* 0x080fe40003f26270 */
[----:B------:R-:W-:-:S09]  /*a4a0*/  ISETP.GE.AND P2, PT, R36, R3, PT ;  /* 0x000000032400720c */ /* 0x000fd20003f46270 */
[----:B------:R-:W-:Y:S05]  /*a4b0*/  @P0 BRA `(.L_x_503) ;  /* 0x0000000400a00947 */ /* 0x000fea0003800000 */
[----:B------:R-:W2:Y:S04]  /*a4c0*/  LDL R37, [R1+0xa0] ;  /* 0x0000a00001257983 */ /* 0x000ea80000100800 */
[----:B------:R-:W3:Y:S01]  /*a4d0*/  LDL R74, [R1+0xcc] ;  /* 0x0000cc00014a7983 */ /* 0x000ee20000100800 */
[--C-:B------:R-:W-:Y:S02]  /*a4e0*/  SHF.R.U64 R63, R24, 0x10, R25.reuse ;  /* 0x00000010183f7819 */ /* 0x100fe40000001219 */
[----:B------:R-:W-:Y:S02]  /*a4f0*/  SHF.R.U32.HI R52, RZ, 0x10, R25 ;  /* 0x00000010ff347819 */ /* 0x000fe40000011619 */
[----:B------:R-:W-:Y:S02]  /*a500*/  SHF.R.U64 R62, R4, 0x10, R5 ;  /* 0x00000010043e7819 */ /* 0x000fe40000001205 */
[----:B------:R-:W-:-:S02]  /*a510*/  SHF.R.U64 R25, R26, 0x10, R27 ;  /* 0x000000101a197819 */ /* 0x000fc4000000121b */
[----:B------:R-:W-:Y:S02]  /*a520*/  SHF.R.U64 R24, R6, 0x10, R7 ;  /* 0x0000001006187819 */ /* 0x000fe40000001207 */
[----:B------:R-:W-:Y:S02]  /*a530*/  SHF.R.U32.HI R51, RZ, 0x10, R5 ;  /* 0x00000010ff337819 */ /* 0x000fe40000011605 */
[----:B------:R-:W-:Y:S02]  /*a540*/  SHF.R.U32.HI R4, RZ, 0x10, R7 ;  /* 0x00000010ff047819 */ /* 0x000fe40000011607 */
[----:B------:R-:W-:Y:S02]  /*a550*/  PRMT R62, R20, 0x5432, R62 ;  /* 0x00005432143e7816 */ /* 0x000fe4000000003e */
[----:B------:R-:W-:Y:S02]  /*a560*/  PRMT R63, R64, 0x5410, R63 ;  /* 0x00005410403f7816 */ /* 0x000fe4000000003f */
[----:B------:R-:W-:Y:S01]  /*a570*/  PRMT R6, R65, 0x5410, R25 ;  /* 0x0000541041067816 */ /* 0x000fe20000000019 */
[----:B------:R-:W-:Y:S01]  /*a580*/  IMAD.U32 R69, R62, 0x10000, RZ ;  /* 0x000100003e457824 */ /* 0x000fe200078e00ff */
[----:B------:R-:W-:-:S02]  /*a590*/  PRMT R7, R21, 0x5432, R24 ;  /* 0x0000543215077816 */ /* 0x000fc40000000018 */
[----:B------:R-:W-:Y:S02]  /*a5a0*/  PRMT R51, R59, 0x5410, R51 ;  /* 0x000054103b337816 */ /* 0x000fe40000000033 */
[----:B------:R-:W-:Y:S02]  /*a5b0*/  SHF.R.U32.HI R26, RZ, 0x10, R27 ;  /* 0x00000010ff1a7819 */ /* 0x000fe4000001161b */
[----:B------:R-:W-:Y:S01]  /*a5c0*/  PRMT R52, R46, 0x5432, R52 ;  /* 0x000054322e347816 */ /* 0x000fe20000000034 */
[----:B------:R-:W-:Y:S01]  /*a5d0*/  IMAD.U32 R70, R51, 0x10000, RZ ;  /* 0x0001000033467824 */ /* 0x000fe200078e00ff */
[----:B------:R-:W-:Y:S02]  /*a5e0*/  PRMT R5, R47, 0x5432, R26 ;  /* 0x000054322f057816 */ /* 0x000fe4000000001a */
[----:B------:R-:W-:Y:S02]  /*a5f0*/  PRMT R4, R45, 0x5432, R4 ;  /* 0x000054322d047816 */ /* 0x000fe40000000004 */
[----:B------:R-:W-:-:S02]  /*a600*/  LOP3.LUT R51, R51, 0xffff0000, RZ, 0xc0, !PT ;  /* 0xffff000033337812 */ /* 0x000fc400078ec0ff */
[----:B--2---:R-:W-:-:S04]  /*a610*/  LEA.HI R0, R3, R37, RZ, 0x1d ;  /* 0x0000002503007211 */ /* 0x004fc800078fe8ff */
[----:B------:R-:W-:-:S04]  /*a620*/  SHF.R.S32.HI R37, RZ, 0x1f, R0 ;  /* 0x0000001fff257819 */ /* 0x000fc80000011400 */
[----:B------:R-:W-:Y:S01]  /*a630*/  LEA.HI R36, R37, R0, RZ, 0x2 ;  /* 0x0000000025247211 */ /* 0x000fe200078f10ff */
[----:B------:R-:W-:-:S03]  /*a640*/  IMAD.SHL.U32 R37, R0, 0x8, RZ ;  /* 0x0000000800257824 */ /* 0x000fc600078e00ff */
[----:B------:R-:W-:Y:S02]  /*a650*/  SHF.R.S32.HI R39, RZ, 0x2, R36 ;  /* 0x00000002ff277819 */ /* 0x000fe40000011424 */
[----:B------:R-:W-:-:S03]  /*a660*/  LOP3.LUT R0, R144, 0x18, R37, 0xf8, !PT ;  /* 0x0000001890007812 */ /* 0x000fc600078ef825 */
[----:B------:R-:W-:Y:S01]  /*a670*/  IMAD R39, R39, 0x1800, R146 ;  /* 0x0000180027277824 */ /* 0x000fe200078e0292 */
[----:B------:R-:W-:-:S05]  /*a680*/  LOP3.LUT R0, R0, R145, RZ, 0x3c, !PT ;  /* 0x0000009100007212 */ /* 0x000fca00078e3cff */
[----:B------:R-:W-:Y:S02]  /*a690*/  IMAD.IADD R41, R39, 0x1, R0 ;  /* 0x0000000127297824 */ /* 0x000fe400078e0200 */
[----:B---3--:R-:W0:Y:S02]  /*a6a0*/  LDS.128 R36, [R74] ;  /* 0x000000004a247984 */ /* 0x008e240000000c00 */
[----:B------:R-:W-:-:S05]  /*a6b0*/  IMAD R0, R41, 0x2, R2 ;  /* 0x0000000229007824 */ /* 0x000fca00078e0202 */
[----:B------:R-:W1:Y:S01]  /*a6c0*/  LDS.128 R40, [R0+0xc400] ;  /* 0x00c4000000287984 */ /* 0x000e620000000c00 */
[C---:B0-----:R-:W-:Y:S01]  /*a6d0*/  IMAD.U32 R25, R38.reuse, 0x10000, RZ ;  /* 0x0001000026197824 */ /* 0x041fe200078e00ff */
[----:B------:R-:W-:Y:S01]  /*a6e0*/  LOP3.LUT R24, R38, 0xffff0000, RZ, 0xc0, !PT ;  /* 0xffff000026187812 */ /* 0x000fe200078ec0ff */
[C---:B------:R-:W-:Y:S01]  /*a6f0*/  IMAD.U32 R65, R39.reuse, 0x10000, RZ ;  /* 0x0001000027417824 */ /* 0x040fe200078e00ff */
[----:B------:R-:W-:Y:S01]  /*a700*/  LOP3.LUT R38, R39, 0xffff0000, RZ, 0xc0, !PT ;  /* 0xffff000027267812 */ /* 0x000fe200078ec0ff */
[C---:B------:R-:W-:Y:S01]  /*a710*/  IMAD.U32 R64, R36.reuse, 0x10000, RZ ;  /* 0x0001000024407824 */ /* 0x040fe200078e00ff */
[----:B------:R-:W-:Y:S01]  /*a720*/  LOP3.LUT R26, R36, 0xffff0000, RZ, 0xc0, !PT ;  /* 0xffff0000241a7812 */ /* 0x000fe200078ec0ff */
[----:B------:R-:W-:Y:S01]  /*a730*/  IMAD.U32 R66, R37, 0x10000, RZ ;  /* 0x0001000025427824 */ /* 0x000fe200078e00ff */
[C---:B-1----:R-:W-:Y:S01]  /*a740*/  LOP3.LUT R59, R40.reuse, 0xffff0000, RZ, 0xc0, !PT ;  /* 0xffff0000283b7812 */ /* 0x042fe200078ec0ff */
[----:B------:R-:W-:Y:S01]  /*a750*/  IMAD.U32 R39, R40, 0x10000, RZ ;  /* 0x0001000028277824 */ /* 0x000fe200078e00ff */
[C---:B------:R-:W-:Y:S01]  /*a760*/  LOP3.LUT R40, R41.reuse, 0xffff0000, RZ, 0xc0, !PT ;  /* 0xffff000029287812 */ /* 0x040fe200078ec0ff */
[----:B------:R-:W-:Y:S01]  /*a770*/  IMAD.U32 R67, R41, 0x10000, RZ ;  /* 0x0001000029437824 */ /* 0x000fe200078e00ff */
[----:B------:R-:W-:Y:S01]  /*a780*/  LOP3.LUT R36, R37, 0xffff0000, RZ, 0xc0, !PT ;  /* 0xffff000025247812 */ /* 0x000fe200078ec0ff */
[----:B------:R-:W-:-:S02]  /*a790*/  IMAD.U32 R41, R63, 0x10000, RZ ;  /* 0x000100003f297824 */ /* 0x000fc400078e00ff */
[C---:B------:R-:W-:Y:S01]  /*a7a0*/  FMUL.FTZ R71, R39.reuse, R69 ;  /* 0x0000004527477220 */ /* 0x040fe20000410000 */
[C---:B------:R-:W-:Y:S01]  /*a7b0*/  IMAD.U32 R37, R42.reuse, 0x10000, RZ ;  /* 0x000100002a257824 */ /* 0x040fe200078e00ff */
[----:B------:R-:W-:Y:S01]  /*a7c0*/  LOP3.LUT R27, R42, 0xffff0000, RZ, 0xc0, !PT ;  /* 0xffff00002a1b7812 */ /* 0x000fe200078ec0ff */
[-C--:B------:R-:W-:Y:S01]  /*a7d0*/  FMUL.FTZ R73, R39, R41.reuse ;  /* 0x0000002927497220 */ /* 0x080fe20000410000 */
[C---:B------:R-:W-:Y:S01]  /*a7e0*/  IMAD.U32 R68, R43.reuse, 0x10000, RZ ;  /* 0x000100002b447824 */ /* 0x040fe200078e00ff */
[----:B------:R-:W-:Y:S01]  /*a7f0*/  LOP3.LUT R42, R43, 0xffff0000, RZ, 0xc0, !PT ;  /* 0xffff00002b2a7812 */ /* 0x000fe200078ec0ff */
[----:B------:R-:W-:Y:S01]  /*a800*/  FFMA.FTZ R39, R64, R41, -R71 ;  /* 0x0000002940277223 */ /* 0x000fe20000010847 */
[----:B------:R-:W-:Y:S02]  /*a810*/  IMAD.U32 R43, R52, 0x10000, RZ ;  /* 0x00010000342b7824 */ /* 0x000fe400078e00ff */
[----:B------:R-:W-:Y:S01]  /*a820*/  FFMA.FTZ R41, R64, R69, R73 ;  /* 0x0000004540297223 */ /* 0x000fe20000010049 */
[----:B------:R-:W-:-:S02]  /*a830*/  IMAD.U32 R71, R4, 0x10000, RZ ;  /* 0x0001000004477824 */ /* 0x000fc400078e00ff */
[-C--:B------:R-:W-:Y:S01]  /*a840*/  FMUL.FTZ R75, R67, R70.reuse ;  /* 0x00000046434b7220 */ /* 0x080fe20000410000 */
[----:B------:R-:W-:Y:S02]  /*a850*/  IMAD.U32 R69, R5, 0x10000, RZ ;  /* 0x0001000005457824 */ /* 0x000fe400078e00ff */
[----:B------:R-:W-:Y:S01]  /*a860*/  FMUL.FTZ R73, R67, R43 ;  /* 0x0000002b43497220 */ /* 0x000fe20000410000 */
[----:B------:R-:W-:Y:S01]  /*a870*/  FMUL.FTZ R72, R68, R71 ;  /* 0x0000004744487220 */ /* 0x000fe20000410000 */
[----:B------:R-:W-:Y:S01]  /*a880*/  LOP3.LUT R67, R62, 0xffff0000, RZ, 0xc0, !PT ;  /* 0xffff00003e437812 */ /* 0x000fe200078ec0ff */
[----:B------:R-:W-:Y:S01]  /*a890*/  FMUL.FTZ R68, R68, R69 ;  /* 0x0000004544447220 */ /* 0x000fe20000410000 */
[C---:B------:R-:W-:Y:S01]  /*a8a0*/  FFMA.FTZ R43, R66.reuse, R43, -R75 ;  /* 0x0000002b422b7223 */ /* 0x040fe2000001084b */
[----:B------:R-:W-:Y:S01]  /*a8b0*/  FFMA.FTZ R64, R66, R70, R73 ;  /* 0x0000004642407223 */ /* 0x000fe20000010049 */
[----:B------:R-:W-:Y:S01]  /*a8c0*/  LOP3.LUT R66, R63, 0xffff0000, RZ, 0xc0, !PT ;  /* 0xffff00003f427812 */ /* 0x000fe200078ec0ff */
[C---:B------:R-:W-:Y:S01]  /*a8d0*/  FFMA.FTZ R62, R65.reuse, R69, -R72 ;  /* 0x00000045413e7223 */ /* 0x040fe20000010848 */
[----:B------:R-:W-:Y:S01]  /*a8e0*/  FFMA.FTZ R63, R65, R71, R68 ;  /* 0x00000047413f7223 */ /* 0x000fe20000010044 */
[C---:B------:R-:W-:Y:S01]  /*a8f0*/  FMUL.FTZ R69, R59.reuse, R67 ;  /* 0x000000433b457220 */ /* 0x040fe20000410000 */
[----:B------:R-:W-:Y:S01]  /*a900*/  LOP3.LUT R65, R52, 0xffff0000, RZ, 0xc0, !PT ;  /* 0xffff000034417812 */ /* 0x000fe200078ec0ff */
[----:B------:R-:W-:Y:S01]  /*a910*/  FMUL.FTZ R59, R59, R66 ;  /* 0x000000423b3b7220 */ /* 0x000fe20000410000 */
[----:B------:R-:W-:-:S02]  /*a920*/  IMAD.U32 R52, R6, 0x10000, RZ ;  /* 0x0001000006347824 */ /* 0x000fc400078e00ff */
[----:B------:R-:W-:Y:S01]  /*a930*/  FFMA.FTZ R68, R26, R66, -R69 ;  /* 0x000000421a447223 */ /* 0x000fe20000010845 */
[C---:B------:R-:W-:Y:S01]  /*a940*/  FMUL.FTZ R69, R40.reuse, R51 ;  /* 0x0000003328457220 */ /* 0x040fe20000410000 */
[-C--:B------:R-:W-:Y:S01]  /*a950*/  FMUL.FTZ R70, R40, R65.reuse ;  /* 0x0000004128467220 */ /* 0x080fe20000410000 */
[----:B------:R-:W-:Y:S01]  /*a960*/  IMAD.U32 R66, R7, 0x10000, RZ ;  /* 0x0001000007427824 */ /* 0x000fe200078e00ff */
[----:B------:R-:W-:Y:S01]  /*a970*/  LOP3.LUT R6, R6, 0xffff0000, RZ, 0xc0, !PT ;  /* 0xffff000006067812 */ /* 0x000fe200078ec0ff */
[C---:B------:R-:W-:Y:S01]  /*a980*/  FFMA.FTZ R40, R36.reuse, R65, -R69 ;  /* 0x0000004124287223 */ /* 0x040fe20000010845 */
[----:B------:R-:W-:Y:S01]  /*a990*/  FFMA.FTZ R51, R36, R51, R70 ;  /* 0x0000003324337223 */ /* 0x000fe20000010046 */
[C---:B------:R-:W-:Y:S01]  /*a9a0*/  FMUL.FTZ R72, R37.reuse, R66 ;  /* 0x0000004225487220 */ /* 0x040fe20000410000 */
[-C--:B------:R-:W-:Y:S01]  /*a9b0*/  FMUL.FTZ R36, R37, R52.reuse ;  /* 0x0000003425247220 */ /* 0x080fe20000410000 */
[----:B------:R-:W-:Y:S01]  /*a9c0*/  LOP3.LUT R7, R7, 0xffff0000, RZ, 0xc0, !PT ;  /* 0xffff000007077812 */ /* 0x000fe200078ec0ff */
[----:B------:R-:W-:Y:S01]  /*a9d0*/  FFMA.FTZ R26, R26, R67, R59 ;  /* 0x000000431a1a7223 */ /* 0x000fe2000001003b */
[----:B------:R-:W-:Y:S01]  /*a9e0*/  LOP3.LUT R37, R4, 0xffff0000, RZ, 0xc0, !PT ;  /* 0xffff000004257812 */ /* 0x000fe200078ec0ff */
[----:B------:R-:W-:Y:S01]  /*a9f0*/  FFMA.FTZ R72, R25, R52, -R72 ;  /* 0x0000003419487223 */ /* 0x000fe20000010848 */
[----:B------:R-:W-:Y:S01]  /*aa00*/  LOP3.LUT R5, R5, 0xffff0000, RZ, 0xc0, !PT ;  /* 0xffff000005057812 */ /* 0x000fe200078ec0ff */
[----:B------:R-:W-:Y:S01]  /*aa10*/  FFMA.FTZ R36, R25, R66, R36 ;  /* 0x0000004219247223 */ /* 0x000fe20000010024 */
[CC--:B------:R-:W-:Y:S01]  /*aa20*/  FMUL.FTZ R4, R27.reuse, R6.reuse ;  /* 0x000000061b047220 */ /* 0x0c0fe20000410000 */
[----:B------:R-:W-:Y:S01]  /*aa30*/  FMUL.FTZ R25, R27, R7 ;  /* 0x000000071b197220 */ /* 0x000fe20000410000 */
[C---:B------:R-:W-:Y:S01]  /*aa40*/  FMUL.FTZ R59, R42.reuse, R37 ;  /* 0x000000252a3b7220 */ /* 0x040fe20000410000 */
[----:B------:R-:W-:Y:S01]  /*aa50*/  FMUL.FTZ R42, R42, R5 ;  /* 0x000000052a2a7220 */ /* 0x000fe20000410000 */
[C---:B------:R-:W-:Y:S01]  /*aa60*/  FFMA.FTZ R7, R24.reuse, R7, R4 ;  /* 0x0000000718077223 */ /* 0x040fe20000010004 */
[----:B------:R-:W-:Y:S01]  /*aa70*/  FFMA.FTZ R27, R24, R6, -R25 ;  /* 0x00000006181b7223 */ /* 0x000fe20000010819 */
[C---:B------:R-:W-:Y:S01]  /*aa80*/  FFMA.FTZ R59, R38.reuse, R5, -R59 ;  /* 0x00000005263b7223 */ /* 0x040fe2000001083b */
[----:B------:R-:W-:Y:S01]  /*aa90*/  FFMA.FTZ R42, R38, R37, R42 ;  /* 0x00000025262a7223 */ /* 0x000fe2000001002a */
[----:B------:R-:W-:-:S02]  /*aaa0*/  F2FP.BF16.F32.PACK_AB R24, R26, R41 ;  /* 0x000000291a18723e */ /* 0x000fc400000010ff */
[----:B------:R-:W-:Y:S02]  /*aab0*/  F2FP.BF16.F32.PACK_AB R26, R7, R36 ;  /* 0x00000024071a723e */ /* 0x000fe400000010ff */
[----:B------:R-:W-:Y:S02]  /*aac0*/  F2FP.BF16.F32.PACK_AB R4, R68, R39 ;  /* 0x000000274404723e */ /* 0x000fe400000010ff */
[----:B------:R-:W-:Y:S02]  /*aad0*/  F2FP.BF16.F32.PACK_AB R5, R40, R43 ;  /* 0x0000002b2805723e */ /* 0x000fe400000010ff */
[----:B------:R-:W-:Y:S02]  /*aae0*/  F2FP.BF16.F32.PACK_AB R6, R27, R72 ;  /* 0x000000481b06723e */ /* 0x000fe400000010ff */
[----:B------:R-:W-:Y:S02]  /*aaf0*/  F2FP.BF16.F32.PACK_AB R7, R59, R62 ;  /* 0x0000003e3b07723e */ /* 0x000fe400000010ff */
[----:B------:R-:W-:-:S02]  /*ab00*/  F2FP.BF16.F32.PACK_AB R25, R51, R64 ;  /* 0x000000403319723e */ /* 0x000fc400000010ff */
[----:B------:R-:W-:Y:S01]  /*ab10*/  F2FP.BF16.F32.PACK_AB R27, R42, R63 ;  /* 0x0000003f2a1b723e */ /* 0x000fe200000010ff */
[----:B------:R0:W-:Y:S04]  /*ab20*/  STS.128 [R74], R4 ;  /* 0x000000044a007388 */ /* 0x0001e80000000c00 */
[----:B------:R0:W-:Y:S02]  /*ab30*/  STS.128 [R0+0xc400], R24 ;  /* 0x00c4001800007388 */ /* 0x0001e40000000c00 */
.L_x_503:
[----:B------:R-:W-:Y:S05]  /*ab40*/  BSYNC B1 ;  /* 0x0000000000017941 */ /* 0x000fea0003800000 */
.L_x_502:
[----:B------:R-:W-:Y:S04]  /*ab50*/  BSSY B1, `(.L_x_504) ;  /* 0x0000073000017945 */ /* 0x000fe80003800000 */
[----:B------:R-:W-:Y:S05]  /*ab60*/  @P1 BRA `(.L_x_505) ;  /* 0x0000000400c41947 */ /* 0x000fea0003800000 */
[----:B0-----:R-:W2:Y:S01]  /*ab70*/  LDL R0, [R1+0x20] ;  /* 0x0000200001007983 */ /* 0x001ea20000100800 */
[--C-:B------:R-:W-:Y:S02]  /*ab80*/  SHF.R.U64 R28, R28, 0x10, R29.reuse ;  /* 0x000000101c1c7819 */ /* 0x100fe4000000121d */
[----:B------:R-:W-:Y:S02]  /*ab90*/  SHF.R.U32.HI R39, RZ, 0x10, R29 ;  /* 0x00000010ff277819 */ /* 0x000fe4000001161d */
[--C-:B------:R-:W-:Y:S02]  /*aba0*/  SHF.R.U64 R29, R8, 0x10, R9.reuse ;  /* 0x00000010081d7819 */ /* 0x100fe40000001209 */
[----:B------:R-:W-:Y:S02]  /*abb0*/  SHF.R.U32.HI R8, RZ, 0x10, R9 ;  /* 0x00000010ff087819 */ /* 0x000fe40000011609 */
[----:B------:R-:W-:Y:S02]  /*abc0*/  PRMT R54, R54, 0x5410, R29 ;  /* 0x0000541036367816 */ /* 0x000fe4000000001d */
[----:B------:R-:W-:-:S02]  /*abd0*/  SHF.R.U64 R9, R10, 0x10, R11 ;  /* 0x000000100a097819 */ /* 0x000fc4000000120b */
[----:B------:R-:W-:Y:S02]  /*abe0*/  PRMT R61, R61, 0x5410, R28 ;  /* 0x000054103d3d7816 */ /* 0x000fe4000000001c */
[--C-:B------:R-:W-:Y:S02]  /*abf0*/  SHF.R.U64 R37, R30, 0x10, R31.reuse ;  /* 0x000000101e257819 */ /* 0x100fe4000000121f */
[----:B------:R-:W-:Y:S01]  /*ac00*/  SHF.R.U32.HI R30, RZ, 0x10, R31 ;  /* 0x00000010ff1e7819 */ /* 0x000fe2000001161f */
[----:B------:R-:W-:Y:S01]  /*ac10*/  IMAD.U32 R38, R61, 0x10000, RZ ;  /* 0x000100003d267824 */ /* 0x000fe200078e00ff */
[----:B------:R-:W-:Y:S02]  /*ac20*/  SHF.R.U32.HI R10, RZ, 0x10, R11 ;  /* 0x00000010ff0a7819 */ /* 0x000fe4000001160b */
[----:B------:R-:W-:Y:S01]  /*ac30*/  PRMT R60, R60, 0x5410, R39 ;  /* 0x000054103c3c7816 */ /* 0x000fe20000000027 */
[----:B------:R-:W-:Y:S01]  /*ac40*/  IMAD.U32 R39, R54, 0x10000, RZ ;  /* 0x0001000036277824 */ /* 0x000fe200078e00ff */
[----:B------:R-:W-:-:S02]  /*ac50*/  PRMT R55, R55, 0x5410, R8 ;  /* 0x0000541037377816 */ /* 0x000fc40000000008 */
[----:B------:R-:W-:Y:S02]  /*ac60*/  PRMT R56, R56, 0x5410, R9 ;  /* 0x0000541038387816 */ /* 0x000fe40000000009 */
[----:B------:R-:W-:Y:S01]  /*ac70*/  PRMT R57, R57, 0x5410, R30 ;  /* 0x0000541039397816 */ /* 0x000fe2000000001e */
[----:B------:R-:W-:Y:S01]  /*ac80*/  IMAD.U32 R41, R55, 0x10000, RZ ;  /* 0x0001000037297824 */ /* 0x000fe200078e00ff */
[----:B------:R-:W-:Y:S02]  /*ac90*/  PRMT R53, R53, 0x5410, R10 ;  /* 0x0000541035357816 */ /* 0x000fe4000000000a */
[----:B------:R-:W-:Y:S02]  /*aca0*/  PRMT R58, R58, 0x5410, R37 ;  /* 0x000054103a3a7816 */ /* 0x000fe40000000025 */
[----:B------:R-:W-:Y:S02]  /*acb0*/  LOP3.LUT R54, R54, 0xffff0000, RZ, 0xc0, !PT ;  /* 0xffff000036367812 */ /* 0x000fe400078ec0ff */
[----:B------:R-:W-:Y:S01]  /*acc0*/  LOP3.LUT R61, R61, 0xffff0000, RZ, 0xc0, !PT ;  /* 0xffff00003d3d7812 */ /* 0x000fe200078ec0ff */
[----:B--2---:R-:W-:Y:S01]  /*acd0*/  IMAD.IADD R4, R142, 0x1, R0 ;  /* 0x000000018e047824 */ /* 0x004fe200078e0200 */
[----:B------:R-:W-:-:S04]  /*ace0*/  LEA.HI R0, R3, R147, RZ, 0x1d ;  /* 0x0000009303007211 */ /* 0x000fc800078fe8ff */
[----:B------:R-:W-:Y:S02]  /*acf0*/  SHF.R.S32.HI R5, RZ, 0x1f, R4 ;  /* 0x0000001fff057819 */ /* 0x000fe40000011404 */
[----:B------:R-:W-:Y:S02]  /*ad00*/  SHF.R.S32.HI R7, RZ, 0x1f, R0 ;  /* 0x0000001fff077819 */ /* 0x000fe40000011400 */
[CC--:B------:R-:W-:Y:S02]  /*ad10*/  LEA.HI R6, R5.reuse, R4.reuse, RZ, 0x5 ;  /* 0x0000000405067211 */ /* 0x0c0fe400078f28ff */
[----:B------:R-:W-:Y:S02]  /*ad20*/  LEA.HI R5, R5, R4, RZ, 0x3 ;  /* 0x0000000405057211 */ /* 0x000fe400078f18ff */
[----:B------:R-:W-:Y:S02]  /*ad30*/  SHF.R.S32.HI R25, RZ, 0x5, R6 ;  /* 0x00000005ff197819 */ /* 0x000fe40000011406 */
[----:B------:R-:W-:Y:S01]  /*ad40*/  LOP3.LUT R4, R144, 0x18, R5, 0xf8, !PT ;  /* 0x0000001890047812 */ /* 0x000fe200078ef805 */
[----:B------:R-:W-:Y:S01]  /*ad50*/  IMAD.SHL.U32 R5, R0, 0x8, RZ ;  /* 0x0000000800057824 */ /* 0x000fe200078e00ff */
[----:B------:R-:W-:Y:S01]  /*ad60*/  LEA.HI R7, R7, R0, RZ, 0x2 ;  /* 0x0000000007077211 */ /* 0x000fe200078f10ff */
[----:B------:R-:W-:Y:S01]  /*ad70*/  IMAD R25, R25, 0x1800, R146 ;  /* 0x0000180019197824 */ /* 0x000fe200078e0292 */
[----:B------:R-:W-:-:S02]  /*ad80*/  LOP3.LUT R4, R4, R145, RZ, 0x3c, !PT ;  /* 0x0000009104047212 */ /* 0x000fc400078e3cff */
[----:B------:R-:W-:Y:S02]  /*ad90*/  LOP3.LUT R0, R144, 0x18, R5, 0xf8, !PT ;  /* 0x0000001890007812 */ /* 0x000fe400078ef805 */
[----:B------:R-:W-:Y:S01]  /*ada0*/  SHF.R.S32.HI R7, RZ, 0x2, R7 ;  /* 0x00000002ff077819 */ /* 0x000fe20000011407 */
[----:B------:R-:W-:Y:S01]  /*adb0*/  IMAD.IADD R25, R25, 0x1, R4 ;  /* 0x0000000119197824 */ /* 0x000fe200078e0204 */
[----:B------:R-:W-:-:S03]  /*adc0*/  LOP3.LUT R4, R0, R145, RZ, 0x3c, !PT ;  /* 0x0000009100047212 */ /* 0x000fc600078e3cff */
[----:B------:R-:W-:Y:S01]  /*add0*/  IMAD R7, R7, 0x1800, R146 ;  /* 0x0000180007077824 */ /* 0x000fe200078e0292 */
[----:B------:R-:W-:-:S03]  /*ade0*/  LEA R0, R25, UR38, 0x1 ;  /* 0x0000002619007c11 */ /* 0x000fc6000f8e08ff */
[----:B------:R-:W-:Y:S02]  /*adf0*/  IMAD.IADD R25, R7, 0x1, R4 ;  /* 0x0000000107197824 */ /* 0x000fe400078e0204 */
[----:B------:R-:W0:Y:S02]  /*ae00*/  LDS.128 R4, [R0] ;  /* 0x0000000000047984 */ /* 0x000e240000000c00 */
        /* <DEDUP_REMOVED lines=8> */
[C---:B------:R-:W-:Y:S01]  /*ae90*/  IMAD.U32 R30, R7.reuse, 0x10000, RZ ;  /* 0x00010000071e7824 */ /* 0x040fe200078e00ff */
[----:B------:R-:W-:Y:S01]  /*aea0*/  LOP3.LUT R6, R7, 0xffff0000, RZ, 0xc0, !PT ;  /* 0xffff000007067812 */ /* 0x000fe200078ec0ff */
[----:B-1----:R-:W-:Y:S01]  /*aeb0*/  IMAD.U32 R8, R24, 0x10000, RZ ;  /* 0x0001000018087824 */ /* 0x002fe200078e00ff */
[----:B------:R-:W-:Y:S01]  /*aec0*/  LOP3.LUT R7, R26, 0xffff0000, RZ, 0xc0, !PT ;  /* 0xffff00001a077812 */ /* 0x000fe200078ec0ff */
[----:B------:R-:W-:Y:S01]  /*aed0*/  IMAD.U32 R10, R25, 0x10000, RZ ;  /* 0x00010000190a7824 */ /* 0x000fe200078e00ff */
[----:B------:R-:W-:Y:S01]  /*aee0*/  LOP3.LUT R24, R24, 0xffff0000, RZ, 0xc0, !PT ;  /* 0xffff000018187812 */ /* 0x000fe200078ec0ff */
[----:B------:R-:W-:Y:S01]  /*aef0*/  FMUL.FTZ R40, R8, R39 ;  /* 0x0000002708287220 */ /* 0x000fe20000410000 */
[----:B------:R-:W-:Y:S01]  /*af00*/  IMAD.U32 R31, R26, 0x10000, RZ ;  /* 0x000100001a1f7824 */ /* 0x000fe200078e00ff */
[C---:B------:R-:W-:Y:S01]  /*af10*/  LOP3.LUT R26, R27.reuse, 0xffff0000, RZ, 0xc0, !PT ;  /* 0xffff00001b1a7812 */ /* 0x040fe200078ec0ff */
[----:B------:R-:W-:-:S02]  /*af20*/  IMAD.U32 R37, R27, 0x10000, RZ ;  /* 0x000100001b257824 */ /* 0x000fc400078e00ff */
[-C--:B------:R-:W-:Y:S01]  /*af30*/  FMUL.FTZ R42, R8, R38.reuse ;  /* 0x00000026082a7220 */ /* 0x080fe20000410000 */
[----:B------:R-:W-:Y:S02]  /*af40*/  IMAD.U32 R27, R60, 0x10000, RZ ;  /* 0x000100003c1b7824 */ /* 0x000fe400078e00ff */
[----:B------:R-:W-:Y:S01]  /*af50*/  FFMA.FTZ R8, R9, R38, -R40 ;  /* 0x0000002609087223 */ /* 0x000fe20000010828 */
[C---:B------:R-:W-:Y:S01]  /*af60*/  FMUL.FTZ R43, R10.reuse, R41 ;  /* 0x000000290a2b7220 */ /* 0x040fe20000410000 */
[----:B------:R-:W-:Y:S02]  /*af70*/  IMAD.U32 R40, R53, 0x10000, RZ ;  /* 0x0001000035287824 */ /* 0x000fe400078e00ff */
[----:B------:R-:W-:Y:S01]  /*af80*/  FFMA.FTZ R9, R9, R39, R42 ;  /* 0x0000002709097223 */ /* 0x000fe2000001002a */
[----:B------:R-:W-:Y:S02]  /*af90*/  IMAD.U32 R38, R57, 0x10000, RZ ;  /* 0x0001000039267824 */ /* 0x000fe400078e00ff */
[-C--:B------:R-:W-:Y:S01]  /*afa0*/  FMUL.FTZ R39, R10, R27.reuse ;  /* 0x0000001b0a277220 */ /* 0x080fe20000410000 */
[C---:B------:R-:W-:Y:S01]  /*afb0*/  FFMA.FTZ R10, R28.reuse, R27, -R43 ;  /* 0x0000001b1c0a7223 */ /* 0x040fe2000001082b */
[C---:B------:R-:W-:Y:S01]  /*afc0*/  FMUL.FTZ R27, R37.reuse, R40 ;  /* 0x00000028251b7220 */ /* 0x040fe20000410000 */
[-C--:B------:R-:W-:Y:S01]  /*afd0*/  FMUL.FTZ R37, R37, R38.reuse ;  /* 0x0000002625257220 */ /* 0x080fe20000410000 */
[----:B------:R-:W-:Y:S01]  /*afe0*/  FFMA.FTZ R39, R28, R41, R39 ;  /* 0x000000291c277223 */ /* 0x000fe20000010027 */
[----:B------:R-:W-:Y:S01]  /*aff0*/  LOP3.LUT R25, R25, 0xffff0000, RZ, 0xc0, !PT ;  /* 0xffff000019197812 */ /* 0x000fe200078ec0ff */
[C---:B------:R-:W-:Y:S01]  /*b000*/  FFMA.FTZ R27, R30.reuse, R38, -R27 ;  /* 0x000000261e1b7223 */ /* 0x040fe2000001081b */
[----:B------:R-:W-:Y:S01]  /*b010*/  FFMA.FTZ R37, R30, R40, R37 ;  /* 0x000000281e257223 */ /* 0x000fe20000010025 */
[----:B------:R-:W-:Y:S01]  /*b020*/  LOP3.LUT R28, R55, 0xffff0000, RZ, 0xc0, !PT ;  /* 0xffff0000371c7812 */ /* 0x000fe200078ec0ff */
[----:B------:R-:W-:Y:S01]  /*b030*/  FMUL.FTZ R30, R24, R54 ;  /* 0x00000036181e7220 */ /* 0x000fe20000410000 */
[----:B------:R-:W-:Y:S01]  /*b040*/  LOP3.LUT R60, R60, 0xffff0000, RZ, 0xc0, !PT ;  /* 0xffff00003c3c7812 */ /* 0x000fe200078ec0ff */
[----:B------:R-:W-:Y:S01]  /*b050*/  FMUL.FTZ R38, R24, R61 ;  /* 0x0000003d18267220 */ /* 0x000fe20000410000 */
[----:B------:R-:W-:-:S02]  /*b060*/  IMAD.U32 R24, R58, 0x10000, RZ ;  /* 0x000100003a187824 */ /* 0x000fc400078e00ff */
[----:B------:R-:W-:Y:S01]  /*b070*/  FFMA.FTZ R61, R11, R61, -R30 ;  /* 0x0000003d0b3d7223 */ /* 0x000fe2000001081e */
[----:B------:R-:W-:Y:S01]  /*b080*/  FMUL.FTZ R40, R25, R28 ;  /* 0x0000001c19287220 */ /* 0x000fe20000410000 */
[C---:B------:R-:W-:Y:S02]  /*b090*/  IMAD.U32 R30, R56.reuse, 0x10000, RZ ;  /* 0x00010000381e7824 */ /* 0x040fe400078e00ff */
[----:B------:R-:W-:Y:S01]  /*b0a0*/  FFMA.FTZ R38, R11, R54, R38 ;  /* 0x000000360b267223 */ /* 0x000fe20000010026 */
[----:B------:R-:W-:Y:S01]  /*b0b0*/  LOP3.LUT R56, R56, 0xffff0000, RZ, 0xc0, !PT ;  /* 0xffff000038387812 */ /* 0x000fe200078ec0ff */
[----:B------:R-:W-:Y:S01]  /*b0c0*/  FFMA.FTZ R11, R29, R60, -R40 ;  /* 0x0000003c1d0b7223 */ /* 0x000fe20000010828 */
[C---:B------:R-:W-:Y:S01]  /*b0d0*/  FMUL.FTZ R42, R31.reuse, R30 ;  /* 0x0000001e1f2a7220 */ /* 0x040fe20000410000 */
[----:B------:R-:W-:Y:S01]  /*b0e0*/  FMUL.FTZ R40, R31, R24 ;  /* 0x000000181f287220 */ /* 0x000fe20000410000 */
[----:B------:R-:W-:Y:S01]  /*b0f0*/  FMUL.FTZ R25, R25, R60 ;  /* 0x0000003c19197220 */ /* 0x000fe20000410000 */
[----:B------:R-:W-:Y:S01]  /*b100*/  LOP3.LUT R53, R53, 0xffff0000, RZ, 0xc0, !PT ;  /* 0xffff000035357812 */ /* 0x000fe200078ec0ff */
[C---:B------:R-:W-:Y:S01]  /*b110*/  FFMA.FTZ R42, R5.reuse, R24, -R42 ;  /* 0x00000018052a7223 */ /* 0x040fe2000001082a */
[----:B------:R-:W-:Y:S01]  /*b120*/  LOP3.LUT R58, R58, 0xffff0000, RZ, 0xc0, !PT ;  /* 0xffff00003a3a7812 */ /* 0x000fe200078ec0ff */
[----:B------:R-:W-:Y:S01]  /*b130*/  FFMA.FTZ R40, R5, R30, R40 ;  /* 0x0000001e05287223 */ /* 0x000fe20000010028 */
[----:B------:R-:W-:Y:S01]  /*b140*/  LOP3.LUT R57, R57, 0xffff0000, RZ, 0xc0, !PT ;  /* 0xffff000039397812 */ /* 0x000fe200078ec0ff */
[----:B------:R-:W-:Y:S01]  /*b150*/  FFMA.FTZ R28, R29, R28, R25 ;  /* 0x0000001c1d1c7223 */ /* 0x000fe20000010019 */
[C---:B------:R-:W-:Y:S01]  /*b160*/  FMUL.FTZ R5, R7.reuse, R56 ;  /* 0x0000003807057220 */ /* 0x040fe20000410000 */
[C---:B------:R-:W-:Y:S01]  /*b170*/  FMUL.FTZ R29, R26.reuse, R53 ;  /* 0x000000351a1d7220 */ /* 0x040fe20000410000 */
[-C--:B------:R-:W-:Y:S01]  /*b180*/  FMUL.FTZ R25, R7, R58.reuse ;  /* 0x0000003a07197220 */ /* 0x080fe20000410000 */
[-C--:B------:R-:W-:Y:S01]  /*b190*/  FMUL.FTZ R26, R26, R57.reuse ;  /* 0x000000391a1a7220 */ /* 0x080fe20000410000 */
[----:B------:R-:W-:Y:S01]  /*b1a0*/  FFMA.FTZ R7, R4, R58, -R5 ;  /* 0x0000003a04077223 */ /* 0x000fe20000010805 */
[----:B------:R-:W-:Y:S01]  /*b1b0*/  FFMA.FTZ R24, R6, R57, -R29 ;  /* 0x0000003906187223 */ /* 0x000fe2000001081d */
[----:B------:R-:W-:Y:S01]  /*b1c0*/  FFMA.FTZ R25, R4, R56, R25 ;  /* 0x0000003804197223 */ /* 0x000fe20000010019 */
[----:B------:R-:W-:Y:S01]  /*b1d0*/  FFMA.FTZ R26, R6, R53, R26 ;  /* 0x00000035061a7223 */ /* 0x000fe2000001001a */
[----:B------:R-:W-:-:S02]  /*b1e0*/  F2FP.BF16.F32.PACK_AB R4, R61, R8 ;  /* 0x000000083d04723e */ /* 0x000fc400000010ff */
[----:B------:R-:W-:Y:S02]  /*b1f0*/  F2FP.BF16.F32.PACK_AB R6, R7, R42 ;  /* 0x0000002a0706723e */ /* 0x000fe400000010ff */
[----:B------:R-:W-:Y:S02]  /*b200*/  F2FP.BF16.F32.PACK_AB R8, R38, R9 ;  /* 0x000000092608723e */ /* 0x000fe400000010ff */
[----:B------:R-:W-:Y:S02]  /*b210*/  F2FP.BF16.F32.PACK_AB R5, R11, R10 ;  /* 0x0000000a0b05723e */ /* 0x000fe400000010ff */
[----:B------:R-:W-:Y:S02]  /*b220*/  F2FP.BF16.F32.PACK_AB R7, R24, R27 ;  /* 0x0000001b1807723e */ /* 0x000fe400000010ff */
[----:B------:R-:W-:Y:S02]  /*b230*/  F2FP.BF16.F32.PACK_AB R9, R28, R39 ;  /* 0x000000271c09723e */ /* 0x000fe400000010ff */
[----:B------:R-:W-:Y:S01]  /*b240*/  F2FP.BF16.F32.PACK_AB R10, R25, R40 ;  /* 0x00000028190a723e */ /* 0x000fe200000010ff */
[----:B------:R1:W-:Y:S01]  /*b250*/  STS.128 [R0], R4 ;  /* 0x0000000400007388 */ /* 0x0003e20000000c00 */
[----:B------:R-:W-:-:S05]  /*b260*/  F2FP.BF16.F32.PACK_AB R11, R26, R37 ;  /* 0x000000251a0b723e */ /* 0x000fca00000010ff */
[----:B------:R1:W-:Y:S02]  /*b270*/  STS.128 [R36+0xc400], R8 ;  /* 0x00c4000824007388 */ /* 0x0003e40000000c00 */
.L_x_505:
[----:B------:R-:W-:Y:S05]  /*b280*/  BSYNC B1 ;  /* 0x0000000000017941 */ /* 0x000fea0003800000 */
.L_x_504:
[----:B------:R-:W-:Y:S05]  /*b290*/  @P2 BRA `(.L_x_486) ;  /* 0x0000000400c02947 */ /* 0x000fea0003800000 */
[----:B01----:R-:W-:Y:S01]  /*b2a0*/  IMAD.IADD R0, R142, 0x1, R155 ;  /* 0x000000018e007824 */ /* 0x003fe200078e029b */
[----:B------:R-:W-:Y:S02]  /*b2b0*/  LEA.HI R3, R3, R150, RZ, 0x1d ;  /* 0x0000009603037211 */ /* 0x000fe400078fe8ff */
[----:B------:R-:W-:Y:S02]  /*b2c0*/  SHF.R.U64 R26, R32, 0x10, R33 ;  /* 0x00000010201a7819 */ /* 0x000fe40000001221 */
[----:B------:R-:W-:Y:S02]  /*b2d0*/  SHF.R.S32.HI R5, RZ, 0x1f, R0 ;  /* 0x0000001fff057819 */ /* 0x000fe40000011400 */
[----:B------:R-:W-:Y:S02]  /*b2e0*/  SHF.R.U64 R25, R12, 0x10, R13 ;  /* 0x000000100c197819 */ /* 0x000fe4000000120d */
[CC--:B------:R-:W-:Y:S02]  /*b2f0*/  LEA.HI R4, R5.reuse, R0.reuse, RZ, 0x5 ;  /* 0x0000000005047211 */ /* 0x0c0fe400078f28ff */
[----:B------:R-:W-:-:S02]  /*b300*/  LEA.HI R5, R5, R0, RZ, 0x3 ;  /* 0x0000000005057211 */ /* 0x000fc400078f18ff */
[----:B------:R-:W-:Y:S02]  /*b310*/  SHF.R.S32.HI R0, RZ, 0x1f, R3 ;  /* 0x0000001fff007819 */ /* 0x000fe40000011403 */
[----:B------:R-:W-:Y:S02]  /*b320*/  SHF.R.S32.HI R7, RZ, 0x5, R4 ;  /* 0x00000005ff077819 */ /* 0x000fe40000011404 */
[----:B------:R-:W-:Y:S01]  /*b330*/  LOP3.LUT R4, R144, 0x18, R5, 0xf8, !PT ;  /* 0x0000001890047812 */ /* 0x000fe200078ef805 */
[----:B------:R-:W-:Y:S01]  /*b340*/  IMAD.SHL.U32 R5, R3, 0x8, RZ ;  /* 0x0000000803057824 */ /* 0x000fe200078e00ff */
[----:B------:R-:W-:Y:S01]  /*b350*/  LEA.HI R3, R0, R3, RZ, 0x2 ;  /* 0x0000000300037211 */ /* 0x000fe200078f10ff */
[----:B------:R-:W-:Y:S01]  /*b360*/  IMAD R7, R7, 0x1800, R146 ;  /* 0x0000180007077824 */ /* 0x000fe200078e0292 */
[----:B------:R-:W-:Y:S02]  /*b370*/  LOP3.LUT R4, R4, R145, RZ, 0x3c, !PT ;  /* 0x0000009104047212 */ /* 0x000fe400078e3cff */
[----:B------:R-:W-:-:S02]  /*b380*/  LOP3.LUT R0, R144, 0x18, R5, 0xf8, !PT ;  /* 0x0000001890007812 */ /* 0x000fc400078ef805 */
[----:B------:R-:W-:Y:S01]  /*b390*/  SHF.R.S32.HI R3, RZ, 0x2, R3 ;  /* 0x00000002ff037819 */ /* 0x000fe20000011403 */
[----:B------:R-:W-:Y:S01]  /*b3a0*/  IMAD.IADD R7, R7, 0x1, R4 ;  /* 0x0000000107077824 */ /* 0x000fe200078e0204 */
[----:B------:R-:W-:Y:S02]  /*b3b0*/  LOP3.LUT R4, R0, R145, RZ, 0x3c, !PT ;  /* 0x0000009100047212 */ /* 0x000fe400078e3cff */
[----:B------:R-:W-:Y:S01]  /*b3c0*/  SHF.R.U32.HI R28, RZ, 0x10, R13 ;  /* 0x00000010ff1c7819 */ /* 0x000fe2000001160d */
[----:B------:R-:W-:Y:S01]  /*b3d0*/  IMAD R3, R3, 0x1800, R146 ;  /* 0x0000180003037824 */ /* 0x000fe200078e0292 */
[----:B------:R-:W-:Y:S02]  /*b3e0*/  LEA R0, R7, UR38, 0x1 ;  /* 0x0000002607007c11 */ /* 0x000fe4000f8e08ff */
[----:B------:R-:W-:Y:S01]  /*b3f0*/  PRMT R47, R47, 0x5410, R26 ;  /* 0x000054102f2f7816 */ /* 0x000fe2000000001a */
[----:B------:R-:W-:Y:S01]  /*b400*/  IMAD.IADD R3, R3, 0x1, R4 ;  /* 0x0000000103037824 */ /* 0x000fe200078e0204 */
[----:B------:R-:W-:Y:S01]  /*b410*/  PRMT R26, R20, 0x5410, R25 ;  /* 0x00005410141a7816 */ /* 0x000fe20000000019 */
[----:B------:R-:W0:Y:S01]  /*b420*/  LDS.128 R4, [R0] ;  /* 0x0000000000047984 */ /* 0x000e220000000c00 */
[----:B------:R-:W-:Y:S01]  /*b430*/  SHF.R.U32.HI R33, RZ, 0x10, R33 ;  /* 0x00000010ff217819 */ /* 0x000fe20000011621 */
[----:B------:R-:W-:Y:S01]  /*b440*/  IMAD R3, R3, 0x2, R2 ;  /* 0x0000000203037824 */ /* 0x000fe200078e0202 */
[----:B------:R-:W-:Y:S01]  /*b450*/  SHF.R.U64 R12, R14, 0x10, R15 ;  /* 0x000000100e0c7819 */ /* 0x000fe2000000120f */
[----:B------:R-:W-:Y:S01]  /*b460*/  IMAD.U32 R29, R26, 0x10000, RZ ;  /* 0x000100001a1d7824 */ /* 0x000fe200078e00ff */
[----:B------:R-:W-:Y:S01]  /*b470*/  PRMT R28, R21, 0x5410, R28 ;  /* 0x00005410151c7816 */ /* 0x000fe2000000001c */
[----:B------:R-:W-:Y:S01]  /*b480*/  IMAD.U32 R27, R47, 0x10000, RZ ;  /* 0x000100002f1b7824 */ /* 0x000fe200078e00ff */
[----:B------:R-:W1:Y:S01]  /*b490*/  LDS.128 R8, [R3+0xc400] ;  /* 0x00c4000003087984 */ /* 0x000e620000000c00 */
[----:B------:R-:W-:-:S02]  /*b4a0*/  SHF.R.U64 R24, R34, 0x10, R35 ;  /* 0x0000001022187819 */ /* 0x000fc40000001223 */
[----:B------:R-:W-:Y:S01]  /*b4b0*/  SHF.R.U32.HI R15, RZ, 0x10, R15 ;  /* 0x00000010ff0f7819 */ /* 0x000fe2000001160f */
[----:B------:R-:W-:Y:S01]  /*b4c0*/  IMAD.U32 R30, R28, 0x10000, RZ ;  /* 0x000100001c1e7824 */ /* 0x000fe200078e00ff */
[----:B------:R-:W-:Y:S02]  /*b4d0*/  SHF.R.U32.HI R35, RZ, 0x10, R35 ;  /* 0x00000010ff237819 */ /* 0x000fe40000011623 */
[----:B------:R-:W-:Y:S02]  /*b4e0*/  PRMT R48, R48, 0x5410, R33 ;  /* 0x0000541030307816 */ /* 0x000fe40000000021 */
[----:B------:R-:W-:Y:S02]  /*b4f0*/  PRMT R45, R45, 0x5410, R12 ;  /* 0x000054102d2d7816 */ /* 0x000fe4000000000c */
[----:B------:R-:W-:Y:S02]  /*b500*/  PRMT R46, R46, 0x5410, R15 ;  /* 0x000054102e2e7816 */ /* 0x000fe4000000000f */
[----:B------:R-:W-:-:S02]  /*b510*/  PRMT R50, R50, 0x5410, R35 ;  /* 0x0000541032327816 */ /* 0x000fc40000000023 */
[----:B------:R-:W-:Y:S01]  /*b520*/  LOP3.LUT R47, R47, 0xffff0000, RZ, 0xc0, !PT ;  /* 0xffff00002f2f7812 */ /* 0x000fe200078ec0ff */
[----:B------:R-:W-:Y:S01]  /*b530*/  IMAD.U32 R32, R46, 0x10000, RZ ;  /* 0x000100002e207824 */ /* 0x000fe200078e00ff */
[----:B------:R-:W-:Y:S02]  /*b540*/  LOP3.LUT R28, R28, 0xffff0000, RZ, 0xc0, !PT ;  /* 0xffff00001c1c7812 */ /* 0x000fe400078ec0ff */
[----:B------:R-:W-:Y:S02]  /*b550*/  PRMT R49, R49, 0x5410, R24 ;  /* 0x0000541031317816 */ /* 0x000fe40000000018 */
[----:B------:R-:W-:Y:S01]  /*b560*/  LOP3.LUT R46, R46, 0xffff0000, RZ, 0xc0, !PT ;  /* 0xffff00002e2e7812 */ /* 0x000fe200078ec0ff */
        /* <DEDUP_REMOVED lines=8> */
[C---:B-1----:R-:W-:Y:S01]  /*b5f0*/  IMAD.U32 R20, R8.reuse, 0x10000, RZ ;  /* 0x0001000008147824 */ /* 0x042fe200078e00ff */
[----:B------:R-:W-:Y:S01]  /*b600*/  LOP3.LUT R8, R8, 0xffff0000, RZ, 0xc0, !PT ;  /* 0xffff000008087812 */ /* 0x000fe200078ec0ff */
[C---:B------:R-:W-:Y:S01]  /*b610*/  IMAD.U32 R21, R9.reuse, 0x10000, RZ ;  /* 0x0001000009157824 */ /* 0x040fe200078e00ff */
[----:B------:R-:W-:Y:S01]  /*b620*/  LOP3.LUT R9, R9, 0xffff0000, RZ, 0xc0, !PT ;  /* 0xffff000009097812 */ /* 0x000fe200078ec0ff */
[C---:B------:R-:W-:Y:S01]  /*b630*/  FMUL.FTZ R31, R20.reuse, R29 ;  /* 0x0000001d141f7220 */ /* 0x040fe20000410000 */
[----:B------:R-:W-:Y:S01]  /*b640*/  FMUL.FTZ R33, R20, R27 ;  /* 0x0000001b14217220 */ /* 0x000fe20000410000 */
[----:B------:R-:W-:-:S02]  /*b650*/  IMAD.U32 R20, R48, 0x10000, RZ ;  /* 0x0001000030147824 */ /* 0x000fc400078e00ff */
[----:B------:R-:W-:Y:S01]  /*b660*/  FMUL.FTZ R34, R21, R30 ;  /* 0x0000001e15227220 */ /* 0x000fe20000410000 */
[----:B------:R-:W-:Y:S02]  /*b670*/  IMAD.U32 R25, R11, 0x10000, RZ ;  /* 0x000100000b197824 */ /* 0x000fe400078e00ff */
[C---:B------:R-:W-:Y:S01]  /*b680*/  FFMA.FTZ R31, R12.reuse, R27, -R31 ;  /* 0x0000001b0c1f7223 */ /* 0x040fe2000001081f */
[----:B------:R-:W-:Y:S01]  /*b690*/  FFMA.FTZ R33, R12, R29, R33 ;  /* 0x0000001d0c217223 */ /* 0x000fe20000010021 */
[----:B------:R-:W-:Y:S02]  /*b6a0*/  IMAD.U32 R12, R50, 0x10000, RZ ;  /* 0x00010000320c7824 */ /* 0x000fe400078e00ff */
[-C--:B------:R-:W-:Y:S01]  /*b6b0*/  FMUL.FTZ R36, R21, R20.reuse ;  /* 0x0000001415247220 */ /* 0x080fe20000410000 */
[----:B------:R-:W-:Y:S01]  /*b6c0*/  LOP3.LUT R21, R26, 0xffff0000, RZ, 0xc0, !PT ;  /* 0xffff00001a157812 */ /* 0x000fe200078ec0ff */
[----:B------:R-:W-:Y:S01]  /*b6d0*/  FFMA.FTZ R34, R13, R20, -R34 ;  /* 0x000000140d227223 */ /* 0x000fe20000010822 */
[C---:B------:R-:W-:Y:S01]  /*b6e0*/  FMUL.FTZ R20, R25.reuse, R32 ;  /* 0x0000002019147220 */ /* 0x040fe20000410000 */
[----:B------:R-:W-:Y:S01]  /*b6f0*/  FMUL.FTZ R25, R25, R12 ;  /* 0x0000000c19197220 */ /* 0x000fe20000410000 */
[----:B------:R-:W-:Y:S01]  /*b700*/  FFMA.FTZ R36, R13, R30, R36 ;  /* 0x0000001e0d247223 */ /* 0x000fe20000010024 */
[----:B------:R-:W-:Y:S01]  /*b710*/  LOP3.LUT R48, R48, 0xffff0000, RZ, 0xc0, !PT ;  /* 0xffff000030307812 */ /* 0x000fe200078ec0ff */
[C---:B------:R-:W-:Y:S01]  /*b720*/  FMUL.FTZ R13, R8.reuse, R21 ;  /* 0x00000015080d7220 */ /* 0x040fe20000410000 */
[C---:B------:R-:W-:Y:S01]  /*b730*/  FFMA.FTZ R32, R15.reuse, R32, R25 ;  /* 0x000000200f207223 */ /* 0x040fe20000010019 */
[----:B------:R-:W-:Y:S01]  /*b740*/  FFMA.FTZ R26, R15, R12, -R20 ;  /* 0x0000000c0f1a7223 */ /* 0x000fe20000010814 */
[----:B------:R-:W-:Y:S01]  /*b750*/  FMUL.FTZ R25, R8, R47 ;  /* 0x0000002f08197220 */ /* 0x000fe20000410000 */
[----:B------:R-:W-:-:S02]  /*b760*/  IMAD.U32 R24, R10, 0x10000, RZ ;  /* 0x000100000a187824 */ /* 0x000fc400078e00ff */
[C---:B------:R-:W-:Y:S01]  /*b770*/  FFMA.FTZ R8, R4.reuse, R47, -R13 ;  /* 0x0000002f04087223 */ /* 0x040fe2000001080d */
[----:B------:R-:W-:Y:S02]  /*b780*/  IMAD.U32 R15, R45, 0x10000, RZ ;  /* 0x000100002d0f7824 */ /* 0x000fe400078e00ff */
[C---:B------:R-:W-:Y:S01]  /*b790*/  FMUL.FTZ R20, R9.reuse, R28 ;  /* 0x0000001c09147220 */ /* 0x040fe20000410000 */
[-C--:B------:R-:W-:Y:S01]  /*b7a0*/  FMUL.FTZ R27, R9, R48.reuse ;  /* 0x00000030091b7220 */ /* 0x080fe20000410000 */
[----:B------:R-:W-:Y:S02]  /*b7b0*/  IMAD.U32 R13, R49, 0x10000, RZ ;  /* 0x00010000310d7824 */ /* 0x000fe400078e00ff */
[----:B------:R-:W-:Y:S01]  /*b7c0*/  FFMA.FTZ R12, R4, R21, R25 ;  /* 0x00000015040c7223 */ /* 0x000fe20000010019 */
[----:B------:R-:W-:Y:S01]  /*b7d0*/  FMUL.FTZ R21, R24, R15 ;  /* 0x0000000f18157220 */ /* 0x000fe20000410000 */
[C---:B------:R-:W-:Y:S01]  /*b7e0*/  FFMA.FTZ R9, R5.reuse, R48, -R20 ;  /* 0x0000003005097223 */ /* 0x040fe20000010814 */
[----:B------:R-:W-:Y:S01]  /*b7f0*/  FFMA.FTZ R27, R5, R28, R27 ;  /* 0x0000001c051b7223 */ /* 0x000fe2000001001b */
[----:B------:R-:W-:Y:S01]  /*b800*/  LOP3.LUT R10, R10, 0xffff0000, RZ, 0xc0, !PT ;  /* 0xffff00000a0a7812 */ /* 0x000fe200078ec0ff */
[-C--:B------:R-:W-:Y:S01]  /*b810*/  FMUL.FTZ R5, R24, R13.reuse ;  /* 0x0000000d18057220 */ /* 0x080fe20000410000 */
[----:B------:R-:W-:Y:S01]  /*b820*/  LOP3.LUT R11, R11, 0xffff0000, RZ, 0xc0, !PT ;  /* 0xffff00000b0b7812 */ /* 0x000fe200078ec0ff */
[C---:B------:R-:W-:Y:S01]  /*b830*/  FFMA.FTZ R21, R14.reuse, R13, -R21 ;  /* 0x0000000d0e157223 */ /* 0x040fe20000010815 */
[----:B------:R-:W-:Y:S01]  /*b840*/  LOP3.LUT R45, R45, 0xffff0000, RZ, 0xc0, !PT ;  /* 0xffff00002d2d7812 */ /* 0x000fe200078ec0ff */
[----:B------:R-:W-:Y:S01]  /*b850*/  FFMA.FTZ R14, R14, R15, R5 ;  /* 0x0000000f0e0e7223 */ /* 0x000fe20000010005 */
[----:B------:R-:W-:Y:S01]  /*b860*/  LOP3.LUT R49, R49, 0xffff0000, RZ, 0xc0, !PT ;  /* 0xffff000031317812 */ /* 0x000fe200078ec0ff */
[----:B------:R-:W-:Y:S01]  /*b870*/  FMUL.FTZ R20, R11, R46 ;  /* 0x0000002e0b147220 */ /* 0x000fe20000410000 */
[----:B------:R-:W-:Y:S01]  /*b880*/  LOP3.LUT R50, R50, 0xffff0000, RZ, 0xc0, !PT ;  /* 0xffff000032327812 */ /* 0x000fe200078ec0ff */
[----:B------:R-:W-:-:S02]  /*b890*/  FMUL.FTZ R5, R10, R45 ;  /* 0x0000002d0a057220 */ /* 0x000fc40000410000 */
[-C--:B------:R-:W-:Y:S02]  /*b8a0*/  FMUL.FTZ R4, R10, R49.reuse ;  /* 0x000000310a047220 */ /* 0x080fe40000410000 */
[-C--:B------:R-:W-:Y:S01]  /*b8b0*/  FMUL.FTZ R13, R11, R50.reuse ;  /* 0x000000320b0d7220 */ /* 0x080fe20000410000 */
[C---:B------:R-:W-:Y:S01]  /*b8c0*/  FFMA.FTZ R10, R6.reuse, R49, -R5 ;  /* 0x00000031060a7223 */ /* 0x040fe20000010805 */
[C---:B------:R-:W-:Y:S01]  /*b8d0*/  FFMA.FTZ R11, R7.reuse, R50, -R20 ;  /* 0x00000032070b7223 */ /* 0x040fe20000010814 */
[----:B------:R-:W-:Y:S01]  /*b8e0*/  FFMA.FTZ R45, R6, R45, R4 ;  /* 0x0000002d062d7223 */ /* 0x000fe20000010004 */
[----:B------:R-:W-:Y:S01]  /*b8f0*/  FFMA.FTZ R13, R7, R46, R13 ;  /* 0x0000002e070d7223 */ /* 0x000fe2000001000d */
[----:B------:R-:W-:Y:S02]  /*b900*/  F2FP.BF16.F32.PACK_AB R4, R8, R31 ;  /* 0x0000001f0804723e */ /* 0x000fe400000010ff */
[----:B------:R-:W-:Y:S02]  /*b910*/  F2FP.BF16.F32.PACK_AB R5, R9, R34 ;  /* 0x000000220905723e */ /* 0x000fe400000010ff */
[----:B------:R-:W-:-:S02]  /*b920*/  F2FP.BF16.F32.PACK_AB R6, R10, R21 ;  /* 0x000000150a06723e */ /* 0x000fc400000010ff */
[----:B------:R-:W-:Y:S02]  /*b930*/  F2FP.BF16.F32.PACK_AB R7, R11, R26 ;  /* 0x0000001a0b07723e */ /* 0x000fe400000010ff */
[----:B------:R-:W-:Y:S02]  /*b940*/  F2FP.BF16.F32.PACK_AB R8, R12, R33 ;  /* 0x000000210c08723e */ /* 0x000fe400000010ff */
[----:B------:R-:W-:Y:S01]  /*b950*/  F2FP.BF16.F32.PACK_AB R9, R27, R36 ;  /* 0x000000241b09723e */ /* 0x000fe200000010ff */
[----:B------:R0:W-:Y:S01]  /*b960*/  STS.128 [R0], R4 ;  /* 0x0000000400007388 */ /* 0x0001e20000000c00 */
[----:B------:R-:W-:Y:S02]  /*b970*/  F2FP.BF16.F32.PACK_AB R10, R45, R14 ;  /* 0x0000000e2d0a723e */ /* 0x000fe400000010ff */
[----:B------:R-:W-:-:S05]  /*b980*/  F2FP.BF16.F32.PACK_AB R11, R13, R32 ;  /* 0x000000200d0b723e */ /* 0x000fca00000010ff */
[----:B------:R0:W-:Y:S02]  /*b990*/  STS.128 [R3+0xc400], R8 ;  /* 0x00c4000803007388 */ /* 0x0001e40000000c00 */
.L_x_486:
[----:B------:R-:W-:Y:S05]  /*b9a0*/  BSYNC B0 ;  /* 0x0000000000007941 */ /* 0x000fea0003800000 */
.L_x_479:
[----:B------:R-:W-:Y:S01]  /*b9b0*/  @!PT LDS RZ, [RZ] ;  /* 0x00000000fffff984 */ /* 0x000fe20000000800 */
[----:B------:R-:W-:Y:S01]  /*b9c0*/  @!PT LDS RZ, [RZ] ;  /* 0x00000000fffff984 */ /* 0x000fe20000000800 */
[----:B------:R-:W-:Y:S01]  /*b9d0*/  @!PT LDS RZ, [RZ] ;  /* 0x00000000fffff984 */ /* 0x000fe20000000800 */
[----:B------:R-:W-:Y:S01]  /*b9e0*/  @!PT LDS RZ, [RZ] ;  /* 0x00000000fffff984 */ /* 0x000fe20000000800 */
[----:B------:R5:W-:Y:S06]  /*b9f0*/  MEMBAR.ALL.CTA ;  /* 0x0000000000007992 */ /* 0x000bec0000008000 */
[----:B-----5:R-:W5:Y:S01]  /*ba00*/  FENCE.VIEW.ASYNC.S ;  /* 0x00000000000073c6 */ /* 0x020f620000000000 */
[----:B------:R-:W-:Y:S05]  /*ba10*/  WARPSYNC.ALL ;  /* 0x0000000000007948 */ /* 0x000fea0003800000 */
[----:B-----5:R-:W-:Y:S06]  /*ba20*/  BAR.SYNC.DEFER_BLOCKING 0xd, 0x180 ;  /* 0x0346000000007b1d */ /* 0x020fec0000010000 */
.L_x_477:
[----:B01-3--:R-:W-:-:S05]  /*ba30*/  IMAD.U32 R0, RZ, RZ, UR40 ;  /* 0x00000028ff007e24 */ /* 0x00bfca000f8e00ff */
[----:B------:R-:W-:-:S13]  /*ba40*/  ISETP.NE.AND P0, PT, R0, 0x3, PT ;  /* 0x000000030000780c */ /* 0x000fda0003f05270 */
[----:B------:R-:W-:Y:S05]  /*ba50*/  @!P0 BRA `(.L_x_506) ;  /* 0x0000000000048947 */ /* 0x000fea0003800000 */
[----:B------:R-:W-:Y:S01]  /*ba60*/  BPT.TRAP 0x1 ;  /* 0x000000040000795c */ /* 0x000fe20000300000 */
.L_x_506:
[----:B------:R-:W-:Y:S01]  /*ba70*/  IMAD R8, R140, 0x8, R2 ;  /* 0x000000088c087824 */ /* 0x000fe200078e0202 */
[----:B--2-4-:R-:W-:-:S04]  /*ba80*/  SHF.L.U32 R3, R151, 0x1f, RZ ;  /* 0x0000001f97037819 */ /* 0x014fc800000006ff */
[----:B------:R0:W1:Y:S01]  /*ba90*/  SYNCS.PHASECHK.TRANS64.TRYWAIT P1, [R8+URZ+0x2d830], R3 ;  /* 0x02d83003080075a7 */ /* 0x000062000802017f */
[----:B------:R-:W-:Y:S05]  /*baa0*/  @!P0 BRA `(.L_x_507) ;  /* 0x0000000000048947 */ /* 0x000fea0003800000 */
[----:B------:R-:W-:Y:S01]  /*bab0*/  BPT.TRAP 0x1 ;  /* 0x000000040000795c */ /* 0x000fe20000300000 */
.L_x_507:
[----:B------:R-:W-:Y:S02]  /*bac0*/  VIADD R0, R2, 0x15400 ;  /* 0x0001540002007836 */ /* 0x000fe40000000000 */
[----:B------:R-:W-:-:S03]  /*bad0*/  IMAD R44, R44, 0x1000, R2 ;  /* 0x000010002c2c7824 */ /* 0x000fc600078e0202 */
[----:B------:R-:W-:Y:S01]  /*bae0*/  SHF.R.U32.HI R0, RZ, 0x4, R0 ;  /* 0x00000004ff007819 */ /* 0x000fe20000011600 */
[----:B------:R-:W-:-:S03]  /*baf0*/  VIADD R44, R44, 0xc400 ;  /* 0x0000c4002c2c7836 */ /* 0x000fc60000000000 */
[----:B------:R-:W-:Y:S02]  /*bb00*/  LOP3.LUT R0, R0, 0x3fff, RZ, 0xc0, !PT ;  /* 0x00003fff00007812 */ /* 0x000fe400078ec0ff */
[----:B------:R-:W-:Y:S02]  /*bb10*/  SHF.R.U32.HI R44, RZ, 0x4, R44 ;  /* 0x00000004ff2c7819 */ /* 0x000fe4000001162c */
[----:B------:R-:W-:Y:S02]  /*bb20*/  LOP3.LUT R0, R0, 0x10000, RZ, 0xfc, !PT ;  /* 0x0001000000007812 */ /* 0x000fe400078efcff */
[----:B------:R-:W-:-:S03]  /*bb30*/  LOP3.LUT R44, R44, 0x3fff, RZ, 0xc0, !PT ;  /* 0x00003fff2c2c7812 */ /* 0x000fc600078ec0ff */
[----:B------:R2:W-:Y:S01]  /*bb40*/  STL [R1+0x44], R0 ;  /* 0x0000440001007387 */ /* 0x0005e20000100800 */
[----:B-1----:R-:W-:Y:S05]  /*bb50*/  @P1 BRA `(.L_x_508) ;  /* 0x0000000000081947 */ /* 0x002fea0003800000 */
[----:B------:R-:W1:Y:S02]  /*bb60*/  SYNCS.PHASECHK.TRANS64.TRYWAIT P1, [R8+URZ+0x2d830], R3 ;  /* 0x02d83003080075a7 */ /* 0x000e64000802017f */
[----:B-1----:R-:W-:Y:S05]  /*bb70*/  @!P1 BRA `(.L_x_509) ;  /* 0x000000fc00049947 */ /* 0x002fea0003800000 */
.L_x_508:
[----:B--2---:R-:W2:Y:S01]  /*bb80*/  LDL R0, [R1+0x44] ;  /* 0x0000440001007983 */ /* 0x004ea20000100800 */
[----:B------:R-:W-:Y:S01]  /*bb90*/  IMAD.MOV.U32 R5, RZ, RZ, -0x7fffffe0 ;  /* 0x80000020ff057424 */ /* 0x000fe200078e00ff */
[----:B------:R-:W-:Y:S01]  /*bba0*/  LOP3.LUT R148, R44, 0x10000, RZ, 0xfc, !PT ;  /* 0x000100002c947812 */ /* 0x000fe200078efcff */
[----:B------:R-:W-:Y:S01]  /*bbb0*/  IMAD.MOV.U32 R149, RZ, RZ, -0x7fffffe0 ;  /* 0x80000020ff957424 */ /* 0x000fe200078e00ff */
[----:B------:R-:W-:Y:S05]  /*bbc0*/  WARPSYNC.ALL ;  /* 0x0000000000007948 */ /* 0x000fea0003800000 */
[----:B------:R-:W-:Y:S01]  /*bbd0*/  R2UR UR7, R5 ;  /* 0x00000000050772ca */ /* 0x000fe200000e0000 */
[----:B------:R-:W-:Y:S01]  /*bbe0*/  WARPGROUP.ARRIVE ;  /* 0x00000000000079c5 */ /* 0x000fe20000000000 */
[C---:B------:R-:W-:Y:S01]  /*bbf0*/  R2UR UR4, R148.reuse ;  /* 0x00000000940472ca */ /* 0x040fe200000e0000 */
[----:B------:R-:W-:Y:S01]  /*bc00*/  VIADD R20, R148, 0x2 ;  /* 0x0000000294147836 */ /* 0x000fe20000000000 */
[----:B------:R-:W-:Y:S01]  /*bc10*/  R2UR UR5, R149 ;  /* 0x00000000950572ca */ /* 0x000fe200000e0000 */
[----:B------:R-:W-:-:S02]  /*bc20*/  IMAD.MOV.U32 R7, RZ, RZ, -0x7fffffe0 ;  /* 0x80000020ff077424 */ /* 0x000fc400078e00ff */
[----:B------:R-:W-:Y:S02]  /*bc30*/  IMAD.MOV.U32 R21, RZ, RZ, -0x7fffffe0 ;  /* 0x80000020ff157424 */ /* 0x000fe400078e00ff */
[C---:B------:R-:W-:Y:S02]  /*bc40*/  VIADD R14, R148.reuse, 0x300 ;  /* 0x00000300940e7836 */ /* 0x040fe40000000000 */
[----:B------:R-:W-:Y:S01]  /*bc50*/  IMAD.MOV.U32 R15, RZ, RZ, -0x7fffffe0 ;  /* 0x80000020ff0f7424 */ /* 0x000fe200078e00ff */
[----:B------:R3:W-:Y:S01]  /*bc60*/  STL.64 [R1+0x18], R20 ;  /* 0x0000181401007387 */ /* 0x0007e20000100a00 */
[C---:B------:R-:W-:Y:S02]  /*bc70*/  VIADD R12, R148.reuse, 0x302 ;  /* 0x00000302940c7836 */ /* 0x040fe40000000000 */
[----:B------:R-:W-:Y:S01]  /*bc80*/  IMAD.MOV.U32 R13, RZ, RZ, -0x7fffffe0 ;  /* 0x80000020ff0d7424 */ /* 0x000fe200078e00ff */
[----:B------:R3:W-:Y:S01]  /*bc90*/  STL.64 [R1+0x10], R14 ;  /* 0x0000100e01007387 */ /* 0x0007e20000100a00 */
[----:B------:R-:W-:-:S02]  /*bca0*/  VIADD R10, R148, 0x600 ;  /* 0x00000600940a7836 */ /* 0x000fc40000000000 */
[----:B------:R-:W-:Y:S01]  /*bcb0*/  IMAD.MOV.U32 R11, RZ, RZ, -0x7fffffe0 ;  /* 0x80000020ff0b7424 */ /* 0x000fe200078e00ff */
[----:B------:R3:W-:Y:S01]  /*bcc0*/  STL.64 [R1+0x8], R12 ;  /* 0x0000080c01007387 */ /* 0x0007e20000100a00 */
[----:B------:R-:W-:Y:S02]  /*bcd0*/  IMAD.MOV.U32 R5, RZ, RZ, -0x7fffffe0 ;  /* 0x80000020ff057424 */ /* 0x000fe400078e00ff */
[----:B------:R-:W-:Y:S01]  /*bce0*/  VIADD R156, R148, 0x602 ;  /* 0x00000602949c7836 */ /* 0x000fe20000000000 */
[----:B------:R3:W-:Y:S01]  /*bcf0*/  STL.64 [R1], R10 ;  /* 0x0000000a01007387 */ /* 0x0007e20000100a00 */
[----:B------:R-:W-:Y:S02]  /*bd00*/  IMAD.MOV.U32 R157, RZ, RZ, -0x7fffffe0 ;  /* 0x80000020ff9d7424 */ /* 0x000fe400078e00ff */
[----:B------:R-:W-:Y:S02]  /*bd10*/  IMAD.MOV.U32 R135, RZ, RZ, RZ ;  /* 0x000000ffff877224 */ /* 0x000fe400078e00ff */
[----:B--2---:R-:W-:-:S04]  /*bd20*/  IMAD R4, R140, 0x600, R0 ;  /* 0x000006008c047824 */ /* 0x004fc800078e0200 */
[C---:B------:R-:W-:Y:S01]  /*bd30*/  VIADD R6, R4.reuse, 0x2 ;  /* 0x0000000204067836 */ /* 0x040fe20000000000 */
[----:B------:R-:W-:-:S13]  /*bd40*/  R2UR UR6, R4 ;  /* 0x00000000040672ca */ /* 0x000fda00000e0000 */
[----:B------:R-:W-:Y:S01]  /*bd50*/  HGMMA.64x128x16.F32.BF16 R24, gdesc[UR4], RZ, !UPT, gsb0 ;  /* 0x01e00000041879f0 */ /* 0x000fe2000c0018ff */
[----:B------:R-:W-:Y:S01]  /*bd60*/  R2UR UR6, R6 ;  /* 0x00000000060672ca */ /* 0x000fe200000e0000 */
[----:B------:R-:W-:Y:S01]  /*bd70*/  VIADD R6, R4, 0x200 ;  /* 0x0000020004067836 */ /* 0x000fe20000000000 */
[----:B------:R-:W-:Y:S01]  /*bd80*/  R2UR UR7, R7 ;  /* 0x00000000070772ca */ /* 0x000fe200000e0000 */
[----:B------:R-:W-:Y:S01]  /*bd90*/  IMAD.MOV.U32 R7, RZ, RZ, -0x7fffffe0 ;  /* 0x80000020ff077424 */ /* 0x000fe200078e00ff */
[----:B------:R-:W-:Y:S02]  /*bda0*/  R2UR UR4, R20 ;  /* 0x00000000140472ca */ /* 0x000fe400000e0000 */
[----:B------:R-:W-:Y:S01]  /*bdb0*/  R2UR UR5, R21 ;  /* 0x00000000150572ca */ /* 0x000fe200000e0000 */
[----:B------:R-:W-:Y:S02]  /*bdc0*/  WARPGROUP.DEPBAR.LE gsb0, 0x0 ;  /* 0x00008000000079c5 */ /* 0x000fe40000010000 */
[----:B------:R-:W-:-:S10]  /*bdd0*/  WARPGROUP.ARRIVE ;  /* 0x00000000000079c5 */ /* 0x000fd40000000000 */
[----:B------:R-:W-:Y:S01]  /*bde0*/  HGMMA.64x128x16.F32.BF16 R24, gdesc[UR4], R24, gsb0 ;  /* 0x01e00000041879f0 */ /* 0x000fe20008001818 */
        /* <DEDUP_REMOVED lines=13> */
[----:B------:R-:W-:Y:S01]  /*bec0*/  R2UR UR4, R12 ;  /* 0x000000000c0472ca */ /* 0x000fe200000e0000 */
[----:B------:R-:W-:Y:S01]  /*bed0*/  VIADD R4, R4, 0x402 ;  /* 0x0000040204047836 */ /* 0x000fe20000000000 */
[----:B------:R-:W-:Y:S01]  /*bee0*/  R2UR UR5, R13 ;  /* 0x000000000d0572ca */ /* 0x000fe200000e0000 */
[----:B------:R-:W-:Y:S02]  /*bef0*/  WARPGROUP.DEPBAR.LE gsb0, 0x0 ;  /* 0x00008000000079c5 */ /* 0x000fe40000010000 */
[----:B------:R-:W-:-:S10]  /*bf00*/  WARPGROUP.ARRIVE ;  /* 0x00000000000079c5 */ /* 0x000fd40000000000 */
[----:B------:R-:W-:Y:S01]  /*bf10*/  HGMMA.64x128x16.F32.BF16 R24, gdesc[UR4], R24, gsb0 ;  /* 0x01e00000041879f0 */ /* 0x000fe20008001818 */
[----:B------:R-:W-:Y:S02]  /*bf20*/  R2UR UR6, R6 ;  /* 0x00000000060672ca */ /* 0x000fe400000e0000 */
[----:B------:R-:W-:Y:S02]  /*bf30*/  R2UR UR7, R7 ;  /* 0x00000000070772ca */ /* 0x000fe400000e0000 */
[----:B------:R-:W-:Y:S02]  /*bf40*/  R2UR UR4, R10 ;  /* 0x000000000a0472ca */ /* 0x000fe400000e0000 */
        /* <DEDUP_REMOVED lines=10> */
[----:B------:R-:W-:Y:S03]  /*bff0*/  HGMMA.64x128x16.F32.BF16 R24, gdesc[UR4], R24, gsb0 ;  /* 0x01e00000041879f0 */ /* 0x000fe60008001818 */
[----:B------:R-:W-:Y:S02]  /*c000*/  WARPGROUP.DEPBAR.LE gsb0, 0x0 ;  /* 0x00008000000079c5 */ /* 0x000fe40000010000 */
[----:B---3--:R-:W-:Y:S05]  /*c010*/  @!P0 BRA `(.L_x_510) ;  /* 0x0000000000048947 */ /* 0x008fea0003800000 */
[----:B------:R-:W-:Y:S01]  /*c020*/  BPT.TRAP 0x1 ;  /* 0x000000040000795c */ /* 0x000fe20000300000 */
.L_x_510:
[----:B------:R-:W2:Y:S01]  /*c030*/  LDL R0, [R1+0x70] ;  /* 0x0000700001007983 */ /* 0x000ea20000100800 */
[----:B------:R-:W-:-:S03]  /*c040*/  ULDC UR41, c[0x0][0x988] ;  /* 0x0002620000297ab9 */ /* 0x000fc60000000800 */
[----:B------:R-:W3:Y:S01]  /*c050*/  LDL R94, [R1+0x30] ;  /* 0x00003000015e7983 */ /* 0x000ee20000100800 */
[----:B01----:R-:W-:Y:S01]  /*c060*/  VIADD R8, R8, 0x2d840 ;  /* 0x0002d84008087836 */ /* 0x003fe20000000000 */
[----:B------:R-:W-:Y:S02]  /*c070*/  ULDC UR44, c[0x0][0x988] ;  /* 0x00026200002c7ab9 */ /* 0x000fe40000000800 */
[----:B-----5:R-:W4:Y:S04]  /*c080*/  LDL R95, [R1+0x50] ;  /* 0x00005000015f7983 */ /* 0x020f280000100800 */
[----:B------:R-:W4:Y:S04]  /*c090*/  LDL R93, [R1+0x38] ;  /* 0x00003800015d7983 */ /* 0x000f280000100800 */
[----:B------:R-:W4:Y:S01]  /*c0a0*/  LDL R92, [R1+0x34] ;  /* 0x00003400015c7983 */ /* 0x000f220000100800 */
[----:B--2---:R-:W-:-:S05]  /*c0b0*/  IADD3 R3, R102, 0x80, -R0 ;  /* 0x0000008066037810 */ /* 0x004fca0007ffe800 */
[----:B------:R-:W-:-:S05]  /*c0c0*/  IMAD R0, R88, -0x80, R3 ;  /* 0xffffff8058007824 */ /* 0x000fca00078e0203 */
[C---:B------:R-:W-:Y:S02]  /*c0d0*/  ISETP.GT.AND P1, PT, R0.reuse, RZ, PT ;  /* 0x000000ff0000720c */ /* 0x040fe40003f24270 */
[C---:B------:R-:W-:Y:S02]  /*c0e0*/  ISETP.GT.AND P3, PT, R0.reuse, 0x1, PT ;  /* 0x000000010000780c */ /* 0x040fe40003f64270 */
[----:B------:R-:W-:Y:S02]  /*c0f0*/  ISETP.GT.AND P2, PT, R0, 0x8, PT ;  /* 0x000000080000780c */ /* 0x000fe40003f44270 */
[----:B------:R-:W-:Y:S02]  /*c100*/  FSEL R24, R24, -INF , P1 ;  /* 0xff80000018187808 */ /* 0x000fe40000800000 */
[----:B------:R-:W-:Y:S02]  /*c110*/  FSEL R25, R25, -INF , P3 ;  /* 0xff80000019197808 */ /* 0x000fe40001800000 */
[----:B------:R-:W-:-:S02]  /*c120*/  FSEL R26, R26, -INF , P1 ;  /* 0xff8000001a1a7808 */ /* 0x000fc40000800000 */
[----:B------:R-:W-:Y:S02]  /*c130*/  FSEL R27, R27, -INF , P3 ;  /* 0xff8000001b1b7808 */ /* 0x000fe40001800000 */
[C---:B------:R-:W-:Y:S02]  /*c140*/  ISETP.GT.AND P5, PT, R0.reuse, 0x9, PT ;  /* 0x000000090000780c */ /* 0x040fe40003fa4270 */
[C---:B------:R-:W-:Y:S02]  /*c150*/  ISETP.GT.AND P4, PT, R0.reuse, 0x10, PT ;  /* 0x000000100000780c */ /* 0x040fe40003f84270 */
[C---:B------:R-:W-:Y:S02]  /*c160*/  ISETP.GT.AND P1, PT, R0.reuse, 0x11, PT ;  /* 0x000000110000780c */ /* 0x040fe40003f24270 */
[----:B------:R-:W-:Y:S02]  /*c170*/  ISETP.GT.AND P3, PT, R0, 0x18, PT ;  /* 0x000000180000780c */ /* 0x000fe40003f64270 */
[----:B------:R-:W-:-:S02]  /*c180*/  FSEL R28, R28, -INF , P2 ;  /* 0xff8000001c1c7808 */ /* 0x000fc40001000000 */
[----:B------:R-:W-:Y:S02]  /*c190*/  FMNMX.FTZ R3, R24, R25, !PT ;  /* 0x0000001918037209 */ /* 0x000fe40007810000 */
[----:B------:R-:W-:Y:S02]  /*c1a0*/  FSEL R30, R30, -INF , P2 ;  /* 0xff8000001e1e7808 */ /* 0x000fe40001000000 */
[----:B------:R-:W-:Y:S02]  /*c1b0*/  FSEL R31, R31, -INF , P5 ;  /* 0xff8000001f1f7808 */ /* 0x000fe40002800000 */
[----:B------:R-:W-:Y:S02]  /*c1c0*/  FSEL R29, R29, -INF , P5 ;  /* 0xff8000001d1d7808 */ /* 0x000fe40002800000 */
[----:B------:R-:W-:Y:S02]  /*c1d0*/  FSEL R34, R34, -INF , P4 ;  /* 0xff80000022227808 */ /* 0x000fe40002000000 */
[----:B------:R-:W-:-:S02]  /*c1e0*/  FSEL R32, R32, -INF , P4 ;  /* 0xff80000020207808 */ /* 0x000fc40002000000 */
[----:B------:R-:W-:Y:S02]  /*c1f0*/  FSEL R35, R35, -INF , P1 ;  /* 0xff80000023237808 */ /* 0x000fe40000800000 */
[----:B------:R-:W-:Y:S02]  /*c200*/  FSEL R33, R33, -INF , P1 ;  /* 0xff80000021217808 */ /* 0x000fe40000800000 */
[----:B------:R-:W-:Y:S02]  /*c210*/  FSEL R38, R38, -INF , P3 ;  /* 0xff80000026267808 */ /* 0x000fe40001800000 */
[----:B------:R-:W-:Y:S02]  /*c220*/  FSEL R36, R36, -INF , P3 ;  /* 0xff80000024247808 */ /* 0x000fe40001800000 */
[C---:B------:R-:W-:Y:S02]  /*c230*/  ISETP.GT.AND P2, PT, R0.reuse, 0x19, PT ;  /* 0x000000190000780c */ /* 0x040fe40003f44270 */
[----:B------:R-:W-:-:S02]  /*c240*/  ISETP.GT.AND P5, PT, R0, 0x20, PT ;  /* 0x000000200000780c */ /* 0x000fc40003fa4270 */
[C---:B------:R-:W-:Y:S02]  /*c250*/  ISETP.GT.AND P4, PT, R0.reuse, 0x21, PT ;  /* 0x000000210000780c */ /* 0x040fe40003f84270 */
[C---:B------:R-:W-:Y:S02]  /*c260*/  ISETP.GT.AND P1, PT, R0.reuse, 0x28, PT ;  /* 0x000000280000780c */ /* 0x040fe40003f24270 */
[----:B------:R-:W-:Y:S02]  /*c270*/  ISETP.GT.AND P3, PT, R0, 0x29, PT ;  /* 0x000000290000780c */ /* 0x000fe40003f64270 */
[----:B------:R-:W-:Y:S02]  /*c280*/  FMNMX.FTZ R4, R28, R3, !PT ;  /* 0x000000031c047209 */ /* 0x000fe40007810000 */
[----:B------:R-:W-:Y:S02]  /*c290*/  FSEL R39, R39, -INF , P2 ;  /* 0xff80000027277808 */ /* 0x000fe40001000000 */
[----:B------:R-:W-:-:S02]  /*c2a0*/  FSEL R37, R37, -INF , P2 ;  /* 0xff80000025257808 */ /* 0x000fc40001000000 */
[----:B------:R-:W-:Y:S02]  /*c2b0*/  FSEL R42, R42, -INF , P5 ;  /* 0xff8000002a2a7808 */ /* 0x000fe40002800000 */
[----:B------:R-:W-:Y:S02]  /*c2c0*/  FSEL R40, R40, -INF , P5 ;  /* 0xff80000028287808 */ /* 0x000fe40002800000 */
[----:B------:R-:W-:Y:S02]  /*c2d0*/  FSEL R43, R43, -INF , P4 ;  /* 0xff8000002b2b7808 */ /* 0x000fe40002000000 */
[----:B------:R-:W-:Y:S02]  /*c2e0*/  FSEL R41, R41, -INF , P4 ;  /* 0xff80000029297808 */ /* 0x000fe40002000000 */
[----:B------:R-:W-:Y:S02]  /*c2f0*/  FSEL R46, R46, -INF , P1 ;  /* 0xff8000002e2e7808 */ /* 0x000fe40000800000 */
[----:B------:R-:W-:-:S02]  /*c300*/  FSEL R44, R44, -INF , P1 ;  /* 0xff8000002c2c7808 */ /* 0x000fc40000800000 */
[----:B------:R-:W-:Y:S02]  /*c310*/  FSEL R47, R47, -INF , P3 ;  /* 0xff8000002f2f7808 */ /* 0x000fe40001800000 */
[----:B------:R-:W-:Y:S02]  /*c320*/  FSEL R45, R45, -INF , P3 ;  /* 0xff8000002d2d7808 */ /* 0x000fe40001800000 */
[----:B------:R-:W-:Y:S02]  /*c330*/  FMNMX.FTZ R3, R29, R4, !PT ;  /* 0x000000041d037209 */ /* 0x000fe40007810000 */
[C---:B------:R-:W-:Y:S02]  /*c340*/  ISETP.GT.AND P2, PT, R0.reuse, 0x30, PT ;  /* 0x000000300000780c */ /* 0x040fe40003f44270 */
[C---:B------:R-:W-:Y:S02]  /*c350*/  ISETP.GT.AND P5, PT, R0.reuse, 0x31, PT ;  /* 0x000000310000780c */ /* 0x040fe40003fa4270 */
[----:B------:R-:W-:-:S02]  /*c360*/  ISETP.GT.AND P4, PT, R0, 0x38, PT ;  /* 0x000000380000780c */ /* 0x000fc40003f84270 */
[C---:B------:R-:W-:Y:S02]  /*c370*/  ISETP.GT.AND P1, PT, R0.reuse, 0x39, PT ;  /* 0x000000390000780c */ /* 0x040fe40003f24270 */
[----:B------:R-:W-:Y:S02]  /*c380*/  ISETP.GT.AND P3, PT, R0, 0x40, PT ;  /* 0x000000400000780c */ /* 0x000fe40003f64270 */
[----:B------:R-:W-:Y:S02]  /*c390*/  FMNMX.FTZ R4, R32, R3, !PT ;  /* 0x0000000320047209 */ /* 0x000fe40007810000 */
[----:B------:R-:W-:Y:S02]  /*c3a0*/  FSEL R50, R50, -INF , P2 ;  /* 0xff80000032327808 */ /* 0x000fe40001000000 */
        /* <DEDUP_REMOVED lines=9> */
[C---:B------:R-:W-:Y:S02]  /*c440*/  ISETP.GT.AND P2, PT, R0.reuse, 0x41, PT ;  /* 0x000000410000780c */ /* 0x040fe40003f44270 */
[C---:B------:R-:W-:Y:S02]  /*c450*/  ISETP.GT.AND P5, PT, R0.reuse, 0x48, PT ;  /* 0x000000480000780c */ /* 0x040fe40003fa4270 */
[C---:B------:R-:W-:Y:S02]  /*c460*/  ISETP.GT.AND P4, PT, R0.reuse, 0x49, PT ;  /* 0x000000490000780c */ /* 0x040fe40003f84270 */
[C---:B------:R-:W-:Y:S02]  /*c470*/  ISETP.GT.AND P1, PT, R0.reuse, 0x50, PT ;  /* 0x000000500000780c */ /* 0x040fe40003f24270 */
[----:B------:R-:W-:-:S02]  /*c480*/  ISETP.GT.AND P3, PT, R0, 0x51, PT ;  /* 0x000000510000780c */ /* 0x000fc40003f64270 */
        /* <DEDUP_REMOVED lines=11> */
[----:B------:R-:W-:-:S02]  /*c540*/  ISETP.GT.AND P2, PT, R0, 0x58, PT ;  /* 0x000000580000780c */ /* 0x000fc40003f44270 */
[C---:B------:R-:W-:Y:S02]  /*c550*/  ISETP.GT.AND P5, PT, R0.reuse, 0x59, PT ;  /* 0x000000590000780c */ /* 0x040fe40003fa4270 */
[C---:B------:R-:W-:Y:S02]  /*c560*/  ISETP.GT.AND P4, PT, R0.reuse, 0x60, PT ;  /* 0x000000600000780c */ /* 0x040fe40003f84270 */
[C---:B------:R-:W-:Y:S02]  /*c570*/  ISETP.GT.AND P1, PT, R0.reuse, 0x61, PT ;  /* 0x000000610000780c */ /* 0x040fe40003f24270 */
[----:B------:R-:W-:Y:S02]  /*c580*/  ISETP.GT.AND P3, PT, R0, 0x68, PT ;  /* 0x000000680000780c */ /* 0x000fe40003f64270 */
[----:B------:R-:W-:Y:S02]  /*c590*/  FMNMX.FTZ R4, R36, R3, !PT ;  /* 0x0000000324047209 */ /* 0x000fe40007810000 */
[----:B------:R-:W-:-:S02]  /*c5a0*/  FMNMX.FTZ R3, R26, R27, !PT ;  /* 0x0000001b1a037209 */ /* 0x000fc40007810000 */
        /* <DEDUP_REMOVED lines=15> */
[----:B------:R-:W-:-:S04]  /*c6a0*/  FMNMX.FTZ R0, R30, R3, !PT ;  /* 0x000000031e007209 */ /* 0x000fc80007810000 */
        /* <DEDUP_REMOVED lines=39> */
[----:B------:R-:W-:Y:S02]  /*c920*/  FSEL R77, R77, -INF , P2 ;  /* 0xff8000004d4d7808 */ /* 0x000fe40001000000 */
[----:B------:R-:W-:Y:S02]  /*c930*/  FMNMX.FTZ R4, R76, R5, !PT ;  /* 0x000000054c047209 */ /* 0x000fe40007810000 */
[----:B------:R-:W-:-:S02]  /*c940*/  FMNMX.FTZ R3, R71, R0, !PT ;  /* 0x0000000047037209 */ /* 0x000fc40007810000 */
[----:B------:R-:W-:Y:S02]  /*c950*/  FSEL R80, R80, -INF , P5 ;  /* 0xff80000050507808 */ /* 0x000fe40002800000 */
[----:B------:R-:W-:Y:S02]  /*c960*/  FMNMX.FTZ R5, R77, R4, !PT ;  /* 0x000000044d057209 */ /* 0x000fe40007810000 */
[----:B------:R-:W-:Y:S02]  /*c970*/  FMNMX.FTZ R0, R74, R3, !PT ;  /* 0x000000034a007209 */ /* 0x000fe40007810000 */
[----:B------:R-:W-:Y:S02]  /*c980*/  FSEL R81, R81, -INF , P4 ;  /* 0xff80000051517808 */ /* 0x000fe40002000000 */
[----:B------:R-:W-:Y:S02]  /*c990*/  FMNMX.FTZ R4, R80, R5, !PT ;  /* 0x0000000550047209 */ /* 0x000fe40007810000 */
[----:B------:R-:W-:-:S02]  /*c9a0*/  FMNMX.FTZ R3, R75, R0, !PT ;  /* 0x000000004b037209 */ /* 0x000fc40007810000 */
[----:B------:R-:W-:Y:S02]  /*c9b0*/  FSEL R84, R84, -INF , P1 ;  /* 0xff80000054547808 */ /* 0x000fe40000800000 */
[----:B------:R-:W-:Y:S02]  /*c9c0*/  FMNMX.FTZ R5, R81, R4, !PT ;  /* 0x0000000451057209 */ /* 0x000fe40007810000 */
[----:B------:R-:W-:Y:S02]  /*c9d0*/  FSEL R79, R79, -INF , P2 ;  /* 0xff8000004f4f7808 */ /* 0x000fe40001000000 */
[----:B------:R-:W-:Y:S02]  /*c9e0*/  FMNMX.FTZ R4, R78, R3, !PT ;  /* 0x000000034e047209 */ /* 0x000fe40007810000 */
[----:B------:R-:W-:Y:S02]  /*c9f0*/  FMNMX.FTZ R0, R84, R5, !PT ;  /* 0x0000000554007209 */ /* 0x000fe40007810000 */
[----:B------:R-:W-:-:S02]  /*ca00*/  FSEL R82, R82, -INF , P5 ;  /* 0xff80000052527808 */ /* 0x000fc40002800000 */
[----:B------:R-:W-:Y:S02]  /*ca10*/  FMNMX.FTZ R5, R79, R4, !PT ;  /* 0x000000044f057209 */ /* 0x000fe40007810000 */
[----:B------:R-:W-:Y:S02]  /*ca20*/  FSEL R83, R83, -INF , P4 ;  /* 0xff80000053537808 */ /* 0x000fe40002000000 */
[----:B------:R-:W-:Y:S02]  /*ca30*/  FMNMX.FTZ R4, R82, R5, !PT ;  /* 0x0000000552047209 */ /* 0x000fe40007810000 */
[----:B------:R-:W-:Y:S02]  /*ca40*/  FSEL R85, R85, -INF , P3 ;  /* 0xff80000055557808 */ /* 0x000fe40001800000 */
[----:B------:R-:W-:Y:S02]  /*ca50*/  FSEL R86, R86, -INF , P1 ;  /* 0xff80000056567808 */ /* 0x000fe40000800000 */
[----:B------:R-:W-:-:S02]  /*ca60*/  FMNMX.FTZ R5, R83, R4, !PT ;  /* 0x0000000453057209 */ /* 0x000fc40007810000 */
[----:B------:R-:W-:Y:S02]  /*ca70*/  FMNMX.FTZ R0, R85, R0, !PT ;  /* 0x0000000055007209 */ /* 0x000fe40007810000 */
[----:B------:R-:W-:Y:S02]  /*ca80*/  FSEL R87, R87, -INF , P3 ;  /* 0xff80000057577808 */ /* 0x000fe40001800000 */
[----:B------:R-:W-:Y:S01]  /*ca90*/  FMNMX.FTZ R4, R86, R5, !PT ;  /* 0x0000000556047209 */ /* 0x000fe20007810000 */
[----:B------:R-:W0:Y:S03]  /*caa0*/  SHFL.BFLY PT, R3, R0, 0x2, 0x1f ;  /* 0x0c401f0000037f89 */ /* 0x000e2600000e0000 */
[----:B------:R-:W-:-:S05]  /*cab0*/  FMNMX.FTZ R4, R87, R4, !PT ;  /* 0x0000000457047209 */ /* 0x000fca0007810000 */
[----:B------:R-:W1:Y:S01]  /*cac0*/  SHFL.BFLY PT, R5, R4, 0x2, 0x1f ;  /* 0x0c401f0004057f89 */ /* 0x000e6200000e0000 */
[----:B0-----:R-:W-:-:S05]  /*cad0*/  FMNMX.FTZ R0, R0, R3, !PT ;  /* 0x0000000300007209 */ /* 0x001fca0007810000 */
[----:B------:R-:W0:Y:S01]  /*cae0*/  SHFL.BFLY PT, R6, R0, 0x1, 0x1f ;  /* 0x0c201f0000067f89 */ /* 0x000e2200000e0000 */
[----:B-1----:R-:W-:-:S05]  /*caf0*/  FMNMX.FTZ R3, R4, R5, !PT ;  /* 0x0000000504037209 */ /* 0x002fca0007810000 */
[----:B------:R-:W1:Y:S01]  /*cb00*/  SHFL.BFLY PT, R4, R3, 0x1, 0x1f ;  /* 0x0c201f0003047f89 */ /* 0x000e6200000e0000 */
[----:B0-----:R-:W-:-:S04]  /*cb10*/  FMNMX.FTZ R0, R0, R6, !PT ;  /* 0x0000000600007209 */ /* 0x001fc80007810000 */
[C---:B------:R-:W-:Y:S01]  /*cb20*/  FSETP.NEU.FTZ.AND P1, PT, R0.reuse, -INF , PT ;  /* 0xff8000000000780b */ /* 0x040fe20003f3d000 */
[----:B------:R-:W-:Y:S01]  /*cb30*/  FMUL.FTZ R9, R0, UR41 ;  /* 0x0000002900097c20 */ /* 0x000fe20008410000 */
[----:B-1----:R-:W-:-:S04]  /*cb40*/  FMNMX.FTZ R3, R3, R4, !PT ;  /* 0x0000000403037209 */ /* 0x002fc80007810000 */
[----:B------:R-:W-:Y:S02]  /*cb50*/  FSEL R9, R9, RZ, P1 ;  /* 0x000000ff09097208 */ /* 0x000fe40000800000 */
[C---:B------:R-:W-:Y:S01]  /*cb60*/  FSETP.NEU.FTZ.AND P1, PT, R3.reuse, -INF , PT ;  /* 0xff8000000300780b */ /* 0x040fe20003f3d000 */
[----:B------:R-:W-:-:S05]  /*cb70*/  FMUL.FTZ R12, R3, UR41 ;  /* 0x00000029030c7c20 */ /* 0x000fca0008410000 */
[----:B------:R-:W-:Y:S01]  /*cb80*/  FSEL R12, R12, RZ, P1 ;  /* 0x000000ff0c0c7208 */ /* 0x000fe20000800000 */
[--C-:B------:R-:W-:Y:S01]  /*cb90*/  FFMA.FTZ R10, R24, UR41, -R9.reuse ;  /* 0x00000029180a7c23 */ /* 0x100fe20008010809 */
[--C-:B------:R-:W-:Y:S01]  /*cba0*/  FFMA.FTZ R11, R25, UR41, -R9.reuse ;  /* 0x00000029190b7c23 */ /* 0x100fe20008010809 */
[--C-:B------:R-:W-:Y:S01]  /*cbb0*/  FFMA.FTZ R13, R28, UR41, -R9.reuse ;  /* 0x000000291c0d7c23 */ /* 0x100fe20008010809 */
[----:B------:R-:W-:Y:S01]  /*cbc0*/  FFMA.FTZ R14, R29, UR41, -R9 ;  /* 0x000000291d0e7c23 */ /* 0x000fe20008010809 */
[--C-:B------:R-:W-:Y:S01]  /*cbd0*/  FFMA.FTZ R15, R26, UR41, -R12.reuse ;  /* 0x000000291a0f7c23 */ /* 0x100fe2000801080c */
[--C-:B------:R-:W-:Y:S01]  /*cbe0*/  FFMA.FTZ R20, R27, UR41, -R12.reuse ;  /* 0x000000291b147c23 */ /* 0x100fe2000801080c */
[--C-:B------:R-:W-:Y:S01]  /*cbf0*/  FFMA.FTZ R21, R30, UR41, -R12.reuse ;  /* 0x000000291e157c23 */ /* 0x100fe2000801080c */
[----:B------:R-:W-:Y:S01]  /*cc00*/  FFMA.FTZ R24, R31, UR41, -R12 ;  /* 0x000000291f187c23 */ /* 0x000fe2000801080c */
[----:B------:R-:W-:Y:S08]  /*cc10*/  MUFU.EX2 R10, R10 ;  /* 0x0000000a000a7308 */ /* 0x000ff00000000800 */
[----:B------:R-:W0:Y:S08]  /*cc20*/  MUFU.EX2 R11, R11 ;  /* 0x0000000b000b7308 */ /* 0x000e300000000800 */
[----:B------:R-:W-:Y:S08]  /*cc30*/  MUFU.EX2 R13, R13 ;  /* 0x0000000d000d7308 */ /* 0x000ff00000000800 */
[----:B------:R-:W1:Y:S08]  /*cc40*/  MUFU.EX2 R14, R14 ;  /* 0x0000000e000e7308 */ /* 0x000e700000000800 */
[----:B------:R-:W-:Y:S08]  /*cc50*/  MUFU.EX2 R15, R15 ;  /* 0x0000000f000f7308 */ /* 0x000ff00000000800 */
[----:B------:R-:W2:Y:S08]  /*cc60*/  MUFU.EX2 R20, R20 ;  /* 0x0000001400147308 */ /* 0x000eb00000000800 */
[----:B------:R-:W-:Y:S08]  /*cc70*/  MUFU.EX2 R21, R21 ;  /* 0x0000001500157308 */ /* 0x000ff00000000800 */
[----:B------:R-:W3:Y:S01]  /*cc80*/  MUFU.EX2 R24, R24 ;  /* 0x0000001800187308 */ /* 0x000ee20000000800 */
[----:B------:R-:W-:Y:S01]  /*cc90*/  IMAD.U32 R5, RZ, RZ, UR39 ;  /* 0x00000027ff057e24 */ /* 0x000fe2000f8e00ff */
[----:B0-----:R-:W-:-:S02]  /*cca0*/  F2FP.BF16.F32.PACK_AB R4, R11, R10 ;  /* 0x0000000a0b04723e */ /* 0x001fc400000010ff */
[----:B-1----:R-:W-:Y:S02]  /*ccb0*/  F2FP.BF16.F32.PACK_AB R6, R14, R13 ;  /* 0x0000000d0e06723e */ /* 0x002fe400000010ff */
[----:B------:R-:W-:Y:S02]  /*ccc0*/  PRMT R8, R5, 0x654, R8 ;  /* 0x0000065405087816 */ /* 0x000fe40000000008 */
[----:B--2---:R-:W-:Y:S01]  /*ccd0*/  F2FP.BF16.F32.PACK_AB R5, R20, R15 ;  /* 0x0000000f1405723e */ /* 0x004fe200000010ff */
[--C-:B------:R-:W-:Y:S01]  /*cce0*/  FFMA.FTZ R32, R32, UR41, -R9.reuse ;  /* 0x0000002920207c23 */ /* 0x100fe20008010809 */
[--C-:B------:R-:W-:Y:S01]  /*ccf0*/  FFMA.FTZ R33, R33, UR41, -R9.reuse ;  /* 0x0000002921217c23 */ /* 0x100fe20008010809 */
[--C-:B------:R-:W-:Y:S01]  /*cd00*/  FFMA.FTZ R36, R36, UR41, -R9.reuse ;  /* 0x0000002924247c23 */ /* 0x100fe20008010809 */
[--C-:B------:R-:W-:Y:S01]  /*cd10*/  FFMA.FTZ R37, R37, UR41, -R9.reuse ;  /* 0x0000002925257c23 */ /* 0x100fe20008010809 */
[----:B------:R0:W-:Y:S01]  /*cd20*/  SYNCS.ARRIVE.TRANS64.RED.A1T0 RZ, [R8+URZ], RZ ;  /* 0x000000ff08ff79a7 */ /* 0x0001e2000810043f */
[----:B---3--:R-:W-:Y:S01]  /*cd30*/  F2FP.BF16.F32.PACK_AB R7, R24, R21 ;  /* 0x000000151807723e */ /* 0x008fe200000010ff */
[--C-:B------:R-:W-:Y:S01]  /*cd40*/  FFMA.FTZ R89, R41, UR41, -R9.reuse ;  /* 0x0000002929597c23 */ /* 0x100fe20008010809 */
[--C-:B------:R-:W-:Y:S01]  /*cd50*/  FFMA.FTZ R90, R44, UR41, -R9.reuse ;  /* 0x000000292c5a7c23 */ /* 0x100fe20008010809 */
[----:B------:R-:W-:-:S02]  /*cd60*/  FFMA.FTZ R91, R45, UR41, -R9 ;  /* 0x000000292d5b7c23 */ /* 0x000fc40008010809 */
[----:B------:R1:W-:Y:S01]  /*cd70*/  STSM.16.M88.4 [R94+0x21800], R4 ;  /* 0x021800045e007844 */ /* 0x0003e20000000200 */
[--C-:B0-----:R-:W-:Y:S01]  /*cd80*/  FFMA.FTZ R8, R40, UR41, -R9.reuse ;  /* 0x0000002928087c23 */ /* 0x101fe20008010809 */
        /* <DEDUP_REMOVED lines=13> */
[----:B-1----:R0:W1:Y:S01]  /*ce60*/  MUFU.EX2 R4, R32 ;  /* 0x0000002000047308 */ /* 0x0020620000000800 */
[--C-:B------:R-:W-:Y:S01]  /*ce70*/  FFMA.FTZ R25, R84, UR41, -R9.reuse ;  /* 0x0000002954197c23 */ /* 0x100fe20008010809 */
[----:B------:R-:W-:-:S06]  /*ce80*/  FFMA.FTZ R141, R85, UR41, -R9 ;  /* 0x00000029558d7c23 */ /* 0x000fcc0008010809 */
[----:B------:R2:W3:Y:S01]  /*ce90*/  MUFU.EX2 R5, R33 ;  /* 0x0000002100057308 */ /* 0x0004e20000000800 */
[--C-:B0-----:R-:W-:Y:S01]  /*cea0*/  FFMA.FTZ R32, R53, UR41, -R9.reuse ;  /* 0x0000002935207c23 */ /* 0x101fe20008010809 */
[----:B------:R-:W-:-:S06]  /*ceb0*/  FFMA.FTZ R53, R81, UR41, -R9 ;  /* 0x0000002951357c23 */ /* 0x000fcc0008010809 */
[----:B------:R0:W-:Y:S01]  /*cec0*/  MUFU.EX2 R6, R36 ;  /* 0x0000002400067308 */ /* 0x0001e20000000800 */
[----:B--2---:R-:W-:Y:S01]  /*ced0*/  FFMA.FTZ R33, R56, UR41, -R9 ;  /* 0x0000002938217c23 */ /* 0x004fe20008010809 */
[----:B------:R-:W-:-:S06]  /*cee0*/  FFMA.FTZ R35, R35, UR41, -R12 ;  /* 0x0000002923237c23 */ /* 0x000fcc000801080c */
[----:B------:R2:W-:Y:S01]  /*cef0*/  MUFU.EX2 R7, R37 ;  /* 0x0000002500077308 */ /* 0x0005e20000000800 */
[----:B0-----:R-:W-:Y:S01]  /*cf00*/  FFMA.FTZ R36, R69, UR41, -R9 ;  /* 0x0000002945247c23 */ /* 0x001fe20008010809 */
[----:B------:R-:W-:Y:S01]  /*cf10*/  FADD.FTZ R10, R10, R11 ;  /* 0x0000000b0a0a7221 */ /* 0x000fe20000010000 */
[----:B--2---:R-:W-:Y:S01]  /*cf20*/  FFMA.FTZ R37, R72, UR41, -R9 ;  /* 0x0000002948257c23 */ /* 0x004fe20008010809 */
[--C-:B------:R-:W-:Y:S01]  /*cf30*/  FFMA.FTZ R9, R34, UR41, -R12.reuse ;  /* 0x0000002922097c23 */ /* 0x100fe2000801080c */
[----:B------:R-:W-:-:S03]  /*cf40*/  FFMA.FTZ R38, R38, UR41, -R12 ;  /* 0x0000002926267c23 */ /* 0x000fc6000801080c */
[----:B------:R-:W-:Y:S01]  /*cf50*/  MUFU.EX2 R35, R35 ;  /* 0x0000002300237308 */ /* 0x000fe20000000800 */
[----:B------:R-:W-:Y:S01]  /*cf60*/  FADD.FTZ R13, R13, R10 ;  /* 0x0000000a0d0d7221 */ /* 0x000fe20000010000 */
[----:B------:R-:W-:-:S06]  /*cf70*/  FADD.FTZ R15, R15, R20 ;  /* 0x000000140f0f7221 */ /* 0x000fcc0000010000 */
[----:B------:R-:W0:Y:S01]  /*cf80*/  MUFU.EX2 R9, R9 ;  /* 0x0000000900097308 */ /* 0x000e220000000800 */
[--C-:B------:R-:W-:Y:S01]  /*cf90*/  FFMA.FTZ R56, R39, UR41, -R12.reuse ;  /* 0x0000002927387c23 */ /* 0x100fe2000801080c */
[----:B------:R-:W-:Y:S01]  /*cfa0*/  FADD.FTZ R14, R14, R13 ;  /* 0x0000000d0e0e7221 */ /* 0x000fe20000010000 */
[----:B------:R-:W-:Y:S01]  /*cfb0*/  FADD.FTZ R15, R21, R15 ;  /* 0x0000000f150f7221 */ /* 0x000fe20000010000 */
[----:B------:R-:W-:-:S04]  /*cfc0*/  FFMA.FTZ R57, R42, UR41, -R12 ;  /* 0x000000292a397c23 */ /* 0x000fc8000801080c */
[----:B------:R-:W2:Y:S01]  /*cfd0*/  MUFU.EX2 R38, R38 ;  /* 0x0000002600267308 */ /* 0x000ea20000000800 */
[----:B-1----:R-:W-:Y:S01]  /*cfe0*/  FADD.FTZ R14, R4, R14 ;  /* 0x0000000e040e7221 */ /* 0x002fe20000010000 */
[----:B------:R-:W-:Y:S01]  /*cff0*/  FADD.FTZ R24, R24, R15 ;  /* 0x0000000f18187221 */ /* 0x000fe20000010000 */
[--C-:B------:R-:W-:Y:S01]  /*d000*/  FFMA.FTZ R43, R43, UR41, -R12.reuse ;  /* 0x000000292b2b7c23 */ /* 0x100fe2000801080c */
[----:B------:R-:W-:-:S04]  /*d010*/  FFMA.FTZ R10, R58, UR41, -R12 ;  /* 0x000000293a0a7c23 */ /* 0x000fc8000801080c */
[----:B------:R-:W1:Y:S01]  /*d020*/  MUFU.EX2 R8, R8 ;  /* 0x0000000800087308 */ /* 0x000e620000000800 */
[----:B---3--:R-:W-:Y:S01]  /*d030*/  FADD.FTZ R11, R5, R14 ;  /* 0x0000000e050b7221 */ /* 0x008fe20000010000 */
[----:B0-----:R-:W-:-:S06]  /*d040*/  FADD.FTZ R24, R9, R24 ;  /* 0x0000001809187221 */ /* 0x001fcc0000010000 */
[----:B------:R-:W0:Y:S01]  /*d050*/  MUFU.EX2 R56, R56 ;  /* 0x0000003800387308 */ /* 0x000e220000000800 */
[----:B------:R-:W-:-:S07]  /*d060*/  FFMA.FTZ R46, R46, UR41, -R12 ;  /* 0x000000292e2e7c23 */ /* 0x000fce000801080c */
[----:B------:R-:W3:Y:S01]  /*d070*/  MUFU.EX2 R89, R89 ;  /* 0x0000005900597308 */ /* 0x000ee20000000800 */
[----:B------:R-:W-:-:S07]  /*d080*/  FFMA.FTZ R47, R47, UR41, -R12 ;  /* 0x000000292f2f7c23 */ /* 0x000fce000801080c */
[----:B------:R-:W4:Y:S01]  /*d090*/  MUFU.EX2 R57, R57 ;  /* 0x0000003900397308 */ /* 0x000f220000000800 */
[--C-:B------:R-:W-:Y:S01]  /*d0a0*/  FFMA.FTZ R34, R50, UR41, -R12.reuse ;  /* 0x0000002932227c23 */ /* 0x100fe2000801080c */
[----:B------:R-:W-:-:S06]  /*d0b0*/  FFMA.FTZ R39, R51, UR41, -R12 ;  /* 0x0000002933277c23 */ /* 0x000fcc000801080c */
[----:B------:R-:W4:Y:S01]  /*d0c0*/  MUFU.EX2 R90, R90 ;  /* 0x0000005a005a7308 */ /* 0x000f220000000800 */
[----:B------:R-:W-:-:S07]  /*d0d0*/  FFMA.FTZ R42, R54, UR41, -R12 ;  /* 0x00000029362a7c23 */ /* 0x000fce000801080c */
[----:B------:R2:W-:Y:S01]  /*d0e0*/  MUFU.EX2 R20, R10 ;  /* 0x0000000a00147308 */ /* 0x0005e20000000800 */
[--C-:B------:R-:W-:Y:S01]  /*d0f0*/  FFMA.FTZ R50, R55, UR41, -R12.reuse ;  /* 0x0000002937327c23 */ /* 0x100fe2000801080c */
[----:B------:R-:W-:-:S06]  /*d100*/  FFMA.FTZ R51, R59, UR41, -R12 ;  /* 0x000000293b337c23 */ /* 0x000fcc000801080c */
[----:B------:R-:W4:Y:S01]  /*d110*/  MUFU.EX2 R43, R43 ;  /* 0x0000002b002b7308 */ /* 0x000f220000000800 */
[----:B--2---:R-:W-:Y:S01]  /*d120*/  FADD.FTZ R10, R6, R11 ;  /* 0x0000000b060a7221 */ /* 0x004fe20000010000 */
[----:B------:R-:W-:-:S03]  /*d130*/  FADD.FTZ R11, R35, R24 ;  /* 0x00000018230b7221 */ /* 0x000fc60000010000 */
[----:B------:R-:W-:Y:S01]  /*d140*/  FADD.FTZ R13, R7, R10 ;  /* 0x0000000a070d7221 */ /* 0x000fe20000010000 */
[----:B------:R-:W-:Y:S02]  /*d150*/  FADD.FTZ R11, R38, R11 ;  /* 0x0000000b260b7221 */ /* 0x000fe40000010000 */
[----:B------:R-:W2:Y:S01]  /*d160*/  MUFU.EX2 R91, R91 ;  /* 0x0000005b005b7308 */ /* 0x000ea20000000800 */
[--C-:B------:R-:W-:Y:S01]  /*d170*/  FFMA.FTZ R54, R62, UR41, -R12.reuse ;  /* 0x000000293e367c23 */ /* 0x100fe2000801080c */
[--C-:B------:R-:W-:Y:S01]  /*d180*/  FFMA.FTZ R60, R63, UR41, -R12.reuse ;  /* 0x000000293f3c7c23 */ /* 0x100fe2000801080c */
[--C-:B------:R-:W-:Y:S01]  /*d190*/  FFMA.FTZ R55, R66, UR41, -R12.reuse ;  /* 0x0000002942377c23 */ /* 0x100fe2000801080c */
[--C-:B------:R-:W-:Y:S01]  /*d1a0*/  FFMA.FTZ R58, R67, UR41, -R12.reuse ;  /* 0x00000029433a7c23 */ /* 0x100fe2000801080c */
[----:B------:R-:W-:-:S03]  /*d1b0*/  FFMA.FTZ R70, R70, UR41, -R12 ;  /* 0x0000002946467c23 */ /* 0x000fc6000801080c */
[----:B------:R-:W2:Y:S01]  /*d1c0*/  MUFU.EX2 R46, R46 ;  /* 0x0000002e002e7308 */ /* 0x000ea20000000800 */
[--C-:B------:R-:W-:Y:S01]  /*d1d0*/  FFMA.FTZ R71, R71, UR41, -R12.reuse ;  /* 0x0000002947477c23 */ /* 0x100fe2000801080c */
[--C-:B------:R-:W-:Y:S01]  /*d1e0*/  FFMA.FTZ R59, R74, UR41, -R12.reuse ;  /* 0x000000294a3b7c23 */ /* 0x100fe2000801080c */
[--C-:B------:R-:W-:Y:S01]  /*d1f0*/  FFMA.FTZ R75, R75, UR41, -R12.reuse ;  /* 0x000000294b4b7c23 */ /* 0x100fe2000801080c */
[--C-:B------:R-:W-:Y:S01]  /*d200*/  FFMA.FTZ R78, R78, UR41, -R12.reuse ;  /* 0x000000294e4e7c23 */ /* 0x100fe2000801080c */
[--C-:B------:R-:W-:Y:S01]  /*d210*/  FFMA.FTZ R79, R79, UR41, -R12.reuse ;  /* 0x000000294f4f7c23 */ /* 0x100fe2000801080c */
[--C-:B------:R-:W-:Y:S01]  /*d220*/  FFMA.FTZ R82, R82, UR41, -R12.reuse ;  /* 0x0000002952527c23 */ /* 0x100fe2000801080c */
[--C-:B------:R-:W-:Y:S01]  /*d230*/  FFMA.FTZ R83, R83, UR41, -R12.reuse ;  /* 0x0000002953537c23 */ /* 0x100fe2000801080c */
[----:B------:R-:W2:Y:S01]  /*d240*/  MUFU.EX2 R26, R26 ;  /* 0x0000001a001a7308 */ /* 0x000ea20000000800 */
[--C-:B------:R-:W-:Y:S01]  /*d250*/  FFMA.FTZ R86, R86, UR41, -R12.reuse ;  /* 0x0000002956567c23 */ /* 0x100fe2000801080c */
[----:B------:R-:W-:Y:S01]  /*d260*/  FFMA.FTZ R87, R87, UR41, -R12 ;  /* 0x0000002957577c23 */ /* 0x000fe2000801080c */
[----:B-1----:R-:W-:Y:S01]  /*d270*/  FADD.FTZ R12, R8, R13 ;  /* 0x0000000d080c7221 */ /* 0x002fe20000010000 */
[----:B0-----:R-:W-:-:S04]  /*d280*/  FADD.FTZ R10, R56, R11 ;  /* 0x0000000b380a7221 */ /* 0x001fc80000010000 */
[----:B------:R-:W0:Y:S01]  /*d290*/  MUFU.EX2 R47, R47 ;  /* 0x0000002f002f7308 */ /* 0x000e220000000800 */
[----:B---3--:R-:W-:Y:S01]  /*d2a0*/  FADD.FTZ R11, R89, R12 ;  /* 0x0000000c590b7221 */ /* 0x008fe20000010000 */
[----:B----4-:R-:W-:-:S06]  /*d2b0*/  FADD.FTZ R10, R57, R10 ;  /* 0x0000000a390a7221 */ /* 0x010fcc0000010000 */
[----:B------:R-:W1:Y:S01]  /*d2c0*/  MUFU.EX2 R30, R30 ;  /* 0x0000001e001e7308 */ /* 0x000e620000000800 */
[----:B------:R-:W-:Y:S01]  /*d2d0*/  FADD.FTZ R12, R90, R11 ;  /* 0x0000000b5a0c7221 */ /* 0x000fe20000010000 */
[----:B------:R-:W-:-:S06]  /*d2e0*/  FADD.FTZ R11, R43, R10 ;  /* 0x0000000a2b0b7221 */ /* 0x000fcc0000010000 */
[----:B------:R-:W3:Y:S01]  /*d2f0*/  MUFU.EX2 R34, R34 ;  /* 0x0000002200227308 */ /* 0x000ee20000000800 */
[----:B--2---:R-:W-:Y:S01]  /*d300*/  FADD.FTZ R13, R91, R12 ;  /* 0x0000000c5b0d7221 */ /* 0x004fe20000010000 */
[----:B------:R-:W-:-:S06]  /*d310*/  FADD.FTZ R10, R46, R11 ;  /* 0x0000000b2e0a7221 */ /* 0x000fcc0000010000 */
[----:B------:R-:W2:Y:S08]  /*d320*/  MUFU.EX2 R31, R31 ;  /* 0x0000001f001f7308 */ /* 0x000eb00000000800 */
[----:B------:R-:W4:Y:S01]  /*d330*/  MUFU.EX2 R39, R39 ;  /* 0x0000002700277308 */ /* 0x000f220000000800 */
[----:B------:R-:W-:Y:S01]  /*d340*/  FADD.FTZ R13, R26, R13 ;  /* 0x0000000d1a0d7221 */ /* 0x000fe20000010000 */
[----:B------:R-:W-:-:S06]  /*d350*/  F2FP.BF16.F32.PACK_AB R4, R5, R4 ;  /* 0x000000040504723e */ /* 0x000fcc00000010ff */
[----:B------:R-:W4:Y:S01]  /*d360*/  MUFU.EX2 R32, R32 ;  /* 0x0000002000207308 */ /* 0x000f220000000800 */
[----:B0-----:R-:W-:-:S07]  /*d370*/  FADD.FTZ R5, R47, R10 ;  /* 0x0000000a2f057221 */ /* 0x001fce0000010000 */
[----:B------:R-:W0:Y:S01]  /*d380*/  MUFU.EX2 R42, R42 ;  /* 0x0000002a002a7308 */ /* 0x000e220000000800 */
[----:B-1----:R-:W-:Y:S01]  /*d390*/  FADD.FTZ R12, R30, R13 ;  /* 0x0000000d1e0c7221 */ /* 0x002fe20000010000 */
[----:B---3--:R-:W-:-:S03]  /*d3a0*/  FADD.FTZ R10, R34, R5 ;  /* 0x00000005220a7221 */ /* 0x008fc60000010000 */
[----:B--2---:R-:W-:Y:S01]  /*d3b0*/  FADD.FTZ R11, R31, R12 ;  /* 0x0000000c1f0b7221 */ /* 0x004fe20000010000 */
[----:B----4-:R-:W-:-:S03]  /*d3c0*/  FADD.FTZ R5, R39, R10 ;  /* 0x0000000a27057221 */ /* 0x010fc60000010000 */
[----:B------:R-:W-:Y:S01]  /*d3d0*/  FADD.FTZ R12, R32, R11 ;  /* 0x0000000b200c7221 */ /* 0x000fe20000010000 */
[----:B0-----:R-:W-:Y:S01]  /*d3e0*/  FADD.FTZ R11, R42, R5 ;  /* 0x000000052a0b7221 */ /* 0x001fe20000010000 */
[----:B------:R-:W-:Y:S02]  /*d3f0*/  F2FP.BF16.F32.PACK_AB R5, R35, R9 ;  /* 0x000000092305723e */ /* 0x000fe400000010ff */
[----:B------:R-:W2:Y:S01]  /*d400*/  LDL R35, [R1+0x54] ;  /* 0x0000540001237983 */ /* 0x000ea20000100800 */
[----:B------:R-:W0:Y:S08]  /*d410*/  MUFU.EX2 R33, R33 ;  /* 0x0000002100217308 */ /* 0x000e300000000800 */
[----:B------:R-:W1:Y:S08]  /*d420*/  MUFU.EX2 R50, R50 ;  /* 0x0000003200327308 */ /* 0x000e700000000800 */
[----:B------:R-:W3:Y:S08]  /*d430*/  MUFU.EX2 R41, R41 ;  /* 0x0000002900297308 */ /* 0x000ef00000000800 */
[----:B------:R-:W4:Y:S01]  /*d440*/  MUFU.EX2 R45, R45 ;  /* 0x0000002d002d7308 */ /* 0x000f220000000800 */
[----:B0-----:R-:W-:-:S07]  /*d450*/  FADD.FTZ R12, R33, R12 ;  /* 0x0000000c210c7221 */ /* 0x001fce0000010000 */
[----:B------:R-:W0:Y:S08]  /*d460*/  MUFU.EX2 R51, R51 ;  /* 0x0000003300337308 */ /* 0x000e300000000800 */
[----:B------:R-:W0:Y:S01]  /*d470*/  MUFU.EX2 R49, R49 ;  /* 0x0000003100317308 */ /* 0x000e220000000800 */
[----:B-1----:R-:W-:Y:S01]  /*d480*/  FADD.FTZ R11, R50, R11 ;  /* 0x0000000b320b7221 */ /* 0x002fe20000010000 */
[----:B---3--:R-:W-:-:S06]  /*d490*/  FADD.FTZ R14, R41, R12 ;  /* 0x0000000c290e7221 */ /* 0x008fcc0000010000 */
[----:B------:R-:W1:Y:S08]  /*d4a0*/  MUFU.EX2 R54, R54 ;  /* 0x0000003600367308 */ /* 0x000e700000000800 */
[----:B------:R-:W3:Y:S01]  /*d4b0*/  MUFU.EX2 R27, R27 ;  /* 0x0000001b001b7308 */ /* 0x000ee20000000800 */
[----:B------:R-:W-:Y:S01]  /*d4c0*/  FADD.FTZ R12, R20, R11 ;  /* 0x0000000b140c7221 */ /* 0x000fe20000010000 */
[----:B----4-:R-:W-:-:S06]  /*d4d0*/  FADD.FTZ R14, R45, R14 ;  /* 0x0000000e2d0e7221 */ /* 0x010fcc0000010000 */
[----:B------:R-:W4:Y:S08]  /*d4e0*/  MUFU.EX2 R60, R60 ;  /* 0x0000003c003c7308 */ /* 0x000f300000000800 */
[----:B------:R-:W4:Y:S01]  /*d4f0*/  MUFU.EX2 R29, R29 ;  /* 0x0000001d001d7308 */ /* 0x000f220000000800 */
[----:B0-----:R-:W-:Y:S01]  /*d500*/  FADD.FTZ R13, R51, R12 ;  /* 0x0000000c330d7221 */ /* 0x001fe20000010000 */
[----:B------:R-:W-:-:S06]  /*d510*/  FADD.FTZ R14, R49, R14 ;  /* 0x0000000e310e7221 */ /* 0x000fcc0000010000 */
[----:B------:R-:W-:Y:S01]  /*d520*/  MUFU.EX2 R28, R28 ;  /* 0x0000001c001c7308 */ /* 0x000fe20000000800 */
[----:B------:R-:W-:-:S07]  /*d530*/  F2FP.BF16.F32.PACK_AB R6, R7, R6 ;  /* 0x000000060706723e */ /* 0x000fce00000010ff */
[----:B------:R-:W0:Y:S01]  /*d540*/  MUFU.EX2 R55, R55 ;  /* 0x0000003700377308 */ /* 0x000e220000000800 */
[----:B------:R-:W-:Y:S01]  /*d550*/  F2FP.BF16.F32.PACK_AB R7, R56, R38 ;  /* 0x000000263807723e */ /* 0x000fe200000010ff */
[----:B-1----:R-:W-:Y:S01]  /*d560*/  FADD.FTZ R13, R54, R13 ;  /* 0x0000000d360d7221 */ /* 0x002fe20000010000 */
[----:B---3--:R-:W-:-:S05]  /*d570*/  FADD.FTZ R38, R27, R14 ;  /* 0x0000000e1b267221 */ /* 0x008fca0000010000 */
[----:B------:R-:W-:Y:S01]  /*d580*/  MUFU.EX2 R36, R36 ;  /* 0x0000002400247308 */ /* 0x000fe20000000800 */
[----:B------:R-:W-:-:S07]  /*d590*/  F2FP.BF16.F32.PACK_AB R12, R30, R26 ;  /* 0x0000001a1e0c723e */ /* 0x000fce00000010ff */
[----:B------:R-:W1:Y:S01]  /*d5a0*/  MUFU.EX2 R58, R58 ;  /* 0x0000003a003a7308 */ /* 0x000e620000000800 */
[----:B----4-:R-:W-:Y:S01]  /*d5b0*/  FADD.FTZ R26, R60, R13 ;  /* 0x0000000d3c1a7221 */ /* 0x010fe20000010000 */
[----:B------:R-:W-:Y:S01]  /*d5c0*/  FADD.FTZ R13, R29, R38 ;  /* 0x000000261d0d7221 */ /* 0x000fe20000010000 */
[----:B------:R-:W-:-:S05]  /*d5d0*/  F2FP.BF16.F32.PACK_AB R8, R89, R8 ;  /* 0x000000085908723e */ /* 0x000fca00000010ff */
[----:B------:R-:W-:Y:S01]  /*d5e0*/  MUFU.EX2 R21, R70 ;  /* 0x0000004600157308 */ /* 0x000fe20000000800 */
[----:B------:R-:W-:Y:S01]  /*d5f0*/  F2FP.BF16.F32.PACK_AB R10, R91, R90 ;  /* 0x0000005a5b0a723e */ /* 0x000fe200000010ff */
[----:B------:R0:W-:Y:S01]  /*d600*/  STSM.16.M88.4 [R95], R4 ;  /* 0x000000045f007844 */ /* 0x0001e20000000200 */
[----:B------:R-:W-:-:S05]  /*d610*/  F2FP.BF16.F32.PACK_AB R9, R43, R57 ;  /* 0x000000392b09723e */ /* 0x000fca00000010ff */
[----:B------:R-:W3:Y:S01]  /*d620*/  MUFU.EX2 R24, R71 ;  /* 0x0000004700187308 */ /* 0x000ee20000000800 */
[----:B------:R-:W-:Y:S02]  /*d630*/  F2FP.BF16.F32.PACK_AB R11, R47, R46 ;  /* 0x0000002e2f0b723e */ /* 0x000fe400000010ff */
[----:B------:R-:W-:Y:S02]  /*d640*/  F2FP.BF16.F32.PACK_AB R14, R32, R31 ;  /* 0x0000001f200e723e */ /* 0x000fe400000010ff */
[----:B------:R-:W-:Y:S01]  /*d650*/  F2FP.BF16.F32.PACK_AB R15, R50, R42 ;  /* 0x0000002a320f723e */ /* 0x000fe200000010ff */
[----:B------:R1:W-:Y:S01]  /*d660*/  STSM.16.M88.4 [R93], R8 ;  /* 0x000000085d007844 */ /* 0x0003e20000000200 */
[----:B0-----:R-:W-:Y:S01]  /*d670*/  FADD.FTZ R5, R55, R26 ;  /* 0x0000001a37057221 */ /* 0x001fe20000010000 */
[----:B------:R-:W-:Y:S01]  /*d680*/  FADD.FTZ R7, R28, R13 ;  /* 0x0000000d1c077221 */ /* 0x000fe20000010000 */
[----:B------:R-:W-:Y:S02]  /*d690*/  F2FP.BF16.F32.PACK_AB R13, R39, R34 ;  /* 0x00000022270d723e */ /* 0x000fe400000010ff */
[----:B------:R-:W-:-:S02]  /*d6a0*/  F2FP.BF16.F32.PACK_AB R4, R41, R33 ;  /* 0x000000212904723e */ /* 0x000fc400000010ff */
[----:B------:R-:W-:Y:S01]  /*d6b0*/  F2FP.BF16.F32.PACK_AB R6, R49, R45 ;  /* 0x0000002d3106723e */ /* 0x000fe200000010ff */
[----:B------:R-:W-:Y:S01]  /*d6c0*/  STSM.16.M88.4 [R92], R12 ;  /* 0x0000000c5c007844 */ /* 0x000fe20000000200 */
[----:B-1----:R-:W-:Y:S01]  /*d6d0*/  FADD.FTZ R8, R58, R5 ;  /* 0x000000053a087221 */ /* 0x002fe20000010000 */
[----:B------:R-:W-:Y:S01]  /*d6e0*/  FADD.FTZ R10, R36, R7 ;  /* 0x00000007240a7221 */ /* 0x000fe20000010000 */
[----:B------:R-:W-:Y:S02]  /*d6f0*/  F2FP.BF16.F32.PACK_AB R5, R51, R20 ;  /* 0x000000143305723e */ /* 0x000fe400000010ff */
[----:B------:R-:W-:-:S05]  /*d700*/  F2FP.BF16.F32.PACK_AB R7, R60, R54 ;  /* 0x000000363c07723e */ /* 0x000fca00000010ff */
[----:B------:R0:W-:Y:S02]  /*d710*/  STSM.16.M88.4 [R94+0x27800], R4 ;  /* 0x027800045e007844 */ /* 0x0001e40000000200 */
[----:B0-----:R-:W-:Y:S02]  /*d720*/  F2FP.BF16.F32.PACK_AB R4, R29, R27 ;  /* 0x0000001b1d04723e */ /* 0x001fe400000010ff */
[----:B------:R-:W-:Y:S02]  /*d730*/  F2FP.BF16.F32.PACK_AB R6, R36, R28 ;  /* 0x0000001c2406723e */ /* 0x000fe400000010ff */
[----:B------:R-:W-:Y:S02]  /*d740*/  F2FP.BF16.F32.PACK_AB R5, R58, R55 ;  /* 0x000000373a05723e */ /* 0x000fe400000010ff */
[----:B---3--:R-:W-:-:S05]  /*d750*/  F2FP.BF16.F32.PACK_AB R7, R24, R21 ;  /* 0x000000151807723e */ /* 0x008fca00000010ff */
[----:B--2---:R0:W-:Y:S04]  /*d760*/  STSM.16.M88.4 [R35], R4 ;  /* 0x0000000423007844 */ /* 0x0041e80000000200 */
[----:B0-----:R-:W2:Y:S01]  /*d770*/  LDL R4, [R1+0x3c] ;  /* 0x00003c0001047983 */ /* 0x001ea20000100800 */
[----:B------:R-:W0:Y:S01]  /*d780*/  MUFU.EX2 R59, R59 ;  /* 0x0000003b003b7308 */ /* 0x000e220000000800 */
[----:B------:R-:W-:-:S07]  /*d790*/  FADD.FTZ R9, R21, R8 ;  /* 0x0000000815097221 */ /* 0x000fce0000010000 */
[----:B------:R-:W1:Y:S08]  /*d7a0*/  MUFU.EX2 R37, R37 ;  /* 0x0000002500257308 */ /* 0x000e700000000800 */
[----:B------:R-:W3:Y:S01]  /*d7b0*/  MUFU.EX2 R75, R75 ;  /* 0x0000004b004b7308 */ /* 0x000ee20000000800 */
[----:B------:R-:W-:-:S07]  /*d7c0*/  FADD.FTZ R8, R24, R9 ;  /* 0x0000000918087221 */ /* 0x000fce0000010000 */
[----:B------:R-:W4:Y:S08]  /*d7d0*/  MUFU.EX2 R40, R40 ;  /* 0x0000002800287308 */ /* 0x000f300000000800 */
        /* <DEDUP_REMOVED lines=8> */
[----:B----4-:R-:W-:Y:S01]  /*d860*/  FADD.FTZ R11, R40, R11 ;  /* 0x0000000b280b7221 */ /* 0x010fe20000010000 */
[----:B------:R-:W-:-:S06]  /*d870*/  FADD.FTZ R20, R78, R9 ;  /* 0x000000094e147221 */ /* 0x000fcc0000010000 */
[----:B------:R-:W4:Y:S08]  /*d880*/  MUFU.EX2 R52, R52 ;  /* 0x0000003400347308 */ /* 0x000f300000000800 */
[----:B------:R-:W4:Y:S01]  /*d890*/  MUFU.EX2 R83, R83 ;  /* 0x0000005300537308 */ /* 0x000f220000000800 */
[----:B0-----:R-:W-:-:S07]  /*d8a0*/  FADD.FTZ R11, R44, R11 ;  /* 0x0000000b2c0b7221 */ /* 0x001fce0000010000 */
[----:B------:R-:W0:Y:S08]  /*d8b0*/  MUFU.EX2 R53, R53 ;  /* 0x0000003500357308 */ /* 0x000e300000000800 */
[----:B------:R-:W-:Y:S08]  /*d8c0*/  MUFU.EX2 R25, R25 ;  /* 0x0000001900197308 */ /* 0x000ff00000000800 */
[----:B------:R-:W0:Y:S08]  /*d8d0*/  MUFU.EX2 R141, R141 ;  /* 0x0000008d008d7308 */ /* 0x000e300000000800 */
[----:B------:R-:W-:Y:S08]  /*d8e0*/  MUFU.EX2 R86, R86 ;  /* 0x0000005600567308 */ /* 0x000ff00000000800 */
[----:B------:R-:W0:Y:S01]  /*d8f0*/  MUFU.EX2 R87, R87 ;  /* 0x0000005700577308 */ /* 0x000e220000000800 */
[----:B------:R-:W-:Y:S01]  /*d900*/  FADD.FTZ R9, R79, R20 ;  /* 0x000000144f097221 */ /* 0x000fe20000010000 */
[----:B-1----:R-:W-:-:S03]  /*d910*/  FADD.FTZ R11, R48, R11 ;  /* 0x0000000b300b7221 */ /* 0x002fc60000010000 */
[----:B---3--:R-:W-:Y:S01]  /*d920*/  FADD.FTZ R14, R82, R9 ;  /* 0x00000009520e7221 */ /* 0x008fe20000010000 */
[----:B----4-:R-:W-:Y:S01]  /*d930*/  FADD.FTZ R26, R52, R11 ;  /* 0x0000000b341a7221 */ /* 0x010fe20000010000 */
[----:B------:R-:W-:Y:S02]  /*d940*/  F2FP.BF16.F32.PACK_AB R8, R40, R37 ;  /* 0x000000252808723e */ /* 0x000fe400000010ff */
[----:B------:R-:W-:Y:S01]  /*d950*/  F2FP.BF16.F32.PACK_AB R10, R48, R44 ;  /* 0x0000002c300a723e */ /* 0x000fe200000010ff */
[----:B------:R-:W-:Y:S01]  /*d960*/  FADD.FTZ R21, R83, R14 ;  /* 0x0000000e53157221 */ /* 0x000fe20000010000 */
[----:B------:R-:W-:Y:S02]  /*d970*/  F2FP.BF16.F32.PACK_AB R9, R75, R59 ;  /* 0x0000003b4b09723e */ /* 0x000fe400000010ff */
[----:B------:R-:W-:Y:S02]  /*d980*/  F2FP.BF16.F32.PACK_AB R11, R79, R78 ;  /* 0x0000004e4f0b723e */ /* 0x000fe400000010ff */
[----:B0-----:R-:W-:-:S02]  /*d990*/  F2FP.BF16.F32.PACK_AB R12, R53, R52 ;  /* 0x00000034350c723e */ /* 0x001fc400000010ff */
[----:B------:R-:W-:Y:S02]  /*d9a0*/  F2FP.BF16.F32.PACK_AB R13, R83, R82 ;  /* 0x00000052530d723e */ /* 0x000fe400000010ff */
[----:B------:R-:W-:Y:S02]  /*d9b0*/  F2FP.BF16.F32.PACK_AB R14, R141, R25 ;  /* 0x000000198d0e723e */ /* 0x000fe400000010ff */
[----:B------:R-:W-:Y:S01]  /*d9c0*/  F2FP.BF16.F32.PACK_AB R15, R87, R86 ;  /* 0x00000056570f723e */ /* 0x000fe200000010ff */
[----:B------:R0:W-:Y:S04]  /*d9d0*/  STSM.16.M88.4 [R93+0x6000], R8 ;  /* 0x006000085d007844 */ /* 0x0001e80000000200 */
[----:B------:R1:W-:Y:S01]  /*d9e0*/  STSM.16.M88.4 [R92+0x6000], R12 ;  /* 0x0060000c5c007844 */ /* 0x0003e20000000200 */
[----:B------:R3:W-:Y:S06]  /*d9f0*/  MEMBAR.ALL.CTA ;  /* 0x0000000000007992 */ /* 0x0007ec0000008000 */
[----:B---3--:R-:W3:Y:S01]  /*da00*/  FENCE.VIEW.ASYNC.S ;  /* 0x00000000000073c6 */ /* 0x008ee20000000000 */
[----:B------:R-:W-:-:S02]  /*da10*/  VIADD R20, R88, 0xfffffffe ;  /* 0xfffffffe58147836 */ /* 0x000fc40000000000 */
[----:B------:R-:W-:Y:S01]  /*da20*/  FADD.FTZ R26, R53, R26 ;  /* 0x0000001a351a7221 */ /* 0x000fe20000010000 */
[----:B------:R-:W-:-:S03]  /*da30*/  FADD.FTZ R86, R86, R21 ;  /* 0x0000001556567221 */ /* 0x000fc60000010000 */
[----:B------:R-:W-:Y:S01]  /*da40*/  FADD.FTZ R26, R25, R26 ;  /* 0x0000001a191a7221 */ /* 0x000fe20000010000 */
[----:B------:R-:W-:Y:S01]  /*da50*/  FADD.FTZ R21, R87, R86 ;  /* 0x0000005657157221 */ /* 0x000fe20000010000 */
[--C-:B------:R-:W-:Y:S02]  /*da60*/  IMAD.MOV.U32 R134, RZ, RZ, R135.reuse ;  /* 0x000000ffff867224 */ /* 0x100fe400078e0087 */
[----:B------:R-:W-:Y:S01]  /*da70*/  FADD.FTZ R141, R141, R26 ;  /* 0x0000001a8d8d7221 */ /* 0x000fe20000010000 */
[--C-:B------:R-:W-:Y:S02]  /*da80*/  IMAD.MOV.U32 R133, RZ, RZ, R135.reuse ;  /* 0x000000ffff857224 */ /* 0x100fe400078e0087 */
[--C-:B------:R-:W-:Y:S02]  /*da90*/  IMAD.MOV.U32 R132, RZ, RZ, R135.reuse ;  /* 0x000000ffff847224 */ /* 0x100fe400078e0087 */
[--C-:B------:R-:W-:Y:S02]  /*daa0*/  IMAD.MOV.U32 R131, RZ, RZ, R135.reuse ;  /* 0x000000ffff837224 */ /* 0x100fe400078e0087 */
[----:B------:R-:W-:-:S02]  /*dab0*/  IMAD.MOV.U32 R130, RZ, RZ, R135 ;  /* 0x000000ffff827224 */ /* 0x000fc400078e0087 */
[--C-:B------:R-:W-:Y:S02]  /*dac0*/  IMAD.MOV.U32 R129, RZ, RZ, R135.reuse ;  /* 0x000000ffff817224 */ /* 0x100fe400078e0087 */
[--C-:B------:R-:W-:Y:S02]  /*dad0*/  IMAD.MOV.U32 R128, RZ, RZ, R135.reuse ;  /* 0x000000ffff807224 */ /* 0x100fe400078e0087 */
        /* <DEDUP_REMOVED lines=34> */
[--C-:B0-----:R-:W-:Y:S02]  /*dd00*/  IMAD.MOV.U32 R93, RZ, RZ, R135.reuse ;  /* 0x000000ffff5d7224 */ /* 0x101fe400078e0087 */
[--C-:B-1----:R-:W-:Y:S02]  /*dd10*/  IMAD.MOV.U32 R92, RZ, RZ, R135.reuse ;  /* 0x000000ffff5c7224 */ /* 0x102fe400078e0087 */
[--C-:B------:R-:W-:Y:S02]  /*dd20*/  IMAD.MOV.U32 R91, RZ, RZ, R135.reuse ;  /* 0x000000ffff5b7224 */ /* 0x100fe400078e0087 */
[--C-:B------:R-:W-:Y:S02]  /*dd30*/  IMAD.MOV.U32 R90, RZ, RZ, R135.reuse ;  /* 0x000000ffff5a7224 */ /* 0x100fe400078e0087 */
[--C-:B------:R-:W-:Y:S02]  /*dd40*/  IMAD.MOV.U32 R89, RZ, RZ, R135.reuse ;  /* 0x000000ffff597224 */ /* 0x100fe400078e0087 */
[----:B------:R-:W-:Y:S01]  /*dd50*/  IMAD.MOV.U32 R88, RZ, RZ, R135 ;  /* 0x000000ffff587224 */ /* 0x000fe200078e0087 */
[----:B--2---:R-:W-:Y:S01]  /*dd60*/  ISETP.GE.AND P1, PT, R20, R4, PT ;  /* 0x000000041400720c */ /* 0x004fe20003f26270 */
[----:B---3--:R-:W-:-:S12]  /*dd70*/  NOP ;  /* 0x0000000000007918 */ /* 0x008fd80000000000 */
[----:B------:R-:W-:Y:S05]  /*dd80*/  @!P1 BRA `(.L_x_511) ;  /* 0x00000024009c9947 */ /* 0x000fea0003800000 */
[----:B------:R-:W-:Y:S01]  /*dd90*/  IMAD.MOV.U32 R6, RZ, RZ, R3 ;  /* 0x000000ffff067224 */ /* 0x000fe200078e0003 */
[----:B------:R-:W-:Y:S01]  /*dda0*/  CS2R R134, SRZ ;  /* 0x0000000000867805 */ /* 0x000fe2000001ff00 */
[----:B------:R-:W-:Y:S01]  /*ddb0*/  IMAD.MOV.U32 R7, RZ, RZ, R0 ;  /* 0x000000ffff077224 */ /* 0x000fe200078e0000 */
[----:B------:R-:W-:Y:S01]  /*ddc0*/  CS2R R132, SRZ ;  /* 0x0000000000847805 */ /* 0x000fe2000001ff00 */
[----:B------:R-:W-:Y:S01]  /*ddd0*/  IMAD.MOV.U32 R5, RZ, RZ, R151 ;  /* 0x000000ffff057224 */ /* 0x000fe200078e0097 */
[----:B------:R-:W-:Y:S01]  /*dde0*/  CS2R R130, SRZ ;  /* 0x0000000000827805 */ /* 0x000fe2000001ff00 */
[----:B------:R-:W-:Y:S01]  /*ddf0*/  IMAD.MOV.U32 R4, RZ, RZ, R140 ;  /* 0x000000ffff047224 */ /* 0x000fe200078e008c */
        /* <DEDUP_REMOVED lines=20> */
[----:B------:R-:W-:-:S07]  /*df40*/  CS2R R88, SRZ ;  /* 0x0000000000587805 */ /* 0x000fce000001ff00 */
.L_x_523:
[----:B------:R-:W2:Y:S01]  /*df50*/  LDL R3, [R1+0x40] ;  /* 0x0000400001037983 */ /* 0x000ea20000100800 */
[----:B------:R-:W-:Y:S01]  /*df60*/  ISETP.NE.AND P1, PT, R4, 0x1, PT ;  /* 0x000000010400780c */ /* 0x000fe20003f25270 */
[----:B------:R-:W-:Y:S05]  /*df70*/  YIELD ;  /* 0x0000000000007946 */ /* 0x000fea0003800000 */
[----:B------:R-:W-:-:S04]  /*df80*/  SEL R0, RZ, 0x1, P1 ;  /* 0x00000001ff007807 */ /* 0x000fc80000800000 */
[----:B------:R-:W-:Y:S02]  /*df90*/  LOP3.LUT R151, R5, R0, RZ, 0x3c, !PT ;  /* 0x0000000005977212 */ /* 0x000fe400078e3cff */
[----:B--2---:R-:W-:-:S13]  /*dfa0*/  ISETP.NE.AND P1, PT, R3, RZ, PT ;  /* 0x000000ff0300720c */ /* 0x004fda0003f25270 */
[----:B------:R-:W-:Y:S05]  /*dfb0*/  @P1 BRA `(.L_x_512) ;  /* 0x00000000003c1947 */ /* 0x000fea0003800000 */
[----:B------:R-:W-:Y:S05]  /*dfc0*/  @!P0 BRA `(.L_x_513) ;  /* 0x0000000000048947 */ /* 0x000fea0003800000 */
[----:B------:R-:W-:Y:S01]  /*dfd0*/  BPT.TRAP 0x1 ;  /* 0x000000040000795c */ /* 0x000fe20000300000 */
.L_x_513:
[----:B------:R-:W-:-:S05]  /*dfe0*/  VIADD R0, R4, 0x1 ;  /* 0x0000000104007836 */ /* 0x000fca0000000000 */
[----:B------:R-:W-:-:S04]  /*dff0*/  ISETP.NE.AND P2, PT, R0, 0x2, PT ;  /* 0x000000020000780c */ /* 0x000fc80003f45270 */
[----:B------:R-:W-:Y:S02]  /*e000*/  SEL R3, R0, RZ, P2 ;  /* 0x000000ff00037207 */ /* 0x000fe40001000000 */
[----:B------:R-:W-:-:S03]  /*e010*/  SHF.L.U32 R0, R151, 0x1f, RZ ;  /* 0x0000001f97007819 */ /* 0x000fc600000006ff */
[----:B------:R-:W-:-:S04]  /*e020*/  IMAD R3, R3, 0x8, R2 ;  /* 0x0000000803037824 */ /* 0x000fc800078e0202 */
[----:B------:R0:W1:Y:S01]  /*e030*/  SYNCS.PHASECHK.TRANS64.TRYWAIT P2, [R3+URZ+0x2d830], R0 ;  /* 0x02d83000030075a7 */ /* 0x000062000804017f */
[----:B------:R-:W-:Y:S05]  /*e040*/  @!P0 BRA `(.L_x_514) ;  /* 0x0000000000048947 */ /* 0x000fea0003800000 */
[----:B------:R-:W-:Y:S01]  /*e050*/  BPT.TRAP 0x1 ;  /* 0x000000040000795c */ /* 0x000fe20000300000 */
.L_x_514:
[----:B------:R-:W-:Y:S04]  /*e060*/  BSSY B0, `(.L_x_512) ;  /* 0x0000004000007945 */ /* 0x000fe80003800000 */
[----:B-1----:R-:W-:Y:S05]  /*e070*/  @P2 BRA `(.L_x_515) ;  /* 0x0000000000082947 */ /* 0x002fea0003800000 */
[----:B------:R-:W1:Y:S02]  /*e080*/  SYNCS.PHASECHK.TRANS64.TRYWAIT P2, [R3+URZ+0x2d830], R0 ;  /* 0x02d83000030075a7 */ /* 0x000e64000804017f */
[----:B-1----:R-:W-:Y:S05]  /*e090*/  @!P2 BRA `(.L_x_516) ;  /* 0x000000d400d0a947 */ /* 0x002fea0003800000 */
.L_x_515:
[----:B------:R-:W-:Y:S05]  /*e0a0*/  BSYNC B0 ;  /* 0x0000000000007941 */ /* 0x000fea0003800000 */
.L_x_512:
[----:B01----:R-:W2:Y:S01]  /*e0b0*/  LDL R3, [R1+0x44] ;  /* 0x0000440001037983 */ /* 0x003ea20000100800 */
[----:B------:R-:W-:Y:S01]  /*e0c0*/  VIADD R140, R4, 0x1 ;  /* 0x00000001048c7836 */ /* 0x000fe20000000000 */
[----:B------:R-:W0:Y:S04]  /*e0d0*/  S2R R0, SR_TID.X ;  /* 0x0000000000007919 */ /* 0x000e280000002100 */
[----:B------:R-:W-:-:S04]  /*e0e0*/  ISETP.NE.AND P2, PT, R140, 0x2, PT ;  /* 0x000000028c00780c */ /* 0x000fc80003f45270 */
[----:B------:R-:W-:Y:S01]  /*e0f0*/  SEL R140, R140, RZ, P2 ;  /* 0x000000ff8c8c7207 */ /* 0x000fe20001000000 */
[----:B------:R-:W-:Y:S05]  /*e100*/  WARPSYNC.ALL ;  /* 0x0000000000007948 */ /* 0x000fea0003800000 */
[----:B------:R-:W-:-:S05]  /*e110*/  IMAD.MOV.U32 R9, RZ, RZ, -0x7fffffe0 ;  /* 0x80000020ff097424 */ /* 0x000fca00078e00ff */
[C---:B------:R-:W-:Y:S02]  /*e120*/  R2UR UR7, R9.reuse ;  /* 0x00000000090772ca */ /* 0x040fe400000e0000 */
[----:B------:R-:W-:Y:S01]  /*e130*/  R2UR UR27, R9 ;  /* 0x00000000091b72ca */ /* 0x000fe200000e0000 */
[----:B------:R-:W-:-:S05]  /*e140*/  IMAD.MOV.U32 R15, RZ, RZ, -0x7fffffe0 ;  /* 0x80000020ff0f7424 */ /* 0x000fca00078e00ff */
[----:B------:R-:W-:Y:S02]  /*e150*/  R2UR UR23, R15 ;  /* 0x000000000f1772ca */ /* 0x000fe400000e0000 */
[----:B0-----:R-:W-:-:S05]  /*e160*/  SHF.R.U32.HI R0, RZ, 0x7, R0 ;  /* 0x00000007ff007819 */ /* 0x001fca0000011600 */
[----:B------:R-:W-:-:S05]  /*e170*/  VIADD R0, R0, 0x8 ;  /* 0x0000000800007836 */ /* 0x000fca0000000000 */
[----:B------:R0:W-:Y:S01]  /*e180*/  BAR.SYNC.DEFER_BLOCKING R0, 0x100 ;  /* 0x000400000000751d */ /* 0x0001e20000010000 */
[----:B------:R-:W-:Y:S02]  /*e190*/  R2UR UR4, R148 ;  /* 0x00000000940472ca */ /* 0x000fe400000e0000 */
[----:B------:R-:W-:-:S03]  /*e1a0*/  R2UR UR5, R149 ;  /* 0x00000000950572ca */ /* 0x000fc600000e0000 */
[----:B------:R-:W-:Y:S01]  /*e1b0*/  WARPGROUP.ARRIVE ;  /* 0x00000000000079c5 */ /* 0x000fe20000000000 */
[----:B--2---:R-:W-:-:S04]  /*e1c0*/  IMAD R8, R140, 0x600, R3 ;  /* 0x000006008c087824 */ /* 0x004fc800078e0203 */
[C---:B------:R-:W-:Y:S01]  /*e1d0*/  VIADD R12, R8.reuse, 0x2 ;  /* 0x00000002080c7836 */ /* 0x040fe20000000000 */
[C---:B------:R-:W-:Y:S01]  /*e1e0*/  R2UR UR6, R8.reuse ;  /* 0x00000000080672ca */ /* 0x040fe200000e0000 */
[C---:B------:R-:W-:Y:S02]  /*e1f0*/  VIADD R10, R8.reuse, 0x200 ;  /* 0x00000200080a7836 */ /* 0x040fe40000000000 */
[----:B------:R-:W-:Y:S01]  /*e200*/  VIADD R14, R8, 0x400 ;  /* 0x00000400080e7836 */ /* 0x000fe20000000000 */
[----:B------:R-:W-:Y:S01]  /*e210*/  R2UR UR10, R12 ;  /* 0x000000000c0a72ca */ /* 0x000fe200000e0000 */
[C---:B------:R-:W-:Y:S02]  /*e220*/  VIADD R12, R8.reuse, 0x202 ;  /* 0x00000202080c7836 */ /* 0x040fe40000000000 */
[----:B------:R-:W-:-:S05]  /*e230*/  VIADD R8, R8, 0x402 ;  /* 0x0000040208087836 */ /* 0x000fca0000000000 */
[----:B------:R-:W-:Y:S01]  /*e240*/  R2UR UR26, R8 ;  /* 0x00000000081a72ca */ /* 0x000fe200000e0000 */
[----:B------:R-:W-:Y:S01]  /*e250*/  HGMMA.64x128x16.F32.BF16 R24, gdesc[UR4], RZ, !UPT, gsb0 ;  /* 0x01e00000041879f0 */ /* 0x000fe2000c0018ff */
[----:B------:R-:W2:Y:S01]  /*e260*/  LDL.64 R8, [R1+0x18] ;  /* 0x0000180001087983 */ /* 0x000ea20000100a00 */
[----:B------:R-:W-:-:S03]  /*e270*/  R2UR UR22, R14 ;  /* 0x000000000e1672ca */ /* 0x000fc600000e0000 */
[----:B------:R-:W3:Y:S01]  /*e280*/  LDL.64 R14, [R1+0x10] ;  /* 0x00001000010e7983 */ /* 0x000ee20000100a00 */
[----:B------:R-:W-:Y:S01]  /*e290*/  IMAD.MOV.U32 R13, RZ, RZ, -0x7fffffe0 ;  /* 0x80000020ff0d7424 */ /* 0x000fe200078e00ff */
[----:B------:R-:W-:-:S04]  /*e2a0*/  R2UR UR18, R12 ;  /* 0x000000000c1272ca */ /* 0x000fc800000e0000 */
[C---:B------:R-:W-:Y:S02]  /*e2b0*/  R2UR UR11, R13.reuse ;  /* 0x000000000d0b72ca */ /* 0x040fe400000e0000 */
[----:B------:R-:W-:Y:S02]  /*e2c0*/  R2UR UR19, R13 ;  /* 0x000000000d1372ca */ /* 0x000fe400000e0000 */
[----:B------:R-:W4:Y:S01]  /*e2d0*/  LDL.64 R12, [R1+0x8] ;  /* 0x00000800010c7983 */ /* 0x000f220000100a00 */
[----:B------:R-:W-:Y:S01]  /*e2e0*/  IMAD.MOV.U32 R11, RZ, RZ, -0x7fffffe0 ;  /* 0x80000020ff0b7424 */ /* 0x000fe200078e00ff */
[----:B------:R-:W-:-:S04]  /*e2f0*/  R2UR UR14, R10 ;  /* 0x000000000a0e72ca */ /* 0x000fc800000e0000 */
[----:B------:R-:W-:Y:S02]  /*e300*/  R2UR UR15, R11 ;  /* 0x000000000b0f72ca */ /* 0x000fe400000e0000 */
[----:B------:R-:W5:Y:S01]  /*e310*/  LDL.64 R10, [R1] ;  /* 0x00000000010a7983 */ /* 0x000f620000100a00 */
[----:B------:R-:W-:Y:S02]  /*e320*/  WARPGROUP.DEPBAR.LE gsb0, 0x0 ;  /* 0x00008000000079c5 */ /* 0x000fe40000010000 */
[----:B------:R-:W-:Y:S01]  /*e330*/  WARPGROUP.ARRIVE ;  /* 0x00000000000079c5 */ /* 0x000fe20000000000 */
[----:B--2---:R-:W-:Y:S02]  /*e340*/  R2UR UR8, R8 ;  /* 0x00000000080872ca */ /* 0x004fe400000e0000 */
[----:B------:R-:W-:-:S13]  /*e350*/  R2UR UR9, R9 ;  /* 0x00000000090972ca */ /* 0x000fda00000e0000 */
[----:B------:R-:W-:Y:S01]  /*e360*/  HGMMA.64x128x16.F32.BF16 R24, gdesc[UR8], R24, gsb0 ;  /* 0x01e00000081879f0 */ /* 0x000fe20008001818 */
[----:B---3--:R-:W-:Y:S02]  /*e370*/  R2UR UR12, R14 ;  /* 0x000000000e0c72ca */ /* 0x008fe400000e0000 */
[----:B------:R-:W-:Y:S02]  /*e380*/  R2UR UR13, R15 ;  /* 0x000000000f0d72ca */ /* 0x000fe400000e0000 */
[----:B----4-:R-:W-:Y:S02]  /*e390*/  R2UR UR16, R12 ;  /* 0x000000000c1072ca */ /* 0x010fe400000e0000 */
[----:B------:R-:W-:Y:S01]  /*e3a0*/  R2UR UR17, R13 ;  /* 0x000000000d1172ca */ /* 0x000fe200000e0000 */
[----:B------:R-:W-:Y:S02]  /*e3b0*/  WARPGROUP.DEPBAR.LE gsb0, 0x0 ;  /* 0x00008000000079c5 */ /* 0x000fe40000010000 */
[----:B------:R-:W-:-:S06]  /*e3c0*/  WARPGROUP.ARRIVE ;  /* 0x00000000000079c5 */ /* 0x000fcc0000000000 */
[----:B------:R-:W-:Y:S01]  /*e3d0*/  HGMMA.64x128x16.F32.BF16 R24, gdesc[UR12], R24, gsb0 ;  /* 0x01e000000c1879f0 */ /* 0x000fe20008001818 */
[----:B-----5:R-:W-:Y:S02]  /*e3e0*/  R2UR UR20, R10 ;  /* 0x000000000a1472ca */ /* 0x020fe400000e0000 */
[----:B------:R-:W-:Y:S01]  /*e3f0*/  R2UR UR21, R11 ;  /* 0x000000000b1572ca */ /* 0x000fe200000e0000 */
[----:B------:R-:W-:Y:S02]  /*e400*/  WARPGROUP.DEPBAR.LE gsb0, 0x0 ;  /* 0x00008000000079c5 */ /* 0x000fe40000010000 */
[----:B------:R-:W-:-:S06]  /*e410*/  WARPGROUP.ARRIVE ;  /* 0x00000000000079c5 */ /* 0x000fcc0000000000 */
[----:B------:R-:W-:Y:S01]  /*e420*/  HGMMA.64x128x16.F32.BF16 R24, gdesc[UR16], R24, gsb0 ;  /* 0x01e00000101879f0 */ /* 0x000fe20008001818 */
[----:B------:R-:W-:Y:S02]  /*e430*/  R2UR UR24, R156 ;  /* 0x000000009c1872ca */ /* 0x000fe400000e0000 */
[----:B------:R-:W-:Y:S01]  /*e440*/  R2UR UR25, R157 ;  /* 0x000000009d1972ca */ /* 0x000fe200000e0000 */
[----:B------:R-:W-:Y:S02]  /*e450*/  WARPGROUP.DEPBAR.LE gsb0, 0x0 ;  /* 0x00008000000079c5 */ /* 0x000fe40000010000 */
[----:B------:R-:W-:-:S06]  /*e460*/  WARPGROUP.ARRIVE ;  /* 0x00000000000079c5 */ /* 0x000fcc0000000000 */
        /* <DEDUP_REMOVED lines=8> */
.L_x_518:
[----:B------:R-:W-:Y:S01]  /*e4f0*/  SHF.L.U32 R0, R5, 0x1f, RZ ;  /* 0x0000001f05007819 */ /* 0x000fe200000006ff */
[----:B------:R-:W-:-:S04]  /*e500*/  IMAD R3, R4, 0x8, R2 ;  /* 0x0000000804037824 */ /* 0x000fc800078e0202 */
[----:B------:R0:W1:Y:S01]  /*e510*/  SYNCS.PHASECHK.TRANS64.TRYWAIT P1, [R3+URZ+0x2d850], R0 ;  /* 0x02d85000030075a7 */ /* 0x000062000802017f */
[----:B------:R-:W-:Y:S05]  /*e520*/  @!P0 BRA `(.L_x_519) ;  /* 0x0000000000048947 */ /* 0x000fea0003800000 */
[----:B------:R-:W-:Y:S01]  /*e530*/  BPT.TRAP 0x1 ;  /* 0x000000040000795c */ /* 0x000fe20000300000 */
.L_x_519:
[----:B-1----:R-:W-:Y:S05]  /*e540*/  @P1 BRA `(.L_x_517) ;  /* 0x0000000000081947 */ /* 0x002fea0003800000 */
[----:B------:R-:W1:Y:S02]  /*e550*/  SYNCS.PHASECHK.TRANS64.TRYWAIT P1, [R3+URZ+0x2d850], R0 ;  /* 0x02d85000030075a7 */ /* 0x000e64000802017f */
[----:B-1----:R-:W-:Y:S05]  /*e560*/  @!P1 BRA `(.L_x_520) ;  /* 0x000000d000b09947 */ /* 0x002fea0003800000 */
.L_x_517:
[----:B------:R-:W2:Y:S01]  /*e570*/  LDL R5, [R1+0x48] ;  /* 0x0000480001057983 */ /* 0x000ea20000100800 */
[----:B01----:R-:W-:Y:S01]  /*e580*/  VIADD R0, R2, 0x400 ;  /* 0x0000040002007836 */ /* 0x003fe20000000000 */
[----:B------:R-:W-:Y:S05]  /*e590*/  WARPSYNC.ALL ;  /* 0x0000000000007948 */ /* 0x000fea0003800000 */
[----:B------:R-:W-:Y:S01]  /*e5a0*/  SHF.R.U32.HI R0, RZ, 0x4, R0 ;  /* 0x00000004ff007819 */ /* 0x000fe20000011600 */
[----:B------:R-:W-:Y:S01]  /*e5b0*/  IMAD.MOV.U32 R9, RZ, RZ, -0x7fffffe0 ;  /* 0x80000020ff097424 */ /* 0x000fe200078e00ff */
[----:B------:R-:W-:Y:S01]  /*e5c0*/  WARPGROUP.ARRIVE ;  /* 0x00000000000079c5 */ /* 0x000fe20000000000 */
[----:B------:R-:W-:Y:S01]  /*e5d0*/  IMAD.MOV.U32 R11, RZ, RZ, -0x7fffffe0 ;  /* 0x80000020ff0b7424 */ /* 0x000fe200078e00ff */
[----:B------:R-:W-:-:S02]  /*e5e0*/  LOP3.LUT R0, R0, 0x3fff, RZ, 0xc0, !PT ;  /* 0x00003fff00007812 */ /* 0x000fc400078ec0ff */
[C---:B------:R-:W-:Y:S02]  /*e5f0*/  R2UR UR7, R9.reuse ;  /* 0x00000000090772ca */ /* 0x040fe400000e0000 */
[----:B------:R-:W-:Y:S02]  /*e600*/  LOP3.LUT R0, R0, 0x2000000, RZ, 0xfc, !PT ;  /* 0x0200000000007812 */ /* 0x000fe400078efcff */
[----:B------:R-:W-:Y:S01]  /*e610*/  R2UR UR35, R9 ;  /* 0x00000000092372ca */ /* 0x000fe200000e0000 */
[----:B------:R-:W-:Y:S01]  /*e620*/  IMAD.MOV.U32 R9, RZ, RZ, 0x40000040 ;  /* 0x40000040ff097424 */ /* 0x000fe200078e00ff */
[C---:B------:R-:W-:Y:S01]  /*e630*/  R2UR UR11, R11.reuse ;  /* 0x000000000b0b72ca */ /* 0x040fe200000e0000 */
[----:B------:R-:W-:Y:S01]  /*e640*/  IMAD R8, R4, 0x600, R0 ;  /* 0x0000060004087824 */ /* 0x000fe200078e0200 */
[----:B------:R-:W-:Y:S02]  /*e650*/  R2UR UR15, R11 ;  /* 0x000000000b0f72ca */ /* 0x000fe400000e0000 */
[----:B------:R-:W-:Y:S01]  /*e660*/  R2UR UR5, R9 ;  /* 0x00000000090572ca */ /* 0x000fe200000e0000 */
[C---:B------:R-:W-:Y:S01]  /*e670*/  VIADD R10, R8.reuse, 0x40 ;  /* 0x00000040080a7836 */ /* 0x040fe20000000000 */
[----:B------:R-:W-:Y:S01]  /*e680*/  R2UR UR6, R8 ;  /* 0x00000000080672ca */ /* 0x000fe200000e0000 */
[----:B------:R-:W-:Y:S01]  /*e690*/  IMAD.MOV.U32 R9, RZ, RZ, 0x40000040 ;  /* 0x40000040ff097424 */ /* 0x000fe200078e00ff */
[----:B------:R-:W-:-:S02]  /*e6a0*/  R2UR UR19, R11 ;  /* 0x000000000b1372ca */ /* 0x000fc400000e0000 */
[----:B------:R-:W-:Y:S01]  /*e6b0*/  R2UR UR10, R10 ;  /* 0x000000000a0a72ca */ /* 0x000fe200000e0000 */
[----:B------:R-:W-:Y:S01]  /*e6c0*/  VIADD R10, R8, 0x80 ;  /* 0x00000080080a7836 */ /* 0x000fe20000000000 */
[C---:B------:R-:W-:Y:S02]  /*e6d0*/  R2UR UR23, R11.reuse ;  /* 0x000000000b1772ca */ /* 0x040fe400000e0000 */
[C---:B------:R-:W-:Y:S02]  /*e6e0*/  R2UR UR27, R11.reuse ;  /* 0x000000000b1b72ca */ /* 0x040fe400000e0000 */
[----:B------:R-:W-:Y:S01]  /*e6f0*/  R2UR UR14, R10 ;  /* 0x000000000a0e72ca */ /* 0x000fe200000e0000 */
[----:B------:R-:W-:Y:S01]  /*e700*/  VIADD R10, R8, 0xc0 ;  /* 0x000000c0080a7836 */ /* 0x000fe20000000000 */
[----:B------:R-:W-:Y:S01]  /*e710*/  R2UR UR31, R11 ;  /* 0x000000000b1f72ca */ /* 0x000fe200000e0000 */
[----:B------:R-:W-:Y:S01]  /*e720*/  IMAD.MOV.U32 R11, RZ, RZ, 0x40000040 ;  /* 0x40000040ff0b7424 */ /* 0x000fe200078e00ff */
[----:B------:R-:W-:-:S02]  /*e730*/  R2UR UR33, R9 ;  /* 0x00000000092172ca */ /* 0x000fc400000e0000 */
[----:B------:R-:W-:Y:S01]  /*e740*/  R2UR UR18, R10 ;  /* 0x000000000a1272ca */ /* 0x000fe200000e0000 */
[----:B------:R-:W-:Y:S01]  /*e750*/  VIADD R10, R8, 0x100 ;  /* 0x00000100080a7836 */ /* 0x000fe20000000000 */
[----:B------:R-:W-:Y:S01]  /*e760*/  R2UR UR9, R11 ;  /* 0x000000000b0972ca */ /* 0x000fe200000e0000 */
[----:B------:R-:W-:-:S03]  /*e770*/  IMAD.MOV.U32 R11, RZ, RZ, 0x40000040 ;  /* 0x40000040ff0b7424 */ /* 0x000fc600078e00ff */
[----:B------:R-:W-:Y:S01]  /*e780*/  R2UR UR22, R10 ;  /* 0x000000000a1672ca */ /* 0x000fe200000e0000 */
[----:B------:R-:W-:Y:S01]  /*e790*/  VIADD R10, R8, 0x140 ;  /* 0x00000140080a7836 */ /* 0x000fe20000000000 */
[----:B------:R-:W-:Y:S01]  /*e7a0*/  R2UR UR13, R11 ;  /* 0x000000000b0d72ca */ /* 0x000fe200000e0000 */
[----:B------:R-:W-:-:S03]  /*e7b0*/  IMAD.MOV.U32 R11, RZ, RZ, 0x40000040 ;  /* 0x40000040ff0b7424 */ /* 0x000fc600078e00ff */
[----:B------:R-:W-:Y:S01]  /*e7c0*/  R2UR UR26, R10 ;  /* 0x000000000a1a72ca */ /* 0x000fe200000e0000 */
[C---:B------:R-:W-:Y:S01]  /*e7d0*/  VIADD R10, R8.reuse, 0x180 ;  /* 0x00000180080a7836 */ /* 0x040fe20000000000 */
[----:B------:R-:W-:Y:S01]  /*e7e0*/  R2UR UR17, R11 ;  /* 0x000000000b1172ca */ /* 0x000fe200000e0000 */
[----:B------:R-:W-:Y:S02]  /*e7f0*/  VIADD R8, R8, 0x1c0 ;  /* 0x000001c008087836 */ /* 0x000fe40000000000 */
[----:B------:R-:W-:Y:S01]  /*e800*/  IMAD.MOV.U32 R11, RZ, RZ, 0x40000040 ;  /* 0x40000040ff0b7424 */ /* 0x000fe200078e00ff */
[----:B------:R-:W-:Y:S02]  /*e810*/  R2UR UR30, R10 ;  /* 0x000000000a1e72ca */ /* 0x000fe400000e0000 */
[----:B------:R-:W-:Y:S02]  /*e820*/  R2UR UR34, R8 ;  /* 0x00000000082272ca */ /* 0x000fe400000e0000 */
[----:B------:R-:W-:Y:S01]  /*e830*/  R2UR UR21, R11 ;  /* 0x000000000b1572ca */ /* 0x000fe200000e0000 */
[----:B------:R-:W-:-:S05]  /*e840*/  IMAD.MOV.U32 R11, RZ, RZ, 0x40000040 ;  /* 0x40000040ff0b7424 */ /* 0x000fca00078e00ff */
[----:B------:R-:W-:Y:S01]  /*e850*/  R2UR UR25, R11 ;  /* 0x000000000b1972ca */ /* 0x000fe200000e0000 */
[----:B------:R-:W-:-:S05]  /*e860*/  IMAD.MOV.U32 R11, RZ, RZ, 0x40000040 ;  /* 0x40000040ff0b7424 */ /* 0x000fca00078e00ff */
[----:B------:R-:W-:Y:S02]  /*e870*/  R2UR UR29, R11 ;  /* 0x000000000b1d72ca */ /* 0x000fe400000e0000 */
[----:B--2---:R-:W-:Y:S02]  /*e880*/  LOP3.LUT R8, R5, 0x10000, RZ, 0xfc, !PT ;  /* 0x0001000005087812 */ /* 0x004fe400078efcff */
[----:B------:R-:W0:Y:S02]  /*e890*/  S2R R5, SR_TID.X ;  /* 0x0000000000057919 */ /* 0x000e240000002100 */
[C---:B------:R-:W-:Y:S01]  /*e8a0*/  R2UR UR4, R8.reuse ;  /* 0x00000000080472ca */ /* 0x040fe200000e0000 */
[----:B------:R-:W-:-:S05]  /*e8b0*/  VIADD R10, R8, 0x2 ;  /* 0x00000002080a7836 */ /* 0x000fca0000000000 */
[----:B------:R-:W-:Y:S01]  /*e8c0*/  R2UR UR8, R10 ;  /* 0x000000000a0872ca */ /* 0x000fe200000e0000 */
[----:B------:R-:W-:-:S05]  /*e8d0*/  VIADD R10, R8, 0x4 ;  /* 0x00000004080a7836 */ /* 0x000fca0000000000 */
[----:B------:R-:W-:Y:S01]  /*e8e0*/  R2UR UR12, R10 ;  /* 0x000000000a0c72ca */ /* 0x000fe200000e0000 */
[----:B------:R-:W-:Y:S01]  /*e8f0*/  HGMMA.64x96x16.F32.BF16 R88, gdesc[UR4].tnspB, R88, gsb0 ;  /* 0x41600000045879f0 */ /* 0x000fe20008001858 */
[----:B------:R-:W-:-:S05]  /*e900*/  VIADD R10, R8, 0x6 ;  /* 0x00000006080a7836 */ /* 0x000fca0000000000 */
[----:B------:R-:W-:Y:S01]  /*e910*/  R2UR UR16, R10 ;  /* 0x000000000a1072ca */ /* 0x000fe200000e0000 */
[----:B------:R-:W-:-:S05]  /*e920*/  VIADD R10, R8, 0x600 ;  /* 0x00000600080a7836 */ /* 0x000fca0000000000 */
[----:B------:R-:W-:Y:S01]  /*e930*/  R2UR UR20, R10 ;  /* 0x000000000a1472ca */ /* 0x000fe200000e0000 */
[----:B------:R-:W-:Y:S01]  /*e940*/  VIADD R10, R8, 0x602 ;  /* 0x00000602080a7836 */ /* 0x000fe20000000000 */
[----:B0-----:R-:W-:-:S04]  /*e950*/  SHF.R.U32.HI R0, RZ, 0x7, R5 ;  /* 0x00000007ff007819 */ /* 0x001fc80000011605 */
[----:B------:R-:W-:Y:S01]  /*e960*/  R2UR UR24, R10 ;  /* 0x000000000a1872ca */ /* 0x000fe200000e0000 */
[C---:B------:R-:W-:Y:S01]  /*e970*/  VIADD R10, R8.reuse, 0x604 ;  /* 0x00000604080a7836 */ /* 0x040fe20000000000 */
[----:B------:R-:W-:Y:S01]  /*e980*/  ISETP.GE.U32.AND P1, PT, R5, 0x180, PT ;  /* 0x000001800500780c */ /* 0x000fe20003f26070 */
[----:B------:R-:W-:Y:S02]  /*e990*/  VIADD R8, R8, 0x606 ;  /* 0x0000060608087836 */ /* 0x000fe40000000000 */
[----:B------:R-:W-:Y:S01]  /*e9a0*/  VIADD R0, R0, 0x9 ;  /* 0x0000000900007836 */ /* 0x000fe20000000000 */
[----:B------:R-:W-:Y:S02]  /*e9b0*/  R2UR UR28, R10 ;  /* 0x000000000a1c72ca */ /* 0x000fe400000e0000 */
[----:B------:R-:W-:Y:S02]  /*e9c0*/  R2UR UR32, R8 ;  /* 0x00000000082072ca */ /* 0x000fe400000e0000 */
[----:B------:R-:W-:Y:S01]  /*e9d0*/  SEL R0, R0, 0x9, !P1 ;  /* 0x0000000900007807 */ /* 0x000fe20004800000 */
[----:B------:R-:W-:-:S02]  /*e9e0*/  WARPGROUP.DEPBAR.LE gsb0, 0x0 ;  /* 0x00008000000079c5 */ /* 0x000fc40000010000 */
[----:B------:R-:W-:-:S06]  /*e9f0*/  WARPGROUP.ARRIVE ;  /* 0x00000000000079c5 */ /* 0x000fcc0000000000 */
[----:B------:R-:W-:Y:S03]  /*ea00*/  HGMMA.64x96x16.F32.BF16 R88, gdesc[UR8].tnspB, R88, gsb0 ;  /* 0x41600000085879f0 */ /* 0x000fe60008001858 */
[----:B------:R-:W-:Y:S02]  /*ea10*/  WARPGROUP.DEPBAR.LE gsb0, 0x0 ;  /* 0x00008000000079c5 */ /* 0x000fe40000010000 */
        /* <DEDUP_REMOVED lines=18> */
[----:B------:R0:W-:Y:S06]  /*eb40*/  BAR.ARV R0, 0x100 ;  /* 0x000400000000751d */ /* 0x0001ec0000002000 */
[----:B------:R-:W-:Y:S05]  /*eb50*/  @!P0 BRA `(.L_x_521) ;  /* 0x0000000000048947 */ /* 0x000fea0003800000 */
[----:B------:R-:W-:Y:S01]  /*eb60*/  BPT.TRAP 0x1 ;  /* 0x000000040000795c */ /* 0x000fe20000300000 */
.L_x_521:
[----:B0-----:R-:W-:Y:S01]  /*eb70*/  IMAD R0, R140, 0x8, R2 ;  /* 0x000000088c007824 */ /* 0x001fe200078e0202 */
[----:B------:R-:W-:Y:S01]  /*eb80*/  UMOV UR41, UR44 ;  /* 0x0000002c00297c82 */ /* 0x000fe20008000000 */
[----:B------:R-:W-:Y:S02]  /*eb90*/  IMAD.U32 R3, RZ, RZ, UR39 ;  /* 0x00000027ff037e24 */ /* 0x000fe4000f8e00ff */
[----:B------:R-:W-:-:S05]  /*eba0*/  VIADD R0, R0, 0x2d840 ;  /* 0x0002d84000007836 */ /* 0x000fca0000000000 */
[----:B------:R-:W-:-:S04]  /*ebb0*/  PRMT R0, R3, 0x654, R0 ;  /* 0x0000065403007816 */ /* 0x000fc80000000000 */
[----:B------:R0:W-:Y:S02]  /*ebc0*/  SYNCS.ARRIVE.TRANS64.RED.A1T0 RZ, [R0+URZ], RZ ;  /* 0x000000ff00ff79a7 */ /* 0x0001e4000810043f */
[----:B0-----:R-:W-:-:S04]  /*ebd0*/  FMNMX.FTZ R0, R24, R7, !PT ;  /* 0x0000000718007209 */ /* 0x001fc80007810000 */
        /* <DEDUP_REMOVED lines=71> */
[----:B0-----:R-:W-:Y:S01]  /*f050*/  FMNMX.FTZ R3, R3, R5, !PT ;  /* 0x0000000503037209 */ /* 0x001fe20007810000 */
[----:B------:R-:W-:-:S04]  /*f060*/  FMUL.FTZ R5, R0, UR41 ;  /* 0x0000002900057c20 */ /* 0x000fc80008410000 */
[----:B------:R-:W-:Y:S01]  /*f070*/  FADD.FTZ R7, -R3, R6 ;  /* 0x0000000603077221 */ /* 0x000fe20000010100 */
[----:B------:R-:W-:Y:S01]  /*f080*/  FMUL.FTZ R6, R8, UR41 ;  /* 0x0000002908067c20 */ /* 0x000fe20008410000 */
        /* <DEDUP_REMOVED lines=33> */
[----:B------:R-:W-:Y:S01]  /*f2a0*/  FMUL.FTZ R7, R7, UR41 ;  /* 0x0000002907077c20 */ /* 0x000fe20008410000 */
[----:B------:R-:W-:Y:S02]  /*f2b0*/  MUFU.EX2 R6, R6 ;  /* 0x0000000600067308 */ /* 0x000fe40000000800 */
        /* <DEDUP_REMOVED lines=36> */
[----:B------:R-:W-:-:S02]  /*f500*/  FFMA.FTZ R5, R87, UR41, -R5 ;  /* 0x0000002957057c23 */ /* 0x000fc40008010805 */
        /* <DEDUP_REMOVED lines=126> */
.L_x_522:
[----:B------:R-:W2:Y:S04]  /*fcf0*/  LDL R62, [R1+0x30] ;  /* 0x00003000013e7983 */ /* 0x000ea80000100800 */
[----:B------:R-:W3:Y:S01]  /*fd00*/  LDL R70, [R1+0x50] ;  /* 0x0000500001467983 */ /* 0x000ee20000100800 */
[----:B------:R-:W-:-:S03]  /*fd10*/  IMAD R4, R4, 0x8, R2 ;  /* 0x0000000804047824 */ /* 0x000fc600078e0202 */
[----:B------:R-:W4:Y:S04]  /*fd20*/  LDL R46, [R1+0x38] ;  /* 0x00003800012e7983 */ /* 0x000f280000100800 */
[----:B------:R-:W5:Y:S04]  /*fd30*/  LDL R38, [R1+0x34] ;  /* 0x0000340001267983 */ /* 0x000f680000100800 */
[----:B------:R-:W5:Y:S01]  /*fd40*/  LDL R54, [R1+0x54] ;  /* 0x0000540001367983 */ /* 0x000f620000100800 */
[----:B------:R-:W-:Y:S02]  /*fd50*/  VIADD R4, R4, 0x2d860 ;  /* 0x0002d86004047836 */ /* 0x000fe40000000000 */
[----:B------:R-:W-:-:S05]  /*fd60*/  IMAD.U32 R30, RZ, RZ, UR39 ;  /* 0x00000027ff1e7e24 */ /* 0x000fca000f8e00ff */
[----:B------:R-:W-:-:S04]  /*fd70*/  PRMT R4, R30, 0x654, R4 ;  /* 0x000006541e047816 */ /* 0x000fc80000000004 */
[----:B------:R0:W-:Y:S02]  /*fd80*/  SYNCS.ARRIVE.TRANS64.RED.A1T0 RZ, [R4+URZ], RZ ;  /* 0x000000ff04ff79a7 */ /* 0x0001e4000810043f */
[----:B0-----:R-:W5:Y:S01]  /*fd90*/  LDL R4, [R1+0x3c] ;  /* 0x00003c0001047983 */ /* 0x001f620000100800 */
[----:B------:R-:W-:Y:S02]  /*fda0*/  F2FP.BF16.F32.PACK_AB R24, R25, R24 ;  /* 0x000000181918723e */ /* 0x000fe400000010ff */
[----:B------:R-:W-:Y:S02]  /*fdb0*/  F2FP.BF16.F32.PACK_AB R25, R15, R26 ;  /* 0x0000001a0f19723e */ /* 0x000fe400000010ff */
[----:B------:R-:W-:Y:S02]  /*fdc0*/  F2FP.BF16.F32.PACK_AB R32, R33, R32 ;  /* 0x000000202120723e */ /* 0x000fe400000010ff */
[----:B------:R-:W-:Y:S02]  /*fdd0*/  F2FP.BF16.F32.PACK_AB R26, R29, R28 ;  /* 0x0000001c1d1a723e */ /* 0x000fe400000010ff */
[----:B------:R-:W-:-:S02]  /*fde0*/  F2FP.BF16.F32.PACK_AB R27, R31, R27 ;  /* 0x0000001b1f1b723e */ /* 0x000fc400000010ff */
[----:B------:R-:W-:Y:S02]  /*fdf0*/  F2FP.BF16.F32.PACK_AB R33, R14, R34 ;  /* 0x000000220e21723e */ /* 0x000fe400000010ff */
        /* <DEDUP_REMOVED lines=25> */
[----:B------:R-:W-:Y:S01]  /*ff90*/  F2FP.BF16.F32.PACK_AB R83, R5, R86 ;  /* 0x000000560553723e */ /* 0x000fe200000010ff */
        /* <DEDUP_REMOVED lines=48> */
[----:B------:R-:W-:-:S02]  /*102a0*/  IMAD.MOV.U32 R6, RZ, RZ, R3 ;  /* 0x000000ffff067224 */ /* 0x000fc400078e0003 */
[----:B------:R-:W-:Y:S02]  /*102b0*/  IMAD.MOV.U32 R7, RZ, RZ, R0 ;  /* 0x000000ffff077224 */ /* 0x000fe400078e0000 */
[----:B------:R-:W-:Y:S01]  /*102c0*/  IMAD.MOV.U32 R5, RZ, RZ, R151 ;  /* 0x000000ffff057224 */ /* 0x000fe200078e0097 */
[----:B--2---:R0:W-:Y:S04]  /*102d0*/  STSM.16.M88.4 [R62+0x21800], R24 ;  /* 0x021800183e007844 */ /* 0x0041e80000000200 */
[----:B---3--:R0:W-:Y:S04]  /*102e0*/  STSM.16.M88.4 [R70], R32 ;  /* 0x0000002046007844 */ /* 0x0081e80000000200 */
[----:B----4-:R0:W-:Y:S04]  /*102f0*/  STSM.16.M88.4 [R46], R40 ;  /* 0x000000282e007844 */ /* 0x0101e80000000200 */
[----:B-----5:R0:W-:Y:S04]  /*10300*/  STSM.16.M88.4 [R38], R48 ;  /* 0x0000003026007844 */ /* 0x0201e80000000200 */
[----:B------:R0:W-:Y:S04]  /*10310*/  STSM.16.M88.4 [R62+0x27800], R56 ;  /* 0x027800383e007844 */ /* 0x0001e80000000200 */
[----:B------:R0:W-:Y:S04]  /*10320*/  STSM.16.M88.4 [R54], R64 ;  /* 0x0000004036007844 */ /* 0x0001e80000000200 */
[----:B------:R0:W-:Y:S04]  /*10330*/  STSM.16.M88.4 [R46+0x6000], R72 ;  /* 0x006000482e007844 */ /* 0x0001e80000000200 */
[----:B------:R0:W-:Y:S01]  /*10340*/  STSM.16.M88.4 [R38+0x6000], R80 ;  /* 0x0060005026007844 */ /* 0x0001e20000000200 */
[----:B------:R-:W-:Y:S01]  /*10350*/  @!PT LDS RZ, [RZ] ;  /* 0x00000000fffff984 */ /* 0x000fe20000000800 */
[----:B------:R-:W-:Y:S01]  /*10360*/  @!PT LDS RZ, [RZ] ;  /* 0x00000000fffff984 */ /* 0x000fe20000000800 */
[----:B------:R-:W-:Y:S01]  /*10370*/  @!PT LDS RZ, [RZ] ;  /* 0x00000000fffff984 */ /* 0x000fe20000000800 */
[----:B------:R-:W-:Y:S01]  /*10380*/  @!PT LDS RZ, [RZ] ;  /* 0x00000000fffff984 */ /* 0x000fe20000000800 */
[----:B------:R1:W-:Y:S06]  /*10390*/  MEMBAR.ALL.CTA ;  /* 0x0000000000007992 */ /* 0x0003ec0000008000 */
[----:B-1----:R-:W1:Y:S01]  /*103a0*/  FENCE.VIEW.ASYNC.S ;  /* 0x00000000000073c6 */ /* 0x002e620000000000 */
[C---:B------:R-:W-:Y:S01]  /*103b0*/  ISETP.GT.AND P1, PT, R20.reuse, R4, PT ;  /* 0x000000041400720c */ /* 0x040fe20003f24270 */
[----:B------:R-:W-:-:S02]  /*103c0*/  VIADD R20, R20, 0xffffffff ;  /* 0xffffffff14147836 */ /* 0x000fc40000000000 */
[----:B------:R-:W-:Y:S01]  /*103d0*/  IMAD.MOV.U32 R4, RZ, RZ, R140 ;  /* 0x000000ffff047224 */ /* 0x000fe200078e008c */
[----:B-1----:R-:W-:-:S09]  /*103e0*/  NOP ;  /* 0x0000000000007918 */ /* 0x002fd20000000000 */
[----:B0-----:R-:W-:Y:S05]  /*103f0*/  @P1 BRA `(.L_x_523) ;  /* 0xffffffd800d41947 */ /* 0x001fea000383ffff */
.L_x_511:
[----:B------:R-:W-:Y:S05]  /*10400*/  WARPSYNC.ALL ;  /* 0x0000000000007948 */ /* 0x000fea0003800000 */
[----:B------:R-:W-:Y:S06]  /*10410*/  BAR.ARV 0x8, 0x200 ;  /* 0x0208000000007b1d */ /* 0x000fec0000002000 */
[----:B------:R-:W-:Y:S05]  /*10420*/  @!P0 BRA `(.L_x_524) ;  /* 0x0000000000048947 */ /* 0x000fea0003800000 */
[----:B------:R-:W-:Y:S01]  /*10430*/  BPT.TRAP 0x1 ;  /* 0x000000040000795c */ /* 0x000fe20000300000 */
.L_x_524:
[----:B------:R-:W-:Y:S01]  /*10440*/  IMAD R12, R140, 0x8, R2 ;  /* 0x000000088c0c7824 */ /* 0x000fe200078e0202 */
[----:B------:R-:W-:-:S04]  /*10450*/  SHF.L.U32 R7, R151, 0x1f, RZ ;  /* 0x0000001f97077819 */ /* 0x000fc800000006ff */
[----:B------:R0:W1:Y:S01]  /*10460*/  SYNCS.PHASECHK.TRANS64.TRYWAIT P1, [R12+URZ+0x2d850], R7 ;  /* 0x02d850070c0075a7 */ /* 0x000062000802017f */
[----:B------:R-:W-:Y:S05]  /*10470*/  @!P0 BRA `(.L_x_525) ;  /* 0x0000000000048947 */ /* 0x000fea0003800000 */
[----:B------:R-:W-:Y:S01]  /*10480*/  BPT.TRAP 0x1 ;  /* 0x000000040000795c */ /* 0x000fe20000300000 */
.L_x_525:
[----:B------:R-:W2:Y:S01]  /*10490*/  LDL.LU R4, [R1+0x48] ;  /* 0x0000480001047983 */ /* 0x000ea20000300800 */
[----:B------:R-:W-:Y:S02]  /*104a0*/  VIADD R2, R2, 0x400 ;  /* 0x0000040002027836 */ /* 0x000fe40000000000 */
[----:B------:R-:W-:-:S03]  /*104b0*/  IMAD.MOV.U32 R5, RZ, RZ, 0x40000040 ;  /* 0x40000040ff057424 */ /* 0x000fc600078e00ff */
[----:B------:R-:W-:-:S04]  /*104c0*/  SHF.R.U32.HI R2, RZ, 0x4, R2 ;  /* 0x00000004ff027819 */ /* 0x000fc80000011602 */
[----:B------:R-:W-:-:S04]  /*104d0*/  LOP3.LUT R2, R2, 0x3fff, RZ, 0xc0, !PT ;  /* 0x00003fff02027812 */ /* 0x000fc800078ec0ff */
[----:B------:R-:W-:Y:S02]  /*104e0*/  LOP3.LUT R9, R2, 0x2000000, RZ, 0xfc, !PT ;  /* 0x0200000002097812 */ /* 0x000fe400078efcff */
[----:B--2---:R-:W-:Y:S01]  /*104f0*/  LOP3.LUT R4, R4, 0x10000, RZ, 0xfc, !PT ;  /* 0x0001000004047812 */ /* 0x004fe200078efcff */
[----:B-1----:R-:W-:Y:S06]  /*10500*/  @P1 BRA `(.L_x_526) ;  /* 0x0000000000081947 */ /* 0x002fec0003800000 */
[----:B------:R-:W1:Y:S02]  /*10510*/  SYNCS.PHASECHK.TRANS64.TRYWAIT P1, [R12+URZ+0x2d850], R7 ;  /* 0x02d850070c0075a7 */ /* 0x000e64000802017f */
[----:B-1----:R-:W-:Y:S05]  /*10520*/  @!P1 BRA `(.L_x_527) ;  /* 0x000000b000d49947 */ /* 0x002fea0003800000 */
.L_x_526:
[----:B------:R-:W-:Y:S01]  /*10530*/  IMAD R6, R140, 0x600, R9 ;  /* 0x000006008c067824 */ /* 0x000fe200078e0209 */
[----:B------:R-:W-:Y:S05]  /*10540*/  WARPSYNC.ALL ;  /* 0x0000000000007948 */ /* 0x000fea0003800000 */
[----:B01----:R-:W-:Y:S01]  /*10550*/  IMAD.MOV.U32 R7, RZ, RZ, -0x7fffffe0 ;  /* 0x80000020ff077424 */ /* 0x003fe200078e00ff */
[C---:B------:R-:W-:Y:S01]  /*10560*/  R2UR UR4, R4.reuse ;  /* 0x00000000040472ca */ /* 0x040fe200000e0000 */
[----:B------:R-:W-:Y:S01]  /*10570*/  WARPGROUP.ARRIVE ;  /* 0x00000000000079c5 */ /* 0x000fe20000000000 */
[----:B------:R-:W-:Y:S01]  /*10580*/  R2UR UR5, R5 ;  /* 0x00000000050572ca */ /* 0x000fe200000e0000 */
[----:B------:R-:W-:Y:S01]  /*10590*/  VIADD R8, R4, 0x2 ;  /* 0x0000000204087836 */ /* 0x000fe20000000000 */
[C---:B------:R-:W-:Y:S01]  /*105a0*/  R2UR UR6, R6.reuse ;  /* 0x00000000060672ca */ /* 0x040fe200000e0000 */
[----:B------:R-:W-:Y:S01]  /*105b0*/  VIADD R10, R6, 0x40 ;  /* 0x00000040060a7836 */ /* 0x000fe20000000000 */
[----:B------:R-:W-:Y:S01]  /*105c0*/  R2UR UR7, R7 ;  /* 0x00000000070772ca */ /* 0x000fe200000e0000 */
[----:B------:R-:W-:Y:S01]  /*105d0*/  IMAD.MOV.U32 R9, RZ, RZ, 0x40000040 ;  /* 0x40000040ff097424 */ /* 0x000fe200078e00ff */
[----:B------:R-:W0:Y:S01]  /*105e0*/  SHFL.BFLY PT, R2, R141, 0x2, 0x1f ;  /* 0x0c401f008d027f89 */ /* 0x000e2200000e0000 */
[----:B------:R-:W-:-:S02]  /*105f0*/  IMAD.MOV.U32 R11, RZ, RZ, -0x7fffffe0 ;  /* 0x80000020ff0b7424 */ /* 0x000fc400078e00ff */
[----:B------:R-:W-:Y:S02]  /*10600*/  IMAD.MOV.U32 R5, RZ, RZ, 0x40000040 ;  /* 0x40000040ff057424 */ /* 0x000fe400078e00ff */
[----:B------:R-:W-:Y:S02]  /*10610*/  IMAD.MOV.U32 R7, RZ, RZ, -0x7fffffe0 ;  /* 0x80000020ff077424 */ /* 0x000fe400078e00ff */
[----:B------:R-:W-:Y:S02]  /*10620*/  IMAD.MOV.U32 R51, RZ, RZ, RZ ;  /* 0x000000ffff337224 */ /* 0x000fe400078e00ff */
[----:B------:R-:W-:Y:S02]  /*10630*/  IMAD.U32 R13, RZ, RZ, UR41 ;  /* 0x00000029ff0d7e24 */ /* 0x000fe4000f8e00ff */
[----:B------:R-:W-:Y:S01]  /*10640*/  HGMMA.64x96x16.F32.BF16 R88, gdesc[UR4].tnspB, R88, gsb0 ;  /* 0x41600000045879f0 */ /* 0x000fe20008001858 */
[----:B------:R-:W-:Y:S01]  /*10650*/  R2UR UR4, R8 ;  /* 0x00000000080472ca */ /* 0x000fe200000e0000 */
[----:B------:R-:W-:Y:S01]  /*10660*/  VIADD R8, R4, 0x4 ;  /* 0x0000000404087836 */ /* 0x000fe20000000000 */
[----:B------:R-:W-:Y:S01]  /*10670*/  R2UR UR5, R9 ;  /* 0x00000000090572ca */ /* 0x000fe200000e0000 */
[----:B------:R-:W-:Y:S01]  /*10680*/  IMAD.MOV.U32 R9, RZ, RZ, 0x40000040 ;  /* 0x40000040ff097424 */ /* 0x000fe200078e00ff */
[----:B------:R-:W-:Y:S01]  /*10690*/  R2UR UR6, R10 ;  /* 0x000000000a0672ca */ /* 0x000fe200000e0000 */
[----:B------:R-:W-:Y:S01]  /*106a0*/  VIADD R10, R6, 0x80 ;  /* 0x00000080060a7836 */ /* 0x000fe20000000000 */
[----:B------:R-:W-:Y:S01]  /*106b0*/  R2UR UR7, R11 ;  /* 0x000000000b0772ca */ /* 0x000fe200000e0000 */
[----:B------:R-:W-:Y:S01]  /*106c0*/  IMAD.MOV.U32 R11, RZ, RZ, -0x7fffffe0 ;  /* 0x80000020ff0b7424 */ /* 0x000fe200078e00ff */
[----:B------:R-:W-:-:S02]  /*106d0*/  WARPGROUP.DEPBAR.LE gsb0, 0x0 ;  /* 0x00008000000079c5 */ /* 0x000fc40000010000 */
[----:B------:R-:W-:-:S09]  /*106e0*/  WARPGROUP.ARRIVE ;  /* 0x00000000000079c5 */ /* 0x000fd20000000000 */
        /* <DEDUP_REMOVED lines=9> */
[----:B------:R-:W-:Y:S02]  /*10780*/  WARPGROUP.DEPBAR.LE gsb0, 0x0 ;  /* 0x00008000000079c5 */ /* 0x000fe40000010000 */
        /* <DEDUP_REMOVED lines=31> */
[----:B------:R-:W-:Y:S02]  /*10980*/  IMAD.MOV.U32 R11, RZ, RZ, -0x7fffffe0 ;  /* 0x80000020ff0b7424 */ /* 0x000fe400078e00ff */
[----:B------:R-:W-:-:S02]  /*10990*/  VIADD R4, R4, 0x606 ;  /* 0x0000060604047836 */ /* 0x000fc40000000000 */
[----:B------:R-:W-:Y:S01]  /*109a0*/  VIADD R6, R6, 0x1c0 ;  /* 0x000001c006067836 */ /* 0x000fe20000000000 */
[----:B------:R-:W-:Y:S02]  /*109b0*/  WARPGROUP.DEPBAR.LE gsb0, 0x0 ;  /* 0x00008000000079c5 */ /* 0x000fe40000010000 */
[----:B------:R-:W-:-:S06]  /*109c0*/  WARPGROUP.ARRIVE ;  /* 0x00000000000079c5 */ /* 0x000fcc0000000000 */
[----:B------:R-:W-:Y:S01]  /*109d0*/  HGMMA.64x96x16.F32.BF16 R88, gdesc[UR4].tnspB, R88, gsb0 ;  /* 0x41600000045879f0 */ /* 0x000fe20008001858 */
[----:B------:R-:W-:Y:S02]  /*109e0*/  R2UR UR4, R8 ;  /* 0x00000000080472ca */ /* 0x000fe400000e0000 */
[----:B------:R-:W-:Y:S02]  /*109f0*/  R2UR UR5, R9 ;  /* 0x00000000090572ca */ /* 0x000fe400000e0000 */
[----:B------:R-:W-:Y:S02]  /*10a00*/  R2UR UR6, R10 ;  /* 0x000000000a0672ca */ /* 0x000fe400000e0000 */
[----:B------:R-:W-:Y:S01]  /*10a10*/  R2UR UR7, R11 ;  /* 0x000000000b0772ca */ /* 0x000fe200000e0000 */
[----:B------:R-:W-:Y:S02]  /*10a20*/  WARPGROUP.DEPBAR.LE gsb0, 0x0 ;  /* 0x00008000000079c5 */ /* 0x000fe40000010000 */
[----:B------:R-:W-:-:S10]  /*10a30*/  WARPGROUP.ARRIVE ;  /* 0x00000000000079c5 */ /* 0x000fd40000000000 */
[----:B------:R-:W-:Y:S01]  /*10a40*/  HGMMA.64x96x16.F32.BF16 R88, gdesc[UR4].tnspB, R88, gsb0 ;  /* 0x41600000045879f0 */ /* 0x000fe20008001858 */
[----:B------:R-:W-:Y:S01]  /*10a50*/  R2UR UR4, R4 ;  /* 0x00000000040472ca */ /* 0x000fe200000e0000 */
[----:B0-----:R-:W-:Y:S01]  /*10a60*/  FADD.FTZ R4, R2, R141 ;  /* 0x0000008d02047221 */ /* 0x001fe20000010000 */
[----:B------:R-:W-:Y:S01]  /*10a70*/  R2UR UR5, R5 ;  /* 0x00000000050572ca */ /* 0x000fe200000e0000 */
[----:B------:R-:W-:Y:S01]  /*10a80*/  IMAD.MOV.U32 R2, RZ, RZ, RZ ;  /* 0x000000ffff027224 */ /* 0x000fe200078e00ff */
[----:B------:R-:W-:Y:S02]  /*10a90*/  R2UR UR6, R6 ;  /* 0x00000000060672ca */ /* 0x000fe400000e0000 */
[----:B------:R-:W-:Y:S01]  /*10aa0*/  R2UR UR7, R7 ;  /* 0x00000000070772ca */ /* 0x000fe200000e0000 */
[----:B------:R-:W0:Y:S04]  /*10ab0*/  SHFL.BFLY PT, R6, R21, 0x2, 0x1f ;  /* 0x0c401f0015067f89 */ /* 0x000e2800000e0000 */
[----:B------:R-:W1:Y:S01]  /*10ac0*/  SHFL.BFLY PT, R5, R4, 0x1, 0x1f ;  /* 0x0c201f0004057f89 */ /* 0x000e6200000e0000 */
[----:B0-----:R-:W-:Y:S01]  /*10ad0*/  FADD.FTZ R6, R6, R21 ;  /* 0x0000001506067221 */ /* 0x001fe20000010000 */
[----:B-1----:R-:W-:-:S04]  /*10ae0*/  FADD.FTZ R10, R4, R5 ;  /* 0x00000005040a7221 */ /* 0x002fc80000010000 */
[----:B------:R-:W0:Y:S01]  /*10af0*/  SHFL.BFLY PT, R7, R6, 0x1, 0x1f ;  /* 0x0c201f0006077f89 */ /* 0x000e2200000e0000 */
[----:B------:R-:W-:Y:S02]  /*10b00*/  IMAD.MOV.U32 R5, RZ, RZ, -0x800000 ;  /* 0xff800000ff057424 */ /* 0x000fe400078e00ff */
[----:B------:R-:W-:Y:S01]  /*10b10*/  IMAD.MOV.U32 R4, RZ, RZ, -0x800000 ;  /* 0xff800000ff047424 */ /* 0x000fe200078e00ff */
[----:B------:R-:W-:-:S13]  /*10b20*/  FSETP.NE.FTZ.AND P1, PT, R10, RZ, PT ;  /* 0x000000ff0a00720b */ /* 0x000fda0003f35000 */
[----:B------:R-:W1:Y:S01]  /*10b30*/  @P1 MUFU.LG2 R8, R10 ;  /* 0x0000000a00081308 */ /* 0x000e620000000c00 */
[----:B0-----:R-:W-:-:S07]  /*10b40*/  FADD.FTZ R11, R6, R7 ;  /* 0x00000007060b7221 */ /* 0x001fce0000010000 */
[----:B------:R-:W-:Y:S01]  /*10b50*/  @P1 MUFU.RCP R51, R10 ;  /* 0x0000000a00331308 */ /* 0x000fe20000001000 */
[----:B------:R-:W-:Y:S01]  /*10b60*/  IMAD.U32 R7, RZ, RZ, UR41 ;  /* 0x00000029ff077e24 */ /* 0x000fe2000f8e00ff */
[----:B------:R-:W-:-:S03]  /*10b70*/  FSETP.NE.FTZ.AND P2, PT, R11, RZ, PT ;  /* 0x000000ff0b00720b */ /* 0x000fc60003f55000 */
[----:B------:R-:W-:Y:S01]  /*10b80*/  @P1 FMUL.FTZ R7, R7, 0.69314718246459960938 ;  /* 0x3f31721807071820 */ /* 0x000fe20000410000 */
[----:B-1----:R-:W-:-:S04]  /*10b90*/  @P1 FMUL.FTZ R8, R8, 0.69314718246459960938 ;  /* 0x3f31721808081820 */ /* 0x002fc80000410000 */
[----:B------:R-:W-:-:S05]  /*10ba0*/  @P1 FFMA.FTZ R5, R7, R0, R8 ;  /* 0x0000000007051223 */ /* 0x000fca0000010008 */
[----:B------:R-:W0:Y:S01]  /*10bb0*/  @P2 MUFU.LG2 R9, R11 ;  /* 0x0000000b00092308 */ /* 0x000e220000000c00 */
[----:B------:R-:W-:-:S07]  /*10bc0*/  @P2 FMUL.FTZ R13, R13, 0.69314718246459960938 ;  /* 0x3f3172180d0d2820 */ /* 0x000fce0000410000 */
[----:B------:R1:W2:Y:S01]  /*10bd0*/  @P2 MUFU.RCP R2, R11 ;  /* 0x0000000b00022308 */ /* 0x0002a20000001000 */
[----:B0-----:R-:W-:-:S04]  /*10be0*/  @P2 FMUL.FTZ R6, R9, 0.69314718246459960938 ;  /* 0x3f31721809062820 */ /* 0x001fc80000410000 */
[----:B------:R-:W-:Y:S01]  /*10bf0*/  @P2 FFMA.FTZ R4, R13, R3, R6 ;  /* 0x000000030d042223 */ /* 0x000fe20000010006 */
[----:B------:R-:W-:Y:S02]  /*10c00*/  WARPGROUP.DEPBAR.LE gsb0, 0x0 ;  /* 0x00008000000079c5 */ /* 0x000fe40000010000 */
[----:B------:R-:W-:-:S06]  /*10c10*/  WARPGROUP.ARRIVE ;  /* 0x00000000000079c5 */ /* 0x000fcc0000000000 */
[----:B------:R-:W-:Y:S03]  /*10c20*/  HGMMA.64x96x16.F32.BF16 R88, gdesc[UR4].tnspB, R88, gsb0 ;  /* 0x41600000045879f0 */ /* 0x000fe60008001858 */
[----:B------:R-:W-:Y:S02]  /*10c30*/  WARPGROUP.DEPBAR.LE gsb0, 0x0 ;  /* 0x00008000000079c5 */ /* 0x000fe40000010000 */
[----:B-12---:R-:W-:Y:S05]  /*10c40*/  @!P0 BRA `(.L_x_528) ;  /* 0x0000000000048947 */ /* 0x006fea0003800000 */
[----:B------:R-:W-:Y:S01]  /*10c50*/  BPT.TRAP 0x1 ;  /* 0x000000040000795c */ /* 0x000fe20000300000 */
.L_x_528:
[----:B------:R-:W-:Y:S02]  /*10c60*/  VIADD R12, R12, 0x2d860 ;  /* 0x0002d8600c0c7836 */ /* 0x000fe40000000000 */
[-C--:B------:R-:W-:Y:S01]  /*10c70*/  FMUL.FTZ R6, R88, R51.reuse ;  /* 0x0000003358067220 */ /* 0x080fe20000410000 */
[----:B------:R-:W-:Y:S02]  /*10c80*/  IMAD.U32 R3, RZ, RZ, UR39 ;  /* 0x00000027ff037e24 */ /* 0x000fe4000f8e00ff */
[-C--:B------:R-:W-:Y:S01]  /*10c90*/  FMUL.FTZ R7, R89, R51.reuse ;  /* 0x0000003359077220 */ /* 0x080fe20000410000 */
[----:B------:R-:W-:Y:S02]  /*10ca0*/  VIADD R140, R140, 0x1 ;  /* 0x000000018c8c7836 */ /* 0x000fe40000000000 */
[-C--:B------:R-:W-:Y:S01]  /*10cb0*/  FMUL.FTZ R20, R92, R51.reuse ;  /* 0x000000335c147220 */ /* 0x080fe20000410000 */
[-C--:B------:R-:W-:Y:S01]  /*10cc0*/  FMUL.FTZ R21, R93, R51.reuse ;  /* 0x000000335d157220 */ /* 0x080fe20000410000 */
[----:B------:R-:W-:Y:S01]  /*10cd0*/  PRMT R12, R3, 0x654, R12 ;  /* 0x00000654030c7816 */ /* 0x000fe2000000000c */
[-C--:B------:R-:W-:Y:S01]  /*10ce0*/  FMUL.FTZ R32, R96, R51.reuse ;  /* 0x0000003360207220 */ /* 0x080fe20000410000 */
[----:B------:R-:W-:Y:S01]  /*10cf0*/  ISETP.NE.AND P1, PT, R140, 0x2, PT ;  /* 0x000000028c00780c */ /* 0x000fe20003f25270 */
[-C--:B------:R-:W-:Y:S01]  /*10d00*/  FMUL.FTZ R33, R97, R51.reuse ;  /* 0x0000003361217220 */ /* 0x080fe20000410000 */
[----:B------:R1:W-:Y:S01]  /*10d10*/  SYNCS.ARRIVE.TRANS64.RED.A1T0 RZ, [R12+URZ], RZ ;  /* 0x000000ff0cff79a7 */ /* 0x0003e2000810043f */
[-C--:B------:R-:W-:Y:S01]  /*10d20*/  FMUL.FTZ R34, R100, R51.reuse ;  /* 0x0000003364227220 */ /* 0x080fe20000410000 */
[----:B------:R-:W-:Y:S01]  /*10d30*/  SEL R0, RZ, 0x1, P1 ;  /* 0x00000001ff007807 */ /* 0x000fe20000800000 */
        /* <DEDUP_REMOVED lines=42> */
[----:B------:R-:W-:Y:S01]  /*10fe0*/  LOP3.LUT R151, R151, R0, RZ, 0x3c, !PT ;  /* 0x0000000097977212 */ /* 0x000fe200078e3cff */
[----:B------:R-:W-:Y:S01]  /*10ff0*/  UIADD3 UR37, UR37, 0x1, URZ ;  /* 0x0000000125257890 */ /* 0x000fe2000fffe03f */
[----:B-1----:R-:W-:-:S11]  /*11000*/  SEL R140, R140, RZ, P1 ;  /* 0x000000ff8c8c7207 */ /* 0x002fd60000800000 */
.L_x_469:
[----:B------:R-:W-:Y:S05]  /*11010*/  WARPSYNC.ALL ;  /* 0x0000000000007948 */ /* 0x000fea0003800000 */
[----:B------:R-:W1:Y:S08]  /*11020*/  S2UR UR39, SR_CgaCtaId ;  /* 0x00000000002779c3 */ /* 0x000e700000008800 */
[----:B------:R-:W-:Y:S06]  /*11030*/  BAR.SYNC.DEFER_BLOCKING 0x5, 0x200 ;  /* 0x0148000000007b1d */ /* 0x000fec0000010000 */
[----:B------:R-:W-:Y:S01]  /*11040*/  UMOV UR4, 0x400 ;  /* 0x0000040000047882 */ /* 0x000fe20000000000 */
[----:B------:R-:W-:Y:S01]  /*11050*/  BSSY B0, `(.L_x_529) ;  /* 0x00002b9000007945 */ /* 0x000fe20003800000 */
[----:B-1----:R-:W-:-:S06]  /*11060*/  ULEA UR4, UR39, UR4, 0x18 ;  /* 0x0000000427047291 */ /* 0x002fcc000f8ec03f */
[----:B------:R-:W-:-:S05]  /*11070*/  IMAD.U32 R2, RZ, RZ, UR4 ;  /* 0x00000004ff027e24 */ /* 0x000fca000f8e00ff */
[----:B------:R1:W2:Y:S01]  /*11080*/  LDS.128 R96, [R2+0x2d8d0] ;  /* 0x02d8d00002607984 */ /* 0x0002a20000000c00 */
[----:B------:R-:W-:Y:S06]  /*11090*/  BAR.ARV 0x4, 0x200 ;  /* 0x0108000000007b1d */ /* 0x000fec0000002000 */
[----:B------:R-:W-:Y:S05]  /*110a0*/  @P0 BRA `(.L_x_530) ;  /* 0x0000001c00f00947 */ /* 0x000fea0003800000 */
[----:B------:R-:W4:Y:S01]  /*110b0*/  LDL R0, [R1+0xd8] ;  /* 0x0000d80001007983 */ /* 0x000f220000100800 */
[----:B------:R-:W-:-:S03]  /*110c0*/  ULDC UR4, c[0x0][0xad4] ;  /* 0x0002b50000047ab9 */ /* 0x000fc60000000800 */
[----:B------:R-:W2:Y:S04]  /*110d0*/  LDL.LU R30, [R1+0x58] ;  /* 0x00005800011e7983 */ /* 0x000ea80000300800 */
[----:B------:R-:W2:Y:S04]  /*110e0*/  LDL.LU R81, [R1+0x60] ;  /* 0x0000600001517983 */ /* 0x000ea80000300800 */
[----:B------:R-:W2:Y:S01]  /*110f0*/  LDL.LU R80, [R1+0x64] ;  /* 0x0000640001507983 */ /* 0x000ea20000300800 */
[----:B------:R-:W0:Y:S01]  /*11100*/  S2R R3, SR_SWINHI ;  /* 0x0000000000037919 */ /* 0x000e220000002f00 */
[----:B------:R-:W-:-:S02]  /*11110*/  MOV R74, R2 ;  /* 0x00000002004a7202 */ /* 0x000fc40000000f00 */
[----:B0-----:R-:W-:-:S03]  /*11120*/  MOV R75, R3 ;  /* 0x00000003004b7202 */ /* 0x001fc60000000f00 */
[----:B----4-:R-:W-:-:S03]  /*11130*/  IMAD.WIDE R8, R0, 0x2, R74 ;  /* 0x0000000200087825 */ /* 0x010fc600078e024a */
[C---:B------:R-:W-:Y:S02]  /*11140*/  LOP3.LUT R3, R8.reuse, 0x180, RZ, 0xc0, !PT ;  /* 0x0000018008037812 */ /* 0x040fe400078ec0ff */
[C---:B------:R-:W-:Y:S02]  /*11150*/  IADD3 R10, P2, R8.reuse, 0x3020, RZ ;  /* 0x00003020080a7810 */ /* 0x040fe40007f5e0ff */
[----:B------:R-:W-:Y:S02]  /*11160*/  SHF.R.U64 R3, R3, 0x3, RZ ;  /* 0x0000000303037819 */ /* 0x000fe400000012ff */
[C---:B------:R-:W-:Y:S02]  /*11170*/  IADD3 R11, P4, R8.reuse, 0x20, RZ ;  /* 0x00000020080b7810 */ /* 0x040fe40007f9e0ff */
[C---:B---3--:R-:W-:Y:S02]  /*11180*/  IADD3 R31, P3, R8.reuse, 0x3000, RZ ;  /* 0x00003000081f7810 */ /* 0x048fe40007f7e0ff */
[----:B------:R-:W-:-:S02]  /*11190*/  IADD3 R12, P1, R8, 0x6000, RZ ;  /* 0x00006000080c7810 */ /* 0x000fc40007f3e0ff */
[----:B------:R-:W-:Y:S02]  /*111a0*/  IADD3 R77, P0, R8, 0x6020, RZ ;  /* 0x00006020084d7810 */ /* 0x000fe40007f1e0ff */
[----:B------:R-:W-:Y:S02]  /*111b0*/  LOP3.LUT R8, R3, R8, RZ, 0x3c, !PT ;  /* 0x0000000803087212 */ /* 0x000fe400078e3cff */
[----:B------:R-:W-:Y:S01]  /*111c0*/  LOP3.LUT R3, R10, 0x180, RZ, 0xc0, !PT ;  /* 0x000001800a037812 */ /* 0x000fe200078ec0ff */
[----:B------:R-:W-:Y:S01]  /*111d0*/  IMAD.X R15, RZ, RZ, R9, P0 ;  /* 0x000000ffff0f7224 */ /* 0x000fe200000e0609 */
[----:B--2---:R-:W-:Y:S02]  /*111e0*/  ISETP.NE.AND P0, PT, R30, RZ, PT ;  /* 0x000000ff1e00720c */ /* 0x004fe40003f05270 */
[----:B------:R-:W-:-:S04]  /*111f0*/  SHF.R.U64 R3, R3, 0x3, RZ ;  /* 0x0000000303037819 */ /* 0x000fc800000012ff */
[----:B------:R-:W-:Y:S02]  /*11200*/  LOP3.LUT R28, R3, R10, RZ, 0x3c, !PT ;  /* 0x0000000a031c7212 */ /* 0x000fe400078e3cff */
[----:B------:R-:W-:Y:S01]  /*11210*/  SEL R3, R30, UR4, P0 ;  /* 0x000000041e037c07 */ /* 0x000fe20008000000 */
[----:B------:R-:W-:Y:S05]  /*11220*/  WARPSYNC.ALL ;  /* 0x0000000000007948 */ /* 0x000fea0003800000 */
[----:B------:R-:W-:Y:S01]  /*11230*/  LOP3.LUT R0, R11, 0x180, RZ, 0xc0, !PT ;  /* 0x000001800b007812 */ /* 0x000fe200078ec0ff */
[--C-:B------:R-:W-:Y:S01]  /*11240*/  IMAD.X R25, RZ, RZ, R9.reuse, P4 ;  /* 0x000000ffff197224 */ /* 0x100fe200020e0609 */
[----:B------:R-:W-:Y:S01]  /*11250*/  LOP3.LUT R14, R77, 0x180, RZ, 0xc0, !PT ;  /* 0x000001804d0e7812 */ /* 0x000fe200078ec0ff */
[--C-:B------:R-:W-:Y:S01]  /*11260*/  IMAD.X R27, RZ, RZ, R9.reuse, P3 ;  /* 0x000000ffff1b7224 */ /* 0x100fe200018e0609 */
[----:B------:R-:W-:Y:S01]  /*11270*/  SHF.R.U64 R0, R0, 0x3, RZ ;  /* 0x0000000300007819 */ /* 0x000fe200000012ff */
[--C-:B------:R-:W-:Y:S01]  /*11280*/  IMAD.X R29, RZ, RZ, R9.reuse, P2 ;  /* 0x000000ffff1d7224 */ /* 0x100fe200010e0609 */
[----:B------:R-:W-:Y:S01]  /*11290*/  F2FP.BF16.F32.PACK_AB R10, R21, R20 ;  /* 0x00000014150a723e */ /* 0x000fe200000010ff */
[----:B------:R-:W-:Y:S01]  /*112a0*/  IMAD.X R13, RZ, RZ, R9, P1 ;  /* 0x000000ffff0d7224 */ /* 0x000fe200008e0609 */
[----:B------:R-:W-:Y:S01]  /*112b0*/  LOP3.LUT R24, R0, R11, RZ, 0x3c, !PT ;  /* 0x0000000b00187212 */ /* 0x000fe200078e3cff */
[----:B------:R-:W-:Y:S01]  /*112c0*/  ULDC.64 UR4, c[0x0][0xc00] ;  /* 0x0003000000047ab9 */ /* 0x000fe20000000a00 */
[----:B------:R-:W-:Y:S01]  /*112d0*/  LOP3.LUT R0, R31, 0x180, RZ, 0xc0, !PT ;  /* 0x000001801f007812 */ /* 0x000fe200078ec0ff */
[----:B------:R-:W-:Y:S01]  /*112e0*/  ULDC.64 UR6, c[0x0][0xc08] ;  /* 0x0003020000067ab9 */ /* 0x000fe20000000a00 */
[----:B------:R-:W-:-:S02]  /*112f0*/  LOP3.LUT R11, R12, 0x180, RZ, 0xc0, !PT ;  /* 0x000001800c0b7812 */ /* 0x000fc400078ec0ff */
[----:B------:R-:W-:Y:S02]  /*11300*/  SHF.R.U64 R0, R0, 0x3, RZ ;  /* 0x0000000300007819 */ /* 0x000fe400000012ff */
[----:B------:R-:W-:Y:S02]  /*11310*/  SHF.R.U64 R11, R11, 0x3, RZ ;  /* 0x000000030b0b7819 */ /* 0x000fe400000012ff */
[----:B------:R-:W-:Y:S02]  /*11320*/  LOP3.LUT R26, R0, R31, RZ, 0x3c, !PT ;  /* 0x0000001f001a7212 */ /* 0x000fe400078e3cff */
[----:B------:R-:W-:Y:S02]  /*11330*/  SHF.R.U64 R14, R14, 0x3, RZ ;  /* 0x000000030e0e7819 */ /* 0x000fe400000012ff */
[----:B------:R-:W-:Y:S02]  /*11340*/  LOP3.LUT R12, R11, R12, RZ, 0x3c, !PT ;  /* 0x0000000c0b0c7212 */ /* 0x000fe400078e3cff */
[----:B------:R-:W-:-:S02]  /*11350*/  MOV R31, R8 ;  /* 0x00000008001f7202 */ /* 0x000fc40000000f00 */
[----:B------:R-:W-:Y:S02]  /*11360*/  F2FP.BF16.F32.PACK_AB R8, R7, R6 ;  /* 0x000000060708723e */ /* 0x000fe400000010ff */
[----:B------:R-:W-:Y:S02]  /*11370*/  F2FP.BF16.F32.PACK_AB R9, R53, R52 ;  /* 0x000000343509723e */ /* 0x000fe400000010ff */
[----:B------:R-:W-:Y:S01]  /*11380*/  F2FP.BF16.F32.PACK_AB R11, R55, R54 ;  /* 0x00000036370b723e */ /* 0x000fe200000010ff */
[----:B------:R-:W-:Y:S01]  /*11390*/  BAR.SYNC.DEFER_BLOCKING 0x1, 0x180 ;  /* 0x0046000000007b1d */ /* 0x000fe20000010000 */
[----:B------:R-:W-:Y:S02]  /*113a0*/  MOV R79, R24 ;  /* 0x00000018004f7202 */ /* 0x000fe40000000f00 */
[----:B------:R-:W-:Y:S02]  /*113b0*/  MOV R0, R26 ;  /* 0x0000001a00007202 */ /* 0x000fe40000000f00 */
[----:B------:R-:W-:-:S02]  /*113c0*/  LOP3.LUT R14, R14, R77, RZ, 0x3c, !PT ;  /* 0x0000004d0e0e7212 */ /* 0x000fc400078e3cff */
[----:B------:R-:W-:Y:S02]  /*113d0*/  F2FP.BF16.F32.PACK_AB R24, R33, R32 ;  /* 0x000000202118723e */ /* 0x000fe400000010ff */
[----:B------:R-:W-:Y:S02]  /*113e0*/  F2FP.BF16.F32.PACK_AB R25, R57, R56 ;  /* 0x000000383919723e */ /* 0x000fe400000010ff */
[----:B------:R-:W-:Y:S02]  /*113f0*/  F2FP.BF16.F32.PACK_AB R26, R35, R34 ;  /* 0x00000022231a723e */ /* 0x000fe400000010ff */
[----:B------:R-:W-:Y:S02]  /*11400*/  F2FP.BF16.F32.PACK_AB R27, R59, R58 ;  /* 0x0000003a3b1b723e */ /* 0x000fe400000010ff */
[----:B------:R-:W-:Y:S02]  /*11410*/  MOV R78, R28 ;  /* 0x0000001c004e7202 */ /* 0x000fe40000000f00 */
[----:B------:R-:W-:-:S02]  /*11420*/  F2FP.BF16.F32.PACK_AB R28, R37, R36 ;  /* 0x00000024251c723e */ /* 0x000fc400000010ff */
[----:B------:R-:W-:Y:S02]  /*11430*/  F2FP.BF16.F32.PACK_AB R29, R61, R60 ;  /* 0x0000003c3d1d723e */ /* 0x000fe400000010ff */
[----:B------:R-:W-:Y:S01]  /*11440*/  F2FP.BF16.F32.PACK_AB R30, R39, R38 ;  /* 0x00000026271e723e */ /* 0x000fe200000010ff */
[----:B------:R0:W-:Y:S01]  /*11450*/  STSM.16.M88.4 [R31], R8 ;  /* 0x000000081f007844 */ /* 0x0001e20000000200 */
[----:B------:R-:W-:Y:S02]  /*11460*/  MOV R77, R12 ;  /* 0x0000000c004d7202 */ /* 0x000fe40000000f00 */
[----:B------:R-:W-:Y:S01]  /*11470*/  MOV R76, R14 ;  /* 0x0000000e004c7202 */ /* 0x000fe20000000f00 */
[----:B------:R2:W-:Y:S01]  /*11480*/  STSM.16.M88.4 [R79], R24 ;  /* 0x000000184f007844 */ /* 0x0005e20000000200 */
[----:B------:R-:W-:Y:S02]  /*11490*/  F2FP.BF16.F32.PACK_AB R12, R45, R44 ;  /* 0x0000002c2d0c723e */ /* 0x000fe400000010ff */
[----:B------:R-:W-:-:S02]  /*114a0*/  F2FP.BF16.F32.PACK_AB R13, R69, R68 ;  /* 0x00000044450d723e */ /* 0x000fc400000010ff */
[----:B------:R-:W-:Y:S02]  /*114b0*/  F2FP.BF16.F32.PACK_AB R14, R47, R46 ;  /* 0x0000002e2f0e723e */ /* 0x000fe400000010ff */
[----:B------:R-:W-:Y:S02]  /*114c0*/  F2FP.BF16.F32.PACK_AB R15, R71, R70 ;  /* 0x00000046470f723e */ /* 0x000fe400000010ff */
[----:B0-----:R-:W-:Y:S02]  /*114d0*/  F2FP.BF16.F32.PACK_AB R31, R63, R62 ;  /* 0x0000003e3f1f723e */ /* 0x001fe400000010ff */
[----:B------:R-:W-:Y:S02]  /*114e0*/  F2FP.BF16.F32.PACK_AB R8, R41, R40 ;  /* 0x000000282908723e */ /* 0x000fe400000010ff */
[----:B------:R-:W-:Y:S02]  /*114f0*/  F2FP.BF16.F32.PACK_AB R9, R65, R64 ;  /* 0x000000404109723e */ /* 0x000fe400000010ff */
[----:B------:R-:W-:-:S02]  /*11500*/  F2FP.BF16.F32.PACK_AB R10, R43, R42 ;  /* 0x0000002a2b0a723e */ /* 0x000fc400000010ff */
[----:B------:R-:W-:Y:S02]  /*11510*/  F2FP.BF16.F32.PACK_AB R11, R67, R66 ;  /* 0x00000042430b723e */ /* 0x000fe400000010ff */
[----:B--2---:R-:W-:Y:S02]  /*11520*/  F2FP.BF16.F32.PACK_AB R24, R49, R48 ;  /* 0x000000303118723e */ /* 0x004fe400000010ff */
[----:B------:R-:W-:Y:S02]  /*11530*/  F2FP.BF16.F32.PACK_AB R25, R73, R72 ;  /* 0x000000484919723e */ /* 0x000fe400000010ff */
[----:B------:R-:W-:Y:S02]  /*11540*/  F2FP.BF16.F32.PACK_AB R26, R51, R50 ;  /* 0x00000032331a723e */ /* 0x000fe400000010ff */
[----:B------:R-:W-:Y:S01]  /*11550*/  F2FP.BF16.F32.PACK_AB R27, R135, R134 ;  /* 0x00000086871b723e */ /* 0x000fe200000010ff */
[----:B------:R0:W-:Y:S04]  /*11560*/  STSM.16.M88.4 [R0], R28 ;  /* 0x0000001c00007844 */ /* 0x0001e80000000200 */
[----:B------:R2:W-:Y:S04]  /*11570*/  STSM.16.M88.4 [R78], R8 ;  /* 0x000000084e007844 */ /* 0x0005e80000000200 */
[----:B------:R3:W-:Y:S04]  /*11580*/  STSM.16.M88.4 [R77], R12 ;  /* 0x0000000c4d007844 */ /* 0x0007e80000000200 */
[----:B------:R4:W-:Y:S01]  /*11590*/  STSM.16.M88.4 [R76], R24 ;  /* 0x000000184c007844 */ /* 0x0009e20000000200 */
[----:B------:R-:W-:Y:S01]  /*115a0*/  BAR.SYNC.DEFER_BLOCKING 0x1, 0x180 ;  /* 0x0046000000007b1d */ /* 0x000fe20000010000 */
[----:B------:R-:W-:-:S04]  /*115b0*/  ISETP.NE.U32.AND P0, PT, RZ, UR4, PT ;  /* 0x00000004ff007c0c */ /* 0x000fc8000bf05070 */
[----:B------:R-:W-:Y:S02]  /*115c0*/  ISETP.NE.AND.EX P0, PT, RZ, UR5, PT, P0 ;  /* 0x00000005ff007c0c */ /* 0x000fe4000bf05300 */
[----:B0-----:R-:W-:Y:S01]  /*115d0*/  IADD3 R28, P1, R81, UR4, RZ ;  /* 0x00000004511c7c10 */ /* 0x001fe2000ff3e0ff */
[----:B------:R-:W-:Y:S01]  /*115e0*/  IMAD.MOV.U32 R0, RZ, RZ, RZ ;  /* 0x000000ffff007224 */ /* 0x000fe200078e00ff */
[----:B------:R-:W-:Y:S01]  /*115f0*/  ISETP.NE.U32.AND P3, PT, RZ, UR6, PT ;  /* 0x00000006ff007c0c */ /* 0x000fe2000bf65070 */
[----:B--2---:R-:W0:Y:S01]  /*11600*/  LDC R78, c[0x0][0xbe8] ;  /* 0x0002fa00ff4e7b82 */ /* 0x004e220000000800 */
[----:B------:R-:W-:-:S07]  /*11610*/  IADD3.X R29, R80, UR5, RZ, P1, !PT ;  /* 0x00000005501d7c10 */ /* 0x000fce0008ffe4ff */
[----:B------:R-:W5:Y:S01]  /*11620*/  @P0 LDG.E R0, desc[UR42][R28.64] ;  /* 0x0000002a1c000981 */ /* 0x000f62000c1e1900 */
[----:B------:R-:W-:Y:S01]  /*11630*/  ISETP.NE.AND.EX P3, PT, RZ, UR7, PT, P3 ;  /* 0x00000007ff007c0c */ /* 0x000fe2000bf65330 */
[----:B---3--:R-:W-:Y:S01]  /*11640*/  IMAD.MOV.U32 R14, RZ, RZ, 0x9b8 ;  /* 0x000009b8ff0e7424 */ /* 0x008fe200078e00ff */
[----:B------:R-:W-:-:S04]  /*11650*/  ISETP.GT.AND P2, PT, R3, 0x1, PT ;  /* 0x000000010300780c */ /* 0x000fc80003f44270 */
[----:B------:R-:W-:-:S07]  /*11660*/  SEL R14, R14, 0x978, P2 ;  /* 0x000009780e0e7807 */ /* 0x000fce0001000000 */
[----:B------:R-:W-:Y:S01]  /*11670*/  @P3 IADD3 R8, P1, R81, UR6, RZ ;  /* 0x0000000651083c10 */ /* 0x000fe2000ff3e0ff */
[----:B------:R-:W-:Y:S02]  /*11680*/  ULDC UR6, c[0x0][0xa88] ;  /* 0x0002a20000067ab9 */ /* 0x000fe40000000800 */
[----:B------:R-:W-:Y:S01]  /*11690*/  IMAD.U32 R31, RZ, RZ, UR6 ;  /* 0x00000006ff1f7e24 */ /* 0x000fe2000f8e00ff */
[----:B------:R-:W-:Y:S01]  /*116a0*/  @P3 IADD3.X R9, R80, UR7, RZ, P1, !PT ;  /* 0x0000000750093c10 */ /* 0x000fe20008ffe4ff */
[----:B------:R4:W2:Y:S04]  /*116b0*/  LDC.64 R10, c[0x0][R14+0x218] ;  /* 0x000086000e0a7b82 */ /* 0x0008a80000000a00 */
[----:B------:R3:W5:Y:S04]  /*116c0*/  @P3 LDG.E R31, desc[UR42][R8.64] ;  /* 0x0000002a081f3981 */ /* 0x000768000c1e1900 */
[----:B------:R4:W1:Y:S08]  /*116d0*/  LDC.64 R12, c[0x0][R14+0x228] ;  /* 0x00008a000e0c7b82 */ /* 0x0008700000000a00 */
[----:B---3--:R4:W3:Y:S01]  /*116e0*/  LDC.64 R8, c[0x0][R14+0x220] ;  /* 0x000088000e087b82 */ /* 0x0088e20000000a00 */
[----:B0-----:R-:W-:Y:S01]  /*116f0*/  ISETP.NE.AND P1, PT, R78, 0x1, PT ;  /* 0x000000014e00780c */ /* 0x001fe20003f25270 */
[----:B------:R-:W-:-:S12]  /*11700*/  @P3 BRA `(.L_x_531) ;  /* 0x0000000000103947 */ /* 0x000fd80003800000 */
[----:B------:R-:W-:Y:S05]  /*11710*/  @!P0 BRA `(.L_x_531) ;  /* 0x00000000000c8947 */ /* 0x000fea0003800000 */
[----:B----4-:R-:W4:Y:S04]  /*11720*/  LDG.E R24, desc[UR42][R28.64] ;  /* 0x0000002a1c187981 */ /* 0x010f28000c1e1900 */
[----:B-----5:R-:W4:Y:S02]  /*11730*/  LDG.E R31, desc[UR42][R28.64+0x4] ;  /* 0x0000042a1c1f7981 */ /* 0x020f24000c1e1900 */
[----:B----4-:R-:W-:-:S07]  /*11740*/  IMAD.IADD R31, R31, 0x1, -R24 ;  /* 0x000000011f1f7824 */ /* 0x010fce00078e0a18 */
.L_x_531:
[----:B------:R-:W3:Y:S01]  /*11750*/  LDL.LU R3, [R1+0x5c] ;  /* 0x00005c0001037983 */ /* 0x000ee20000300800 */
[----:B----4-:R-:W0:Y:S03]  /*11760*/  LDC.64 R14, c[0x0][R14+0x210] ;  /* 0x000084000e0e7b82 */ /* 0x010e260000000a00 */
[----:B------:R-:W4:Y:S04]  /*11770*/  LDL.LU R27, [R1+0x9c] ;  /* 0x00009c00011b7983 */ /* 0x000f280000300800 */
[----:B------:R-:W4:Y:S01]  /*11780*/  LDL R26, [R1+0xd4] ;  /* 0x0000d400011a7983 */ /* 0x000f220000100800 */
[----:B------:R-:W-:Y:S01]  /*11790*/  ISETP.NE.U32.AND P0, PT, RZ, UR4, PT ;  /* 0x00000004ff007c0c */ /* 0x000fe2000bf05070 */
[----:B------:R-:W1:Y:S02]  /*117a0*/  @P1 LDC R79, c[0x0][0xbec] ;  /* 0x0002fb00ff4f1b82 */ /* 0x000e640000000800 */
[----:B------:R-:W4:Y:S04]  /*117b0*/  LDL R82, [R1+0x68] ;  /* 0x0000680001527983 */ /* 0x000f280000100800 */
[----:B------:R-:W4:Y:S01]  /*117c0*/  LDL R80, [R1+0x74] ;  /* 0x0000740001507983 */ /* 0x000f220000100800 */
[----:B------:R-:W-:Y:S01]  /*117d0*/  ISETP.NE.AND.EX P0, PT, RZ, UR5, PT, P0 ;  /* 0x00000005ff007c0c */ /* 0x000fe2000bf05300 */
[----:B------:R-:W0:Y:S01]  /*117e0*/  @P1 LDC R81, c[0x0][0xbf0] ;  /* 0x0002fc00ff511b82 */ /* 0x000e220000000800 */
[-C--:B--2---:R-:W-:Y:S01]  /*117f0*/  IMAD R29, R11, R137.reuse, RZ ;  /* 0x000000890b1d7224 */ /* 0x084fe200078e02ff */
[----:B------:R-:W2:Y:S01]  /*11800*/  LDL R76, [R1+0xd0] ;  /* 0x0000d000014c7983 */ /* 0x000ea20000100800 */
[----:B------:R-:W-:-:S03]  /*11810*/  IMAD.WIDE.U32 R10, R10, R137, RZ ;  /* 0x000000890a0a7225 */ /* 0x000fc600078e00ff */
[----:B------:R-:W2:Y:S02]  /*11820*/  LDL R30, [R1+0xa4] ;  /* 0x0000a400011e7983 */ /* 0x000ea40000100800 */
[----:B------:R-:W1:Y:S01]  /*11830*/  LDC.64 R24, c[0x0][0xba8] ;  /* 0x0002ea00ff187b82 */ /* 0x000e620000000a00 */
[----:B------:R-:W-:-:S07]  /*11840*/  IMAD.IADD R28, R11, 0x1, R29 ;  /* 0x000000010b1c7824 */ /* 0x000fce00078e021d */
[----:B-1----:R-:W1:Y:S08]  /*11850*/  @!P2 LDC R24, c[0x0][0xb50] ;  /* 0x0002d400ff18ab82 */ /* 0x002e700000000800 */
[----:B------:R-:W1:Y:S01]  /*11860*/  @!P2 LDC R25, c[0x0][0xb54] ;  /* 0x0002d500ff19ab82 */ /* 0x000e620000000800 */
[----:B---3--:R-:W-:Y:S02]  /*11870*/  SEL R3, R3, RZ, !P0 ;  /* 0x000000ff03037207 */ /* 0x008fe40004000000 */
[----:B----4-:R-:W-:-:S03]  /*11880*/  SEL R27, R27, RZ, !P0 ;  /* 0x000000ff1b1b7207 */ /* 0x010fc60004000000 */
[----:B------:R-:W-:-:S04]  /*11890*/  IMAD R9, R9, R3, RZ ;  /* 0x0000000309097224 */ /* 0x000fc800078e02ff */
[C---:B------:R-:W-:Y:S02]  /*118a0*/  IMAD R77, R8.reuse, R27, R9 ;  /* 0x0000001b084d7224 */ /* 0x040fe400078e0209 */
[----:B------:R-:W-:-:S04]  /*118b0*/  IMAD.WIDE.U32 R8, R8, R3, RZ ;  /* 0x0000000308087225 */ /* 0x000fc800078e00ff */
[----:B------:R-:W-:Y:S01]  /*118c0*/  IMAD R26, R82, 0xc0, R26 ;  /* 0x000000c0521a7824 */ /* 0x000fe200078e021a */
[----:B-----5:R-:W-:-:S03]  /*118d0*/  IADD3 R10, P0, P3, R8, R10, R0 ;  /* 0x0000000a080a7210 */ /* 0x020fc60007b1e000 */
[----:B------:R-:W-:Y:S01]  /*118e0*/  @P1 IMAD.HI.U32 R8, R26, R79, RZ ;  /* 0x0000004f1a081227 */ /* 0x000fe200078e00ff */
[----:B------:R-:W-:-:S03]  /*118f0*/  SEL R27, R80, RZ, P2 ;  /* 0x000000ff501b7207 */ /* 0x000fc60001000000 */
[----:B------:R-:W-:Y:S02]  /*11900*/  IMAD.IADD R11, R9, 0x1, R77 ;  /* 0x00000001090b7824 */ /* 0x000fe400078e024d */
[----:B------:R-:W-:Y:S01]  /*11910*/  IMAD.MOV.U32 R9, RZ, RZ, R26 ;  /* 0x000000ffff097224 */ /* 0x000fe200078e001a */
[----:B0-----:R-:W-:Y:S01]  /*11920*/  @P1 SHF.R.U32.HI R9, RZ, R81, R8 ;  /* 0x00000051ff091219 */ /* 0x001fe20000011608 */
[-C--:B------:R-:W-:Y:S01]  /*11930*/  IMAD R29, R13, R27.reuse, RZ ;  /* 0x0000001b0d1d7224 */ /* 0x080fe200078e02ff */
[----:B------:R-:W-:Y:S01]  /*11940*/  SHF.R.S32.HI R77, RZ, 0x1f, R0 ;  /* 0x0000001fff4d7819 */ /* 0x000fe20000011400 */
[----:B------:R-:W-:Y:S01]  /*11950*/  IMAD.WIDE.U32 R12, R12, R27, RZ ;  /* 0x0000001b0c0c7225 */ /* 0x000fe200078e00ff */
[----:B------:R-:W-:-:S03]  /*11960*/  SHF.R.S32.HI R8, RZ, 0x1f, R9 ;  /* 0x0000001fff087819 */ /* 0x000fc60000011409 */
[----:B------:R-:W-:Y:S01]  /*11970*/  IMAD.MOV R27, RZ, RZ, -R9 ;  /* 0x000000ffff1b7224 */ /* 0x000fe200078e0a09 */
[----:B------:R-:W-:Y:S01]  /*11980*/  IADD3.X R11, R11, R28, R77, P0, P3 ;  /* 0x0000001c0b0b7210 */ /* 0x000fe200007e644d */
[----:B------:R-:W-:Y:S01]  /*11990*/  IMAD.IADD R29, R13, 0x1, R29 ;  /* 0x000000010d1d7824 */ /* 0x000fe200078e021d */
[----:B------:R-:W-:Y:S01]  /*119a0*/  IADD3 R12, P0, P3, R9, R10, R12 ;  /* 0x0000000a090c7210 */ /* 0x000fe20007b1e00c */
[----:B------:R-:W-:-:S03]  /*119b0*/  IMAD R9, R78, R27, R26 ;  /* 0x0000001b4e097224 */ /* 0x000fc600078e021a */
[----:B------:R-:W-:Y:S01]  /*119c0*/  IADD3.X R13, R8, R11, R29, P0, P3 ;  /* 0x0000000b080d7210 */ /* 0x000fe200007e641d */
[-C--:B------:R-:W-:Y:S01]  /*119d0*/  IMAD R8, R15, R9.reuse, RZ ;  /* 0x000000090f087224 */ /* 0x080fe200078e02ff */
[----:B------:R-:W-:Y:S01]  /*119e0*/  SHF.R.S32.HI R11, RZ, 0x1f, R9 ;  /* 0x0000001fff0b7819 */ /* 0x000fe20000011409 */
[----:B------:R-:W-:-:S04]  /*119f0*/  IMAD.WIDE.U32 R12, R14, R9, R12 ;  /* 0x000000090e0c7225 */ /* 0x000fc800078e000c */
[----:B------:R-:W-:-:S04]  /*11a00*/  IMAD R11, R14, R11, R8 ;  /* 0x0000000b0e0b7224 */ /* 0x000fc800078e0208 */
[----:B------:R-:W-:Y:S01]  /*11a10*/  IMAD.IADD R8, R13, 0x1, R11 ;  /* 0x000000010d087824 */ /* 0x000fe200078e020b */
[----:B-1----:R-:W-:-:S04]  /*11a20*/  LEA R13, P0, R12, R24, 0x2 ;  /* 0x000000180c0d7211 */ /* 0x002fc800078010ff */
[----:B------:R-:W-:Y:S01]  /*11a30*/  LEA.HI.X R12, R12, R25, R8, 0x2, P0 ;  /* 0x000000190c0c7211 */ /* 0x000fe200000f1408 */
[----:B------:R-:W-:Y:S01]  /*11a40*/  SHFL.IDX PT, R10, R13, 0x1, 0x1c1f ;  /* 0x003c1f000d0a7f89 */ /* 0x000fe200000e0000 */
[----:B--2---:R-:W-:-:S03]  /*11a50*/  IMAD R25, R82, 0xc0, R76 ;  /* 0x000000c052197824 */ /* 0x004fc600078e024c */
[----:B------:R-:W-:Y:S04]  /*11a60*/  SHFL.IDX PT, R8, R13, RZ, 0x1c1f ;  /* 0x001c1fff0d087589 */ /* 0x000fe800000e0000 */
[----:B------:R-:W0:Y:S04]  /*11a70*/  SHFL.IDX PT, R9, R12, RZ, 0x1c1f ;  /* 0x001c1fff0c097589 */ /* 0x000e2800000e0000 */
[----:B------:R-:W1:Y:S01]  /*11a80*/  SHFL.IDX PT, R11, R12, 0x1, 0x1c1f ;  /* 0x003c1f000c0b7f89 */ /* 0x000e6200000e0000 */
[----:B------:R-:W-:Y:S01]  /*11a90*/  IMAD R76, R31, R78, RZ ;  /* 0x0000004e1f4c7224 */ /* 0x000fe200078e02ff */
[----:B------:R-:W-:Y:S01]  /*11aa0*/  LOP3.LUT P0, RZ, R30, 0x3, RZ, 0xc0, !PT ;  /* 0x000000031eff7812 */ /* 0x000fe2000780c0ff */
[----:B------:R-:W-:-:S03]  /*11ab0*/  VIADD R24, R25, 0x8 ;  /* 0x0000000819187836 */ /* 0x000fc60000000000 */
[-C--:B------:R-:W-:Y:S02]  /*11ac0*/  ISETP.GE.OR P3, PT, R25, R76.reuse, P0 ;  /* 0x0000004c1900720c */ /* 0x080fe40000766670 */
[----:B------:R-:W-:-:S11]  /*11ad0*/  ISETP.GE.OR P0, PT, R24, R76, P0 ;  /* 0x0000004c1800720c */ /* 0x000fd60000706670 */
[----:B0-----:R0:W-:Y:S04]  /*11ae0*/  @!P3 ST.E desc[UR42][R8.64], R5 ;  /* 0x000000050800b985 */ /* 0x0011e8000c10192a */
[----:B-1----:R0:W-:Y:S01]  /*11af0*/  @!P0 ST.E desc[UR42][R10.64], R4 ;  /* 0x000000040a008985 */ /* 0x0021e2000c10192a */
[----:B------:R-:W-:Y:S05]  /*11b00*/  @P2 BRA `(.L_x_532) ;  /* 0x00000008002c2947 */ /* 0x000fea0003800000 */
[----:B------:R-:W1:Y:S01]  /*11b10*/  S2R R30, SR_TID.X ;  /* 0x00000000001e7919 */ /* 0x000e620000002100 */
[----:B0-----:R-:W0:Y:S01]  /*11b20*/  @P1 LDC R11, c[0x0][0xbec] ;  /* 0x0002fb00ff0b1b82 */ /* 0x001e220000000800 */
[----:B------:R-:W-:-:S07]  /*11b30*/  ULDC.64 UR4, c[0x0][0xaa0] ;  /* 0x0002a80000047ab9 */ /* 0x000fce0000000a00 */
[----:B------:R-:W2:Y:S01]  /*11b40*/  @P1 LDC R13, c[0x0][0xbf0] ;  /* 0x0002fc00ff0d1b82 */ /* 0x000ea20000000800 */
[----:B-1----:R-:W-:-:S05]  /*11b50*/  VIADD R4, R30, 0xffffff80 ;  /* 0xffffff801e047836 */ /* 0x002fca0000000000 */
[----:B------:R-:W-:-:S04]  /*11b60*/  SHF.R.S32.HI R5, RZ, 0x1f, R4 ;  /* 0x0000001fff057819 */ /* 0x000fc80000011404 */
[----:B------:R-:W-:-:S04]  /*11b70*/  LEA.HI R5, R5, R4, RZ, 0x2 ;  /* 0x0000000405057211 */ /* 0x000fc800078f10ff */
[----:B------:R-:W-:Y:S02]  /*11b80*/  LOP3.LUT R7, R5, 0xfffffffc, RZ, 0xc0, !PT ;  /* 0xfffffffc05077812 */ /* 0x000fe400078ec0ff */
[----:B------:R-:W-:-:S03]  /*11b90*/  SHF.R.S32.HI R10, RZ, 0x2, R5 ;  /* 0x00000002ff0a7819 */ /* 0x000fc60000011405 */
[----:B------:R-:W-:-:S04]  /*11ba0*/  IMAD.IADD R15, R4, 0x1, -R7 ;  /* 0x00000001040f7824 */ /* 0x000fc800078e0a07 */
[----:B------:R-:W-:-:S04]  /*11bb0*/  IMAD.SHL.U32 R45, R15, 0x8, RZ ;  /* 0x000000080f2d7824 */ /* 0x000fc800078e00ff */
[----:B------:R-:W-:-:S04]  /*11bc0*/  IMAD R5, R10, 0x20, R45 ;  /* 0x000000200a057824 */ /* 0x000fc800078e022d */
[----:B------:R-:W-:-:S04]  /*11bd0*/  IMAD.WIDE R74, R5, 0x2, R74 ;  /* 0x00000002054a7825 */ /* 0x000fc800078e024a */
[----:B------:R-:W-:Y:S01]  /*11be0*/  IMAD R77, R77, UR4, RZ ;  /* 0x000000044d4d7c24 */ /* 0x000fe2000f8e02ff */
[C---:B------:R-:W-:Y:S02]  /*11bf0*/  IADD3 R25, P0, R74.reuse, 0x1800, RZ ;  /* 0x000018004a197810 */ /* 0x040fe40007f1e0ff */
[C---:B------:R-:W-:Y:S02]  /*11c00*/  IADD3 R29, P2, R74.reuse, 0x3000, RZ ;  /* 0x000030004a1d7810 */ /* 0x040fe40007f5e0ff */
[C---:B------:R-:W-:Y:S02]  /*11c10*/  IADD3 R33, P3, R74.reuse, 0x4800, RZ ;  /* 0x000048004a217810 */ /* 0x040fe40007f7e0ff */
[----:B------:R-:W-:Y:S01]  /*11c20*/  IADD3 R37, P4, R74, 0x6000, RZ ;  /* 0x000060004a257810 */ /* 0x000fe20007f9e0ff */
[----:B------:R-:W-:Y:S01]  /*11c30*/  IMAD R77, R0, UR5, R77 ;  /* 0x00000005004d7c24 */ /* 0x000fe2000f8e024d */
[----:B------:R-:W-:Y:S01]  /*11c40*/  IADD3 R5, P5, R74, 0x7800, RZ ;  /* 0x000078004a057810 */ /* 0x000fe20007fbe0ff */
[----:B------:R-:W-:Y:S01]  /*11c50*/  IMAD.WIDE.U32 R8, R0, UR4, RZ ;  /* 0x0000000400087c25 */ /* 0x000fe2000f8e00ff */
[----:B------:R-:W-:Y:S01]  /*11c60*/  LOP3.LUT R24, R25, 0x180, RZ, 0xc0, !PT ;  /* 0x0000018019187812 */ /* 0x000fe200078ec0ff */
[----:B------:R-:W-:Y:S01]  /*11c70*/  ULDC.64 UR4, c[0x0][0xae8] ;  /* 0x0002ba0000047ab9 */ /* 0x000fe20000000a00 */
[----:B------:R-:W-:Y:S01]  /*11c80*/  LOP3.LUT R28, R29, 0x180, RZ, 0xc0, !PT ;  /* 0x000001801d1c7812 */ /* 0x000fe200078ec0ff */
[----:B------:R-:W-:Y:S01]  /*11c90*/  IMAD R0, R15, 0x60, R10 ;  /* 0x000000600f007824 */ /* 0x000fe200078e020a */
[----:B------:R-:W-:Y:S01]  /*11ca0*/  LOP3.LUT R32, R33, 0x180, RZ, 0xc0, !PT ;  /* 0x0000018021207812 */ /* 0x000fe200078ec0ff */
[----:B------:R-:W-:Y:S01]  /*11cb0*/  IMAD.X R41, RZ, RZ, R75, P5 ;  /* 0x000000ffff297224 */ /* 0x000fe200028e064b */
[----:B------:R-:W-:-:S02]  /*11cc0*/  LOP3.LUT R36, R37, 0x180, RZ, 0xc0, !PT ;  /* 0x0000018025247812 */ /* 0x000fc400078ec0ff */
[----:B------:R-:W-:Y:S01]  /*11cd0*/  LOP3.LUT R4, R5, 0x180, RZ, 0xc0, !PT ;  /* 0x0000018005047812 */ /* 0x000fe200078ec0ff */
[----:B------:R-:W-:Y:S01]  /*11ce0*/  IMAD R14, R82, 0xc0, R0 ;  /* 0x000000c0520e7824 */ /* 0x000fe200078e0200 */
[----:B------:R-:W-:Y:S01]  /*11cf0*/  LOP3.LUT R7, R74, 0x180, RZ, 0xc0, !PT ;  /* 0x000001804a077812 */ /* 0x000fe200078ec0ff */
[----:B------:R-:W-:Y:S01]  /*11d00*/  IMAD.IADD R9, R9, 0x1, R77 ;  /* 0x0000000109097824 */ /* 0x000fe200078e024d */
[----:B------:R-:W-:Y:S02]  /*11d10*/  SHF.R.U64 R24, R24, 0x3, RZ ;  /* 0x0000000318187819 */ /* 0x000fe400000012ff */
[----:B------:R-:W-:Y:S02]  /*11d20*/  SHF.R.U64 R28, R28, 0x3, RZ ;  /* 0x000000031c1c7819 */ /* 0x000fe400000012ff */
[----:B------:R-:W-:Y:S02]  /*11d30*/  SHF.R.U64 R32, R32, 0x3, RZ ;  /* 0x0000000320207819 */ /* 0x000fe400000012ff */
[----:B------:R-:W-:-:S02]  /*11d40*/  SHF.R.U64 R36, R36, 0x3, RZ ;  /* 0x0000000324247819 */ /* 0x000fc400000012ff */
[----:B------:R-:W-:Y:S01]  /*11d50*/  SHF.R.U64 R4, R4, 0x3, RZ ;  /* 0x0000000304047819 */ /* 0x000fe200000012ff */
[----:B0-----:R-:W-:Y:S01]  /*11d60*/  @P1 IMAD.HI.U32 R0, R14, R11, RZ ;  /* 0x0000000b0e001227 */ /* 0x001fe200078e00ff */
[----:B------:R-:W-:Y:S02]  /*11d70*/  SHF.R.U64 R7, R7, 0x3, RZ ;  /* 0x0000000307077819 */ /* 0x000fe400000012ff */
[----:B------:R-:W-:Y:S01]  /*11d80*/  LOP3.LUT R24, R24, R25, RZ, 0x3c, !PT ;  /* 0x0000001918187212 */ /* 0x000fe200078e3cff */
[----:B------:R-:W-:Y:S01]  /*11d90*/  IMAD.WIDE.U32 R8, R137, UR4, R8 ;  /* 0x0000000489087c25 */ /* 0x000fe2000f8e0008 */
[----:B------:R-:W-:Y:S02]  /*11da0*/  LOP3.LUT R28, R28, R29, RZ, 0x3c, !PT ;  /* 0x0000001d1c1c7212 */ /* 0x000fe400078e3cff */
        /* <DEDUP_REMOVED lines=8> */
[----:B------:R-:W-:Y:S01]  /*11e30*/  SHF.R.S32.HI R12, RZ, 0x1f, R3 ;  /* 0x0000001fff0c7819 */ /* 0x000fe20000011403 */
[----:B------:R-:W-:Y:S01]  /*11e40*/  IMAD.MOV.U32 R11, RZ, RZ, R14 ;  /* 0x000000ffff0b7224 */ /* 0x000fe200078e000e */
[----:B--2---:R-:W-:Y:S01]  /*11e50*/  @P1 SHF.R.U32.HI R11, RZ, R13, R0 ;  /* 0x0000000dff0b1219 */ /* 0x004fe20000011600 */
[----:B------:R-:W-:Y:S01]  /*11e60*/  IMAD R9, R137, UR5, R9 ;  /* 0x0000000589097c24 */ /* 0x000fe2000f8e0209 */
[----:B------:R-:W-:Y:S01]  /*11e70*/  ULDC.64 UR4, c[0x0][0xaf0] ;  /* 0x0002bc0000047ab9 */ /* 0x000fe20000000a00 */
[----:B------:R0:W5:Y:S01]  /*11e80*/  LD.E.128 R4, desc[UR42][R74.64] ;  /* 0x0000002a4a047980 */ /* 0x000162000c101d00 */
[----:B------:R-:W-:-:S03]  /*11e90*/  IMAD R12, R12, UR4, RZ ;  /* 0x000000040c0c7c24 */ /* 0x000fc6000f8e02ff */
[----:B------:R-:W5:Y:S01]  /*11ea0*/  LD.E.128 R24, desc[UR42][R24.64] ;  /* 0x0000002a18187980 */ /* 0x000f62000c101d00 */
[----:B------:R-:W-:-:S03]  /*11eb0*/  IMAD.MOV R21, RZ, RZ, -R11 ;  /* 0x000000ffff157224 */ /* 0x000fc600078e0a0b */
[----:B------:R-:W5:Y:S04]  /*11ec0*/  LD.E.128 R28, desc[UR42][R28.64] ;  /* 0x0000002a1c1c7980 */ /* 0x000f68000c101d00 */
[----:B------:R-:W5:Y:S04]  /*11ed0*/  LD.E.128 R32, desc[UR42][R32.64] ;  /* 0x0000002a20207980 */ /* 0x000f68000c101d00 */
[----:B------:R-:W5:Y:S04]  /*11ee0*/  LD.E.128 R36, desc[UR42][R36.64] ;  /* 0x0000002a24247980 */ /* 0x000f68000c101d00 */
[----:B------:R-:W5:Y:S01]  /*11ef0*/  LD.E.128 R40, desc[UR42][R40.64] ;  /* 0x0000002a28287980 */ /* 0x000f62000c101d00 */
[C---:B------:R-:W-:Y:S01]  /*11f00*/  IMAD R13, R3.reuse, UR5, R12 ;  /* 0x00000005030d7c24 */ /* 0x040fe2000f8e020c */
[----:B------:R-:W-:Y:S01]  /*11f10*/  SHF.R.S32.HI R0, RZ, 0x1f, R11 ;  /* 0x0000001fff007819 */ /* 0x000fe2000001140b */
[----:B------:R-:W-:Y:S01]  /*11f20*/  IMAD.WIDE.U32 R8, R3, UR4, R8 ;  /* 0x0000000403087c25 */ /* 0x000fe2000f8e0008 */
[----:B------:R-:W-:Y:S01]  /*11f30*/  @!PT LDS RZ, [RZ] ;  /* 0x00000000fffff984 */ /* 0x000fe20000000800 */
[----:B------:R-:W-:Y:S01]  /*11f40*/  @!PT LDS RZ, [RZ] ;  /* 0x00000000fffff984 */ /* 0x000fe20000000800 */
[----:B------:R-:W-:Y:S01]  /*11f50*/  @!PT LDS RZ, [RZ] ;  /* 0x00000000fffff984 */ /* 0x000fe20000000800 */
[----:B------:R-:W-:Y:S01]  /*11f60*/  @!PT LDS RZ, [RZ] ;  /* 0x00000000fffff984 */ /* 0x000fe20000000800 */
[----:B------:R1:W-:Y:S06]  /*11f70*/  MEMBAR.ALL.CTA ;  /* 0x0000000000007992 */ /* 0x0003ec0000008000 */
[----:B-1----:R-:W1:Y:S01]  /*11f80*/  FENCE.VIEW.ASYNC.S ;  /* 0x00000000000073c6 */ /* 0x002e620000000000 */
[----:B------:R-:W-:Y:S01]  /*11f90*/  ULDC.64 UR4, c[0x0][0xae0] ;  /* 0x0002b80000047ab9 */ /* 0x000fe20000000a00 */
[----:B------:R-:W-:-:S02]  /*11fa0*/  IMAD R21, R78, R21, R14 ;  /* 0x000000154e157224 */ /* 0x000fc400078e020e */
[----:B------:R-:W-:Y:S02]  /*11fb0*/  IMAD.IADD R9, R9, 0x1, R13 ;  /* 0x0000000109097824 */ /* 0x000fe400078e020d */
[----:B------:R-:W-:Y:S01]  /*11fc0*/  IMAD R0, R0, UR4, RZ ;  /* 0x0000000400007c24 */ /* 0x000fe2000f8e02ff */
[----:B------:R-:W-:Y:S01]  /*11fd0*/  SHF.R.S32.HI R3, RZ, 0x1f, R21 ;  /* 0x0000001fff037819 */ /* 0x000fe20000011415 */
[----:B------:R-:W-:-:S04]  /*11fe0*/  IMAD.WIDE.U32 R8, R11, UR4, R8 ;  /* 0x000000040b087c25 */ /* 0x000fc8000f8e0008 */
[----:B------:R-:W-:Y:S01]  /*11ff0*/  IMAD R11, R11, UR5, R0 ;  /* 0x000000050b0b7c24 */ /* 0x000fe2000f8e0200 */
[----:B------:R-:W-:Y:S01]  /*12000*/  ULDC.64 UR4, c[0x0][0xad8] ;  /* 0x0002b60000047ab9 */ /* 0x000fe20000000a00 */
[----:B------:R-:W-:Y:S02]  /*12010*/  VIADD R0, R2, 0x2d820 ;  /* 0x0002d82002007836 */ /* 0x000fe40000000000 */
[----:B------:R-:W-:Y:S02]  /*12020*/  IMAD R12, R3, UR4, RZ ;  /* 0x00000004030c7c24 */ /* 0x000fe4000f8e02ff */
[----:B------:R-:W-:Y:S01]  /*12030*/  IMAD.IADD R9, R9, 0x1, R11 ;  /* 0x0000000109097824 */ /* 0x000fe200078e020b */
[----:B------:R-:W-:Y:S01]  /*12040*/  PRMT R0, RZ, 0x654, R0 ;  /* 0x00000654ff007816 */ /* 0x000fe20000000000 */
[C---:B------:R-:W-:Y:S02]  /*12050*/  IMAD R3, R21.reuse, UR5, R12 ;  /* 0x0000000515037c24 */ /* 0x040fe4000f8e020c */
[----:B------:R-:W-:Y:S01]  /*12060*/  IMAD.WIDE.U32 R20, R21, UR4, R8 ;  /* 0x0000000415147c25 */ /* 0x000fe2000f8e0008 */
[----:B------:R-:W-:Y:S01]  /*12070*/  ULDC.64 UR4, c[0x0][0xa80] ;  /* 0x0002a00000047ab9 */ /* 0x000fe20000000a00 */
[----:B-1----:R1:W-:Y:S02]  /*12080*/  SYNCS.ARRIVE.TRANS64.RED.A1T0 RZ, [R0+URZ], RZ ;  /* 0x000000ff00ff79a7 */ /* 0x0023e4000810043f */
[----:B------:R-:W-:-:S02]  /*12090*/  IMAD.IADD R3, R21, 0x1, R3 ;  /* 0x0000000115037824 */ /* 0x000fc400078e0203 */
[C---:B------:R-:W-:Y:S02]  /*120a0*/  VIADD R44, R45.reuse, 0x20 ;  /* 0x000000202d2c7836 */ /* 0x040fe40000000000 */
[----:B------:R-:W-:Y:S01]  /*120b0*/  VIADD R47, R45, 0x40 ;  /* 0x000000402d2f7836 */ /* 0x000fe20000000000 */
[C---:B-1----:R-:W-:Y:S01]  /*120c0*/  LEA R0, P0, R20.reuse, UR4, 0x1 ;  /* 0x0000000414007c11 */ /* 0x042fe2000f8008ff */
[----:B------:R-:W-:Y:S01]  /*120d0*/  UMOV UR4, 0xffffffff ;  /* 0xffffffff00047882 */ /* 0x000fe20000000000 */
[----:B------:R-:W-:Y:S02]  /*120e0*/  SHF.R.S32.HI R46, RZ, 0x1f, R44 ;  /* 0x0000001fff2e7819 */ /* 0x000fe4000001142c */
[----:B------:R-:W-:Y:S02]  /*120f0*/  LEA.HI.X R20, R20, UR5, R3, 0x1, P0 ;  /* 0x0000000514147c11 */ /* 0x000fe400080f0c03 */
[----:B------:R-:W-:Y:S01]  /*12100*/  SHF.R.S32.HI R48, RZ, 0x1f, R47 ;  /* 0x0000001fff307819 */ /* 0x000fe2000001142f */
[----:B0-----:R-:W-:Y:S06]  /*12110*/  BRA.DIV UR4, `(.L_x_533) ;  /* 0x0000009604ec7947 */ /* 0x001fec000b800000 */
[----:B------:R0:W1:Y:S04]  /*12120*/  SHFL.IDX PT, R3, R20, RZ, 0x1c1f ;  /* 0x001c1fff14037589 */ /* 0x00006800000e0000 */
[----:B------:R0:W2:Y:S02]  /*12130*/  SHFL.IDX PT, R14, R0, RZ, 0x1c1f ;  /* 0x001c1fff000e7589 */ /* 0x0000a400000e0000 */
.L_x_707:
[----:B------:R-:W-:Y:S01]  /*12140*/  IMAD R21, R82, 0xc0, R10 ;  /* 0x000000c052157824 */ /* 0x000fe200078e020a */
[----:B------:R-:W-:Y:S04]  /*12150*/  BSSY B1, `(.L_x_534) ;  /* 0x0000010000017945 */ /* 0x000fe80003800000 */
[----:B------:R-:W-:-:S13]  /*12160*/  ISETP.GE.AND P0, PT, R21, R76, PT ;  /* 0x0000004c1500720c */ /* 0x000fda0003f06270 */
[----:B------:R-:W-:Y:S05]  /*12170*/  @P0 BRA `(.L_x_535) ;  /* 0x0000000000340947 */ /* 0x000fea0003800000 */
[----:B------:R-:W-:Y:S02]  /*12180*/  ULDC UR4, c[0x0][0xac8] ;  /* 0x0002b20000047ab9 */ /* 0x000fe40000000800 */
[----:B------:R-:W-:Y:S02]  /*12190*/  ISETP.GE.AND P0, PT, R45, UR4, PT ;  /* 0x000000042d007c0c */ /* 0x000fe4000bf06270 */
[----:B------:R-:W-:Y:S02]  /*121a0*/  ISETP.GE.AND P1, PT, R44, UR4, PT ;  /* 0x000000042c007c0c */ /* 0x000fe4000bf26270 */
[----:B------:R-:W-:-:S09]  /*121b0*/  ISETP.GE.AND P2, PT, R47, UR4, PT ;  /* 0x000000042f007c0c */ /* 0x000fd2000bf46270 */
[----:B-1----:R-:W-:Y:S02]  /*121c0*/  @!P0 IMAD.MOV.U32 R15, RZ, RZ, R3 ;  /* 0x000000ffff0f8224 */ /* 0x002fe400078e0003 */
[CC--:B--2---:R-:W-:Y:S02]  /*121d0*/  @!P1 LEA R10, P3, R44.reuse, R14.reuse, 0x1 ;  /* 0x0000000e2c0a9211 */ /* 0x0c4fe400078608ff */
[----:B------:R-:W-:Y:S01]  /*121e0*/  @!P2 LEA R8, P4, R47, R14, 0x1 ;  /* 0x0000000e2f08a211 */ /* 0x000fe200078808ff */
[----:B------:R-:W-:Y:S01]  /*121f0*/  @!P0 IMAD.WIDE R12, R45, 0x2, R14 ;  /* 0x000000022d0c8825 */ /* 0x000fe200078e020e */
[-C--:B------:R-:W-:Y:S02]  /*12200*/  @!P1 LEA.HI.X R11, R44, R3.reuse, R46, 0x1, P3 ;  /* 0x000000032c0b9211 */ /* 0x080fe400018f0c2e */
[----:B------:R-:W-:Y:S02]  /*12210*/  @!P2 LEA.HI.X R9, R47, R3, R48, 0x1, P4 ;  /* 0x000000032f09a211 */ /* 0x000fe400020f0c30 */
[----:B-----5:R3:W-:Y:S04]  /*12220*/  @!P0 ST.E.128 desc[UR42][R12.64], R4 ;  /* 0x000000040c008985 */ /* 0x0207e8000c101d2a */
[----:B------:R3:W-:Y:S04]  /*12230*/  @!P1 ST.E.128 desc[UR42][R10.64], R28 ;  /* 0x0000001c0a009985 */ /* 0x0007e8000c101d2a */
[----:B------:R3:W-:Y:S02]  /*12240*/  @!P2 ST.E.128 desc[UR42][R8.64], R36 ;  /* 0x000000240800a985 */ /* 0x0007e4000c101d2a */
.L_x_535:
[----:B------:R-:W-:Y:S05]  /*12250*/  BSYNC B1 ;  /* 0x0000000000017941 */ /* 0x000fea0003800000 */
.L_x_534:
[----:B------:R-:W-:-:S03]  /*12260*/  UMOV UR4, 0xffffffff ;  /* 0xffffffff00047882 */ /* 0x000fc60000000000 */
[----:B------:R-:W-:Y:S05]  /*12270*/  BRA.DIV UR4, `(.L_x_536) ;  /* 0x0000009604c87947 */ /* 0x000fea000b800000 */
[----:B-1----:R1:W4:Y:S04]  /*12280*/  SHFL.IDX PT, R3, R20, 0x1, 0x1c1f ;  /* 0x003c1f0014037f89 */ /* 0x00232800000e0000 */
[----:B--2---:R1:W2:Y:S02]  /*12290*/  SHFL.IDX PT, R14, R0, 0x1, 0x1c1f ;  /* 0x003c1f00000e7f89 */ /* 0x0042a400000e0000 */
.L_x_711:
[----:B---3-5:R-:W-:-:S05]  /*122a0*/  VIADD R5, R21, 0x60 ;  /* 0x0000006015057836 */ /* 0x028fca0000000000 */
[----:B------:R-:W-:-:S13]  /*122b0*/  ISETP.GE.AND P0, PT, R5, R76, PT ;  /* 0x0000004c0500720c */ /* 0x000fda0003f06270 */
[----:B------:R-:W-:Y:S05]  /*122c0*/  @P0 BRA `(.L_x_537) ;  /* 0x0000001800440947 */ /* 0x000fea0003800000 */
[----:B------:R-:W-:Y:S02]  /*122d0*/  ULDC UR4, c[0x0][0xac8] ;  /* 0x0002b20000047ab9 */ /* 0x000fe40000000800 */
[----:B------:R-:W-:Y:S02]  /*122e0*/  ISETP.GE.AND P1, PT, R45, UR4, PT ;  /* 0x000000042d007c0c */ /* 0x000fe4000bf26270 */
[----:B------:R-:W-:-:S11]  /*122f0*/  ISETP.GE.AND P2, PT, R44, UR4, PT ;  /* 0x000000042c007c0c */ /* 0x000fd6000bf46270 */
[----:B----4-:R-:W-:Y:S02]  /*12300*/  @!P1 IMAD.MOV.U32 R15, RZ, RZ, R3 ;  /* 0x000000ffff0f9224 */ /* 0x010fe400078e0003 */
[----:B--2---:R-:W-:Y:S01]  /*12310*/  @!P2 LEA R6, P0, R44, R14, 0x1 ;  /* 0x0000000e2c06a211 */ /* 0x004fe200078008ff */
[----:B------:R-:W-:-:S03]  /*12320*/  @!P1 IMAD.WIDE R4, R45, 0x2, R14 ;  /* 0x000000022d049825 */ /* 0x000fc600078e020e */
[----:B------:R-:W-:Y:S02]  /*12330*/  @!P2 LEA.HI.X R7, R44, R3, R46, 0x1, P0 ;  /* 0x000000032c07a211 */ /* 0x000fe400000f0c2e */
[----:B------:R-:W-:Y:S01]  /*12340*/  ISETP.GE.AND P0, PT, R47, UR4, PT ;  /* 0x000000042f007c0c */ /* 0x000fe2000bf06270 */
[----:B------:R2:W-:Y:S04]  /*12350*/  @!P1 ST.E.128 desc[UR42][R4.64], R24 ;  /* 0x0000001804009985 */ /* 0x0005e8000c101d2a */
[----:B------:R2:W-:Y:S08]  /*12360*/  @!P2 ST.E.128 desc[UR42][R6.64], R32 ;  /* 0x000000200600a985 */ /* 0x0005f0000c101d2a */
[----:B------:R-:W-:Y:S05]  /*12370*/  @P0 BRA `(.L_x_537) ;  /* 0x0000001800180947 */ /* 0x000fea0003800000 */
[----:B------:R-:W-:-:S04]  /*12380*/  LEA R14, P0, R47, R14, 0x1 ;  /* 0x0000000e2f0e7211 */ /* 0x000fc800078008ff */
[----:B------:R-:W-:-:S05]  /*12390*/  LEA.HI.X R15, R47, R3, R48, 0x1, P0 ;  /* 0x000000032f0f7211 */ /* 0x000fca00000f0c30 */
[----:B------:R3:W-:Y:S01]  /*123a0*/  ST.E.128 desc[UR42][R14.64], R40 ;  /* 0x000000280e007985 */ /* 0x0007e2000c101d2a */
[----:B------:R-:W-:Y:S05]  /*123b0*/  BRA `(.L_x_537) ;  /* 0x0000001800087947 */ /* 0x000fea0003800000 */
.L_x_532:
[----:B------:R-:W-:Y:S01]  /*123c0*/  ULDC.64 UR4, c[0x0][0xb08] ;  /* 0x0002c20000047ab9 */ /* 0x000fe20000000a00 */
[----:B0-----:R-:W0:Y:S01]  /*123d0*/  @P1 LDC R11, c[0x0][0xbec] ;  /* 0x0002fb00ff0b1b82 */ /* 0x001e220000000800 */
[----:B------:R-:W-:Y:S02]  /*123e0*/  IMAD R77, R77, UR4, RZ ;  /* 0x000000044d4d7c24 */ /* 0x000fe4000f8e02ff */
[----:B------:R-:W-:-:S04]  /*123f0*/  IMAD.WIDE.U32 R4, R0, UR4, RZ ;  /* 0x0000000400047c25 */ /* 0x000fc8000f8e00ff */
[----:B------:R-:W-:Y:S01]  /*12400*/  IMAD R77, R0, UR5, R77 ;  /* 0x00000005004d7c24 */ /* 0x000fe2000f8e024d */
[----:B------:R-:W1:Y:S01]  /*12410*/  @P1 LDC R8, c[0x0][0xbf0] ;  /* 0x0002fc00ff081b82 */ /* 0x000e620000000800 */
[----:B------:R-:W-:Y:S01]  /*12420*/  ULDC.64 UR4, c[0x0][0xb38] ;  /* 0x0002ce0000047ab9 */ /* 0x000fe20000000a00 */
[----:B------:R-:W-:Y:S01]  /*12430*/  SHF.R.S32.HI R0, RZ, 0x1f, R3 ;  /* 0x0000001fff007819 */ /* 0x000fe20000011403 */
[----:B------:R-:W-:Y:S02]  /*12440*/  IMAD.IADD R5, R5, 0x1, R77 ;  /* 0x0000000105057824 */ /* 0x000fe400078e024d */
[----:B------:R-:W-:-:S04]  /*12450*/  IMAD.WIDE.U32 R4, R137, UR4, R4 ;  /* 0x0000000489047c25 */ /* 0x000fc8000f8e0004 */
[----:B------:R-:W-:Y:S01]  /*12460*/  IMAD R5, R137, UR5, R5 ;  /* 0x0000000589057c24 */ /* 0x000fe2000f8e0205 */
[----:B------:R-:W-:Y:S02]  /*12470*/  ULDC.64 UR4, c[0x0][0xb40] ;  /* 0x0002d00000047ab9 */ /* 0x000fe40000000a00 */
[----:B------:R-:W-:Y:S02]  /*12480*/  IMAD R0, R0, UR4, RZ ;  /* 0x0000000400007c24 */ /* 0x000fe4000f8e02ff */
[----:B------:R-:W-:-:S04]  /*12490*/  IMAD.WIDE.U32 R4, R3, UR4, R4 ;  /* 0x0000000403047c25 */ /* 0x000fc8000f8e0004 */
[----:B------:R-:W-:Y:S01]  /*124a0*/  IMAD R9, R3, UR5, R0 ;  /* 0x0000000503097c24 */ /* 0x000fe2000f8e0200 */
[----:B------:R-:W-:Y:S01]  /*124b0*/  ULDC.64 UR4, c[0x0][0xb48] ;  /* 0x0002d20000047ab9 */ /* 0x000fe20000000a00 */
[----:B0-----:R-:W-:-:S04]  /*124c0*/  @P1 IMAD.HI.U32 R11, R26, R11, RZ ;  /* 0x0000000b1a0b1227 */ /* 0x001fc800078e00ff */
[----:B------:R-:W-:Y:S02]  /*124d0*/  IMAD.IADD R5, R5, 0x1, R9 ;  /* 0x0000000105057824 */ /* 0x000fe400078e0209 */
[----:B------:R-:W-:Y:S01]  /*124e0*/  IMAD.MOV.U32 R3, RZ, RZ, R26 ;  /* 0x000000ffff037224 */ /* 0x000fe200078e001a */
[----:B-1----:R-:W-:Y:S01]  /*124f0*/  @P1 SHF.R.U32.HI R3, RZ, R8, R11 ;  /* 0x00000008ff031219 */ /* 0x002fe2000001160b */
[----:B------:R-:W-:-:S03]  /*12500*/  IMAD.WIDE.U32 R4, R80, UR4, R4 ;  /* 0x0000000450047c25 */ /* 0x000fc6000f8e0004 */
[--C-:B------:R-:W-:Y:S01]  /*12510*/  SHF.R.S32.HI R0, RZ, 0x1f, R3.reuse ;  /* 0x0000001fff007819 */ /* 0x100fe20000011403 */
[----:B------:R-:W-:Y:S02]  /*12520*/  IMAD.MOV R9, RZ, RZ, -R3 ;  /* 0x000000ffff097224 */ /* 0x000fe400078e0a03 */
[----:B------:R-:W-:Y:S01]  /*12530*/  IMAD R5, R80, UR5, R5 ;  /* 0x0000000550057c24 */ /* 0x000fe2000f8e0205 */
[----:B------:R-:W-:Y:S01]  /*12540*/  ULDC.64 UR4, c[0x0][0xb30] ;  /* 0x0002cc0000047ab9 */ /* 0x000fe20000000a00 */
[----:B------:R-:W-:Y:S02]  /*12550*/  IMAD R9, R78, R9, R26 ;  /* 0x000000094e097224 */ /* 0x000fe400078e021a */
[----:B------:R-:W-:Y:S02]  /*12560*/  IMAD R0, R0, UR4, RZ ;  /* 0x0000000400007c24 */ /* 0x000fe4000f8e02ff */
[----:B------:R-:W-:-:S04]  /*12570*/  IMAD.WIDE.U32 R4, R3, UR4, R4 ;  /* 0x0000000403047c25 */ /* 0x000fc8000f8e0004 */
[----:B------:R-:W-:Y:S01]  /*12580*/  IMAD R11, R3, UR5, R0 ;  /* 0x00000005030b7c24 */ /* 0x000fe2000f8e0200 */
[----:B------:R-:W-:Y:S01]  /*12590*/  SHF.R.S32.HI R0, RZ, 0x1f, R9 ;  /* 0x0000001fff007819 */ /* 0x000fe20000011409 */
[----:B------:R-:W-:Y:S01]  /*125a0*/  ULDC.64 UR4, c[0x0][0xb28] ;  /* 0x0002ca0000047ab9 */ /* 0x000fe20000000a00 */
[----:B------:R-:W-:Y:S02]  /*125b0*/  VIADD R8, R2, 0x2d820 ;  /* 0x0002d82002087836 */ /* 0x000fe40000000000 */
[----:B------:R-:W-:Y:S02]  /*125c0*/  IMAD.IADD R5, R5, 0x1, R11 ;  /* 0x0000000105057824 */ /* 0x000fe400078e020b */
[----:B------:R-:W-:Y:S01]  /*125d0*/  IMAD R0, R0, UR4, RZ ;  /* 0x0000000400007c24 */ /* 0x000fe2000f8e02ff */
[----:B------:R-:W-:Y:S01]  /*125e0*/  PRMT R8, RZ, 0x654, R8 ;  /* 0x00000654ff087816 */ /* 0x000fe20000000008 */
[----:B------:R-:W-:-:S03]  /*125f0*/  IMAD.WIDE.U32 R4, R9, UR4, R4 ;  /* 0x0000000409047c25 */ /* 0x000fc6000f8e0004 */
[----:B------:R0:W-:Y:S01]  /*12600*/  SYNCS.ARRIVE.TRANS64.RED.A1T0 RZ, [R8+URZ], RZ ;  /* 0x000000ff08ff79a7 */ /* 0x0001e2000810043f */
[----:B------:R-:W-:Y:S01]  /*12610*/  IMAD R3, R9, UR5, R0 ;  /* 0x0000000509037c24 */ /* 0x000fe2000f8e0200 */
[----:B------:R-:W-:Y:S02]  /*12620*/  ULDC.64 UR4, c[0x0][0xb00] ;  /* 0x0002c00000047ab9 */ /* 0x000fe40000000a00 */
[----:B------:R-:W-:Y:S01]  /*12630*/  LEA R0, P0, R4, UR4, 0x2 ;  /* 0x0000000404007c11 */ /* 0x000fe2000f8010ff */
[----:B------:R-:W-:Y:S01]  /*12640*/  IMAD.IADD R3, R5, 0x1, R3 ;  /* 0x0000000105037824 */ /* 0x000fe200078e0203 */
[----:B------:R-:W-:-:S04]  /*12650*/  UMOV UR4, 0xffffffff ;  /* 0xffffffff00047882 */ /* 0x000fc80000000000 */
[----:B------:R-:W-:Y:S01]  /*12660*/  LEA.HI.X R26, R4, UR5, R3, 0x2, P0 ;  /* 0x00000005041a7c11 */ /* 0x000fe200080f1403 */
[----:B0-----:R-:W-:Y:S06]  /*12670*/  BRA.DIV UR4, `(.L_x_538) ;  /* 0x0000009604107947 */ /* 0x001fec000b800000 */
[----:B------:R0:W1:Y:S04]  /*12680*/  SHFL.IDX PT, R3, R26, RZ, 0x1c1f ;  /* 0x001c1fff1a037589 */ /* 0x00006800000e0000 */
[----:B------:R0:W2:Y:S02]  /*12690*/  SHFL.IDX PT, R14, R0, RZ, 0x1c1f ;  /* 0x001c1fff000e7589 */ /* 0x0000a400000e0000 */
.L_x_714:
[----:B------:R-:W-:Y:S01]  /*126a0*/  ISETP.GE.AND P0, PT, R25, R76, PT ;  /* 0x0000004c1900720c */ /* 0x000fe20003f06270 */
[----:B------:R-:W-:-:S12]  /*126b0*/  BSSY B1, `(.L_x_539) ;  /* 0x000004b000017945 */ /* 0x000fd80003800000 */
[----:B------:R-:W-:Y:S05]  /*126c0*/  @P0 BRA `(.L_x_540) ;  /* 0x0000000400240947 */ /* 0x000fea0003800000 */
[----:B------:R-:W3:Y:S01]  /*126d0*/  LDL R13, [R1+0x70] ;  /* 0x00007000010d7983 */ /* 0x000ee20000100800 */
[----:B------:R-:W-:-:S03]  /*126e0*/  ULDC UR4, c[0x0][0xac8] ;  /* 0x0002b20000047ab9 */ /* 0x000fc60000000800 */
[----:B------:R-:W4:Y:S04]  /*126f0*/  LDL R83, [R1+0x98] ;  /* 0x0000980001537983 */ /* 0x000f280000100800 */
[----:B------:R-:W5:Y:S04]  /*12700*/  LDL R81, [R1+0x94] ;  /* 0x0000940001517983 */ /* 0x000f680000100800 */
[----:B------:R-:W2:Y:S04]  /*12710*/  LDL R79, [R1+0x90] ;  /* 0x00009000014f7983 */ /* 0x000ea80000100800 */
        /* <DEDUP_REMOVED lines=15> */
[----:B------:R-:W2:Y:S01]  /*12810*/  LDL R11, [R1+0xa8] ;  /* 0x0000a800010b7983 */ /* 0x000ea20000100800 */
[----:B---3--:R-:W-:-:S02]  /*12820*/  ISETP.GE.AND P2, PT, R13, UR4, PT ;  /* 0x000000040d007c0c */ /* 0x008fc4000bf46270 */
[----:B----4-:R-:W-:Y:S02]  /*12830*/  ISETP.GE.AND P3, PT, R83, UR4, PT ;  /* 0x0000000453007c0c */ /* 0x010fe4000bf66270 */
[----:B-----5:R-:W-:-:S09]  /*12840*/  ISETP.GE.AND P0, PT, R81, UR4, PT ;  /* 0x0000000451007c0c */ /* 0x020fd2000bf06270 */
[----:B--2---:R-:W-:Y:S02]  /*12850*/  @!P2 IMAD.MOV.U32 R4, RZ, RZ, R14 ;  /* 0x000000ffff04a224 */ /* 0x004fe400078e000e */
[----:B-1----:R-:W-:Y:S01]  /*12860*/  @!P2 IMAD.MOV.U32 R5, RZ, RZ, R3 ;  /* 0x000000ffff05a224 */ /* 0x002fe200078e0003 */
[----:B------:R-:W-:Y:S01]  /*12870*/  ISETP.GE.AND P1, PT, R79, UR4, PT ;  /* 0x000000044f007c0c */ /* 0x000fe2000bf26270 */
[----:B------:R-:W-:Y:S01]  /*12880*/  @!P2 IMAD.WIDE R4, R13, 0x4, R4 ;  /* 0x000000040d04a825 */ /* 0x000fe200078e0204 */
[----:B------:R-:W-:-:S04]  /*12890*/  @!P3 LEA R8, P4, R83, R14, 0x2 ;  /* 0x0000000e5308b211 */ /* 0x000fc800078810ff */
[----:B------:R1:W-:Y:S01]  /*128a0*/  @!P2 ST.E.64 desc[UR42][R4.64], R6 ;  /* 0x000000060400a985 */ /* 0x0003e2000c101b2a */
[----:B------:R-:W-:Y:S02]  /*128b0*/  ISETP.GE.AND P2, PT, R77, UR4, PT ;  /* 0x000000044d007c0c */ /* 0x000fe4000bf46270 */
[----:B------:R-:W-:-:S05]  /*128c0*/  @!P3 LEA.HI.X R9, R83, R3, R84, 0x2, P4 ;  /* 0x000000035309b211 */ /* 0x000fca00020f1454 */
[----:B------:R-:W-:Y:S01]  /*128d0*/  @!P3 ST.E.64 desc[UR42][R8.64], R20 ;  /* 0x000000140800b985 */ /* 0x000fe2000c101b2a */
[----:B-1----:R-:W-:-:S04]  /*128e0*/  @!P0 LEA R4, P5, R81, R14, 0x2 ;  /* 0x0000000e51048211 */ /* 0x002fc800078a10ff */
[-C--:B------:R-:W-:Y:S02]  /*128f0*/  @!P0 LEA.HI.X R5, R81, R3.reuse, R82, 0x2, P5 ;  /* 0x0000000351058211 */ /* 0x080fe400028f1452 */
[----:B------:R-:W-:Y:S02]  /*12900*/  ISETP.GE.AND P3, PT, R74, UR4, PT ;  /* 0x000000044a007c0c */ /* 0x000fe4000bf66270 */
[C---:B------:R-:W-:Y:S01]  /*12910*/  @!P1 LEA R6, P4, R79.reuse, R14, 0x2 ;  /* 0x0000000e4f069211 */ /* 0x040fe200078810ff */
[----:B------:R1:W-:Y:S01]  /*12920*/  @!P0 ST.E.64 desc[UR42][R4.64], R32 ;  /* 0x0000002004008985 */ /* 0x0003e2000c101b2a */
[----:B------:R-:W-:Y:S02]  /*12930*/  ISETP.GE.AND P0, PT, R30, UR4, PT ;  /* 0x000000041e007c0c */ /* 0x000fe4000bf06270 */
[----:B------:R-:W-:-:S05]  /*12940*/  @!P1 LEA.HI.X R7, R79, R3, R80, 0x2, P4 ;  /* 0x000000034f079211 */ /* 0x000fca00020f1450 */
[----:B------:R2:W-:Y:S01]  /*12950*/  @!P1 ST.E.64 desc[UR42][R6.64], R34 ;  /* 0x0000002206009985 */ /* 0x0005e2000c101b2a */
[----:B-1----:R-:W-:-:S04]  /*12960*/  @!P2 LEA R4, P5, R77, R14, 0x2 ;  /* 0x0000000e4d04a211 */ /* 0x002fc800078a10ff */
[-C--:B------:R-:W-:Y:S02]  /*12970*/  @!P2 LEA.HI.X R5, R77, R3.reuse, R78, 0x2, P5 ;  /* 0x000000034d05a211 */ /* 0x080fe400028f144e */
[----:B------:R-:W-:Y:S02]  /*12980*/  ISETP.GE.AND P1, PT, R28, UR4, PT ;  /* 0x000000041c007c0c */ /* 0x000fe4000bf26270 */
[----:B--2---:R-:W-:Y:S01]  /*12990*/  @!P3 LEA R6, P5, R74, R14, 0x2 ;  /* 0x0000000e4a06b211 */ /* 0x004fe200078a10ff */
[----:B------:R1:W-:Y:S01]  /*129a0*/  @!P2 ST.E.64 desc[UR42][R4.64], R36 ;  /* 0x000000240400a985 */ /* 0x0003e2000c101b2a */
[----:B------:R-:W-:Y:S02]  /*129b0*/  ISETP.GE.AND P2, PT, R12, UR4, PT ;  /* 0x000000040c007c0c */ /* 0x000fe4000bf46270 */
[----:B------:R-:W-:Y:S02]  /*129c0*/  @!P3 LEA.HI.X R7, R74, R3, R75, 0x2, P5 ;  /* 0x000000034a07b211 */ /* 0x000fe400028f144b */
[----:B------:R-:W-:Y:S01]  /*129d0*/  ISETP.GE.AND P5, PT, R10, UR4, PT ;  /* 0x000000040a007c0c */ /* 0x000fe2000bfa6270 */
[----:B------:R-:W-:-:S02]  /*129e0*/  VIADD R13, R13, 0x58 ;  /* 0x000000580d0d7836 */ /* 0x000fc40000000000 */
[----:B------:R2:W-:Y:S01]  /*129f0*/  @!P3 ST.E.64 desc[UR42][R6.64], R38 ;  /* 0x000000260600b985 */ /* 0x0005e2000c101b2a */
[----:B-1----:R-:W-:-:S04]  /*12a00*/  @!P0 LEA R4, P4, R30, R14, 0x2 ;  /* 0x0000000e1e048211 */ /* 0x002fc800078810ff */
[-C--:B------:R-:W-:Y:S02]  /*12a10*/  @!P0 LEA.HI.X R5, R30, R3.reuse, R31, 0x2, P4 ;  /* 0x000000031e058211 */ /* 0x080fe400020f141f */
[----:B------:R-:W-:Y:S02]  /*12a20*/  ISETP.GE.AND P3, PT, R15, UR4, PT ;  /* 0x000000040f007c0c */ /* 0x000fe4000bf66270 */
[C---:B--2---:R-:W-:Y:S01]  /*12a30*/  @!P1 LEA R6, P4, R28.reuse, R14, 0x2 ;  /* 0x0000000e1c069211 */ /* 0x044fe200078810ff */
[----:B------:R1:W-:Y:S03]  /*12a40*/  @!P0 ST.E.64 desc[UR42][R4.64], R40 ;  /* 0x0000002804008985 */ /* 0x0003e6000c101b2a */
[----:B------:R-:W-:Y:S02]  /*12a50*/  @!P1 LEA.HI.X R7, R28, R3, R29, 0x2, P4 ;  /* 0x000000031c079211 */ /* 0x000fe400020f141d */
[----:B------:R-:W-:-:S02]  /*12a60*/  ISETP.GE.AND P4, PT, R13, UR4, PT ;  /* 0x000000040d007c0c */ /* 0x000fc4000bf86270 */
[----:B-1----:R-:W-:-:S04]  /*12a70*/  @!P2 LEA R4, P0, R12, R14, 0x2 ;  /* 0x0000000e0c04a211 */ /* 0x002fc800078010ff */
[-C--:B------:R-:W-:Y:S02]  /*12a80*/  @!P2 LEA.HI.X R5, R12, R3.reuse, R27, 0x2, P0 ;  /* 0x000000030c05a211 */ /* 0x080fe400000f141b */
[CC--:B------:R-:W-:Y:S02]  /*12a90*/  @!P5 LEA R8, P0, R10.reuse, R14.reuse, 0x2 ;  /* 0x0000000e0a08d211 */ /* 0x0c0fe400078010ff */
[----:B------:R-:W-:Y:S02]  /*12aa0*/  SHF.R.S32.HI R12, RZ, 0x1f, R15 ;  /* 0x0000001fff0c7819 */ /* 0x000fe4000001140f */
[----:B------:R-:W-:Y:S02]  /*12ab0*/  @!P5 LEA.HI.X R9, R10, R3, R11, 0x2, P0 ;  /* 0x000000030a09d211 */ /* 0x000fe400000f140b */
[----:B------:R-:W-:Y:S02]  /*12ac0*/  @!P3 LEA R10, P0, R15, R14, 0x2 ;  /* 0x0000000e0f0ab211 */ /* 0x000fe400078010ff */
[----:B------:R-:W-:-:S02]  /*12ad0*/  SHF.R.S32.HI R20, RZ, 0x1f, R13 ;  /* 0x0000001fff147819 */ /* 0x000fc4000001140d */
[-C--:B------:R-:W-:Y:S02]  /*12ae0*/  @!P3 LEA.HI.X R11, R15, R3.reuse, R12, 0x2, P0 ;  /* 0x000000030f0bb211 */ /* 0x080fe400000f140c */
[C---:B------:R-:W-:Y:S01]  /*12af0*/  @!P4 LEA R12, P0, R13.reuse, R14, 0x2 ;  /* 0x0000000e0d0cc211 */ /* 0x040fe200078010ff */
[----:B------:R3:W-:Y:S03]  /*12b00*/  @!P1 ST.E.64 desc[UR42][R6.64], R42 ;  /* 0x0000002a06009985 */ /* 0x0007e6000c101b2a */
[----:B------:R-:W-:Y:S01]  /*12b10*/  @!P4 LEA.HI.X R13, R13, R3, R20, 0x2, P0 ;  /* 0x000000030d0dc211 */ /* 0x000fe200000f1414 */
[----:B------:R3:W-:Y:S04]  /*12b20*/  @!P2 ST.E.64 desc[UR42][R4.64], R44 ;  /* 0x0000002c0400a985 */ /* 0x0007e8000c101b2a */
[----:B------:R3:W-:Y:S04]  /*12b30*/  @!P5 ST.E.64 desc[UR42][R8.64], R46 ;  /* 0x0000002e0800d985 */ /* 0x0007e8000c101b2a */
[----:B------:R3:W-:Y:S04]  /*12b40*/  @!P3 ST.E.64 desc[UR42][R10.64], R48 ;  /* 0x000000300a00b985 */ /* 0x0007e8000c101b2a */
[----:B------:R3:W-:Y:S02]  /*12b50*/  @!P4 ST.E.64 desc[UR42][R12.64], R50 ;  /* 0x000000320c00c985 */ /* 0x0007e4000c101b2a */
.L_x_540:
[----:B------:R-:W-:Y:S05]  /*12b60*/  BSYNC B1 ;  /* 0x0000000000017941 */ /* 0x000fea0003800000 */
.L_x_539:
[----:B------:R-:W-:-:S03]  /*12b70*/  UMOV UR4, 0xffffffff ;  /* 0xffffffff00047882 */ /* 0x000fc60000000000 */
[----:B------:R-:W-:Y:S05]  /*12b80*/  BRA.DIV UR4, `(.L_x_541) ;  /* 0x0000009204007947 */ /* 0x000fea000b800000 */
[----:B-1----:R1:W4:Y:S04]  /*12b90*/  SHFL.IDX PT, R3, R26, 0x1, 0x1c1f ;  /* 0x003c1f001a037f89 */ /* 0x00232800000e0000 */
[----:B--2---:R1:W2:Y:S02]  /*12ba0*/  SHFL.IDX PT, R14, R0, 0x1, 0x1c1f ;  /* 0x003c1f00000e7f89 */ /* 0x0042a400000e0000 */
.L_x_718:
[----:B------:R-:W-:-:S13]  /*12bb0*/  ISETP.GE.AND P0, PT, R24, R76, PT ;  /* 0x0000004c1800720c */ /* 0x000fda0003f06270 */
[----:B------:R-:W-:Y:S05]  /*12bc0*/  @P0 BRA `(.L_x_537) ;  /* 0x0000001000040947 */ /* 0x000fea0003800000 */
[----:B------:R-:W5:Y:S01]  /*12bd0*/  LDL R25, [R1+0x70] ;  /* 0x0000700001197983 */ /* 0x000f620000100800 */
[----:B------:R-:W-:-:S03]  /*12be0*/  ULDC UR4, c[0x0][0xac8] ;  /* 0x0002b20000047ab9 */ /* 0x000fc60000000800 */
[----:B---3--:R-:W3:Y:S04]  /*12bf0*/  LDL R12, [R1+0x98] ;  /* 0x00009800010c7983 */ /* 0x008ee80000100800 */
[----:B------:R-:W4:Y:S04]  /*12c00*/  LDL R10, [R1+0x94] ;  /* 0x00009400010a7983 */ /* 0x000f280000100800 */
[----:B------:R-:W2:Y:S04]  /*12c10*/  LDL R36, [R1+0x90] ;  /* 0x0000900001247983 */ /* 0x000ea80000100800 */
[----:B------:R-:W2:Y:S04]  /*12c20*/  LDL R13, [R1+0xc8] ;  /* 0x0000c800010d7983 */ /* 0x000ea80000100800 */
[----:B------:R-:W2:Y:S04]  /*12c30*/  LDL R34, [R1+0x8c] ;  /* 0x00008c0001227983 */ /* 0x000ea80000100800 */
[----:B------:R-:W2:Y:S04]  /*12c40*/  LDL R32, [R1+0x88] ;  /* 0x0000880001207983 */ /* 0x000ea80000100800 */
[----:B------:R-:W2:Y:S04]  /*12c50*/  LDL R11, [R1+0xc4] ;  /* 0x0000c400010b7983 */ /* 0x000ea80000100800 */
[----:B01----:R-:W2:Y:S04]  /*12c60*/  LDL R0, [R1+0x84] ;  /* 0x0000840001007983 */ /* 0x003ea80000100800 */
        /* <DEDUP_REMOVED lines=11> */
[----:B-----5:R-:W-:-:S02]  /*12d20*/  ISETP.GE.AND P3, PT, R25, UR4, PT ;  /* 0x0000000419007c0c */ /* 0x020fc4000bf66270 */
[----:B---3--:R-:W-:Y:S02]  /*12d30*/  ISETP.GE.AND P4, PT, R12, UR4, PT ;  /* 0x000000040c007c0c */ /* 0x008fe4000bf86270 */
[----:B----4-:R-:W-:-:S09]  /*12d40*/  ISETP.GE.AND P1, PT, R10, UR4, PT ;  /* 0x000000040a007c0c */ /* 0x010fd2000bf26270 */
[----:B------:R-:W-:Y:S01]  /*12d50*/  @!P3 IMAD.MOV.U32 R15, RZ, RZ, R3 ;  /* 0x000000ffff0fb224 */ /* 0x000fe200078e0003 */
[----:B--2---:R-:W-:Y:S01]  /*12d60*/  ISETP.GE.AND P2, PT, R36, UR4, PT ;  /* 0x0000000424007c0c */ /* 0x004fe2000bf46270 */
[----:B------:R-:W-:Y:S01]  /*12d70*/  @!P3 IMAD.WIDE R4, R25, 0x4, R14 ;  /* 0x000000041904b825 */ /* 0x000fe200078e020e */
[-C--:B------:R-:W-:Y:S02]  /*12d80*/  @!P4 LEA R6, P0, R12, R14.reuse, 0x2 ;  /* 0x0000000e0c06c211 */ /* 0x080fe400078010ff */
[----:B------:R-:W-:Y:S02]  /*12d90*/  @!P1 LEA R8, P5, R10, R14, 0x2 ;  /* 0x0000000e0a089211 */ /* 0x000fe400078a10ff */
[----:B------:R0:W-:Y:S01]  /*12da0*/  @!P3 ST.E.64 desc[UR42][R4.64], R52 ;  /* 0x000000340400b985 */ /* 0x0001e2000c101b2a */
[----:B------:R-:W-:Y:S02]  /*12db0*/  ISETP.GE.AND P3, PT, R34, UR4, PT ;  /* 0x0000000422007c0c */ /* 0x000fe4000bf66270 */
[----:B------:R-:W-:-:S02]  /*12dc0*/  @!P4 LEA.HI.X R7, R12, R3, R13, 0x2, P0 ;  /* 0x000000030c07c211 */ /* 0x000fc400000f140d */
[----:B------:R-:W-:Y:S02]  /*12dd0*/  ISETP.GE.AND P0, PT, R32, UR4, PT ;  /* 0x0000000420007c0c */ /* 0x000fe4000bf06270 */
[----:B------:R-:W-:Y:S01]  /*12de0*/  @!P1 LEA.HI.X R9, R10, R3, R11, 0x2, P5 ;  /* 0x000000030a099211 */ /* 0x000fe200028f140b */
[----:B------:R1:W-:Y:S01]  /*12df0*/  @!P4 ST.E.64 desc[UR42][R6.64], R54 ;  /* 0x000000360600c985 */ /* 0x0003e2000c101b2a */
[----:B------:R-:W-:-:S03]  /*12e00*/  @!P2 LEA R10, P4, R36, R14, 0x2 ;  /* 0x0000000e240aa211 */ /* 0x000fc600078810ff */
[----:B------:R2:W-:Y:S01]  /*12e10*/  @!P1 ST.E.64 desc[UR42][R8.64], R56 ;  /* 0x0000003808009985 */ /* 0x0005e2000c101b2a */
[----:B------:R-:W-:Y:S02]  /*12e20*/  ISETP.GE.AND P1, PT, R0, UR4, PT ;  /* 0x0000000400007c0c */ /* 0x000fe4000bf26270 */
[-C--:B------:R-:W-:Y:S02]  /*12e30*/  @!P2 LEA.HI.X R11, R36, R3.reuse, R37, 0x2, P4 ;  /* 0x00000003240ba211 */ /* 0x080fe400020f1425 */
[-C--:B------:R-:W-:Y:S02]  /*12e40*/  @!P3 LEA R12, P5, R34, R14.reuse, 0x2 ;  /* 0x0000000e220cb211 */ /* 0x080fe400078a10ff */
[----:B0-----:R-:W-:Y:S01]  /*12e50*/  @!P0 LEA R4, P4, R32, R14, 0x2 ;  /* 0x0000000e20048211 */ /* 0x001fe200078810ff */
[----:B------:R0:W-:Y:S01]  /*12e60*/  @!P2 ST.E.64 desc[UR42][R10.64], R58 ;  /* 0x0000003a0a00a985 */ /* 0x0001e2000c101b2a */
[----:B------:R-:W-:Y:S02]  /*12e70*/  @!P3 LEA.HI.X R13, R34, R3, R35, 0x2, P5 ;  /* 0x00000003220db211 */ /* 0x000fe400028f1423 */
[----:B------:R-:W-:-:S02]  /*12e80*/  ISETP.GE.AND P2, PT, R29, UR4, PT ;  /* 0x000000041d007c0c */ /* 0x000fc4000bf46270 */
[----:B------:R-:W-:Y:S01]  /*12e90*/  @!P0 LEA.HI.X R5, R32, R3, R33, 0x2, P4 ;  /* 0x0000000320058211 */ /* 0x000fe200020f1421 */
[----:B------:R3:W-:Y:S01]  /*12ea0*/  @!P3 ST.E.64 desc[UR42][R12.64], R60 ;  /* 0x0000003c0c00b985 */ /* 0x0007e2000c101b2a */
[----:B------:R-:W-:-:S03]  /*12eb0*/  ISETP.GE.AND P4, PT, R20, UR4, PT ;  /* 0x0000000414007c0c */ /* 0x000fc6000bf86270 */
[----:B------:R4:W-:Y:S01]  /*12ec0*/  @!P0 ST.E.64 desc[UR42][R4.64], R62 ;  /* 0x0000003e04008985 */ /* 0x0009e2000c101b2a */
[-C--:B-1----:R-:W-:Y:S02]  /*12ed0*/  @!P1 LEA R6, P5, R0, R14.reuse, 0x2 ;  /* 0x0000000e00069211 */ /* 0x082fe400078a10ff */
[----:B------:R-:W-:Y:S02]  /*12ee0*/  ISETP.GE.AND P3, PT, R27, UR4, PT ;  /* 0x000000041b007c0c */ /* 0x000fe4000bf66270 */
[----:B------:R-:W-:Y:S02]  /*12ef0*/  ISETP.GE.AND P0, PT, R26, UR4, PT ;  /* 0x000000041a007c0c */ /* 0x000fe4000bf06270 */
[----:B------:R-:W-:Y:S02]  /*12f00*/  @!P1 LEA.HI.X R7, R0, R3, R31, 0x2, P5 ;  /* 0x0000000300079211 */ /* 0x000fe400028f141f */
[----:B--2---:R-:W-:-:S03]  /*12f10*/  @!P2 LEA R8, P5, R29, R14, 0x2 ;  /* 0x0000000e1d08a211 */ /* 0x004fc600078a10ff */
[----:B------:R4:W-:Y:S01]  /*12f20*/  @!P1 ST.E.64 desc[UR42][R6.64], R64 ;  /* 0x0000004006009985 */ /* 0x0009e2000c101b2a */
[CC--:B0-----:R-:W-:Y:S02]  /*12f30*/  @!P4 LEA R10, P1, R20.reuse, R14.reuse, 0x2 ;  /* 0x0000000e140ac211 */ /* 0x0c1fe400078210ff */
[-C--:B------:R-:W-:Y:S02]  /*12f40*/  @!P2 LEA.HI.X R9, R29, R3.reuse, R30, 0x2, P5 ;  /* 0x000000031d09a211 */ /* 0x080fe400028f141e */
[-C--:B---3--:R-:W-:Y:S02]  /*12f50*/  @!P3 LEA R12, P5, R27, R14.reuse, 0x2 ;  /* 0x0000000e1b0cb211 */ /* 0x088fe400078a10ff */
[----:B------:R-:W-:Y:S02]  /*12f60*/  @!P4 LEA.HI.X R11, R20, R3, R21, 0x2, P1 ;  /* 0x00000003140bc211 */ /* 0x000fe400008f1415 */
[----:B------:R-:W-:Y:S02]  /*12f70*/  SHF.R.S32.HI R0, RZ, 0x1f, R26 ;  /* 0x0000001fff007819 */ /* 0x000fe4000001141a */
[----:B------:R-:W-:-:S02]  /*12f80*/  @!P0 LEA R20, P1, R26, R14, 0x2 ;  /* 0x0000000e1a148211 */ /* 0x000fc400078210ff */
[-C--:B------:R-:W-:Y:S02]  /*12f90*/  @!P3 LEA.HI.X R13, R27, R3.reuse, R28, 0x2, P5 ;  /* 0x000000031b0db211 */ /* 0x080fe400028f141c */
[----:B------:R-:W-:Y:S01]  /*12fa0*/  @!P0 LEA.HI.X R21, R26, R3, R0, 0x2, P1 ;  /* 0x000000031a158211 */ /* 0x000fe200008f1400 */
[----:B------:R-:W-:Y:S01]  /*12fb0*/  VIADD R0, R25, 0x58 ;  /* 0x0000005819007836 */ /* 0x000fe20000000000 */
[----:B------:R4:W-:Y:S04]  /*12fc0*/  @!P2 ST.E.64 desc[UR42][R8.64], R66 ;  /* 0x000000420800a985 */ /* 0x0009e8000c101b2a */
[----:B------:R4:W-:Y:S04]  /*12fd0*/  @!P4 ST.E.64 desc[UR42][R10.64], R68 ;  /* 0x000000440a00c985 */ /* 0x0009e8000c101b2a */
[----:B------:R4:W-:Y:S04]  /*12fe0*/  @!P3 ST.E.64 desc[UR42][R12.64], R70 ;  /* 0x000000460c00b985 */ /* 0x0009e8000c101b2a */
[----:B------:R4:W-:Y:S01]  /*12ff0*/  @!P0 ST.E.64 desc[UR42][R20.64], R72 ;  /* 0x0000004814008985 */ /* 0x0009e2000c101b2a */
[----:B------:R-:W-:-:S13]  /*13000*/  ISETP.GE.AND P0, PT, R0, UR4, PT ;  /* 0x0000000400007c0c */ /* 0x000fda000bf06270 */
[----:B----4-:R-:W-:Y:S05]  /*13010*/  @P0 BRA `(.L_x_537) ;  /* 0x0000000800f00947 */ /* 0x010fea0003800000 */
[----:B------:R-:W-:Y:S02]  /*13020*/  LEA R14, P0, R0, R14, 0x2 ;  /* 0x0000000e000e7211 */ /* 0x000fe400078010ff */
[----:B------:R-:W-:-:S04]  /*13030*/  SHF.R.S32.HI R4, RZ, 0x1f, R0 ;  /* 0x0000001fff047819 */ /* 0x000fc80000011400 */
[----:B------:R-:W-:-:S05]  /*13040*/  LEA.HI.X R15, R0, R3, R4, 0x2, P0 ;  /* 0x00000003000f7211 */ /* 0x000fca00000f1404 */
[----:B------:R0:W-:Y:S01]  /*13050*/  ST.E.64 desc[UR42][R14.64], R134 ;  /* 0x000000860e007985 */ /* 0x0001e2000c101b2a */
[----:B------:R-:W-:Y:S05]  /*13060*/  BRA `(.L_x_537) ;  /* 0x0000000800dc7947 */ /* 0x000fea0003800000 */
.L_x_530:
[----:B------:R-:W4:Y:S01]  /*13070*/  LDL.LU R6, [R1+0x60] ;  /* 0x0000600001067983 */ /* 0x000f220000300800 */
[----:B------:R-:W-:Y:S01]  /*13080*/  ULDC.64 UR6, c[0x0][0xc08] ;  /* 0x0003020000067ab9 */ /* 0x000fe20000000a00 */
[----:B------:R-:W-:Y:S02]  /*13090*/  ULDC.64 UR4, c[0x0][0xc00] ;  /* 0x0003000000047ab9 */ /* 0x000fe40000000a00 */
[----:B------:R-:W3:Y:S04]  /*130a0*/  LDL.LU R0, [R1+0x64] ;  /* 0x0000640001007983 */ /* 0x000ee80000300800 */
[----:B------:R-:W2:Y:S01]  /*130b0*/  LDL R8, [R1+0x58] ;  /* 0x0000580001087983 */ /* 0x000ea20000100800 */
[----:B------:R-:W-:Y:S01]  /*130c0*/  ISETP.NE.U32.AND P1, PT, RZ, UR6, PT ;  /* 0x00000006ff007c0c */ /* 0x000fe2000bf25070 */
[----:B------:R-:W-:Y:S01]  /*130d0*/  IMAD.MOV.U32 R3, RZ, RZ, RZ ;  /* 0x000000ffff037224 */ /* 0x000fe200078e00ff */
[----:B------:R-:W-:-:S02]  /*130e0*/  ISETP.NE.U32.AND P0, PT, RZ, UR4, PT ;  /* 0x00000004ff007c0c */ /* 0x000fc4000bf05070 */
[----:B------:R-:W-:Y:S02]  /*130f0*/  ISETP.NE.AND.EX P1, PT, RZ, UR7, PT, P1 ;  /* 0x00000007ff007c0c */ /* 0x000fe4000bf25310 */
[----:B------:R-:W-:Y:S01]  /*13100*/  ISETP.NE.AND.EX P0, PT, RZ, UR5, PT, P0 ;  /* 0x00000005ff007c0c */ /* 0x000fe2000bf05300 */
[----:B------:R-:W0:Y:S01]  /*13110*/  S2R R9, SR_TID.X ;  /* 0x0000000000097919 */ /* 0x000e220000002100 */
[----:B----4-:R-:W-:Y:S01]  /*13120*/  IADD3 R4, P2, R6, UR4, RZ ;  /* 0x0000000406047c10 */ /* 0x010fe2000ff5e0ff */
[----:B------:R-:W-:-:S03]  /*13130*/  ULDC UR4, c[0x0][0xa88] ;  /* 0x0002a20000047ab9 */ /* 0x000fc60000000800 */
[----:B---3--:R-:W-:-:S05]  /*13140*/  IADD3.X R5, R0, UR5, RZ, P2, !PT ;  /* 0x0000000500057c10 */ /* 0x008fca00097fe4ff */
[----:B------:R-:W-:Y:S01]  /*13150*/  @P1 IADD3 R6, P2, R6, UR6, RZ ;  /* 0x0000000606061c10 */ /* 0x000fe2000ff5e0ff */
[----:B------:R-:W-:Y:S01]  /*13160*/  IMAD.U32 R20, RZ, RZ, UR4 ;  /* 0x00000004ff147e24 */ /* 0x000fe2000f8e00ff */
[----:B------:R3:W5:Y:S02]  /*13170*/  @P0 LDG.E R3, desc[UR42][R4.64] ;  /* 0x0000002a04030981 */ /* 0x000764000c1e1900 */
[----:B------:R-:W-:-:S05]  /*13180*/  @P1 IADD3.X R7, R0, UR7, RZ, P2, !PT ;  /* 0x0000000700071c10 */ /* 0x000fca00097fe4ff */
[----:B------:R3:W5:Y:S01]  /*13190*/  @P1 LDG.E R20, desc[UR42][R6.64] ;  /* 0x0000002a06141981 */ /* 0x000762000c1e1900 */
[----:B--2---:R-:W-:Y:S01]  /*131a0*/  ISETP.NE.AND P2, PT, R8, RZ, PT ;  /* 0x000000ff0800720c */ /* 0x004fe20003f45270 */
[----:B0-----:R-:W-:-:S05]  /*131b0*/  VIADD R30, R9, 0xffffff80 ;  /* 0xffffff80091e7836 */ /* 0x001fca0000000000 */
[----:B------:R-:W-:-:S07]  /*131c0*/  ISETP.GT.AND P3, PT, R30, 0xbf, PT ;  /* 0x000000bf1e00780c */ /* 0x000fce0003f64270 */
[----:B------:R-:W0:Y:S02]  /*131d0*/  @!P2 LDC R8, c[0x0][0xad4] ;  /* 0x0002b500ff08ab82 */ /* 0x000e240000000800 */
[----:B0-----:R3:W-:Y:S01]  /*131e0*/  @!P2 STL [R1+0x58], R8 ;  /* 0x000058080100a387 */ /* 0x0017e20000100800 */
[----:B------:R-:W-:Y:S01]  /*131f0*/  ISETP.GT.AND P2, PT, R8, 0x1, PT ;  /* 0x000000010800780c */ /* 0x000fe20003f44270 */
[----:B------:R-:W-:-:S12]  /*13200*/  @P1 BRA `(.L_x_542) ;  /* 0x0000000000101947 */ /* 0x000fd80003800000 */
[----:B------:R-:W-:Y:S05]  /*13210*/  @!P0 BRA `(.L_x_542) ;  /* 0x00000000000c8947 */ /* 0x000fea0003800000 */
[----:B---3--:R-:W2:Y:S04]  /*13220*/  LDG.E R7, desc[UR42][R4.64] ;  /* 0x0000002a04077981 */ /* 0x008ea8000c1e1900 */
[----:B-----5:R-:W2:Y:S02]  /*13230*/  LDG.E R20, desc[UR42][R4.64+0x4] ;  /* 0x0000042a04147981 */ /* 0x020ea4000c1e1900 */
[----:B--2---:R-:W-:-:S07]  /*13240*/  IMAD.IADD R20, R20, 0x1, -R7 ;  /* 0x0000000114147824 */ /* 0x004fce00078e0a07 */
.L_x_542:
[----:B---3--:R-:W2:Y:S04]  /*13250*/  LDL.LU R4, [R1+0x5c] ;  /* 0x00005c0001047983 */ /* 0x008ea80000300800 */
[----:B------:R-:W3:Y:S01]  /*13260*/  LDL.LU R0, [R1+0x9c] ;  /* 0x00009c0001007983 */ /* 0x000ee20000300800 */
[----:B------:R-:W-:Y:S01]  /*13270*/  BSSY B1, `(.L_x_543) ;  /* 0x0000038000017945 */ /* 0x000fe20003800000 */
[----:B-----5:R-:W-:Y:S02]  /*13280*/  SHF.R.S32.HI R26, RZ, 0x1f, R3 ;  /* 0x0000001fff1a7819 */ /* 0x020fe40000011403 */
[----:B--2---:R-:W-:Y:S02]  /*13290*/  SEL R29, R4, RZ, !P0 ;  /* 0x000000ff041d7207 */ /* 0x004fe40004000000 */
[----:B---3--:R-:W-:Y:S01]  /*132a0*/  SEL R28, R0, RZ, !P0 ;  /* 0x000000ff001c7207 */ /* 0x008fe20004000000 */
[----:B------:R-:W-:Y:S06]  /*132b0*/  @P3 BRA `(.L_x_544) ;  /* 0x0000000000cc3947 */ /* 0x000fec0003800000 */
[----:B------:R-:W2:Y:S01]  /*132c0*/  LDL R0, [R1+0x68] ;  /* 0x0000680001007983 */ /* 0x000ea20000100800 */
[----:B------:R-:W0:Y:S02]  /*132d0*/  LDC R33, c[0x0][0xbe8] ;  /* 0x0002fa00ff217b82 */ /* 0x000e240000000800 */
[----:B0-----:R-:W-:Y:S02]  /*132e0*/  IMAD R4, R20, R33, RZ ;  /* 0x0000002114047224 */ /* 0x001fe400078e02ff */
[----:B--2---:R-:W-:-:S04]  /*132f0*/  IMAD R0, R0, 0xc0, R9 ;  /* 0x000000c000007824 */ /* 0x004fc800078e0209 */
[----:B------:R-:W-:-:S05]  /*13300*/  VIADD R31, R0, 0xffffff80 ;  /* 0xffffff80001f7836 */ /* 0x000fca0000000000 */
[----:B------:R-:W-:-:S13]  /*13310*/  ISETP.GE.AND P0, PT, R31, R4, PT ;  /* 0x000000041f00720c */ /* 0x000fda0003f06270 */
[----:B------:R-:W-:Y:S05]  /*13320*/  @P0 BRA `(.L_x_544) ;  /* 0x0000000000b00947 */ /* 0x000fea0003800000 */
[----:B------:R-:W2:Y:S01]  /*13330*/  LDL.LU R32, [R1+0x74] ;  /* 0x0000740001207983 */ /* 0x000ea20000300800 */
[----:B------:R-:W-:Y:S01]  /*13340*/  IMAD.MOV.U32 R24, RZ, RZ, 0x9b8 ;  /* 0x000009b8ff187424 */ /* 0x000fe200078e00ff */
[----:B------:R-:W-:Y:S01]  /*13350*/  ISETP.GT.AND P0, PT, R8, 0x1, PT ;  /* 0x000000010800780c */ /* 0x000fe20003f04270 */
[----:B------:R-:W0:Y:S01]  /*13360*/  LDC.64 R4, c[0x0][0xba8] ;  /* 0x0002ea00ff047b82 */ /* 0x000e220000000a00 */
[----:B------:R-:W-:Y:S01]  /*13370*/  ISETP.NE.AND P1, PT, R33, 0x1, PT ;  /* 0x000000012100780c */ /* 0x000fe20003f25270 */
[----:B------:R-:W-:Y:S01]  /*13380*/  IMAD.MOV.U32 R21, RZ, RZ, R31 ;  /* 0x000000ffff157224 */ /* 0x000fe200078e001f */
[----:B------:R-:W-:-:S05]  /*13390*/  SEL R24, R24, 0x978, P0 ;  /* 0x0000097818187807 */ /* 0x000fca0000000000 */
[----:B------:R-:W3:Y:S08]  /*133a0*/  LDC.64 R12, c[0x0][R24+0x220] ;  /* 0x00008800180c7b82 */ /* 0x000ef00000000a00 */
[----:B------:R-:W4:Y:S08]  /*133b0*/  LDC.64 R14, c[0x0][R24+0x218] ;  /* 0x00008600180e7b82 */ /* 0x000f300000000a00 */
[----:B------:R-:W5:Y:S08]  /*133c0*/  LDC.64 R8, c[0x0][R24+0x228] ;  /* 0x00008a0018087b82 */ /* 0x000f700000000a00 */
[----:B------:R-:W1:Y:S08]  /*133d0*/  @P1 LDC R0, c[0x0][0xbec] ;  /* 0x0002fb00ff001b82 */ /* 0x000e700000000800 */
[----:B------:R-:W5:Y:S08]  /*133e0*/  LDC.64 R6, c[0x0][R24+0x210] ;  /* 0x0000840018067b82 */ /* 0x000f700000000a00 */
[----:B------:R-:W5:Y:S01]  /*133f0*/  @P1 LDC R27, c[0x0][0xbf0] ;  /* 0x0002fc00ff1b1b82 */ /* 0x000f620000000800 */
[----:B-1----:R-:W-:-:S07]  /*13400*/  @P1 IMAD.HI.U32 R0, R31, R0, RZ ;  /* 0x000000001f001227 */ /* 0x002fce00078e00ff */
[----:B0-----:R-:W0:Y:S01]  /*13410*/  @!P0 LDC R4, c[0x0][0xb50] ;  /* 0x0002d400ff048b82 */ /* 0x001e220000000800 */
[-C--:B---3--:R-:W-:Y:S02]  /*13420*/  IMAD R13, R13, R29.reuse, RZ ;  /* 0x0000001d0d0d7224 */ /* 0x088fe400078e02ff */
[----:B------:R-:W-:-:S05]  /*13430*/  IMAD.WIDE.U32 R10, R12, R29, RZ ;  /* 0x0000001d0c0a7225 */ /* 0x000fca00078e00ff */
[----:B------:R-:W1:Y:S01]  /*13440*/  @!P0 LDC R5, c[0x0][0xb54] ;  /* 0x0002d500ff058b82 */ /* 0x000e620000000800 */
[-C--:B----4-:R-:W-:Y:S02]  /*13450*/  IMAD R25, R15, R137.reuse, RZ ;  /* 0x000000890f197224 */ /* 0x090fe400078e02ff */
[----:B------:R-:W-:Y:S01]  /*13460*/  IMAD.WIDE.U32 R14, R14, R137, RZ ;  /* 0x000000890e0e7225 */ /* 0x000fe200078e00ff */
[----:B-----5:R-:W-:-:S03]  /*13470*/  @P1 SHF.R.U32.HI R21, RZ, R27, R0 ;  /* 0x0000001bff151219 */ /* 0x020fc60000011600 */
[----:B------:R-:W-:Y:S01]  /*13480*/  IMAD R27, R12, R28, R13 ;  /* 0x0000001c0c1b7224 */ /* 0x000fe200078e020d */
[----:B------:R-:W-:Y:S01]  /*13490*/  IADD3 R14, P1, P3, R10, R14, R3 ;  /* 0x0000000e0a0e7210 */ /* 0x000fe20007b3e003 */
[----:B------:R-:W-:Y:S02]  /*134a0*/  IMAD.IADD R25, R15, 0x1, R25 ;  /* 0x000000010f197824 */ /* 0x000fe400078e0219 */
[----:B------:R-:W-:Y:S02]  /*134b0*/  IMAD.MOV R0, RZ, RZ, -R21 ;  /* 0x000000ffff007224 */ /* 0x000fe400078e0a15 */
[----:B------:R-:W-:Y:S02]  /*134c0*/  IMAD.IADD R27, R11, 0x1, R27 ;  /* 0x000000010b1b7824 */ /* 0x000fe400078e021b */
[----:B------:R-:W-:-:S03]  /*134d0*/  IMAD R11, R33, R0, R31 ;  /* 0x00000000210b7224 */ /* 0x000fc600078e021f */
[----:B------:R-:W-:Y:S02]  /*134e0*/  IADD3.X R0, R27, R25, R26, P1, P3 ;  /* 0x000000191b007210 */ /* 0x000fe40000fe641a */
[----:B--2---:R-:W-:-:S05]  /*134f0*/  SEL R13, R32, RZ, P0 ;  /* 0x000000ff200d7207 */ /* 0x004fca0000000000 */
[-C--:B------:R-:W-:Y:S02]  /*13500*/  IMAD R15, R9, R13.reuse, RZ ;  /* 0x0000000d090f7224 */ /* 0x080fe400078e02ff */
[----:B------:R-:W-:Y:S01]  /*13510*/  IMAD.WIDE.U32 R8, R8, R13, RZ ;  /* 0x0000000d08087225 */ /* 0x000fe200078e00ff */
[----:B------:R-:W-:-:S03]  /*13520*/  SHF.R.S32.HI R13, RZ, 0x1f, R11 ;  /* 0x0000001fff0d7819 */ /* 0x000fc6000001140b */
[----:B------:R-:W-:Y:S01]  /*13530*/  IMAD.IADD R15, R9, 0x1, R15 ;  /* 0x00000001090f7824 */ /* 0x000fe200078e020f */
[----:B------:R-:W-:Y:S02]  /*13540*/  IADD3 R8, P0, P1, R21, R14, R8 ;  /* 0x0000000e15087210 */ /* 0x000fe4000791e008 */
[----:B------:R-:W-:-:S04]  /*13550*/  SHF.R.S32.HI R21, RZ, 0x1f, R21 ;  /* 0x0000001fff157819 */ /* 0x000fc80000011415 */
[----:B------:R-:W-:Y:S01]  /*13560*/  IADD3.X R9, R21, R0, R15, P0, P1 ;  /* 0x0000000015097210 */ /* 0x000fe200007e240f */
[----:B------:R-:W-:Y:S02]  /*13570*/  IMAD R0, R7, R11, RZ ;  /* 0x0000000b07007224 */ /* 0x000fe400078e02ff */
[----:B------:R-:W-:Y:S02]  /*13580*/  IMAD.MOV.U32 R7, RZ, RZ, -0x800000 ;  /* 0xff800000ff077424 */ /* 0x000fe400078e00ff */
[C---:B------:R-:W-:Y:S02]  /*13590*/  IMAD R13, R6.reuse, R13, R0 ;  /* 0x0000000d060d7224 */ /* 0x040fe400078e0200 */
[----:B------:R-:W-:-:S04]  /*135a0*/  IMAD.WIDE.U32 R8, R6, R11, R8 ;  /* 0x0000000b06087225 */ /* 0x000fc800078e0008 */
[----:B------:R-:W-:Y:S01]  /*135b0*/  IMAD.IADD R0, R9, 0x1, R13 ;  /* 0x0000000109007824 */ /* 0x000fe200078e020d */
[----:B0-----:R-:W-:-:S04]  /*135c0*/  LEA R4, P0, R8, R4, 0x2 ;  /* 0x0000000408047211 */ /* 0x001fc800078010ff */
[----:B-1----:R-:W-:-:S05]  /*135d0*/  LEA.HI.X R5, R8, R5, R0, 0x2, P0 ;  /* 0x0000000508057211 */ /* 0x002fca00000f1400 */
[----:B------:R0:W-:Y:S04]  /*135e0*/  STG.E desc[UR42][R4.64], R7 ;  /* 0x0000000704007986 */ /* 0x0001e8000c10192a */
.L_x_544:
[----:B------:R-:W-:Y:S05]  /*135f0*/  BSYNC B1 ;  /* 0x0000000000017941 */ /* 0x000fea0003800000 */
.L_x_543:
[----:B------:R-:W-:Y:S05]  /*13600*/  @P2 BRA `(.L_x_537) ;  /* 0x0000000400742947 */ /* 0x000fea0003800000 */
[----:B------:R-:W2:Y:S01]  /*13610*/  LDL R27, [R1+0x68] ;  /* 0x00006800011b7983 */ /* 0x000ea20000100800 */
[----:B------:R-:W3:Y:S01]  /*13620*/  LDC R21, c[0x0][0xbe8] ;  /* 0x0002fa00ff157b82 */ /* 0x000ee20000000800 */
[----:B0-----:R-:W-:Y:S01]  /*13630*/  SHF.R.S32.HI R5, RZ, 0x1f, R30 ;  /* 0x0000001fff057819 */ /* 0x001fe2000001141e */
[----:B------:R-:W-:Y:S01]  /*13640*/  ULDC.64 UR4, c[0x0][0xaa0] ;  /* 0x0002a80000047ab9 */ /* 0x000fe20000000a00 */
[----:B------:R-:W-:Y:S01]  /*13650*/  ULDC.64 UR6, c[0x0][0xaf0] ;  /* 0x0002bc0000067ab9 */ /* 0x000fe20000000a00 */
[----:B------:R-:W-:Y:S01]  /*13660*/  IMAD R0, R26, UR4, RZ ;  /* 0x000000041a007c24 */ /* 0x000fe2000f8e02ff */
[----:B------:R-:W-:Y:S01]  /*13670*/  LEA.HI R6, R5, R30, RZ, 0x2 ;  /* 0x0000001e05067211 */ /* 0x000fe200078f10ff */
[----:B------:R-:W-:-:S03]  /*13680*/  IMAD.WIDE.U32 R4, R3, UR4, RZ ;  /* 0x0000000403047c25 */ /* 0x000fc6000f8e00ff */
[----:B------:R-:W-:Y:S01]  /*13690*/  LOP3.LUT R9, R6, 0xfffffffc, RZ, 0xc0, !PT ;  /* 0xfffffffc06097812 */ /* 0x000fe200078ec0ff */
[----:B------:R-:W-:Y:S01]  /*136a0*/  IMAD R7, R3, UR5, R0 ;  /* 0x0000000503077c24 */ /* 0x000fe2000f8e0200 */
[----:B------:R-:W-:Y:S01]  /*136b0*/  SHF.R.S32.HI R25, RZ, 0x2, R6 ;  /* 0x00000002ff197819 */ /* 0x000fe20000011406 */
[----:B------:R-:W-:Y:S01]  /*136c0*/  ULDC.64 UR4, c[0x0][0xae8] ;  /* 0x0002ba0000047ab9 */ /* 0x000fe20000000a00 */
[----:B------:R-:W-:Y:S02]  /*136d0*/  IMAD R6, R28, UR6, RZ ;  /* 0x000000061c067c24 */ /* 0x000fe4000f8e02ff */
[----:B------:R-:W-:Y:S02]  /*136e0*/  IMAD.IADD R30, R30, 0x1, -R9 ;  /* 0x000000011e1e7824 */ /* 0x000fe400078e0a09 */
[----:B------:R-:W-:Y:S02]  /*136f0*/  IMAD.IADD R5, R5, 0x1, R7 ;  /* 0x0000000105057824 */ /* 0x000fe400078e0207 */
[----:B------:R-:W-:-:S02]  /*13700*/  IMAD R0, R30, 0x60, R25 ;  /* 0x000000601e007824 */ /* 0x000fc400078e0219 */
[----:B------:R-:W-:Y:S01]  /*13710*/  IMAD.WIDE.U32 R4, R137, UR4, R4 ;  /* 0x0000000489047c25 */ /* 0x000fe2000f8e0004 */
[----:B---3--:R-:W-:-:S03]  /*13720*/  ISETP.NE.AND P0, PT, R21, 0x1, PT ;  /* 0x000000011500780c */ /* 0x008fc60003f05270 */
[----:B------:R-:W-:Y:S01]  /*13730*/  IMAD R5, R137, UR5, R5 ;  /* 0x0000000589057c24 */ /* 0x000fe2000f8e0205 */
[----:B------:R-:W-:Y:S01]  /*13740*/  ULDC.64 UR4, c[0x0][0xae0] ;  /* 0x0002b80000047ab9 */ /* 0x000fe20000000a00 */
[C---:B------:R-:W-:Y:S02]  /*13750*/  IMAD R7, R29.reuse, UR7, R6 ;  /* 0x000000071d077c24 */ /* 0x040fe4000f8e0206 */
[----:B------:R-:W-:-:S04]  /*13760*/  IMAD.WIDE.U32 R4, R29, UR6, R4 ;  /* 0x000000061d047c25 */ /* 0x000fc8000f8e0004 */
[----:B------:R-:W-:Y:S02]  /*13770*/  IMAD.IADD R5, R5, 0x1, R7 ;  /* 0x0000000105057824 */ /* 0x000fe400078e0207 */
[----:B------:R-:W0:Y:S08]  /*13780*/  @P0 LDC R8, c[0x0][0xbec] ;  /* 0x0002fb00ff080b82 */ /* 0x000e300000000800 */
[----:B------:R-:W3:Y:S01]  /*13790*/  @P0 LDC R11, c[0x0][0xbf0] ;  /* 0x0002fc00ff0b0b82 */ /* 0x000ee20000000800 */
[----:B--2---:R-:W-:-:S04]  /*137a0*/  IMAD R9, R27, 0xc0, R0 ;  /* 0x000000c01b097824 */ /* 0x004fc800078e0200 */
[----:B0-----:R-:W-:-:S04]  /*137b0*/  @P0 IMAD.HI.U32 R0, R9, R8, RZ ;  /* 0x0000000809000227 */ /* 0x001fc800078e00ff */
[----:B------:R-:W-:Y:S01]  /*137c0*/  IMAD.MOV.U32 R3, RZ, RZ, R9 ;  /* 0x000000ffff037224 */ /* 0x000fe200078e0009 */
[----:B---3--:R-:W-:-:S04]  /*137d0*/  @P0 SHF.R.U32.HI R3, RZ, R11, R0 ;  /* 0x0000000bff030219 */ /* 0x008fc80000011600 */
[--C-:B------:R-:W-:Y:S01]  /*137e0*/  SHF.R.S32.HI R0, RZ, 0x1f, R3.reuse ;  /* 0x0000001fff007819 */ /* 0x100fe20000011403 */
[----:B------:R-:W-:Y:S02]  /*137f0*/  IMAD.MOV R6, RZ, RZ, -R3 ;  /* 0x000000ffff067224 */ /* 0x000fe400078e0a03 */
[----:B------:R-:W-:-:S04]  /*13800*/  IMAD.WIDE.U32 R4, R3, UR4, R4 ;  /* 0x0000000403047c25 */ /* 0x000fc8000f8e0004 */
[----:B------:R-:W-:Y:S02]  /*13810*/  IMAD R0, R0, UR4, RZ ;  /* 0x0000000400007c24 */ /* 0x000fe4000f8e02ff */
[----:B------:R-:W-:Y:S02]  /*13820*/  IMAD R7, R21, R6, R9 ;  /* 0x0000000615077224 */ /* 0x000fe400078e0209 */
[----:B------:R-:W-:Y:S01]  /*13830*/  IMAD R9, R3, UR5, R0 ;  /* 0x0000000503097c24 */ /* 0x000fe2000f8e0200 */
[----:B------:R-:W-:Y:S02]  /*13840*/  ULDC.64 UR4, c[0x0][0xad8] ;  /* 0x0002b60000047ab9 */ /* 0x000fe40000000a00 */
[----:B------:R-:W-:Y:S01]  /*13850*/  SHF.R.S32.HI R0, RZ, 0x1f, R7 ;  /* 0x0000001fff007819 */ /* 0x000fe20000011407 */
[----:B------:R-:W-:Y:S02]  /*13860*/  IMAD.IADD R5, R5, 0x1, R9 ;  /* 0x0000000105057824 */ /* 0x000fe400078e0209 */
[----:B------:R-:W-:-:S02]  /*13870*/  IMAD.SHL.U32 R9, R30, 0x8, RZ ;  /* 0x000000081e097824 */ /* 0x000fc400078e00ff */
[----:B------:R-:W-:Y:S02]  /*13880*/  IMAD R0, R0, UR4, RZ ;  /* 0x0000000400007c24 */ /* 0x000fe4000f8e02ff */
[----:B------:R-:W-:-:S04]  /*13890*/  IMAD.WIDE.U32 R4, R7, UR4, R4 ;  /* 0x0000000407047c25 */ /* 0x000fc8000f8e0004 */
[----:B------:R-:W-:Y:S01]  /*138a0*/  IMAD R3, R7, UR5, R0 ;  /* 0x0000000507037c24 */ /* 0x000fe2000f8e0200 */
[----:B------:R-:W-:Y:S01]  /*138b0*/  ULDC.64 UR4, c[0x0][0xa80] ;  /* 0x0002a00000047ab9 */ /* 0x000fe20000000a00 */
[----:B------:R-:W-:Y:S01]  /*138c0*/  VIADD R7, R9, 0x20 ;  /* 0x0000002009077836 */ /* 0x000fe20000000000 */
[C---:B------:R-:W-:Y:S01]  /*138d0*/  LEA R0, P0, R4.reuse, UR4, 0x1 ;  /* 0x0000000404007c11 */ /* 0x040fe2000f8008ff */
[----:B------:R-:W-:Y:S01]  /*138e0*/  IMAD.IADD R3, R5, 0x1, R3 ;  /* 0x0000000105037824 */ /* 0x000fe200078e0203 */
[----:B------:R-:W-:Y:S01]  /*138f0*/  UMOV UR4, 0xffffffff ;  /* 0xffffffff00047882 */ /* 0x000fe20000000000 */
[----:B------:R-:W-:Y:S01]  /*13900*/  VIADD R10, R9, 0x40 ;  /* 0x00000040090a7836 */ /* 0x000fe20000000000 */
[----:B------:R-:W-:Y:S02]  /*13910*/  SHF.R.S32.HI R8, RZ, 0x1f, R7 ;  /* 0x0000001fff087819 */ /* 0x000fe40000011407 */
[----:B------:R-:W-:Y:S02]  /*13920*/  LEA.HI.X R4, R4, UR5, R3, 0x1, P0 ;  /* 0x0000000504047c11 */ /* 0x000fe400080f0c03 */
[----:B------:R-:W-:Y:S01]  /*13930*/  SHF.R.S32.HI R24, RZ, 0x1f, R10 ;  /* 0x0000001fff187819 */ /* 0x000fe2000001140a */
[----:B------:R-:W-:Y:S06]  /*13940*/  BRA.DIV UR4, `(.L_x_545) ;  /* 0x0000008204d87947 */ /* 0x000fec000b800000 */
[----:B------:R0:W2:Y:S04]  /*13950*/  SHFL.IDX PT, R3, R4, RZ, 0x1c1f ;  /* 0x001c1fff04037589 */ /* 0x0000a800000e0000 */
[----:B------:R0:W3:Y:S02]  /*13960*/  SHFL.IDX PT, R14, R0, RZ, 0x1c1f ;  /* 0x001c1fff000e7589 */ /* 0x0000e400000e0000 */
.L_x_721:
[----:B------:R-:W-:Y:S01]  /*13970*/  IMAD R21, R20, R21, RZ ;  /* 0x0000001514157224 */ /* 0x000fe200078e02ff */
[----:B------:R-:W-:Y:S01]  /*13980*/  BSSY B1, `(.L_x_546) ;  /* 0x0000011000017945 */ /* 0x000fe20003800000 */
[----:B------:R-:W-:-:S05]  /*13990*/  IMAD R6, R27, 0xc0, R25 ;  /* 0x000000c01b067824 */ /* 0x000fca00078e0219 */
[----:B------:R-:W-:-:S13]  /*139a0*/  ISETP.GE.AND P0, PT, R6, R21, PT ;  /* 0x000000150600720c */ /* 0x000fda0003f06270 */
[----:B------:R-:W-:Y:S05]  /*139b0*/  @P0 BRA `(.L_x_547) ;  /* 0x0000000000340947 */ /* 0x000fea0003800000 */
[----:B------:R-:W-:Y:S02]  /*139c0*/  ULDC UR4, c[0x0][0xac8] ;  /* 0x0002b20000047ab9 */ /* 0x000fe40000000800 */
[----:B------:R-:W-:Y:S02]  /*139d0*/  ISETP.GE.AND P2, PT, R9, UR4, PT ;  /* 0x0000000409007c0c */ /* 0x000fe4000bf46270 */
[----:B------:R-:W-:Y:S02]  /*139e0*/  ISETP.GE.AND P3, PT, R7, UR4, PT ;  /* 0x0000000407007c0c */ /* 0x000fe4000bf66270 */
[----:B------:R-:W-:-:S09]  /*139f0*/  ISETP.GE.AND P4, PT, R10, UR4, PT ;  /* 0x000000040a007c0c */ /* 0x000fd2000bf86270 */
[----:B--2---:R-:W-:Y:S02]  /*13a00*/  @!P2 IMAD.MOV.U32 R15, RZ, RZ, R3 ;  /* 0x000000ffff0fa224 */ /* 0x004fe400078e0003 */
[-C--:B---3--:R-:W-:Y:S02]  /*13a10*/  @!P3 LEA R26, P0, R7, R14.reuse, 0x1 ;  /* 0x0000000e071ab211 */ /* 0x088fe400078008ff */
[C---:B------:R-:W-:Y:S01]  /*13a20*/  @!P4 LEA R28, P1, R10.reuse, R14, 0x1 ;  /* 0x0000000e0a1cc211 */ /* 0x040fe200078208ff */
[----:B------:R-:W-:Y:S01]  /*13a30*/  @!P2 IMAD.WIDE R12, R9, 0x2, R14 ;  /* 0x00000002090ca825 */ /* 0x000fe200078e020e */
[-C--:B------:R-:W-:Y:S02]  /*13a40*/  @!P3 LEA.HI.X R27, R7, R3.reuse, R8, 0x1, P0 ;  /* 0x00000003071bb211 */ /* 0x080fe400000f0c08 */
[----:B------:R-:W-:Y:S02]  /*13a50*/  @!P4 LEA.HI.X R29, R10, R3, R24, 0x1, P1 ;  /* 0x000000030a1dc211 */ /* 0x000fe400008f0c18 */
[----:B------:R4:W-:Y:S04]  /*13a60*/  @!P2 ST.E.128 desc[UR42][R12.64], RZ ;  /* 0x000000ff0c00a985 */ /* 0x0009e8000c101d2a */
[----:B------:R4:W-:Y:S04]  /*13a70*/  @!P3 ST.E.128 desc[UR42][R26.64], RZ ;  /* 0x000000ff1a00b985 */ /* 0x0009e8000c101d2a */
[----:B------:R4:W-:Y:S02]  /*13a80*/  @!P4 ST.E.128 desc[UR42][R28.64], RZ ;  /* 0x000000ff1c00c985 */ /* 0x0009e4000c101d2a */
.L_x_547:
[----:B------:R-:W-:Y:S05]  /*13a90*/  BSYNC B1 ;  /* 0x0000000000017941 */ /* 0x000fea0003800000 */
.L_x_546:
[----:B------:R-:W-:-:S03]  /*13aa0*/  UMOV UR4, 0xffffffff ;  /* 0xffffffff00047882 */ /* 0x000fc60000000000 */
[----:B------:R-:W-:Y:S05]  /*13ab0*/  BRA.DIV UR4, `(.L_x_548) ;  /* 0x0000008204b07947 */ /* 0x000fea000b800000 */
[----:B--2---:R2:W0:Y:S04]  /*13ac0*/  SHFL.IDX PT, R3, R4, 0x1, 0x1c1f ;  /* 0x003c1f0004037f89 */ /* 0x00442800000e0000 */
[----:B---3--:R2:W3:Y:S02]  /*13ad0*/  SHFL.IDX PT, R14, R0, 0x1, 0x1c1f ;  /* 0x003c1f00000e7f89 */ /* 0x0084e400000e0000 */
.L_x_725:
[----:B0-2---:R-:W-:-:S05]  /*13ae0*/  VIADD R0, R6, 0x60 ;  /* 0x0000006006007836 */ /* 0x005fca0000000000 */
[----:B------:R-:W-:-:S13]  /*13af0*/  ISETP.GE.AND P0, PT, R0, R21, PT ;  /* 0x000000150000720c */ /* 0x000fda0003f06270 */
[----:B------:R-:W-:Y:S05]  /*13b00*/  @P0 BRA `(.L_x_537) ;  /* 0x0000000000340947 */ /* 0x000fea0003800000 */
[----:B------:R-:W-:Y:S02]  /*13b10*/  ULDC UR4, c[0x0][0xac8] ;  /* 0x0002b20000047ab9 */ /* 0x000fe40000000800 */
[----:B------:R-:W-:Y:S02]  /*13b20*/  ISETP.GE.AND P2, PT, R9, UR4, PT ;  /* 0x0000000409007c0c */ /* 0x000fe4000bf46270 */
[----:B------:R-:W-:Y:S02]  /*13b30*/  ISETP.GE.AND P3, PT, R7, UR4, PT ;  /* 0x0000000407007c0c */ /* 0x000fe4000bf66270 */
[----:B------:R-:W-:-:S09]  /*13b40*/  ISETP.GE.AND P4, PT, R10, UR4, PT ;  /* 0x000000040a007c0c */ /* 0x000fd2000bf86270 */
[----:B------:R-:W-:Y:S02]  /*13b50*/  @!P2 IMAD.MOV.U32 R15, RZ, RZ, R3 ;  /* 0x000000ffff0fa224 */ /* 0x000fe400078e0003 */
[-C--:B---3--:R-:W-:Y:S02]  /*13b60*/  @!P3 LEA R6, P0, R7, R14.reuse, 0x1 ;  /* 0x0000000e0706b211 */ /* 0x088fe400078008ff */
[C---:B----4-:R-:W-:Y:S01]  /*13b70*/  @!P4 LEA R12, P1, R10.reuse, R14, 0x1 ;  /* 0x0000000e0a0cc211 */ /* 0x050fe200078208ff */
[----:B------:R-:W-:Y:S01]  /*13b80*/  @!P2 IMAD.WIDE R4, R9, 0x2, R14 ;  /* 0x000000020904a825 */ /* 0x000fe200078e020e */
[-C--:B------:R-:W-:Y:S02]  /*13b90*/  @!P3 LEA.HI.X R7, R7, R3.reuse, R8, 0x1, P0 ;  /* 0x000000030707b211 */ /* 0x080fe400000f0c08 */
[----:B------:R-:W-:Y:S02]  /*13ba0*/  @!P4 LEA.HI.X R13, R10, R3, R24, 0x1, P1 ;  /* 0x000000030a0dc211 */ /* 0x000fe400008f0c18 */
[----:B------:R2:W-:Y:S04]  /*13bb0*/  @!P2 ST.E.128 desc[UR42][R4.64], RZ ;  /* 0x000000ff0400a985 */ /* 0x0005e8000c101d2a */
[----:B------:R2:W-:Y:S04]  /*13bc0*/  @!P3 ST.E.128 desc[UR42][R6.64], RZ ;  /* 0x000000ff0600b985 */ /* 0x0005e8000c101d2a */
[----:B------:R2:W-:Y:S02]  /*13bd0*/  @!P4 ST.E.128 desc[UR42][R12.64], RZ ;  /* 0x000000ff0c00c985 */ /* 0x0005e4000c101d2a */
.L_x_537:
[----:B------:R-:W-:Y:S05]  /*13be0*/  BSYNC B0 ;  /* 0x0000000000007941 */ /* 0x000fea0003800000 */
.L_x_529:
[----:B------:R-:W-:Y:S02]  /*13bf0*/  ULDC UR4, c[0x0][0xc3c] ;  /* 0x00030f0000047ab9 */ /* 0x000fe40000000800 */
[----:B------:R-:W-:-:S13]  /*13c00*/  ISETP.GE.AND P0, PT, R99, UR4, PT ;  /* 0x0000000463007c0c */ /* 0x000fda000bf06270 */
[----:B------:R-:W-:Y:S05]  /*13c10*/  @!P0 BRA `(.L_x_549) ;  /* 0xfffffed800688947 */ /* 0x000fea000383ffff */
[----:B------:R-:W-:Y:S05]  /*13c20*/  BRA `(.L_x_396) ;  /* 0x0000007000687947 */ /* 0x000fea0003800000 */
.L_x_394:
        /* <DEDUP_REMOVED lines=16> */
.L_x_550:
        /* <DEDUP_REMOVED lines=41> */
[----:B------:R-:W-:Y:S01]  /*13fc0*/  IMAD.MOV.U32 R6, RZ, RZ, R3 ;  /* 0x000000ffff067224 */ /* 0x000fe200078e0003 */
[----:B------:R-:W-:Y:S01]  /*13fd0*/  UMOV UR4, URZ ;  /* 0x0000003f00047c82 */ /* 0x000fe20008000000 */
[----:B------:R-:W-:-:S05]  /*13fe0*/  ULDC UR5, c[0x0][0xc38] ;  /* 0x00030e0000057ab9 */ /* 0x000fca0000000800 */
.L_x_554:
[----:B------:R-:W0:Y:S01]  /*13ff0*/  LDC R0, c[0x0][0xc3c] ;  /* 0x00030f00ff007b82 */ /* 0x000e220000000800 */
[----:B------:R-:W-:Y:S01]  /*14000*/  UIADD3 UR4, UR4, 0x1f, URZ ;  /* 0x0000001f04047890 */ /* 0x000fe2000fffe03f */
[----:B------:R-:W-:Y:S02]  /*14010*/  ULDC UR7, c[0x0][0xc3c] ;  /* 0x00030f0000077ab9 */ /* 0x000fe40000000800 */
[----:B------:R-:W-:-:S03]  /*14020*/  IMAD.U32 R27, RZ, RZ, UR7 ;  /* 0x00000007ff1b7e24 */ /* 0x000fc6000f8e00ff */
        /* <DEDUP_REMOVED lines=33> */
.L_x_552:
        /* <DEDUP_REMOVED lines=19> */
.L_x_555:
        /* <DEDUP_REMOVED lines=43> */
[----:B------:R-:W-:Y:S02]  /*14620*/  @!P1 IMAD.IADD R4, R4, 0x1, -R5 ;  /* 0x0000000104049824 */ /* 0x000fe400078e0a05 */
        /* <DEDUP_REMOVED lines=11> */
.L_x_553:
[----:B------:R-:W-:Y:S02]  /*146e0*/  IMAD.MOV.U32 R25, RZ, RZ, RZ ;  /* 0x000000ffff197224 */ /* 0x000fe400078e00ff */
[----:B------:R-:W-:Y:S02]  /*146f0*/  IMAD.U32 R24, RZ, RZ, UR6 ;  /* 0x00000006ff187e24 */ /* 0x000fe4000f8e00ff */
[----:B------:R-:W-:-:S07]  /*14700*/  IMAD.MOV.U32 R26, RZ, RZ, RZ ;  /* 0x000000ffff1a7224 */ /* 0x000fce00078e00ff */
.L_x_556:
[----:B------:R-:W-:-:S13]  /*14710*/  ISETP.NE.AND P0, PT, R7, RZ, PT ;  /* 0x000000ff0700720c */ /* 0x000fda0003f05270 */
[----:B------:R-:W0:Y:S01]  /*14720*/  @!P0 S2R R3, SR_CgaCtaId ;  /* 0x0000000000038919 */ /* 0x000e220000008800 */
[----:B------:R-:W-:-:S04]  /*14730*/  @!P0 MOV R0, 0x400 ;  /* 0x0000040000008802 */ /* 0x000fc80000000f00 */
[----:B0-----:R-:W-:-:S05]  /*14740*/  @!P0 LEA R0, R3, R0, 0x18 ;  /* 0x0000000003008211 */ /* 0x001fca00078ec0ff */
[----:B------:R0:W-:Y:S01]  /*14750*/  @!P0 STS.128 [R0+0x2d8d0], R24 ;  /* 0x02d8d01800008388 */ /* 0x0001e20000000c00 */
[----:B------:R-:W-:Y:S06]  /*14760*/  BAR.ARV 0x5, 0x200 ;  /* 0x0148000000007b1d */ /* 0x000fec0000002000 */
.L_x_551:
[----:B0-----:R-:W-:Y:S01]  /*14770*/  IMAD.MOV.U32 R0, RZ, RZ, 0x1 ;  /* 0x00000001ff007424 */ /* 0x001fe200078e00ff */
[----:B------:R-:W-:Y:S01]  /*14780*/  ULDC UR4, c[0x0][0xc3c] ;  /* 0x00030f0000047ab9 */ /* 0x000fe20000000800 */
[----:B------:R-:W-:Y:S01]  /*14790*/  IMAD.MOV.U32 R28, RZ, RZ, RZ ;  /* 0x000000ffff1c7224 */ /* 0x000fe200078e00ff */
[----:B-1----:R-:W-:Y:S02]  /*147a0*/  ISETP.GE.AND P0, PT, R27, UR4, PT ;  /* 0x000000041b007c0c */ /* 0x002fe4000bf06270 */
[----:B------:R0:W-:Y:S04]  /*147b0*/  STL [R1], R0 ;  /* 0x0000000001007387 */ /* 0x0001e80000100800 */
[----:B------:R0:W-:Y:S07]  /*147c0*/  STL [R1+0x4c], RZ ;  /* 0x00004cff01007387 */ /* 0x0001ee0000100800 */
[----:B------:R-:W-:Y:S05]  /*147d0*/  @P0 BRA `(.L_x_557) ;  /* 0x0000006000980947 */ /* 0x000fea0003800000 */
[----:B------:R-:W1:Y:S01]  /*147e0*/  S2R R7, SR_TID.X ;  /* 0x0000000000077919 */ /* 0x000e620000002100 */
[----:B------:R-:W2:Y:S01]  /*147f0*/  S2UR UR5, SR_CgaCtaId ;  /* 0x00000000000579c3 */ /* 0x000ea20000008800 */
[----:B------:R-:W-:Y:S01]  /*14800*/  UMOV UR4, 0x400 ;  /* 0x0000040000047882 */ /* 0x000fe20000000000 */
[----:B------:R-:W-:Y:S01]  /*14810*/  BSSY B8, `(.L_x_557) ;  /* 0x0000622000087945 */ /* 0x000fe20003800000 */
[----:B------:R-:W-:Y:S01]  /*14820*/  CS2R R28, SRZ ;  /* 0x00000000001c7805 */ /* 0x000fe2000001ff00 */
[----:B------:R-:W-:Y:S01]  /*14830*/  ULDC.64 UR40, c[0x0][0x198] ;  /* 0x0000660000287ab9 */ /* 0x000fe20000000a00 */
[----:B------:R-:W-:Y:S01]  /*14840*/  ULOP3.LUT UR38, UR36, 0x2, URZ, 0xfc, !UPT ;  /* 0x0000000224267892 */ /* 0x000fe2000f8efc3f */
[----:B------:R-:W-:Y:S01]  /*14850*/  ULDC UR37, c[0x0][0xc] ;  /* 0x0000030000257ab9 */ /* 0x000fe20000000800 */
[----:B--2---:R-:W-:-:S06]  /*14860*/  ULEA UR4, UR5, UR4, 0x18 ;  /* 0x0000000405047291 */ /* 0x004fcc000f8ec03f */
[----:B------:R-:W-:Y:S01]  /*14870*/  IMAD.U32 R16, RZ, RZ, UR4 ;  /* 0x00000004ff107e24 */ /* 0x000fe2000f8e00ff */
[C---:B-1----:R-:W-:Y:S01]  /*14880*/  LOP3.LUT R6, R7.reuse, 0x7f, RZ, 0xc0, !PT ;  /* 0x0000007f07067812 */ /* 0x042fe200078ec0ff */
[----:B0-----:R-:W-:-:S04]  /*14890*/  IMAD.SHL.U32 R0, R7, 0x8, RZ ;  /* 0x0000000807007824 */ /* 0x001fc800078e00ff */
[----:B------:R-:W-:Y:S01]  /*148a0*/  IMAD.SHL.U32 R4, R6, 0x8, RZ ;  /* 0x0000000806047824 */ /* 0x000fe200078e00ff */
[C---:B------:R-:W-:Y:S02]  /*148b0*/  LOP3.LUT R3, R0.reuse, 0x20, RZ, 0xc0, !PT ;  /* 0x0000002000037812 */ /* 0x040fe400078ec0ff */
[----:B------:R-:W-:Y:S02]  /*148c0*/  LOP3.LUT R2, R0, 0xd8, RZ, 0xc0, !PT ;  /* 0x000000d800027812 */ /* 0x000fe400078ec0ff */
[----:B------:R-:W-:Y:S01]  /*148d0*/  LOP3.LUT R3, R3, 0x300, R4, 0xf8, !PT ;  /* 0x0000030003037812 */ /* 0x000fe200078ef804 */
[----:B------:R-:W-:Y:S01]  /*148e0*/  IMAD.MOV.U32 R4, RZ, RZ, 0x1 ;  /* 0x00000001ff047424 */ /* 0x000fe200078e00ff */
[----:B------:R-:W-:Y:S02]  /*148f0*/  LOP3.LUT R2, R2, 0x18, R7, 0x78, !PT ;  /* 0x0000001802027812 */ /* 0x000fe400078e7807 */
[----:B------:R-:W-:Y:S02]  /*14900*/  LOP3.LUT R0, R0, 0x18, RZ, 0xc0, !PT ;  /* 0x0000001800007812 */ /* 0x000fe400078ec0ff */
[----:B------:R-:W-:Y:S01]  /*14910*/  LOP3.LUT R5, R3, R2, RZ, 0xfc, !PT ;  /* 0x0000000203057212 */ /* 0x000fe200078efcff */
[----:B------:R-:W-:Y:S01]  /*14920*/  IMAD.SHL.U32 R2, R7, 0x20, RZ ;  /* 0x0000002007027824 */ /* 0x000fe200078e00ff */
[----:B------:R-:W-:Y:S01]  /*14930*/  SHF.R.U32.HI R3, RZ, 0x2, R6 ;  /* 0x00000002ff037819 */ /* 0x000fe20000011606 */
[----:B------:R-:W-:-:S02]  /*14940*/  IMAD.MOV.U32 R6, RZ, RZ, 0x1 ;  /* 0x00000001ff067424 */ /* 0x000fc400078e00ff */
[----:B------:R-:W-:Y:S01]  /*14950*/  STL [R1+0x10], R5 ;  /* 0x0000100501007387 */ /* 0x000fe20000100800 */
[----:B------:R-:W-:-:S03]  /*14960*/  LOP3.LUT R2, R2, 0x60, RZ, 0xc0, !PT ;  /* 0x0000006002027812 */ /* 0x000fc600078ec0ff */
[----:B------:R-:W-:Y:S04]  /*14970*/  STL [R1+0x4c], RZ ;  /* 0x00004cff01007387 */ /* 0x000fe80000100800 */
[----:B------:R0:W-:Y:S04]  /*14980*/  STL [R1+0x4], R4 ;  /* 0x0000040401007387 */ /* 0x0001e80000100800 */
[----:B------:R1:W-:Y:S01]  /*14990*/  STL [R1], R6 ;  /* 0x0000000601007387 */ /* 0x0003e20000100800 */
[----:B0-----:R-:W-:Y:S02]  /*149a0*/  LOP3.LUT R4, R3, R2, RZ, 0xfc, !PT ;  /* 0x0000000203047212 */ /* 0x001fe400078efcff */
[----:B------:R-:W-:-:S02]  /*149b0*/  LOP3.LUT R3, R0, 0x20, RZ, 0xfc, !PT ;  /* 0x0000002000037812 */ /* 0x000fc400078efcff */
[----:B------:R-:W-:Y:S01]  /*149c0*/  LOP3.LUT R2, R0, 0x40, RZ, 0xfc, !PT ;  /* 0x0000004000027812 */ /* 0x000fe200078efcff */
[----:B------:R-:W-:-:S05]  /*149d0*/  IMAD R0, R5, 0x2, R16 ;  /* 0x0000000205007824 */ /* 0x000fca00078e0210 */
[----:B------:R1:W-:Y:S02]  /*149e0*/  STL [R1+0x30], R0 ;  /* 0x0000300001007387 */ /* 0x0003e40000100800 */
.L_x_660:
[----:B0-----:R-:W0:Y:S02]  /*149f0*/  LDC.64 R2, c[0x0][0xc88] ;  /* 0x00032200ff027b82 */ /* 0x001e240000000a00 */
[----:B0-----:R-:W-:-:S05]  /*14a00*/  IMAD.WIDE R2, R27, 0x4, R2 ;  /* 0x000000041b027825 */ /* 0x001fca00078e0202 */
[----:B--2---:R-:W2:Y:S01]  /*14a10*/  LDG.E R10, desc[UR42][R2.64] ;  /* 0x0000002a020a7981 */ /* 0x004ea2000c1e1900 */
[----:B------:R-:W-:Y:S05]  /*14a20*/  YIELD ;  /* 0x0000000000007946 */ /* 0x000fea0003800000 */
[----:B------:R-:W-:Y:S01]  /*14a30*/  ULDC.64 UR4, c[0x0][0xa28] ;  /* 0x00028a0000047ab9 */ /* 0x000fe20000000a00 */
[----:B-1----:R-:W-:Y:S01]  /*14a40*/  IMAD.MOV.U32 R9, RZ, RZ, RZ ;  /* 0x000000ffff097224 */ /* 0x002fe200078e00ff */
[----:B------:R-:W-:Y:S01]  /*14a50*/  ISETP.NE.U32.AND P0, PT, RZ, UR4, PT ;  /* 0x00000004ff007c0c */ /* 0x000fe2000bf05070 */
[----:B-1----:R-:W-:Y:S01]  /*14a60*/  IMAD.MOV.U32 R6, RZ, RZ, RZ ;  /* 0x000000ffff067224 */ /* 0x002fe200078e00ff */
[----:B------:R-:W-:Y:S01]  /*14a70*/  ULDC.64 UR8, c[0x0][0xa18] ;  /* 0x0002860000087ab9 */ /* 0x000fe20000000a00 */
[----:B------:R-:W-:Y:S01]  /*14a80*/  ULDC.64 UR6, c[0x0][0xa10] ;  /* 0x0002840000067ab9 */ /* 0x000fe20000000a00 */
[----:B------:R-:W-:-:S02]  /*14a90*/  ISETP.NE.AND.EX P0, PT, RZ, UR5, PT, P0 ;  /* 0x00000005ff007c0c */ /* 0x000fc4000bf05300 */
[----:B--2---:R-:W-:Y:S01]  /*14aa0*/  SHF.R.S32.HI R0, RZ, 0x1f, R10 ;  /* 0x0000001fff007819 */ /* 0x004fe2000001140a */
[----:B------:R-:W-:-:S10]  /*14ab0*/  IMAD.SHL.U32 R18, R10, 0x4, RZ ;  /* 0x000000040a127824 */ /* 0x000fd400078e00ff */
[C---:B------:R-:W-:Y:S01]  /*14ac0*/  @P0 LEA R2, P1, R10.reuse, UR4, 0x2 ;  /* 0x000000040a020c11 */ /* 0x040fe2000f8210ff */
[----:B------:R-:W-:Y:S03]  /*14ad0*/  STL [R1+0x8], R10 ;  /* 0x0000080a01007387 */ /* 0x000fe60000100800 */
[C-C-:B------:R-:W-:Y:S01]  /*14ae0*/  @P0 LEA.HI.X R3, R10.reuse, UR5, R0.reuse, 0x2, P1 ;  /* 0x000000050a030c11 */ /* 0x140fe200088f1400 */
[----:B------:R-:W-:Y:S01]  /*14af0*/  ULDC.64 UR4, c[0x0][0xa00] ;  /* 0x0002800000047ab9 */ /* 0x000fe20000000a00 */
[----:B------:R-:W-:Y:S01]  /*14b00*/  SHF.L.U64.HI R22, R10, 0x2, R0 ;  /* 0x000000020a167819 */ /* 0x000fe20000010200 */
[----:B------:R0:W-:Y:S04]  /*14b10*/  STL [R1+0x44], R0 ;  /* 0x0000440001007387 */ /* 0x0001e80000100800 */
[----:B------:R1:W2:Y:S01]  /*14b20*/  @P0 LDG.E R9, desc[UR42][R2.64] ;  /* 0x0000002a02090981 */ /* 0x0002a2000c1e1900 */
[----:B------:R-:W-:-:S02]  /*14b30*/  ISETP.NE.U32.AND P0, PT, RZ, UR4, PT ;  /* 0x00000004ff007c0c */ /* 0x000fc4000bf05070 */
[----:B------:R-:W-:Y:S02]  /*14b40*/  ISETP.NE.U32.AND P1, PT, RZ, UR8, PT ;  /* 0x00000008ff007c0c */ /* 0x000fe4000bf25070 */
[----:B------:R-:W-:Y:S01]  /*14b50*/  ISETP.NE.AND.EX P0, PT, RZ, UR5, PT, P0 ;  /* 0x00000005ff007c0c */ /* 0x000fe2000bf05300 */
[----:B0-----:R-:W-:Y:S01]  /*14b60*/  IMAD.MOV.U32 R0, RZ, RZ, RZ ;  /* 0x000000ffff007224 */ /* 0x001fe200078e00ff */
[----:B------:R-:W-:Y:S02]  /*14b70*/  ISETP.NE.AND.EX P1, PT, RZ, UR9, PT, P1 ;  /* 0x00000009ff007c0c */ /* 0x000fe4000bf25310 */
[----:B------:R-:W-:Y:S02]  /*14b80*/  ISETP.NE.U32.AND P2, PT, RZ, UR6, PT ;  /* 0x00000006ff007c0c */ /* 0x000fe4000bf45070 */
[----:B-1----:R-:W-:Y:S02]  /*14b90*/  IADD3 R2, P3, R18, UR4, RZ ;  /* 0x0000000412027c10 */ /* 0x002fe4000ff7e0ff */
[----:B------:R-:W-:-:S02]  /*14ba0*/  ISETP.NE.AND.EX P2, PT, RZ, UR7, PT, P2 ;  /* 0x00000007ff007c0c */ /* 0x000fc4000bf45320 */
[----:B------:R-:W-:Y:S02]  /*14bb0*/  IADD3.X R3, R22, UR5, RZ, P3, !PT ;  /* 0x0000000516037c10 */ /* 0x000fe40009ffe4ff */
[----:B------:R-:W-:-:S03]  /*14bc0*/  IADD3 R4, P4, R18, UR6, RZ ;  /* 0x0000000612047c10 */ /* 0x000fc6000ff9e0ff */
[----:B---3--:R-:W3:Y:S01]  /*14bd0*/  @P0 LDG.E R6, desc[UR42][R2.64] ;  /* 0x0000002a02060981 */ /* 0x008ee2000c1e1900 */
[----:B------:R-:W-:Y:S01]  /*14be0*/  ULDC UR4, c[0x0][0x288] ;  /* 0x0000a20000047ab9 */ /* 0x000fe20000000800 */
[----:B------:R-:W-:Y:S01]  /*14bf0*/  IADD3.X R5, R22, UR7, RZ, P4, !PT ;  /* 0x0000000716057c10 */ /* 0x000fe2000a7fe4ff */
[----:B------:R-:W-:Y:S01]  /*14c00*/  IMAD.U32 R8, RZ, RZ, UR4 ;  /* 0x00000004ff087e24 */ /* 0x000fe2000f8e00ff */
[----:B------:R-:W-:-:S03]  /*14c10*/  ULDC.64 UR4, c[0x0][0x418] ;  /* 0x0001060000047ab9 */ /* 0x000fc60000000a00 */
[----:B-----5:R-:W5:Y:S04]  /*14c20*/  @P2 LDG.E R0, desc[UR42][R4.64] ;  /* 0x0000002a04002981 */ /* 0x020f68000c1e1900 */
[----:B---3--:R0:W-:Y:S02]  /*14c30*/  STL [R1+0x34], R6 ;  /* 0x0000340601007387 */ /* 0x0081e40000100800 */
[----:B0-----:R-:W-:-:S04]  /*14c40*/  @P1 IADD3 R6, P3, R18, UR8, RZ ;  /* 0x0000000812061c10 */ /* 0x001fc8000ff7e0ff */
[----:B------:R-:W-:-:S05]  /*14c50*/  @P1 IADD3.X R7, R22, UR9, RZ, P3, !PT ;  /* 0x0000000916071c10 */ /* 0x000fca0009ffe4ff */
[----:B------:R0:W3:Y:S01]  /*14c60*/  @P1 LDG.E R8, desc[UR42][R6.64] ;  /* 0x0000002a06081981 */ /* 0x0000e2000c1e1900 */
[----:B------:R-:W-:-:S03]  /*14c70*/  UISETP.NE.U32.AND UP0, UPT, UR4, URZ, UPT ;  /* 0x0000003f0400728c */ /* 0x000fc6000bf05070 */
[----:B------:R-:W-:Y:S01]  /*14c80*/  ULDC UR4, c[0x0][0x424] ;  /* 0x0001090000047ab9 */ /* 0x000fe20000000800 */
[----:B------:R-:W-:-:S03]  /*14c90*/  UISETP.NE.AND.EX UP0, UPT, UR5, URZ, UPT, UP0 ;  /* 0x0000003f0500728c */ /* 0x000fc6000bf05300 */
[----:B------:R-:W-:Y:S01]  /*14ca0*/  ULDC UR5, c[0x0][0x2f0] ;  /* 0x0000bc0000057ab9 */ /* 0x000fe20000000800 */
[----:B------:R-:W-:-:S04]  /*14cb0*/  USEL UR4, UR4, 0x1, UP0 ;  /* 0x0000000104047887 */ /* 0x000fc80008000000 */
[----:B------:R-:W-:-:S03]  /*14cc0*/  UIMAD UR4, UR4, UR5, URZ ;  /* 0x00000005040472a4 */ /* 0x000fc6000f8e023f */
[----:B------:R-:W-:-:S03]  /*14cd0*/  ULDC UR5, c[0x0][0x348] ;  /* 0x0000d20000057ab9 */ /* 0x000fc60000000800 */
[----:B0-----:R-:W-:Y:S01]  /*14ce0*/  IMAD.U32 R7, RZ, RZ, UR4 ;  /* 0x00000004ff077e24 */ /* 0x001fe2000f8e00ff */
[----:B---3--:R0:W-:Y:S04]  /*14cf0*/  STL [R1+0x48], R8 ;  /* 0x0000480801007387 */ /* 0x0081e80000100800 */
[----:B--2---:R1:W-:Y:S01]  /*14d00*/  STL [R1+0x28], R9 ;  /* 0x0000280901007387 */ /* 0x0043e20000100800 */
[----:B0-----:R-:W-:Y:S01]  /*14d10*/  IMAD.U32 R8, RZ, RZ, UR5 ;  /* 0x00000005ff087e24 */ /* 0x001fe2000f8e00ff */
[----:B------:R-:W-:Y:S06]  /*14d20*/  @P1 BRA `(.L_x_558) ;  /* 0x0000000000141947 */ /* 0x000fec0003800000 */
[----:B------:R-:W-:Y:S05]  /*14d30*/  @!P0 BRA `(.L_x_558) ;  /* 0x0000000000108947 */ /* 0x000fea0003800000 */
[----:B------:R-:W2:Y:S04]  /*14d40*/  LDG.E R6, desc[UR42][R2.64] ;  /* 0x0000002a02067981 */ /* 0x000ea8000c1e1900 */
[----:B------:R-:W2:Y:S02]  /*14d50*/  LDG.E R2, desc[UR42][R2.64+0x4] ;  /* 0x0000042a02027981 */ /* 0x000ea4000c1e1900 */
[----:B--2---:R-:W-:-:S05]  /*14d60*/  IMAD.IADD R2, R2, 0x1, -R6 ;  /* 0x0000000102027824 */ /* 0x004fca00078e0a06 */
[----:B------:R0:W-:Y:S02]  /*14d70*/  STL [R1+0x48], R2 ;  /* 0x0000480201007387 */ /* 0x0001e40000100800 */
.L_x_558:
[----:B------:R-:W-:Y:S01]  /*14d80*/  IMAD.MOV.U32 R11, RZ, RZ, R10 ;  /* 0x000000ffff0b7224 */ /* 0x000fe200078e000a */
[----:B------:R-:W-:Y:S01]  /*14d90*/  ULDC.64 UR4, c[0x0][0xa20] ;  /* 0x0002880000047ab9 */ /* 0x000fe20000000a00 */
[C---:B------:R-:W-:Y:S02]  /*14da0*/  LOP3.LUT R6, R26.reuse, 0xff000000, RZ, 0xc0, !PT ;  /* 0xff0000001a067812 */ /* 0x040fe400078ec0ff */
[----:B------:R-:W-:Y:S01]  /*14db0*/  ISETP.NE.U32.AND P0, PT, RZ, UR4, PT ;  /* 0x00000004ff007c0c */ /* 0x000fe2000bf05070 */
[----:B------:R2:W-:Y:S01]  /*14dc0*/  STL [R1+0xc], R11 ;  /* 0x00000c0b01007387 */ /* 0x0005e20000100800 */
[----:B------:R-:W-:Y:S02]  /*14dd0*/  SHF.R.U32.HI R6, RZ, 0x8, R6 ;  /* 0x00000008ff067819 */ /* 0x000fe40000011606 */
[----:B------:R-:W-:Y:S02]  /*14de0*/  ISETP.NE.AND.EX P0, PT, RZ, UR5, PT, P0 ;  /* 0x00000005ff007c0c */ /* 0x000fe4000bf05300 */
[----:B0-----:R-:W-:-:S02]  /*14df0*/  LOP3.LUT R2, R26, 0xff0000, RZ, 0xc0, !PT ;  /* 0x00ff00001a027812 */ /* 0x001fc400078ec0ff */
[----:B------:R-:W-:Y:S02]  /*14e00*/  LOP3.LUT R17, R26, 0xffff, RZ, 0xc0, !PT ;  /* 0x0000ffff1a117812 */ /* 0x000fe400078ec0ff */
[----:B------:R-:W-:-:S07]  /*14e10*/  LEA.HI R6, R2, R6, RZ, 0x10 ;  /* 0x0000000602067211 */ /* 0x000fce00078f80ff */
[----:B--2---:R-:W-:Y:S05]  /*14e20*/  @!P0 BRA `(.L_x_559) ;  /* 0x0000000000108947 */ /* 0x004fea0003800000 */
[----:B------:R-:W-:-:S04]  /*14e30*/  IADD3 R2, P0, R18, UR4, RZ ;  /* 0x0000000412027c10 */ /* 0x000fc8000ff1e0ff */
[----:B------:R-:W-:-:S05]  /*14e40*/  IADD3.X R3, R22, UR5, RZ, P0, !PT ;  /* 0x0000000516037c10 */ /* 0x000fca00087fe4ff */
[----:B------:R0:W5:Y:S01]  /*14e50*/  LDG.E R7, desc[UR42][R2.64] ;  /* 0x0000002a02077981 */ /* 0x000162000c1e1900 */
[----:B------:R-:W-:Y:S05]  /*14e60*/  BRA `(.L_x_560) ;  /* 0x0000000000247947 */ /* 0x000fea0003800000 */
.L_x_559:
[----:B------:R-:W-:Y:S02]  /*14e70*/  ULDC.64 UR4, c[0x0][0xa08] ;  /* 0x0002820000047ab9 */ /* 0x000fe40000000a00 */
[----:B------:R-:W-:-:S04]  /*14e80*/  ISETP.NE.U32.AND P0, PT, RZ, UR4, PT ;  /* 0x00000004ff007c0c */ /* 0x000fc8000bf05070 */
[----:B------:R-:W-:-:S13]  /*14e90*/  ISETP.NE.AND.EX P0, PT, RZ, UR5, PT, P0 ;  /* 0x00000005ff007c0c */ /* 0x000fda000bf05300 */
[----:B------:R-:W-:Y:S05]  /*14ea0*/  @!P0 BRA `(.L_x_560) ;  /* 0x0000000000148947 */ /* 0x000fea0003800000 */
[----:B------:R-:W0:Y:S02]  /*14eb0*/  LDC.64 R2, c[0x0][0xa08] ;  /* 0x00028200ff027b82 */ /* 0x000e240000000a00 */
[----:B0-----:R-:W-:-:S05]  /*14ec0*/  IMAD.WIDE R2, R11, 0x4, R2 ;  /* 0x000000040b027825 */ /* 0x001fca00078e0202 */
[----:B------:R-:W2:Y:S04]  /*14ed0*/  LDG.E R7, desc[UR42][R2.64] ;  /* 0x0000002a02077981 */ /* 0x000ea8000c1e1900 */
[----:B------:R-:W2:Y:S02]  /*14ee0*/  LDG.E R2, desc[UR42][R2.64+0x4] ;  /* 0x0000042a02027981 */ /* 0x000ea4000c1e1900 */
[----:B--2---:R-:W-:-:S07]  /*14ef0*/  IMAD.IADD R7, R2, 0x1, -R7 ;  /* 0x0000000102077824 */ /* 0x004fce00078e0a07 */
.L_x_560:
[----:B0-----:R-:W2:Y:S04]  /*14f00*/  @P2 LDG.E R2, desc[UR42][R4.64] ;  /* 0x0000002a04022981 */ /* 0x001ea8000c1e1900 */
[----:B------:R0:W2:Y:S01]  /*14f10*/  @P2 LDG.E R4, desc[UR42][R4.64+0x4] ;  /* 0x0000042a04042981 */ /* 0x0000a2000c1e1900 */
[----:B------:R-:W-:Y:S01]  /*14f20*/  BSSY B0, `(.L_x_561) ;  /* 0x000002b000007945 */ /* 0x000fe20003800000 */
[----:B------:R-:W-:Y:S01]  /*14f30*/  LOP3.LUT R21, R6, 0xff, RZ, 0xc0, !PT ;  /* 0x000000ff06157812 */ /* 0x000fe200078ec0ff */
[----:B0----5:R-:W-:Y:S02]  /*14f40*/  IMAD.IADD R5, R7, 0x1, -R9 ;  /* 0x0000000107057824 */ /* 0x021fe400078e0a09 */
[----:B--2---:R-:W-:Y:S01]  /*14f50*/  @P2 IMAD.IADD R8, R4, 0x1, -R2 ;  /* 0x0000000104082824 */ /* 0x004fe200078e0a02 */
[----:B------:R-:W-:-:S03]  /*14f60*/  SHF.R.U32.HI R4, RZ, 0x10, R6 ;  /* 0x00000010ff047819 */ /* 0x000fc60000011606 */
[----:B------:R-:W-:-:S04]  /*14f70*/  IMAD.IADD R2, R5, 0x1, R8 ;  /* 0x0000000105027824 */ /* 0x000fc800078e0208 */
[C---:B------:R-:W-:Y:S01]  /*14f80*/  VIADD R20, R2.reuse, 0x7f ;  /* 0x0000007f02147836 */ /* 0x040fe20000000000 */
[----:B------:R-:W-:Y:S01]  /*14f90*/  ISETP.GE.AND P1, PT, R2, 0x1, PT ;  /* 0x000000010200780c */ /* 0x000fe20003f26270 */
[----:B------:R0:W-:Y:S03]  /*14fa0*/  STL [R1+0x20], R2 ;  /* 0x0000200201007387 */ /* 0x0001e60000100800 */
[----:B0-----:R-:W-:-:S04]  /*14fb0*/  SHF.R.S32.HI R2, RZ, 0x1f, R20 ;  /* 0x0000001fff027819 */ /* 0x001fc80000011414 */
[----:B------:R-:W-:Y:S01]  /*14fc0*/  LEA.HI R20, R2, R20, RZ, 0x7 ;  /* 0x0000001402147211 */ /* 0x000fe200078f38ff */
[----:B------:R-:W-:-:S03]  /*14fd0*/  IMAD.MOV.U32 R2, RZ, RZ, RZ ;  /* 0x000000ffff027224 */ /* 0x000fc600078e00ff */
[----:B------:R-:W-:Y:S01]  /*14fe0*/  SHF.R.S32.HI R20, RZ, 0x7, R20 ;  /* 0x00000007ff147819 */ /* 0x000fe20000011414 */
[----:B------:R-:W-:Y:S06]  /*14ff0*/  @!P1 BRA `(.L_x_562) ;  /* 0x0000000000749947 */ /* 0x000fec0003800000 */
[----:B------:R-:W-:Y:S01]  /*15000*/  ISETP.NE.AND P0, PT, R4, RZ, PT ;  /* 0x000000ff0400720c */ /* 0x000fe20003f05270 */
[----:B------:R-:W-:-:S03]  /*15010*/  ULDC UR4, c[0x0][0x9f0] ;  /* 0x00027c0000047ab9 */ /* 0x000fc60000000800 */
[----:B------:R-:W-:-:S04]  /*15020*/  SEL R6, R4, UR4, P0 ;  /* 0x0000000404067c07 */ /* 0x000fc80008000000 */
[----:B------:R-:W-:Y:S02]  /*15030*/  IABS R7, R6 ;  /* 0x0000000600077213 */ /* 0x000fe40000000000 */
[----:B-1----:R-:W-:Y:S02]  /*15040*/  IADD3 R9, R6, -0x1, R20 ;  /* 0xffffffff06097810 */ /* 0x002fe40007ffe014 */
        /* <DEDUP_REMOVED lines=12> */
[----:B------:R-:W-:-:S04]  /*15110*/  IMAD.MOV R2, RZ, RZ, -R2 ;  /* 0x000000ffff027224 */ /* 0x000fc800078e0a02 */
[----:B------:R-:W-:Y:S02]  /*15120*/  IMAD.MOV.U32 R9, RZ, RZ, R2 ;  /* 0x000000ffff097224 */ /* 0x000fe400078e0002 */
        /* <DEDUP_REMOVED lines=9> */
[----:B------:R-:W-:-:S07]  /*151c0*/  @!P3 LOP3.LUT R2, RZ, R6, RZ, 0x33, !PT ;  /* 0x00000006ff02b212 */ /* 0x000fce00078e33ff */
.L_x_562:
[----:B------:R-:W-:Y:S05]  /*151d0*/  BSYNC B0 ;  /* 0x0000000000007941 */ /* 0x000fea0003800000 */
.L_x_561:
[-C--:B------:R-:W-:Y:S01]  /*151e0*/  IMAD R3, R21, R2.reuse, RZ ;  /* 0x0000000215037224 */ /* 0x080fe200078e02ff */
[----:B------:R-:W-:Y:S04]  /*151f0*/  BSSY B0, `(.L_x_563) ;  /* 0x0000156000007945 */ /* 0x000fe80003800000 */
[C---:B------:R-:W-:Y:S01]  /*15200*/  VIADDMNMX R2, R3.reuse, R2, R20, PT ;  /* 0x0000000203027246 */ /* 0x040fe20003800114 */
[----:B------:R-:W-:-:S04]  /*15210*/  IMAD R3, R3, 0x80, -R5 ;  /* 0x0000008003037824 */ /* 0x000fc800078e0a05 */
[----:B------:R-:W-:Y:S01]  /*15220*/  IMAD R2, R2, 0x80, -R5 ;  /* 0x0000008002027824 */ /* 0x000fe200078e0a05 */
[----:B------:R-:W-:-:S04]  /*15230*/  VIMNMX R3, RZ, R3, !PT ;  /* 0x00000003ff037248 */ /* 0x000fc80007fe0100 */
[----:B------:R-:W-:-:S04]  /*15240*/  VIMNMX R2, R2, R8, PT ;  /* 0x0000000802027248 */ /* 0x000fc80003fe0100 */
[----:B------:R-:W-:Y:S02]  /*15250*/  ISETP.GT.AND P0, PT, R2, R3, PT ;  /* 0x000000030200720c */ /* 0x000fe40003f04270 */
[----:B------:R-:W-:-:S11]  /*15260*/  SHF.R.U32.HI R3, RZ, 0x7, R3 ;  /* 0x00000007ff037819 */ /* 0x000fd60000011603 */
[----:B------:R-:W-:-:S05]  /*15270*/  @P0 VIADD R2, R2, 0x7f ;  /* 0x0000007f02020836 */ /* 0x000fca0000000000 */
[----:B------:R-:W-:-:S04]  /*15280*/  @P0 SHF.R.S32.HI R5, RZ, 0x1f, R2 ;  /* 0x0000001fff050819 */ /* 0x000fc80000011402 */
[----:B------:R-:W-:Y:S01]  /*15290*/  @P0 LEA.HI R2, R5, R2, RZ, 0x7 ;  /* 0x0000000205020211 */ /* 0x000fe200078f38ff */
[----:B------:R-:W-:-:S03]  /*152a0*/  IMAD.MOV.U32 R5, RZ, RZ, R3 ;  /* 0x000000ffff057224 */ /* 0x000fc600078e0003 */
[----:B------:R-:W-:Y:S02]  /*152b0*/  @P0 SHF.R.S32.HI R5, RZ, 0x7, R2 ;  /* 0x00000007ff050819 */ /* 0x000fe40000011402 */
[----:B------:R-:W-:Y:S02]  /*152c0*/  PLOP3.LUT P0, PT, PT, PT, PT, 0x80, 0x0 ;  /* 0x000000000000781c */ /* 0x000fe40003f0f070 */
[----:B------:R-:W-:-:S13]  /*152d0*/  ISETP.GT.AND P3, PT, R5, R3, PT ;  /* 0x000000030500720c */ /* 0x000fda0003f64270 */
[----:B------:R-:W-:Y:S05]  /*152e0*/  @!P3 BRA `(.L_x_564) ;  /* 0x000000140018b947 */ /* 0x000fea0003800000 */
[----:B------:R-:W-:Y:S01]  /*152f0*/  UMOV UR4, 0xffffffff ;  /* 0xffffffff00047882 */ /* 0x000fe20000000000 */
[----:B------:R-:W-:Y:S02]  /*15300*/  SEL R2, R11, RZ, !P2 ;  /* 0x000000ff0b027207 */ /* 0x000fe40005000000 */
[----:B------:R-:W-:Y:S05]  /*15310*/  BRA.DIV UR4, `(.L_x_565) ;  /* 0x0000006a04e07947 */ /* 0x000fea000b800000 */
[----:B------:R-:W0:Y:S02]  /*15320*/  S2R R6, SR_TID.X ;  /* 0x0000000000067919 */ /* 0x000e240000002100 */
[----:B0-----:R-:W-:-:S04]  /*15330*/  SHF.R.U32.HI R6, RZ, 0x5, R6 ;  /* 0x00000005ff067819 */ /* 0x001fc80000011606 */
[----:B------:R-:W-:-:S05]  /*15340*/  LOP3.LUT R6, R6, 0x3, RZ, 0xc0, !PT ;  /* 0x0000000306067812 */ /* 0x000fca00078ec0ff */
[----:B------:R0:W2:Y:S02]  /*15350*/  SHFL.IDX PT, R14, R6, RZ, 0x1f ;  /* 0x00001fff060e7589 */ /* 0x0000a400000e0000 */
.L_x_728:
[----:B--2---:R-:W-:Y:S02]  /*15360*/  ISETP.NE.AND P0, PT, R14, RZ, PT ;  /* 0x000000ff0e00720c */ /* 0x004fe40003f05270 */
[----:B------:R-:W-:-:S11]  /*15370*/  PLOP3.LUT P6, PT, PT, PT, PT, 0x8, 0x0 ;  /* 0x000000000000781c */ /* 0x000fd60003fce170 */
[----:B------:R-:W-:Y:S05]  /*15380*/  @P0 BRA `(.L_x_566) ;  /* 0x00000000000c0947 */ /* 0x000fea0003800000 */
[----:B------:R-:W-:-:S03]  /*15390*/  UMOV UR4, 0xffffffff ;  /* 0xffffffff00047882 */ /* 0x000fc60000000000 */
[----:B------:R-:W-:Y:S05]  /*153a0*/  BRA.DIV UR4, `(.L_x_567) ;  /* 0x0000006a04f07947 */ /* 0x000fea000b800000 */
[----:B------:R-:W-:-:S13]  /*153b0*/  ELECT P6, URZ, PT ;  /* 0x00000000003f782f */ /* 0x000fda00038c0000 */
.L_x_566:
[----:B0-----:R-:W2:Y:S01]  /*153c0*/  LDL R6, [R1+0x4c] ;  /* 0x00004c0001067983 */ /* 0x001ea20000100800 */
[----:B------:R-:W-:Y:S01]  /*153d0*/  BSSY B1, `(.L_x_568) ;  /* 0x0000008000017945 */ /* 0x000fe20003800000 */
[----:B--2---:R-:W-:-:S05]  /*153e0*/  VIADD R6, R6, 0x1 ;  /* 0x0000000106067836 */ /* 0x004fca0000000000 */
[----:B------:R-:W-:-:S04]  /*153f0*/  LEA.HI R7, R6, R6, RZ, 0x1 ;  /* 0x0000000606077211 */ /* 0x000fc800078f08ff */
[----:B------:R-:W-:-:S05]  /*15400*/  LOP3.LUT R7, R7, 0xfffffffe, RZ, 0xc0, !PT ;  /* 0xfffffffe07077812 */ /* 0x000fca00078ec0ff */
[----:B------:R-:W-:-:S05]  /*15410*/  IMAD.IADD R6, R6, 0x1, -R7 ;  /* 0x0000000106067824 */ /* 0x000fca00078e0a07 */
[----:B------:R-:W-:-:S04]  /*15420*/  SHF.L.U32 R6, R6, 0x1f, RZ ;  /* 0x0000001f06067819 */ /* 0x000fc800000006ff */
[----:B------:R-:W0:Y:S02]  /*15430*/  SYNCS.PHASECHK.TRANS64.TRYWAIT P0, [R16+URZ+0x2d820], R6 ;  /* 0x02d82006100075a7 */ /* 0x000e24000800017f */
[----:B0-----:R-:W-:Y:S05]  /*15440*/  @!P0 BRA `(.L_x_569) ;  /* 0x0000006800e88947 */ /* 0x001fea0003800000 */
.L_x_731:
[----:B------:R-:W-:Y:S05]  /*15450*/  BSYNC B1 ;  /* 0x0000000000017941 */ /* 0x000fea0003800000 */
.L_x_568:
[----:B------:R-:W-:Y:S04]  /*15460*/  BSSY B1, `(.L_x_570) ;  /* 0x000008c000017945 */ /* 0x000fe80003800000 */
[----:B------:R-:W-:Y:S05]  /*15470*/  @!P6 BRA `(.L_x_571) ;  /* 0x000000080028e947 */ /* 0x000fea0003800000 */
[----:B------:R-:W2:Y:S01]  /*15480*/  LDL R8, [R1+0x4] ;  /* 0x0000040001087983 */ /* 0x000ea20000100800 */
[----:B-1----:R-:W-:Y:S01]  /*15490*/  IMAD R9, R29, 0x8, R16 ;  /* 0x000000081d097824 */ /* 0x002fe200078e0210 */
[----:B------:R-:W1:Y:S01]  /*154a0*/  S2R R7, SR_TID.X ;  /* 0x0000000000077919 */ /* 0x000e620000002100 */
[----:B------:R-:W-:Y:S01]  /*154b0*/  BSSY B2, `(.L_x_572) ;  /* 0x0000006000027945 */ /* 0x000fe20003800000 */
[----:B-1----:R-:W-:-:S04]  /*154c0*/  LOP3.LUT R7, R7, 0x7f, RZ, 0xc0, !PT ;  /* 0x0000007f07077812 */ /* 0x002fc800078ec0ff */
[----:B------:R-:W-:Y:S02]  /*154d0*/  ISETP.NE.AND P2, PT, R7, RZ, PT ;  /* 0x000000ff0700720c */ /* 0x000fe40003f45270 */
[----:B--2---:R-:W-:-:S04]  /*154e0*/  SHF.L.U32 R11, R8, 0x1f, RZ ;  /* 0x0000001f080b7819 */ /* 0x004fc800000006ff */
[----:B------:R-:W1:Y:S02]  /*154f0*/  SYNCS.PHASECHK.TRANS64.TRYWAIT P0, [R9+URZ+0x2d8a0], R11 ;  /* 0x02d8a00b090075a7 */ /* 0x000e64000800017f */
[----:B-1----:R-:W-:Y:S05]  /*15500*/  @!P0 BRA `(.L_x_573) ;  /* 0x0000006800cc8947 */ /* 0x002fea0003800000 */
.L_x_732:
[----:B------:R-:W-:Y:S05]  /*15510*/  BSYNC B2 ;  /* 0x0000000000027941 */ /* 0x000fea0003800000 */
.L_x_572:
[----:B------:R-:W-:Y:S04]  /*15520*/  BSSY B2, `(.L_x_574) ;  /* 0x0000009000027945 */ /* 0x000fe80003800000 */
[----:B------:R-:W-:Y:S05]  /*15530*/  @P2 BRA `(.L_x_575) ;  /* 0x00000000001c2947 */ /* 0x000fea0003800000 */
[----:B0-----:R-:W0:Y:S02]  /*15540*/  S2R R6, SR_TID.X ;  /* 0x0000000000067919 */ /* 0x001e240000002100 */
[----:B0-----:R-:W-:Y:S01]  /*15550*/  LOP3.LUT R7, R6, 0x1f, RZ, 0xc0, !PT ;  /* 0x0000001f06077812 */ /* 0x001fe200078ec0ff */
[----:B------:R-:W-:-:S03]  /*15560*/  IMAD.MOV.U32 R6, RZ, RZ, 0x6000 ;  /* 0x00006000ff067424 */ /* 0x000fc600078e00ff */
[----:B------:R-:W-:Y:S01]  /*15570*/  ISETP.NE.AND P0, PT, R7, RZ, PT ;  /* 0x000000ff0700720c */ /* 0x000fe20003f05270 */
[----:B------:R2:W-:-:S12]  /*15580*/  SYNCS.ARRIVE.TRANS64 RZ, [R9+URZ+0x2d890], R6 ;  /* 0x02d8900609ff79a7 */ /* 0x0005d8000800003f */
[----:B--2---:R-:W-:Y:S05]  /*15590*/  @!P0 BRA `(.L_x_575) ;  /* 0x0000000000048947 */ /* 0x004fea0003800000 */
[----:B------:R-:W-:Y:S01]  /*155a0*/  BPT.TRAP 0x1 ;  /* 0x000000040000795c */ /* 0x000fe20000300000 */
.L_x_575:
[----:B------:R-:W-:Y:S05]  /*155b0*/  BSYNC B2 ;  /* 0x0000000000027941 */ /* 0x000fea0003800000 */
.L_x_574:
[----:B------:R-:W-:Y:S01]  /*155c0*/  IMAD.MOV.U32 R14, RZ, RZ, RZ ;  /* 0x000000ffff0e7224 */ /* 0x000fe200078e00ff */
[----:B------:R-:W-:Y:S01]  /*155d0*/  UIADD3 UR4, UP0, UR40, 0x570, URZ ;  /* 0x0000057028047890 */ /* 0x000fe2000ff1e03f */
[----:B------:R-:W-:Y:S01]  /*155e0*/  IMAD R7, R5, 0x80, R0 ;  /* 0x0000008005077824 */ /* 0x000fe200078e0200 */
[----:B------:R-:W-:Y:S01]  /*155f0*/  PLOP3.LUT P0, PT, PT, PT, PT, 0x80, 0x0 ;  /* 0x000000000000781c */ /* 0x000fe20003f0f070 */
[----:B------:R-:W-:Y:S01]  /*15600*/  IMAD R8, R29, 0x6000, R16 ;  /* 0x000060001d087824 */ /* 0x000fe200078e0210 */
[----:B------:R-:W-:Y:S01]  /*15610*/  R2UR UR10, R14 ;  /* 0x000000000e0a72ca */ /* 0x000fe200000e0000 */
[----:B------:R-:W-:Y:S01]  /*15620*/  VIADD R7, R7, 0xffffff80 ;  /* 0xffffff8007077836 */ /* 0x000fe20000000000 */
[----:B------:R-:W-:Y:S01]  /*15630*/  UIADD3.X UR5, URZ, UR41, URZ, UP0, !UPT ;  /* 0x000000293f057290 */ /* 0x000fe200087fe43f */
[----:B0-----:R-:W-:Y:S01]  /*15640*/  VIADD R6, R9, 0x2d890 ;  /* 0x0002d89009067836 */ /* 0x001fe20000000000 */
[----:B------:R-:W-:Y:S01]  /*15650*/  UMOV UR6, 0x0 ;  /* 0x0000000000067882 */ /* 0x000fe20000000000 */
[----:B------:R-:W-:Y:S01]  /*15660*/  VIADD R10, R8, 0x15400 ;  /* 0x00015400080a7836 */ /* 0x000fe20000000000 */
[----:B------:R-:W-:-:S09]  /*15670*/  UMOV UR7, 0x12f00000 ;  /* 0x12f0000000077882 */ /* 0x000fd20000000000 */
.L_x_576:
[----:B------:R-:W-:-:S13]  /*15680*/  @P0 ELECT P3, URZ, PT ;  /* 0x00000000003f082f */ /* 0x000fda0003860000 */
[----:B------:R-:W-:Y:S02]  /*15690*/  @P3 R2UR UR13, R2 ;  /* 0x00000000020d32ca */ /* 0x000fe400000e0000 */
[----:B------:R-:W-:Y:S02]  /*156a0*/  @P3 R2UR UR12, R17 ;  /* 0x00000000110c32ca */ /* 0x000fe400000e0000 */
[----:B------:R-:W-:Y:S02]  /*156b0*/  @P3 R2UR UR11, R7 ;  /* 0x00000000070b32ca */ /* 0x000fe400000e0000 */
[----:B------:R-:W-:Y:S02]  /*156c0*/  @P3 R2UR UR9, R6 ;  /* 0x00000000060932ca */ /* 0x000fe400000e0000 */
[----:B------:R-:W-:Y:S02]  /*156d0*/  @P3 R2UR UR8, R10 ;  /* 0x000000000a0832ca */ /* 0x000fe400000e0000 */
[----:B------:R-:W-:-:S02]  /*156e0*/  @P3 PLOP3.LUT P0, PT, P3, PT, PT, 0x8, 0x0 ;  /* 0x000000000000381c */ /* 0x000fc40001f0e170 */
[----:B------:R-:W-:-:S09]  /*156f0*/  PLOP3.LUT P3, PT, PT, PT, PT, 0x8, 0x0 ;  /* 0x000000000000781c */ /* 0x000fd20003f6e170 */
[----:B------:R0:W-:Y:S02]  /*15700*/  UTMALDG.4D [UR8], [UR4], desc[UR6] ;  /* 0x00000608040075b4 */ /* 0x0001e40008019000 */
[----:B0-----:R-:W-:Y:S05]  /*15710*/  @P0 BRA.U.ANY `(.L_x_576) ;  /* 0xfffffffd00d80947 */ /* 0x001fea000393ffff */
[----:B------:R-:W-:Y:S01]  /*15720*/  IMAD.MOV.U32 R13, RZ, RZ, 0x20 ;  /* 0x00000020ff0d7424 */ /* 0x000fe200078e00ff */
[----:B------:R-:W-:Y:S01]  /*15730*/  PLOP3.LUT P0, PT, PT, PT, PT, 0x80, 0x0 ;  /* 0x000000000000781c */ /* 0x000fe20003f0f070 */
[----:B------:R-:W-:Y:S01]  /*15740*/  VIADD R10, R8, 0x17400 ;  /* 0x00017400080a7836 */ /* 0x000fe20000000000 */
[----:B------:R-:W-:Y:S01]  /*15750*/  UMOV UR6, 0x0 ;  /* 0x0000000000067882 */ /* 0x000fe20000000000 */
[----:B------:R-:W-:Y:S01]  /*15760*/  UMOV UR7, 0x12f00000 ;  /* 0x12f0000000077882 */ /* 0x000fe20000000000 */
[----:B------:R-:W-:-:S15]  /*15770*/  R2UR UR10, R13 ;  /* 0x000000000d0a72ca */ /* 0x000fde00000e0000 */
.L_x_577:
        /* <DEDUP_REMOVED lines=16> */
.L_x_578:
        /* <DEDUP_REMOVED lines=10> */
[----:B------:R-:W0:Y:S01]  /*15920*/  SYNCS.PHASECHK.TRANS64.TRYWAIT P0, [R9+URZ+0x2d8c0], R11 ;  /* 0x02d8c00b090075a7 */ /* 0x000e22000800017f */
[----:B------:R-:W-:Y:S04]  /*15930*/  BSSY B2, `(.L_x_579) ;  /* 0x0000002000027945 */ /* 0x000fe80003800000 */
[----:B0-----:R-:W-:Y:S05]  /*15940*/  @!P0 BRA `(.L_x_580) ;  /* 0x0000006400d08947 */ /* 0x001fea0003800000 */
.L_x_733:
[----:B------:R-:W-:Y:S05]  /*15950*/  BSYNC B2 ;  /* 0x0000000000027941 */ /* 0x000fea0003800000 */
.L_x_579:
[----:B------:R-:W-:Y:S01]  /*15960*/  BSSY B2, `(.L_x_581) ;  /* 0x000000b000027945 */ /* 0x000fe20003800000 */
[----:B------:R-:W-:Y:S02]  /*15970*/  IMAD.MOV.U32 R10, RZ, RZ, 0x0 ;  /* 0x00000000ff0a7424 */ /* 0x000fe400078e00ff */
[----:B01----:R-:W-:Y:S01]  /*15980*/  IMAD.MOV.U32 R11, RZ, RZ, 0x12f00000 ;  /* 0x12f00000ff0b7424 */ /* 0x003fe200078e00ff */
[----:B------:R-:W-:Y:S06]  /*15990*/  @P2 BRA `(.L_x_582) ;  /* 0x00000000001c2947 */ /* 0x000fec0003800000 */
[----:B------:R-:W0:Y:S02]  /*159a0*/  S2R R6, SR_TID.X ;  /* 0x0000000000067919 */ /* 0x000e240000002100 */
[----:B0-----:R-:W-:Y:S01]  /*159b0*/  LOP3.LUT R15, R6, 0x1f, RZ, 0xc0, !PT ;  /* 0x0000001f060f7812 */ /* 0x001fe200078ec0ff */
[----:B------:R-:W-:-:S03]  /*159c0*/  IMAD.MOV.U32 R6, RZ, RZ, 0x6000 ;  /* 0x00006000ff067424 */ /* 0x000fc600078e00ff */
[----:B------:R-:W-:Y:S01]  /*159d0*/  ISETP.NE.AND P0, PT, R15, RZ, PT ;  /* 0x000000ff0f00720c */ /* 0x000fe20003f05270 */
[----:B------:R0:W-:-:S12]  /*159e0*/  SYNCS.ARRIVE.TRANS64 RZ, [R9+URZ+0x2d8b0], R6 ;  /* 0x02d8b00609ff79a7 */ /* 0x0001d8000800003f */
[----:B0-----:R-:W-:Y:S05]  /*159f0*/  @!P0 BRA `(.L_x_582) ;  /* 0x0000000000048947 */ /* 0x001fea0003800000 */
[----:B------:R-:W-:Y:S01]  /*15a00*/  BPT.TRAP 0x1 ;  /* 0x000000040000795c */ /* 0x000fe20000300000 */
.L_x_582:
[----:B------:R-:W-:Y:S05]  /*15a10*/  BSYNC B2 ;  /* 0x0000000000027941 */ /* 0x000fea0003800000 */
.L_x_581:
[----:B------:R-:W-:Y:S01]  /*15a20*/  R2UR UR10, R14 ;  /* 0x000000000e0a72ca */ /* 0x000fe200000e0000 */
[----:B------:R-:W-:Y:S01]  /*15a30*/  UIADD3 UR4, UP0, UR40, 0x670, URZ ;  /* 0x0000067028047890 */ /* 0x000fe2000ff1e03f */
[----:B------:R-:W-:Y:S01]  /*15a40*/  R2UR UR6, R10 ;  /* 0x000000000a0672ca */ /* 0x000fe200000e0000 */
[----:B------:R-:W-:Y:S01]  /*15a50*/  VIADD R9, R9, 0x2d8b0 ;  /* 0x0002d8b009097836 */ /* 0x000fe20000000000 */
[----:B------:R-:W-:Y:S01]  /*15a60*/  R2UR UR7, R11 ;  /* 0x000000000b0772ca */ /* 0x000fe200000e0000 */
[----:B------:R-:W-:Y:S01]  /*15a70*/  VIADD R6, R8, 0x400 ;  /* 0x0000040008067836 */ /* 0x000fe20000000000 */
[----:B------:R-:W-:Y:S01]  /*15a80*/  PLOP3.LUT P0, PT, PT, PT, PT, 0x80, 0x0 ;  /* 0x000000000000781c */ /* 0x000fe20003f0f070 */
[----:B------:R-:W-:-:S12]  /*15a90*/  UIADD3.X UR5, URZ, UR41, URZ, UP0, !UPT ;  /* 0x000000293f057290 */ /* 0x000fd800087fe43f */
.L_x_583:
        /* <DEDUP_REMOVED lines=10> */
[----:B------:R-:W-:Y:S01]  /*15b40*/  R2UR UR10, R13 ;  /* 0x000000000d0a72ca */ /* 0x000fe200000e0000 */
[----:B------:R-:W-:Y:S01]  /*15b50*/  VIADD R6, R8, 0x2400 ;  /* 0x0000240008067836 */ /* 0x000fe20000000000 */
[----:B------:R-:W-:Y:S02]  /*15b60*/  R2UR UR6, R10 ;  /* 0x000000000a0672ca */ /* 0x000fe400000e0000 */
[----:B------:R-:W-:Y:S02]  /*15b70*/  R2UR UR7, R11 ;  /* 0x000000000b0772ca */ /* 0x000fe400000e0000 */
[----:B------:R-:W-:-:S13]  /*15b80*/  PLOP3.LUT P0, PT, PT, PT, PT, 0x80, 0x0 ;  /* 0x000000000000781c */ /* 0x000fda0003f0f070 */
.L_x_584:
        /* <DEDUP_REMOVED lines=15> */
.L_x_585:
        /* <DEDUP_REMOVED lines=9> */
[----:B--2---:R-:W-:Y:S05]  /*15d10*/  @P0 BRA.U.ANY `(.L_x_585) ;  /* 0xfffffffd00d80947 */ /* 0x004fea000393ffff */
.L_x_571:
[----:B------:R-:W-:Y:S05]  /*15d20*/  BSYNC B1 ;  /* 0x0000000000017941 */ /* 0x000fea0003800000 */
.L_x_570:
[----:B0-----:R-:W2:Y:S01]  /*15d30*/  LDL.LU R6, [R1+0x4] ;  /* 0x0000040001067983 */ /* 0x001ea20000300800 */
[----:B------:R-:W-:Y:S01]  /*15d40*/  VIADD R29, R29, 0x1 ;  /* 0x000000011d1d7836 */ /* 0x000fe20000000000 */
[----:B------:R-:W-:Y:S01]  /*15d50*/  PLOP3.LUT P0, PT, PT, PT, PT, 0x8, 0x0 ;  /* 0x000000000000781c */ /* 0x000fe20003f0e170 */
[----:B------:R-:W-:-:S03]  /*15d60*/  VIADD R10, R5, 0xfffffffe ;  /* 0xfffffffe050a7836 */ /* 0x000fc60000000000 */
[C---:B------:R-:W-:Y:S02]  /*15d70*/  ISETP.NE.AND P2, PT, R29.reuse, 0x2, PT ;  /* 0x000000021d00780c */ /* 0x040fe40003f45270 */
[----:B------:R-:W-:Y:S02]  /*15d80*/  ISETP.GE.AND P3, PT, R10, R3, PT ;  /* 0x000000030a00720c */ /* 0x000fe40003f66270 */
[----:B------:R-:W-:Y:S02]  /*15d90*/  SEL R5, RZ, 0x1, P2 ;  /* 0x00000001ff057807 */ /* 0x000fe40001000000 */
[----:B------:R-:W-:Y:S02]  /*15da0*/  SEL R29, R29, RZ, P2 ;  /* 0x000000ff1d1d7207 */ /* 0x000fe40001000000 */
[----:B--2---:R-:W-:-:S05]  /*15db0*/  LOP3.LUT R6, R6, R5, RZ, 0x3c, !PT ;  /* 0x0000000506067212 */ /* 0x004fca00078e3cff */
[----:B------:R0:W-:Y:S02]  /*15dc0*/  STL [R1+0x4], R6 ;  /* 0x0000040601007387 */ /* 0x0001e40000100800 */
[----:B------:R-:W-:Y:S05]  /*15dd0*/  @!P3 BRA `(.L_x_564) ;  /* 0x00000008005cb947 */ /* 0x000fea0003800000 */
.L_x_602:
[----:B------:R-:W-:Y:S05]  /*15de0*/  YIELD ;  /* 0x0000000000007946 */ /* 0x000fea0003800000 */
[----:B------:R-:W-:Y:S04]  /*15df0*/  BSSY B1, `(.L_x_586) ;  /* 0x000008b000017945 */ /* 0x000fe80003800000 */
[----:B--2---:R-:W-:Y:S05]  /*15e00*/  @!P6 BRA `(.L_x_587) ;  /* 0x000000080024e947 */ /* 0x004fea0003800000 */
[----:B0-----:R-:W2:Y:S01]  /*15e10*/  LDL R6, [R1+0x4] ;  /* 0x0000040001067983 */ /* 0x001ea20000100800 */
[----:B-1----:R-:W-:Y:S01]  /*15e20*/  IMAD R9, R29, 0x8, R16 ;  /* 0x000000081d097824 */ /* 0x002fe200078e0210 */
[----:B------:R-:W0:Y:S01]  /*15e30*/  S2R R5, SR_TID.X ;  /* 0x0000000000057919 */ /* 0x000e220000002100 */
[----:B------:R-:W-:Y:S01]  /*15e40*/  BSSY B2, `(.L_x_588) ;  /* 0x0000006000027945 */ /* 0x000fe20003800000 */
[----:B0-----:R-:W-:-:S04]  /*15e50*/  LOP3.LUT R5, R5, 0x7f, RZ, 0xc0, !PT ;  /* 0x0000007f05057812 */ /* 0x001fc800078ec0ff */
[----:B------:R-:W-:Y:S02]  /*15e60*/  ISETP.NE.AND P3, PT, R5, RZ, PT ;  /* 0x000000ff0500720c */ /* 0x000fe40003f65270 */
[----:B--2---:R-:W-:-:S04]  /*15e70*/  SHF.L.U32 R8, R6, 0x1f, RZ ;  /* 0x0000001f06087819 */ /* 0x004fc800000006ff */
[----:B------:R-:W0:Y:S02]  /*15e80*/  SYNCS.PHASECHK.TRANS64.TRYWAIT P2, [R9+URZ+0x2d8a0], R8 ;  /* 0x02d8a008090075a7 */ /* 0x000e24000804017f */
[----:B0-----:R-:W-:Y:S05]  /*15e90*/  @!P2 BRA `(.L_x_589) ;  /* 0x000000600090a947 */ /* 0x001fea0003800000 */
.L_x_734:
[----:B------:R-:W-:Y:S05]  /*15ea0*/  BSYNC B2 ;  /* 0x0000000000027941 */ /* 0x000fea0003800000 */
.L_x_588:
[----:B------:R-:W-:Y:S04]  /*15eb0*/  BSSY B2, `(.L_x_590) ;  /* 0x0000009000027945 */ /* 0x000fe80003800000 */
[----:B------:R-:W-:Y:S05]  /*15ec0*/  @P3 BRA `(.L_x_591) ;  /* 0x00000000001c3947 */ /* 0x000fea0003800000 */
[----:B------:R-:W1:Y:S02]  /*15ed0*/  S2R R5, SR_TID.X ;  /* 0x0000000000057919 */ /* 0x000e640000002100 */
[----:B-1----:R-:W-:Y:S01]  /*15ee0*/  LOP3.LUT R6, R5, 0x1f, RZ, 0xc0, !PT ;  /* 0x0000001f05067812 */ /* 0x002fe200078ec0ff */
[----:B------:R-:W-:-:S03]  /*15ef0*/  IMAD.MOV.U32 R5, RZ, RZ, 0x6000 ;  /* 0x00006000ff057424 */ /* 0x000fc600078e00ff */
[----:B------:R-:W-:Y:S01]  /*15f00*/  ISETP.NE.AND P2, PT, R6, RZ, PT ;  /* 0x000000ff0600720c */ /* 0x000fe20003f45270 */
[----:B------:R1:W-:-:S12]  /*15f10*/  SYNCS.ARRIVE.TRANS64 RZ, [R9+URZ+0x2d890], R5 ;  /* 0x02d8900509ff79a7 */ /* 0x0003d8000800003f */
[----:B-1----:R-:W-:Y:S05]  /*15f20*/  @!P2 BRA `(.L_x_591) ;  /* 0x000000000004a947 */ /* 0x002fea0003800000 */
[----:B------:R-:W-:Y:S01]  /*15f30*/  BPT.TRAP 0x1 ;  /* 0x000000040000795c */ /* 0x000fe20000300000 */
.L_x_591:
[----:B------:R-:W-:Y:S05]  /*15f40*/  BSYNC B2 ;  /* 0x0000000000027941 */ /* 0x000fea0003800000 */
.L_x_590:
        /* <DEDUP_REMOVED lines=8> */
[----:B------:R-:W-:Y:S01]  /*15fd0*/  VIADD R11, R7, 0x15400 ;  /* 0x00015400070b7836 */ /* 0x000fe20000000000 */
[----:B------:R-:W-:Y:S01]  /*15fe0*/  UMOV UR6, 0x0 ;  /* 0x0000000000067882 */ /* 0x000fe20000000000 */
[----:B------:R-:W-:-:S10]  /*15ff0*/  UMOV UR7, 0x12f00000 ;  /* 0x12f0000000077882 */ /* 0x000fd40000000000 */
.L_x_592:
        /* <DEDUP_REMOVED lines=9> */
[----:B-1----:R-:W-:Y:S05]  /*16090*/  @P2 BRA.U.ANY `(.L_x_592) ;  /* 0xfffffffd00d82947 */ /* 0x002fea000393ffff */
[----:B------:R-:W-:Y:S01]  /*160a0*/  IMAD.MOV.U32 R23, RZ, RZ, 0x20 ;  /* 0x00000020ff177424 */ /* 0x000fe200078e00ff */
[----:B------:R-:W-:Y:S01]  /*160b0*/  PLOP3.LUT P2, PT, PT, PT, PT, 0x80, 0x0 ;  /* 0x000000000000781c */ /* 0x000fe20003f4f070 */
[----:B------:R-:W-:Y:S01]  /*160c0*/  VIADD R11, R7, 0x17400 ;  /* 0x00017400070b7836 */ /* 0x000fe20000000000 */
[----:B------:R-:W-:Y:S01]  /*160d0*/  UMOV UR6, 0x0 ;  /* 0x0000000000067882 */ /* 0x000fe20000000000 */
[----:B------:R-:W-:Y:S01]  /*160e0*/  UMOV UR7, 0x12f00000 ;  /* 0x12f0000000077882 */ /* 0x000fe20000000000 */
[----:B------:R-:W-:-:S15]  /*160f0*/  R2UR UR10, R23 ;  /* 0x00000000170a72ca */ /* 0x000fde00000e0000 */
.L_x_593:
        /* <DEDUP_REMOVED lines=16> */
.L_x_594:
        /* <DEDUP_REMOVED lines=10> */
[----:B------:R-:W1:Y:S01]  /*162a0*/  SYNCS.PHASECHK.TRANS64.TRYWAIT P2, [R9+URZ+0x2d8c0], R8 ;  /* 0x02d8c008090075a7 */ /* 0x000e62000804017f */
[----:B------:R-:W-:Y:S04]  /*162b0*/  BSSY B2, `(.L_x_595) ;  /* 0x0000002000027945 */ /* 0x000fe80003800000 */
[----:B-1----:R-:W-:Y:S05]  /*162c0*/  @!P2 BRA `(.L_x_596) ;  /* 0x0000005c0098a947 */ /* 0x002fea0003800000 */
.L_x_735:
[----:B------:R-:W-:Y:S05]  /*162d0*/  BSYNC B2 ;  /* 0x0000000000027941 */ /* 0x000fea0003800000 */
.L_x_595:
[----:B------:R-:W-:Y:S01]  /*162e0*/  BSSY B2, `(.L_x_597) ;  /* 0x000000b000027945 */ /* 0x000fe20003800000 */
[----:B------:R-:W-:Y:S02]  /*162f0*/  IMAD.MOV.U32 R12, RZ, RZ, 0x0 ;  /* 0x00000000ff0c7424 */ /* 0x000fe400078e00ff */
[----:B------:R-:W-:Y:S01]  /*16300*/  IMAD.MOV.U32 R13, RZ, RZ, 0x12f00000 ;  /* 0x12f00000ff0d7424 */ /* 0x000fe200078e00ff */
[----:B------:R-:W-:Y:S06]  /*16310*/  @P3 BRA `(.L_x_598) ;  /* 0x00000000001c3947 */ /* 0x000fec0003800000 */
[----:B------:R-:W2:Y:S02]  /*16320*/  S2R R5, SR_TID.X ;  /* 0x0000000000057919 */ /* 0x000ea40000002100 */
[----:B--2---:R-:W-:Y:S01]  /*16330*/  LOP3.LUT R11, R5, 0x1f, RZ, 0xc0, !PT ;  /* 0x0000001f050b7812 */ /* 0x004fe200078ec0ff */
[----:B------:R-:W-:-:S03]  /*16340*/  IMAD.MOV.U32 R5, RZ, RZ, 0x6000 ;  /* 0x00006000ff057424 */ /* 0x000fc600078e00ff */
[----:B------:R-:W-:Y:S01]  /*16350*/  ISETP.NE.AND P2, PT, R11, RZ, PT ;  /* 0x000000ff0b00720c */ /* 0x000fe20003f45270 */
[----:B------:R2:W-:-:S12]  /*16360*/  SYNCS.ARRIVE.TRANS64 RZ, [R9+URZ+0x2d8b0], R5 ;  /* 0x02d8b00509ff79a7 */ /* 0x0005d8000800003f */
[----:B--2---:R-:W-:Y:S05]  /*16370*/  @!P2 BRA `(.L_x_598) ;  /* 0x000000000004a947 */ /* 0x004fea0003800000 */
[----:B------:R-:W-:Y:S01]  /*16380*/  BPT.TRAP 0x1 ;  /* 0x000000040000795c */ /* 0x000fe20000300000 */
.L_x_598:
[----:B------:R-:W-:Y:S05]  /*16390*/  BSYNC B2 ;  /* 0x0000000000027941 */ /* 0x000fea0003800000 */
.L_x_597:
[----:B------:R-:W-:Y:S01]  /*163a0*/  R2UR UR10, R14 ;  /* 0x000000000e0a72ca */ /* 0x000fe200000e0000 */
[----:B------:R-:W-:Y:S01]  /*163b0*/  UIADD3 UR4, UP0, UR40, 0x670, URZ ;  /* 0x0000067028047890 */ /* 0x000fe2000ff1e03f */
[----:B------:R-:W-:Y:S01]  /*163c0*/  R2UR UR6, R12 ;  /* 0x000000000c0672ca */ /* 0x000fe200000e0000 */
[----:B01----:R-:W-:Y:S01]  /*163d0*/  VIADD R9, R9, 0x2d8b0 ;  /* 0x0002d8b009097836 */ /* 0x003fe20000000000 */
[----:B------:R-:W-:Y:S01]  /*163e0*/  R2UR UR7, R13 ;  /* 0x000000000d0772ca */ /* 0x000fe200000e0000 */
[----:B------:R-:W-:Y:S01]  /*163f0*/  VIADD R5, R7, 0x400 ;  /* 0x0000040007057836 */ /* 0x000fe20000000000 */
[----:B------:R-:W-:Y:S01]  /*16400*/  PLOP3.LUT P2, PT, PT, PT, PT, 0x80, 0x0 ;  /* 0x000000000000781c */ /* 0x000fe20003f4f070 */
[----:B------:R-:W-:-:S12]  /*16410*/  UIADD3.X UR5, URZ, UR41, URZ, UP0, !UPT ;  /* 0x000000293f057290 */ /* 0x000fd800087fe43f */
.L_x_599:
        /* <DEDUP_REMOVED lines=15> */
.L_x_600:
        /* <DEDUP_REMOVED lines=15> */
.L_x_601:
        /* <DEDUP_REMOVED lines=10> */
.L_x_587:
[----:B------:R-:W-:Y:S05]  /*166a0*/  BSYNC B1 ;  /* 0x0000000000017941 */ /* 0x000fea0003800000 */
.L_x_586:
[----:B------:R-:W2:Y:S01]  /*166b0*/  LDL.LU R8, [R1+0x4] ;  /* 0x0000040001087983 */ /* 0x000ea20000300800 */
[----:B------:R-:W-:Y:S01]  /*166c0*/  VIADD R29, R29, 0x1 ;  /* 0x000000011d1d7836 */ /* 0x000fe20000000000 */
[C---:B------:R-:W-:Y:S01]  /*166d0*/  ISETP.GT.AND P3, PT, R10.reuse, R3, PT ;  /* 0x000000030a00720c */ /* 0x040fe20003f64270 */
[----:B------:R-:W-:-:S03]  /*166e0*/  VIADD R10, R10, 0xffffffff ;  /* 0xffffffff0a0a7836 */ /* 0x000fc60000000000 */
[----:B------:R-:W-:-:S04]  /*166f0*/  ISETP.NE.AND P2, PT, R29, 0x2, PT ;  /* 0x000000021d00780c */ /* 0x000fc80003f45270 */
[----:B------:R-:W-:Y:S02]  /*16700*/  SEL R5, RZ, 0x1, P2 ;  /* 0x00000001ff057807 */ /* 0x000fe40001000000 */
[----:B------:R-:W-:Y:S02]  /*16710*/  SEL R29, R29, RZ, P2 ;  /* 0x000000ff1d1d7207 */ /* 0x000fe40001000000 */
[----:B--2---:R-:W-:-:S05]  /*16720*/  LOP3.LUT R8, R8, R5, RZ, 0x3c, !PT ;  /* 0x0000000508087212 */ /* 0x004fca00078e3cff */
[----:B------:R2:W-:Y:S01]  /*16730*/  STL [R1+0x4], R8 ;  /* 0x0000040801007387 */ /* 0x0005e20000100800 */
[----:B------:R-:W-:Y:S05]  /*16740*/  @P3 BRA `(.L_x_602) ;  /* 0xfffffff400a43947 */ /* 0x000fea000383ffff */
.L_x_564:
[----:B------:R-:W-:Y:S05]  /*16750*/  BSYNC B0 ;  /* 0x0000000000007941 */ /* 0x000fea0003800000 */
.L_x_563:
[----:B------:R-:W-:Y:S05]  /*16760*/  @!P0 WARPSYNC.ALL ;  /* 0x0000000000008948 */ /* 0x000fea0003800000 */
[----:B------:R-:W-:Y:S01]  /*16770*/  @!P0 BAR.SYNC.DEFER_BLOCKING 0xc, 0x200 ;  /* 0x0308000000008b1d */ /* 0x000fe20000010000 */
[----:B------:R-:W-:-:S05]  /*16780*/  IMAD.MOV.U32 R0, RZ, RZ, RZ ;  /* 0x000000ffff007224 */ /* 0x000fca00078e00ff */
[----:B------:R-:W-:Y:S04]  /*16790*/  BSSY B0, `(.L_x_603) ;  /* 0x000001e000007945 */ /* 0x000fe80003800000 */
[----:B------:R-:W-:Y:S05]  /*167a0*/  @!P1 BRA `(.L_x_604) ;  /* 0x0000000000709947 */ /* 0x000fea0003800000 */
[----:B------:R-:W-:-:S13]  /*167b0*/  ISETP.NE.AND P0, PT, R4, RZ, PT ;  /* 0x000000ff0400720c */ /* 0x000fda0003f05270 */
[----:B------:R-:W3:Y:S02]  /*167c0*/  @!P0 LDC R4, c[0x0][0x9f0] ;  /* 0x00027c00ff048b82 */ /* 0x000ee40000000800 */
[-C--:B---3--:R-:W-:Y:S02]  /*167d0*/  IABS R0, R4.reuse ;  /* 0x0000000400007213 */ /* 0x088fe40000000000 */
[----:B0-----:R-:W-:Y:S02]  /*167e0*/  IABS R6, R4 ;  /* 0x0000000400067213 */ /* 0x001fe40000000000 */
[----:B------:R-:W0:Y:S03]  /*167f0*/  I2F.RP R2, R0 ;  /* 0x0000000000027306 */ /* 0x000e260000209400 */
[----:B------:R-:W-:-:S05]  /*16800*/  IMAD.MOV R6, RZ, RZ, -R6 ;  /* 0x000000ffff067224 */ /* 0x000fca00078e0a06 */
[----:B0-----:R-:W0:Y:S02]  /*16810*/  MUFU.RCP R2, R2 ;  /* 0x0000000200027308 */ /* 0x001e240000001000 */
[----:B0-----:R-:W-:-:S06]  /*16820*/  VIADD R2, R2, 0xffffffe ;  /* 0x0ffffffe02027836 */ /* 0x001fcc0000000000 */
[----:B------:R-:W0:Y:S02]  /*16830*/  F2I.FTZ.U32.TRUNC.NTZ R3, R2 ;  /* 0x0000000200037305 */ /* 0x000e24000021f000 */
[----:B0-----:R-:W-:-:S04]  /*16840*/  IMAD.MOV R2, RZ, RZ, -R3 ;  /* 0x000000ffff027224 */ /* 0x001fc800078e0a03 */
[----:B------:R-:W-:Y:S02]  /*16850*/  IMAD R5, R2, R0, RZ ;  /* 0x0000000002057224 */ /* 0x000fe400078e02ff */
[----:B------:R-:W-:-:S04]  /*16860*/  IMAD.MOV.U32 R2, RZ, RZ, RZ ;  /* 0x000000ffff027224 */ /* 0x000fc800078e00ff */
[----:B------:R-:W-:Y:S01]  /*16870*/  IMAD.HI.U32 R2, R3, R5, R2 ;  /* 0x0000000503027227 */ /* 0x000fe200078e0002 */
[----:B------:R-:W-:-:S04]  /*16880*/  IADD3 R5, R20, -0x1, R4 ;  /* 0xffffffff14057810 */ /* 0x000fc80007ffe004 */
[----:B------:R-:W-:Y:S02]  /*16890*/  IABS R3, R5 ;  /* 0x0000000500037213 */ /* 0x000fe40000000000 */
[----:B------:R-:W-:-:S03]  /*168a0*/  LOP3.LUT R5, R5, R4, RZ, 0x3c, !PT ;  /* 0x0000000405057212 */ /* 0x000fc600078e3cff */
[----:B------:R-:W-:Y:S01]  /*168b0*/  IMAD.HI.U32 R2, R2, R3, RZ ;  /* 0x0000000302027227 */ /* 0x000fe200078e00ff */
[----:B------:R-:W-:-:S03]  /*168c0*/  ISETP.GE.AND P2, PT, R5, RZ, PT ;  /* 0x000000ff0500720c */ /* 0x000fc60003f46270 */
        /* <DEDUP_REMOVED lines=10> */
.L_x_604:
[----:B------:R-:W-:Y:S05]  /*16970*/  BSYNC B0 ;  /* 0x0000000000007941 */ /* 0x000fea0003800000 */
.L_x_603:
[-C--:B------:R-:W-:Y:S01]  /*16980*/  IMAD R2, R21, R0.reuse, RZ ;  /* 0x0000000015027224 */ /* 0x080fe200078e02ff */
[----:B------:R-:W-:Y:S04]  /*16990*/  BSSY B7, `(.L_x_605) ;  /* 0x0000347000077945 */ /* 0x000fe80003800000 */
[----:B------:R-:W-:Y:S01]  /*169a0*/  VIADDMNMX R26, R2, R0, R20, PT ;  /* 0x00000000021a7246 */ /* 0x000fe20003800114 */
[----:B------:R3:W-:Y:S03]  /*169b0*/  STL [R1+0x24], R2 ;  /* 0x0000240201007387 */ /* 0x0007e60000100800 */
[----:B------:R-:W-:Y:S01]  /*169c0*/  ISETP.GT.AND P0, PT, R26, R2, PT ;  /* 0x000000021a00720c */ /* 0x000fe20003f04270 */
[----:B------:R3:W-:-:S12]  /*169d0*/  STL [R1+0x40], R26 ;  /* 0x0000401a01007387 */ /* 0x0007d80000100800 */
[----:B---3--:R-:W-:Y:S05]  /*169e0*/  @P0 BRA `(.L_x_606) ;  /* 0x0000000000440947 */ /* 0x008fea0003800000 */
[----:B------:R-:W3:Y:S02]  /*169f0*/  S2R R2, SR_TID.X ;  /* 0x0000000000027919 */ /* 0x000ee40000002100 */
[----:B---3--:R-:W-:-:S04]  /*16a00*/  LOP3.LUT R2, R2, 0x7f, RZ, 0xc0, !PT ;  /* 0x0000007f02027812 */ /* 0x008fc800078ec0ff */
[----:B------:R-:W-:-:S13]  /*16a10*/  ISETP.NE.AND P0, PT, R2, RZ, PT ;  /* 0x000000ff0200720c */ /* 0x000fda0003f05270 */
[----:B------:R-:W-:Y:S05]  /*16a20*/  @P0 BRA `(.L_x_607) ;  /* 0x0000003000f40947 */ /* 0x000fea0003800000 */
[----:B------:R-:W3:Y:S01]  /*16a30*/  S2R R5, SR_LANEID ;  /* 0x0000000000057919 */ /* 0x000ee20000000000 */
[----:B------:R-:W-:Y:S01]  /*16a40*/  VOTEU.ANY UR4, UPT, PT ;  /* 0x0000000000047886 */ /* 0x000fe200038e0100 */
[----:B------:R-:W4:Y:S01]  /*16a50*/  LDC.64 R2, c[0x0][0xc60] ;  /* 0x00031800ff027b82 */ /* 0x000f220000000a00 */
[----:B------:R-:W3:Y:S02]  /*16a60*/  FLO.U32 R0, UR4 ;  /* 0x0000000400007d00 */ /* 0x000ee400080e0000 */
[----:B---3--:R-:W-:-:S06]  /*16a70*/  ISETP.EQ.U32.AND P0, PT, R0, R5, PT ;  /* 0x000000050000720c */ /* 0x008fcc0003f02070 */
[----:B------:R-:W4:Y:S07]  /*16a80*/  POPC R5, UR4 ;  /* 0x0000000400057d09 */ /* 0x000f2e0008000000 */
[----:B----4-:R-:W3:Y:S01]  /*16a90*/  @P0 ATOMG.E.ADD.STRONG.GPU PT, R3, desc[UR42][R2.64], R5 ;  /* 0x00000005020309a8 */ /* 0x010ee200081ee1ea */
[----:B------:R-:W4:Y:S02]  /*16aa0*/  S2R R4, SR_LTMASK ;  /* 0x0000000000047919 */ /* 0x000f240000003900 */
[----:B----4-:R-:W-:-:S04]  /*16ab0*/  LOP3.LUT R4, R4, UR4, RZ, 0xc0, !PT ;  /* 0x0000000404047c12 */ /* 0x010fc8000f8ec0ff */
[----:B------:R-:W4:Y:S01]  /*16ac0*/  POPC R7, R4 ;  /* 0x0000000400077309 */ /* 0x000f220000000000 */
[----:B---3--:R-:W4:Y:S02]  /*16ad0*/  SHFL.IDX PT, R0, R3, R0, 0x1f ;  /* 0x00001f0003007589 */ /* 0x008f2400000e0000 */
[----:B----4-:R-:W-:Y:S01]  /*16ae0*/  IADD3 R24, R0, UR37, R7 ;  /* 0x0000002500187c10 */ /* 0x010fe2000fffe007 */
[----:B------:R-:W-:Y:S06]  /*16af0*/  BRA `(.L_x_607) ;  /* 0x0000003000c07947 */ /* 0x000fec0003800000 */
.L_x_606:
        /* <DEDUP_REMOVED lines=9> */
[----:B------:R-:W3:Y:S01]  /*16b90*/  LDC.64 R2, c[0x4][R2] ;  /* 0x0100000002027b82 */ /* 0x000ee20000000a00 */
[----:B------:R-:W-:Y:S02]  /*16ba0*/  IMAD.U32 R5, RZ, RZ, UR7 ;  /* 0x00000007ff057e24 */ /* 0x000fe4000f8e00ff */
[----:B0-----:R-:W-:Y:S02]  /*16bb0*/  IMAD.U32 R6, RZ, RZ, UR8 ;  /* 0x00000008ff067e24 */ /* 0x001fe4000f8e00ff */
[----:B------:R-:W-:-:S02]  /*16bc0*/  IMAD.U32 R7, RZ, RZ, UR9 ;  /* 0x00000009ff077e24 */ /* 0x000fc4000f8e00ff */
[----:B------:R-:W-:Y:S02]  /*16bd0*/  IMAD.U32 R10, RZ, RZ, UR4 ;  /* 0x00000004ff0a7e24 */ /* 0x000fe4000f8e00ff */
[----:B------:R-:W-:Y:S02]  /*16be0*/  IMAD.U32 R11, RZ, RZ, UR5 ;  /* 0x00000005ff0b7e24 */ /* 0x000fe4000f8e00ff */
[----:B--2---:R-:W-:Y:S02]  /*16bf0*/  IMAD.MOV.U32 R8, RZ, RZ, 0x70 ;  /* 0x00000070ff087424 */ /* 0x004fe400078e00ff */
[----:B------:R-:W-:Y:S02]  /*16c00*/  IMAD.MOV.U32 R12, RZ, RZ, 0x1 ;  /* 0x00000001ff0c7424 */ /* 0x000fe400078e00ff */
[----:B------:R-:W-:-:S07]  /*16c10*/  IMAD.MOV.U32 R13, RZ, RZ, RZ ;  /* 0x000000ffff0d7224 */ /* 0x000fce00078e00ff */
[----:B------:R-:W-:-:S07]  /*16c20*/  LEPC R20, `(.L_x_609) ;  /* 0x000000001014794e */ /* 0x000fce0000000000 */
[----:B-1-3--:R-:W-:Y:S05]  /*16c30*/  CALL.ABS.NOINC R2 ;  /* 0x0000000002007343 */ /* 0x00afea0003c00000 */
.L_x_609:
[----:B------:R-:W-:Y:S05]  /*16c40*/  BSYNC B6 ;  /* 0x0000000000067941 */ /* 0x000fea0003800000 */
.L_x_608:
        /* <DEDUP_REMOVED lines=8> */
[----:B------:R3:W4:Y:S01]  /*16cd0*/  LDC.64 R2, c[0x4][R23] ;  /* 0x0100000017027b82 */ /* 0x0007220000000a00 */
[----:B------:R-:W-:Y:S02]  /*16ce0*/  IMAD.U32 R4, RZ, RZ, UR6 ;  /* 0x00000006ff047e24 */ /* 0x000fe4000f8e00ff */
[----:B------:R-:W-:Y:S02]  /*16cf0*/  IMAD.U32 R5, RZ, RZ, UR7 ;  /* 0x00000007ff057e24 */ /* 0x000fe4000f8e00ff */
[----:B0-----:R-:W-:Y:S02]  /*16d00*/  IMAD.U32 R6, RZ, RZ, UR8 ;  /* 0x00000008ff067e24 */ /* 0x001fe4000f8e00ff */
[----:B------:R-:W-:-:S02]  /*16d10*/  IMAD.U32 R7, RZ, RZ, UR9 ;  /* 0x00000009ff077e24 */ /* 0x000fc4000f8e00ff */
[----:B------:R-:W-:Y:S02]  /*16d20*/  IMAD.U32 R10, RZ, RZ, UR4 ;  /* 0x00000004ff0a7e24 */ /* 0x000fe4000f8e00ff */
[----:B------:R-:W-:Y:S02]  /*16d30*/  IMAD.U32 R11, RZ, RZ, UR5 ;  /* 0x00000005ff0b7e24 */ /* 0x000fe4000f8e00ff */
[----:B--2---:R-:W-:Y:S02]  /*16d40*/  IMAD.MOV.U32 R8, RZ, RZ, 0x70 ;  /* 0x00000070ff087424 */ /* 0x004fe400078e00ff */
[----:B------:R-:W-:Y:S02]  /*16d50*/  IMAD.MOV.U32 R12, RZ, RZ, 0x1 ;  /* 0x00000001ff0c7424 */ /* 0x000fe400078e00ff */
[----:B---3--:R-:W-:-:S07]  /*16d60*/  IMAD.MOV.U32 R13, RZ, RZ, RZ ;  /* 0x000000ffff0d7224 */ /* 0x008fce00078e00ff */
[----:B------:R-:W-:-:S07]  /*16d70*/  LEPC R20, `(.L_x_612) ;  /* 0x000000001014794e */ /* 0x000fce0000000000 */
[----:B-1--4-:R-:W-:Y:S05]  /*16d80*/  CALL.ABS.NOINC R2 ;  /* 0x0000000002007343 */ /* 0x012fea0003c00000 */
.L_x_612:
        /* <DEDUP_REMOVED lines=15> */
.L_x_611:
[----:B------:R-:W-:Y:S05]  /*16e80*/  BSYNC B6 ;  /* 0x0000000000067941 */ /* 0x000fea0003800000 */
.L_x_610:
[----:B------:R-:W3:Y:S01]  /*16e90*/  LDL R20, [R1+0xc] ;  /* 0x00000c0001147983 */ /* 0x000ee20000100800 */
[----:B------:R-:W-:Y:S01]  /*16ea0*/  ULDC.64 UR4, c[0x0][0x9f8] ;  /* 0x00027e0000047ab9 */ /* 0x000fe20000000a00 */
[----:B------:R-:W-:Y:S01]  /*16eb0*/  IMAD.MOV.U32 R23, RZ, RZ, R26 ;  /* 0x000000ffff177224 */ /* 0x000fe200078e001a */
[----:B------:R-:W-:Y:S01]  /*16ec0*/  ISETP.NE.U32.AND P0, PT, RZ, UR4, PT ;  /* 0x00000004ff007c0c */ /* 0x000fe2000bf05070 */
[----:B------:R-:W4:Y:S01]  /*16ed0*/  LDL R26, [R1+0x20] ;  /* 0x00002000011a7983 */ /* 0x000f220000100800 */
[----:B------:R-:W0:Y:S02]  /*16ee0*/  LDC R5, c[0x0][0x430] ;  /* 0x00010c00ff057b82 */ /* 0x000e240000000800 */
[----:B------:R-:W-:Y:S01]  /*16ef0*/  ISETP.NE.AND.EX P0, PT, RZ, UR5, PT, P0 ;  /* 0x00000005ff007c0c */ /* 0x000fe2000bf05300 */
[----:B------:R-:W2:-:S12]  /*16f00*/  LDL R21, [R1+0x28] ;  /* 0x0000280001157983 */ /* 0x000e980000100800 */
[----:B------:R-:W-:Y:S01]  /*16f10*/  @P0 IADD3 R2, P1, R18, UR4, RZ ;  /* 0x0000000412020c10 */ /* 0x000fe2000ff3e0ff */
[----:B------:R-:W1:Y:S01]  /*16f20*/  S2R R4, SR_TID.X ;  /* 0x0000000000047919 */ /* 0x000e620000002100 */
[----:B------:R-:W1:Y:S02]  /*16f30*/  S2R R0, SR_TID.X ;  /* 0x0000000000007919 */ /* 0x000e640000002100 */
[----:B------:R-:W-:Y:S01]  /*16f40*/  @P0 IADD3.X R3, R22, UR5, RZ, P1, !PT ;  /* 0x0000000516030c10 */ /* 0x000fe20008ffe4ff */
[----:B------:R-:W-:Y:S01]  /*16f50*/  VIADD R23, R23, 0xffffffff ;  /* 0xffffffff17177836 */ /* 0x000fe20000000000 */
[----:B------:R-:W-:Y:S01]  /*16f60*/  ULDC UR4, c[0x0][0x2f4] ;  /* 0x0000bd0000047ab9 */ /* 0x000fe20000000800 */
[----:B0-----:R-:W-:Y:S02]  /*16f70*/  ISETP.NE.AND P1, PT, R5, 0x1, PT ;  /* 0x000000010500780c */ /* 0x001fe40003f25270 */
[----:B---3--:R0:W3:Y:S01]  /*16f80*/  @P0 LDG.E R20, desc[UR42][R2.64] ;  /* 0x0000002a02140981 */ /* 0x0080e2000c1e1900 */
[----:B-1----:R-:W-:Y:S01]  /*16f90*/  IMAD.SHL.U32 R4, R4, 0x20, RZ ;  /* 0x0000002004047824 */ /* 0x002fe200078e00ff */
[----:B------:R-:W-:-:S09]  /*16fa0*/  LOP3.LUT R0, R0, 0x7f, RZ, 0xc0, !PT ;  /* 0x0000007f00007812 */ /* 0x000fd200078ec0ff */
[----:B0-----:R-:W0:Y:S01]  /*16fb0*/  @P1 LDC R2, c[0x0][0x434] ;  /* 0x00010d00ff021b82 */ /* 0x001e220000000800 */
[----:B------:R-:W-:Y:S01]  /*16fc0*/  IMAD.SHL.U32 R10, R23, 0x80, RZ ;  /* 0x00000080170a7824 */ /* 0x000fe200078e00ff */
[----:B------:R-:W-:Y:S02]  /*16fd0*/  SHF.R.U32.HI R0, RZ, 0x2, R0 ;  /* 0x00000002ff007819 */ /* 0x000fe40000011600 */
[----:B------:R-:W-:-:S04]  /*16fe0*/  LOP3.LUT R4, R4, 0x60, RZ, 0xc0, !PT ;  /* 0x0000006004047812 */ /* 0x000fc800078ec0ff */
[----:B------:R-:W1:Y:S01]  /*16ff0*/  @P1 LDC R3, c[0x0][0x438] ;  /* 0x00010e00ff031b82 */ /* 0x000e620000000800 */
[----:B------:R-:W-:Y:S01]  /*17000*/  LOP3.LUT R0, R10, R0, R4, 0xfe, !PT ;  /* 0x000000000a007212 */ /* 0x000fe200078efe04 */
[----:B------:R-:W4:Y:S01]  /*17010*/  S2R R11, SR_TID.X ;  /* 0x00000000000b7919 */ /* 0x000f220000002100 */
[----:B------:R-:W-:Y:S01]  /*17020*/  LOP3.LUT R19, R19, 0xfffffff7, RZ, 0xc0, !PT ;  /* 0xfffffff713137812 */ /* 0x000fe200078ec0ff */
[----:B----4-:R-:W-:-:S05]  /*17030*/  IMAD.SHL.U32 R11, R11, 0x8, RZ ;  /* 0x000000080b0b7824 */ /* 0x010fca00078e00ff */
[----:B------:R-:W-:-:S04]  /*17040*/  LOP3.LUT R11, R11, 0x18, RZ, 0xc0, !PT ;  /* 0x000000180b0b7812 */ /* 0x000fc800078ec0ff */
[----:B------:R-:W-:Y:S01]  /*17050*/  LOP3.LUT R12, R11, 0x20, RZ, 0xfc, !PT ;  /* 0x000000200b0c7812 */ /* 0x000fe200078efcff */
[----:B------:R-:W-:Y:S01]  /*17060*/  UMOV UR5, 0xffffffff ;  /* 0xffffffff00057882 */ /* 0x000fe20000000000 */
[----:B---3--:R-:W-:Y:S01]  /*17070*/  @P0 STL [R1+0xc], R20 ;  /* 0x00000c1401000387 */ /* 0x008fe20000100800 */
[C---:B------:R-:W-:Y:S01]  /*17080*/  ISETP.GE.AND P0, PT, R0.reuse, R26, PT ;  /* 0x0000001a0000720c */ /* 0x040fe20003f06270 */
[----:B--2---:R-:W-:-:S04]  /*17090*/  IMAD.IADD R0, R0, 0x1, R21 ;  /* 0x0000000100007824 */ /* 0x004fc800078e0215 */
[----:B0-----:R-:W-:-:S04]  /*170a0*/  @P1 IMAD.HI.U32 R2, R0, R2, RZ ;  /* 0x0000000200021227 */ /* 0x001fc800078e00ff */
[----:B------:R-:W-:Y:S01]  /*170b0*/  IMAD.MOV.U32 R6, RZ, RZ, R0 ;  /* 0x000000ffff067224 */ /* 0x000fe200078e0000 */
[----:B-1----:R-:W-:-:S03]  /*170c0*/  @P1 SHF.R.U32.HI R6, RZ, R3, R2 ;  /* 0x00000003ff061219 */ /* 0x002fc60000011602 */
[----:B------:R-:W0:Y:S01]  /*170d0*/  @!P0 LDC.64 R2, c[0x0][0x428] ;  /* 0x00010a00ff028b82 */ /* 0x000e220000000a00 */
[----:B------:R-:W-:Y:S01]  /*170e0*/  SHF.R.S32.HI R8, RZ, 0x1f, R20 ;  /* 0x0000001fff087819 */ /* 0x000fe20000011414 */
[--C-:B------:R-:W-:Y:S01]  /*170f0*/  IMAD.MOV R4, RZ, RZ, -R6.reuse ;  /* 0x000000ffff047224 */ /* 0x100fe200078e0a06 */
[----:B------:R-:W-:-:S03]  /*17100*/  @!P0 SHF.R.S32.HI R7, RZ, 0x1f, R6 ;  /* 0x0000001fff078819 */ /* 0x000fc60000011406 */
[----:B------:R-:W-:Y:S02]  /*17110*/  IMAD R4, R5, R4, R0 ;  /* 0x0000000405047224 */ /* 0x000fe400078e0200 */
[-C--:B0-----:R-:W-:Y:S02]  /*17120*/  @!P0 IMAD R0, R8, R2.reuse, RZ ;  /* 0x0000000208008224 */ /* 0x081fe400078e02ff */
[----:B------:R-:W-:-:S04]  /*17130*/  @!P0 IMAD.WIDE.U32 R6, R20, R2, R6 ;  /* 0x0000000214068225 */ /* 0x000fc800078e0006 */
[----:B------:R-:W-:Y:S02]  /*17140*/  @!P0 IMAD R0, R20, R3, R0 ;  /* 0x0000000314008224 */ /* 0x000fe400078e0200 */
[----:B------:R-:W0:Y:S01]  /*17150*/  @!P0 LDC.64 R2, c[0x0][0x418] ;  /* 0x00010600ff028b82 */ /* 0x000e220000000a00 */
[----:B------:R-:W-:Y:S01]  /*17160*/  IMAD.U32 R5, RZ, RZ, UR38 ;  /* 0x00000026ff057e24 */ /* 0x000fe2000f8e00ff */
[----:B------:R0:W-:Y:S01]  /*17170*/  STL [R1+0x2c], R8 ;  /* 0x00002c0801007387 */ /* 0x0001e20000100800 */
[----:B------:R-:W-:-:S03]  /*17180*/  @!P0 IMAD.IADD R0, R7, 0x1, R0 ;  /* 0x0000000107008824 */ /* 0x000fc600078e0200 */
[----:B------:R-:W-:Y:S02]  /*17190*/  ISETP.NE.AND P2, PT, R5, 0x3, PT ;  /* 0x000000030500780c */ /* 0x000fe40003f45270 */
[----:B0-----:R-:W-:Y:S01]  /*171a0*/  @!P0 LEA R8, P1, R6, R2, 0x2 ;  /* 0x0000000206088211 */ /* 0x001fe200078210ff */
[----:B------:R-:W-:-:S03]  /*171b0*/  IMAD.MOV.U32 R2, RZ, RZ, RZ ;  /* 0x000000ffff027224 */ /* 0x000fc600078e00ff */
[----:B------:R-:W-:-:S05]  /*171c0*/  @!P0 LEA.HI.X R9, R6, R3, R0, 0x2, P1 ;  /* 0x0000000306098211 */ /* 0x000fca00008f1400 */
[----:B------:R0:W5:Y:S01]  /*171d0*/  @!P0 LDG.E R2, desc[UR42][R8.64] ;  /* 0x0000002a08028981 */ /* 0x000162000c1e1900 */
[----:B------:R-:W-:Y:S02]  /*171e0*/  ISETP.GE.AND P0, PT, R11, UR4, PT ;  /* 0x000000040b007c0c */ /* 0x000fe4000bf06270 */
[----:B------:R-:W-:-:S04]  /*171f0*/  @P2 LOP3.LUT R19, R19, 0x8, RZ, 0xfc, !PT ;  /* 0x0000000813132812 */ /* 0x000fc800078efcff */
        /* <DEDUP_REMOVED lines=10> */
.L_x_738:
[----:B------:R-:W-:Y:S05]  /*172a0*/  @!P2 BRA `(.L_x_614) ;  /* 0x000000000004a947 */ /* 0x000fea0003800000 */
[----:B------:R-:W-:Y:S01]  /*172b0*/  BPT.TRAP 0x1 ;  /* 0x000000040000795c */ /* 0x000fe20000300000 */
.L_x_614:
[----:B------:R-:W2:Y:S01]  /*172c0*/  LDL R5, [R1] ;  /* 0x0000000001057983 */ /* 0x000ea20000100800 */
[----:B------:R-:W-:Y:S01]  /*172d0*/  SHF.R.S32.HI R3, RZ, 0x1f, R4 ;  /* 0x0000001fff037819 */ /* 0x000fe20000011404 */
[----:B------:R-:W-:Y:S01]  /*172e0*/  ULDC.64 UR4, c[0x0][0x328] ;  /* 0x0000ca0000047ab9 */ /* 0x000fe20000000a00 */
[----:B-----5:R-:W-:Y:S01]  /*172f0*/  SHF.R.S32.HI R8, RZ, 0x1f, R2 ;  /* 0x0000001fff087819 */ /* 0x020fe20000011402 */
[----:B------:R-:W-:Y:S01]  /*17300*/  IMAD.WIDE.U32 R6, R4, UR4, RZ ;  /* 0x0000000404067c25 */ /* 0x000fe2000f8e00ff */
[----:B------:R-:W-:Y:S01]  /*17310*/  ULDC.64 UR6, c[0x0][0x318] ;  /* 0x0000c60000067ab9 */ /* 0x000fe20000000a00 */
[----:B------:R-:W-:Y:S02]  /*17320*/  BSSY B0, `(.L_x_615) ;  /* 0x0000012000007945 */ /* 0x000fe40003800000 */
[----:B------:R-:W-:-:S04]  /*17330*/  IMAD R0, R3, UR4, RZ ;  /* 0x0000000403007c24 */ /* 0x000fc8000f8e02ff */
        /* <DEDUP_REMOVED lines=8> */
[----:B------:R-:W-:Y:S02]  /*173c0*/  IMAD R0, R28, 0x8, R16 ;  /* 0x000000081c007824 */ /* 0x000fe400078e0210 */
[----:B------:R-:W-:-:S04]  /*173d0*/  IMAD.WIDE.U32 R6, R17, UR4, R6 ;  /* 0x0000000411067c25 */ /* 0x000fc8000f8e0006 */
[----:B------:R-:W-:Y:S01]  /*173e0*/  IMAD R22, R17, UR5, R7 ;  /* 0x0000000511167c24 */ /* 0x000fe2000f8e0207 */
[----:B------:R-:W-:-:S04]  /*173f0*/  LEA R18, P0, R6, UR6, 0x1 ;  /* 0x0000000606127c11 */ /* 0x000fc8000f8008ff */
[----:B------:R-:W-:Y:S02]  /*17400*/  LEA.HI.X R22, R6, UR7, R22, 0x1, P0 ;  /* 0x0000000706167c11 */ /* 0x000fe400080f0c16 */
[----:B--2---:R-:W-:-:S06]  /*17410*/  SHF.L.U32 R5, R5, 0x1f, RZ ;  /* 0x0000001f05057819 */ /* 0x004fcc00000006ff */
[----:B------:R-:W0:Y:S02]  /*17420*/  SYNCS.PHASECHK.TRANS64.TRYWAIT P0, [R0+URZ+0x2d840], R5 ;  /* 0x02d84005000075a7 */ /* 0x000e24000800017f */
[----:B0-----:R-:W-:Y:S05]  /*17430*/  @!P0 BRA `(.L_x_616) ;  /* 0x0000004c00848947 */ /* 0x001fea0003800000 */
.L_x_739:
[----:B------:R-:W-:Y:S05]  /*17440*/  BSYNC B0 ;  /* 0x0000000000007941 */ /* 0x000fea0003800000 */
.L_x_615:
[----:B------:R-:W2:Y:S01]  /*17450*/  LDL R9, [R1+0x10] ;  /* 0x0000100001097983 */ /* 0x000ea20000100800 */
[----:B------:R-:W-:Y:S01]  /*17460*/  ULDC.64 UR4, c[0x0][0x300] ;  /* 0x0000c00000047ab9 */ /* 0x000fe20000000a00 */
[----:B------:R-:W-:Y:S02]  /*17470*/  ULDC.64 UR6, c[0x0][0x2e8] ;  /* 0x0000ba0000067ab9 */ /* 0x000fe40000000a00 */
[----:B------:R-:W3:Y:S01]  /*17480*/  LDL R12, [R1+0x20] ;  /* 0x00002000010c7983 */ /* 0x000ee20000100800 */
[----:B------:R-:W1:Y:S01]  /*17490*/  S2R R6, SR_TID.X ;  /* 0x0000000000067919 */ /* 0x000e620000002100 */
[----:B------:R-:W-:-:S04]  /*174a0*/  IMAD R3, R3, UR4, RZ ;  /* 0x0000000403037c24 */ /* 0x000fc8000f8e02ff */
[C---:B------:R-:W-:Y:S02]  /*174b0*/  IMAD R3, R4.reuse, UR5, R3 ;  /* 0x0000000504037c24 */ /* 0x040fe4000f8e0203 */
[----:B0-----:R-:W-:Y:S01]  /*174c0*/  IMAD.WIDE.U32 R4, R4, UR4, RZ ;  /* 0x0000000404047c25 */ /* 0x001fe2000f8e00ff */
[----:B------:R-:W-:-:S03]  /*174d0*/  ULDC.64 UR4, c[0x0][0x310] ;  /* 0x0000c40000047ab9 */ /* 0x000fc60000000a00 */
[----:B------:R-:W-:Y:S02]  /*174e0*/  IMAD.IADD R5, R5, 0x1, R3 ;  /* 0x0000000105057824 */ /* 0x000fe400078e0203 */
[----:B------:R-:W-:Y:S01]  /*174f0*/  IMAD R8, R8, UR4, RZ ;  /* 0x0000000408087c24 */ /* 0x000fe2000f8e02ff */
[----:B-1----:R-:W-:-:S04]  /*17500*/  LOP3.LUT R6, R6, 0x7f, RZ, 0xc0, !PT ;  /* 0x0000007f06067812 */ /* 0x002fc800078ec0ff */
[----:B------:R-:W-:Y:S02]  /*17510*/  SHF.R.U32.HI R11, RZ, 0x2, R6 ;  /* 0x00000002ff0b7819 */ /* 0x000fe40000011606 */
[----:B------:R-:W0:Y:S01]  /*17520*/  S2R R6, SR_TID.X ;  /* 0x0000000000067919 */ /* 0x000e220000002100 */
[----:B------:R-:W-:-:S04]  /*17530*/  IMAD.WIDE.U32 R4, R2, UR4, R4 ;  /* 0x0000000402047c25 */ /* 0x000fc8000f8e0004 */
[----:B------:R-:W-:Y:S01]  /*17540*/  IMAD R2, R2, UR5, R8 ;  /* 0x0000000502027c24 */ /* 0x000fe2000f8e0208 */
[----:B------:R-:W-:-:S03]  /*17550*/  ULDC.64 UR4, c[0x0][0x308] ;  /* 0x0000c20000047ab9 */ /* 0x000fc60000000a00 */
[----:B------:R-:W-:Y:S02]  /*17560*/  IMAD.IADD R3, R5, 0x1, R2 ;  /* 0x0000000105037824 */ /* 0x000fe400078e0202 */
[----:B------:R-:W-:-:S04]  /*17570*/  IMAD.MOV.U32 R2, RZ, RZ, R4 ;  /* 0x000000ffff027224 */ /* 0x000fc800078e0004 */
[----:B------:R-:W-:Y:S01]  /*17580*/  IMAD.WIDE.U32 R4, R17, UR4, R2 ;  /* 0x0000000411047c25 */ /* 0x000fe2000f8e0002 */
[----:B------:R-:W-:-:S03]  /*17590*/  UMOV UR4, 0xffffffff ;  /* 0xffffffff00047882 */ /* 0x000fc60000000000 */
[----:B------:R-:W-:Y:S01]  /*175a0*/  IMAD R7, R17, UR5, R5 ;  /* 0x0000000511077c24 */ /* 0x000fe2000f8e0205 */
[----:B------:R-:W-:-:S04]  /*175b0*/  LEA R2, P0, R4, UR6, 0x1 ;  /* 0x0000000604027c11 */ /* 0x000fc8000f8008ff */
[----:B------:R-:W-:Y:S02]  /*175c0*/  LEA.HI.X R7, R4, UR7, R7, 0x1, P0 ;  /* 0x0000000704077c11 */ /* 0x000fe400080f0c07 */
[C---:B------:R-:W-:Y:S02]  /*175d0*/  LOP3.LUT P4, RZ, R19.reuse, 0x4, RZ, 0xc0, !PT ;  /* 0x0000000413ff7812 */ /* 0x040fe4000788c0ff */
[C---:B------:R-:W-:Y:S02]  /*175e0*/  LOP3.LUT P3, RZ, R19.reuse, 0x2, RZ, 0xc0, !PT ;  /* 0x0000000213ff7812 */ /* 0x040fe4000786c0ff */
[----:B------:R-:W-:Y:S01]  /*175f0*/  LOP3.LUT P2, RZ, R19, 0x1, RZ, 0xc0, !PT ;  /* 0x0000000113ff7812 */ /* 0x000fe2000784c0ff */
[----:B--2---:R-:W-:Y:S02]  /*17600*/  IMAD R8, R28, 0x3000, R9 ;  /* 0x000030001c087824 */ /* 0x004fe400078e0209 */
[----:B0-----:R-:W-:Y:S01]  /*17610*/  IMAD.SHL.U32 R9, R6, 0x8, RZ ;  /* 0x0000000806097824 */ /* 0x001fe200078e00ff */
[----:B---3--:R-:W-:-:S04]  /*17620*/  IADD3 R3, -R11, R12, -R10 ;  /* 0x0000000c0b037210 */ /* 0x008fc80007ffe90a */
[----:B------:R-:W-:Y:S02]  /*17630*/  LOP3.LUT R9, R9, 0x18, RZ, 0xc0, !PT ;  /* 0x0000001809097812 */ /* 0x000fe400078ec0ff */
[----:B------:R-:W-:Y:S01]  /*17640*/  ISETP.GE.AND P0, PT, R3, 0x1, PT ;  /* 0x000000010300780c */ /* 0x000fe20003f06270 */
[----:B------:R-:W-:-:S12]  /*17650*/  BRA.DIV UR4, `(.L_x_617) ;  /* 0x0000004e04107947 */ /* 0x000fd8000b800000 */
[----:B------:R-:W0:Y:S04]  /*17660*/  SHFL.IDX PT, R4, R2, RZ, 0x1c1f ;  /* 0x001c1fff02047589 */ /* 0x000e2800000e0000 */
[----:B------:R-:W1:Y:S01]  /*17670*/  SHFL.IDX PT, R6, R7, RZ, 0x1c1f ;  /* 0x001c1fff07067589 */ /* 0x000e6200000e0000 */
[----:B0-----:R-:W-:-:S05]  /*17680*/  @P0 LEA R5, P1, R9, R4, 0x1 ;  /* 0x0000000409050211 */ /* 0x001fca00078208ff */
[----:B-1----:R-:W-:Y:S01]  /*17690*/  @P0 IMAD.X R4, RZ, RZ, R6, P1 ;  /* 0x000000ffff040224 */ /* 0x002fe200008e0606 */
[----:B------:R-:W-:Y:S01]  /*176a0*/  ISETP.GE.AND P1, PT, R3, 0x21, PT ;  /* 0x000000210300780c */ /* 0x000fe20003f26270 */
[----:B------:R-:W-:-:S03]  /*176b0*/  @P0 IMAD R6, R8, 0x2, R16 ;  /* 0x0000000208060824 */ /* 0x000fc600078e0210 */
[----:B------:R-:W-:-:S04]  /*176c0*/  @P0 LOP3.LUT R5, R5, R4, RZ, 0x3c, !PT ;  /* 0x0000000405050212 */ /* 0x000fc800078e3cff */
[----:B------:R-:W-:-:S04]  /*176d0*/  @P0 LOP3.LUT R4, R5, R4, RZ, 0x3c, !PT ;  /* 0x0000000405040212 */ /* 0x000fc800078e3cff */
[----:B------:R-:W-:-:S05]  /*176e0*/  @P0 LOP3.LUT R5, R5, R4, RZ, 0x3c, !PT ;  /* 0x0000000405050212 */ /* 0x000fca00078e3cff */
[----:B------:R-:W-:Y:S01]  /*176f0*/  @!PT LDS RZ, [RZ] ;  /* 0x00000000fffff984 */ /* 0x000fe20000000800 */
[----:B------:R-:W-:Y:S04]  /*17700*/  @P0 LDGSTS.E.BYPASS.LTC128B.128 [R6+0x15400], desc[UR42][R4.64], !P4 ;  /* 0x1540000004060fae */ /* 0x000fe8000e101d6a */
[----:B------:R-:W-:Y:S04]  /*17710*/  @P0 LDGSTS.E.BYPASS.LTC128B.128 [R6+0x17400], desc[UR42][R4.64+0x40], !P3 ;  /* 0x1740004004060fae */ /* 0x000fe8000d901d6a */
[----:B------:R0:W-:Y:S04]  /*17720*/  @P0 LDGSTS.E.BYPASS.LTC128B.128 [R6+0x19400], desc[UR42][R4.64+0x80], !P2 ;  /* 0x1940008004060fae */ /* 0x0001e8000d101d6a */
[----:B0-----:R-:W0:Y:S04]  /*17730*/  SHFL.IDX PT, R4, R2, 0x1, 0x1c1f ;  /* 0x003c1f0002047f89 */ /* 0x001e2800000e0000 */
[----:B------:R-:W1:Y:S01]  /*17740*/  SHFL.IDX PT, R6, R7, 0x1, 0x1c1f ;  /* 0x003c1f0007067f89 */ /* 0x000e6200000e0000 */
[----:B0-----:R-:W-:-:S05]  /*17750*/  @P1 LEA R5, P0, R9, R4, 0x1 ;  /* 0x0000000409051211 */ /* 0x001fca00078008ff */
[----:B-1----:R-:W-:Y:S02]  /*17760*/  @P1 IMAD.X R4, RZ, RZ, R6, P0 ;  /* 0x000000ffff041224 */ /* 0x002fe400000e0606 */
[----:B------:R-:W-:-:S03]  /*17770*/  @P1 IMAD R6, R8, 0x2, R16 ;  /* 0x0000000208061824 */ /* 0x000fc600078e0210 */
[----:B------:R-:W-:-:S04]  /*17780*/  @P1 LOP3.LUT R5, R5, R4, RZ, 0x3c, !PT ;  /* 0x0000000405051212 */ /* 0x000fc800078e3cff */
[----:B------:R-:W-:-:S04]  /*17790*/  @P1 LOP3.LUT R4, R5, R4, RZ, 0x3c, !PT ;  /* 0x0000000405041212 */ /* 0x000fc800078e3cff */
[----:B------:R-:W-:-:S05]  /*177a0*/  @P1 LOP3.LUT R5, R5, R4, RZ, 0x3c, !PT ;  /* 0x0000000405051212 */ /* 0x000fca00078e3cff */
[----:B------:R-:W-:Y:S04]  /*177b0*/  @P1 LDGSTS.E.BYPASS.LTC128B.128 [R6+0x15c00], desc[UR42][R4.64], !P4 ;  /* 0x15c0000004061fae */ /* 0x000fe8000e101d6a */
[----:B------:R-:W-:Y:S04]  /*177c0*/  @P1 LDGSTS.E.BYPASS.LTC128B.128 [R6+0x17c00], desc[UR42][R4.64+0x40], !P3 ;  /* 0x17c0004004061fae */ /* 0x000fe8000d901d6a */
[----:B------:R0:W-:Y:S01]  /*177d0*/  @P1 LDGSTS.E.BYPASS.LTC128B.128 [R6+0x19c00], desc[UR42][R4.64+0x80], !P2 ;  /* 0x19c0008004061fae */ /* 0x0001e2000d101d6a */
[----:B------:R-:W-:-:S03]  /*177e0*/  ISETP.GE.AND P1, PT, R3, 0x41, PT ;  /* 0x000000410300780c */ /* 0x000fc60003f26270 */
[----:B0-----:R-:W0:Y:S04]  /*177f0*/  SHFL.IDX PT, R4, R2, 0x2, 0x1c1f ;  /* 0x005c1f0002047f89 */ /* 0x001e2800000e0000 */
[----:B------:R-:W1:Y:S04]  /*17800*/  SHFL.IDX PT, R6, R7, 0x2, 0x1c1f ;  /* 0x005c1f0007067f89 */ /* 0x000e6800000e0000 */
[----:B------:R-:W2:Y:S04]  /*17810*/  SHFL.IDX PT, R7, R7, 0x3, 0x1c1f ;  /* 0x007c1f0007077f89 */ /* 0x000ea800000e0000 */
[----:B------:R-:W3:Y:S01]  /*17820*/  SHFL.IDX PT, R2, R2, 0x3, 0x1c1f ;  /* 0x007c1f0002027f89 */ /* 0x000ee200000e0000 */
[----:B0-----:R-:W-:-:S05]  /*17830*/  @P1 LEA R5, P0, R9, R4, 0x1 ;  /* 0x0000000409051211 */ /* 0x001fca00078008ff */
[----:B-1----:R-:W-:Y:S02]  /*17840*/  @P1 IMAD.X R4, RZ, RZ, R6, P0 ;  /* 0x000000ffff041224 */ /* 0x002fe400000e0606 */
[----:B------:R-:W-:-:S03]  /*17850*/  @P1 IMAD R6, R8, 0x2, R16 ;  /* 0x0000000208061824 */ /* 0x000fc600078e0210 */
[----:B------:R-:W-:-:S04]  /*17860*/  @P1 LOP3.LUT R5, R5, R4, RZ, 0x3c, !PT ;  /* 0x0000000405051212 */ /* 0x000fc800078e3cff */
[----:B------:R-:W-:-:S04]  /*17870*/  @P1 LOP3.LUT R4, R5, R4, RZ, 0x3c, !PT ;  /* 0x0000000405041212 */ /* 0x000fc800078e3cff */
[----:B------:R-:W-:-:S05]  /*17880*/  @P1 LOP3.LUT R5, R5, R4, RZ, 0x3c, !PT ;  /* 0x0000000405051212 */ /* 0x000fca00078e3cff */
[----:B------:R1:W-:Y:S04]  /*17890*/  @P1 LDGSTS.E.BYPASS.LTC128B.128 [R6+0x16400], desc[UR42][R4.64], !P4 ;  /* 0x1640000004061fae */ /* 0x0003e8000e101d6a */
[----:B------:R1:W-:Y:S04]  /*178a0*/  @P1 LDGSTS.E.BYPASS.LTC128B.128 [R6+0x18400], desc[UR42][R4.64+0x40], !P3 ;  /* 0x1840004004061fae */ /* 0x0003e8000d901d6a */
[----:B--23--:R1:W-:Y:S02]  /*178b0*/  @P1 LDGSTS.E.BYPASS.LTC128B.128 [R6+0x1a400], desc[UR42][R4.64+0x80], !P2 ;  /* 0x1a40008004061fae */ /* 0x00c3e4000d101d6a */
.L_x_749:
[----:B------:R-:W-:-:S13]  /*178c0*/  ISETP.GE.AND P0, PT, R3, 0x61, PT ;  /* 0x000000610300780c */ /* 0x000fda0003f06270 */
[----:B------:R-:W-:Y:S01]  /*178d0*/  @P0 LEA R2, P1, R9, R2, 0x1 ;  /* 0x0000000209020211 */ /* 0x000fe200078208ff */
        /* <DEDUP_REMOVED lines=10> */
.L_x_618:
[----:B------:R-:W-:Y:S02]  /*17980*/  PLOP3.LUT P1, PT, P1, P0, PT, 0xa2, 0x0 ;  /* 0x000000000000781c */ /* 0x000fe40000f21472 */
[----:B------:R-:W-:-:S08]  /*17990*/  @P0 R2UR P1, UR4, R0 ;  /* 0x00000000000402ca */ /* 0x000fd00000020000 */
[----:B------:R-:W-:-:S05]  /*179a0*/  @P0 PLOP3.LUT P0, PT, P1, PT, PT, 0x80, 0x0 ;  /* 0x000000000000081c */ /* 0x000fca0000f0f070 */
[----:B------:R-:W-:Y:S01]  /*179b0*/  @!P1 SYNCS.ARRIVE.TRANS64.RED.A0T1 RZ, [UR4+0x2d830], RZ ;  /* 0x02d830ffffff99a7 */ /* 0x000fe20008200404 */
[----:B------:R-:W-:Y:S07]  /*179c0*/  @!P1 ARRIVES.LDGSTSBAR.64.TRANSCNT [UR4+0x2d830] ;  /* 0x02d83000ff0099b0 */ /* 0x000fee0008000a84 */
[----:B------:R-:W-:Y:S05]  /*179d0*/  @P0 BRA.U.ANY `(.L_x_618) ;  /* 0xfffffffd00e80947 */ /* 0x000fea000393ffff */
[----:B------:R-:W-:Y:S01]  /*179e0*/  NOP ;  /* 0x0000000000007918 */ /* 0x000fe20000000000 */
[----:B--2---:R-:W-:-:S05]  /*179f0*/  IMAD.U32 R2, RZ, RZ, UR38 ;  /* 0x00000026ff027e24 */ /* 0x004fca000f8e00ff */
[----:B------:R-:W-:-:S13]  /*17a00*/  ISETP.NE.AND P2, PT, R2, 0x3, PT ;  /* 0x000000030200780c */ /* 0x000fda0003f45270 */
[----:B------:R-:W-:Y:S05]  /*17a10*/  @!P2 BRA `(.L_x_619) ;  /* 0x000000000004a947 */ /* 0x000fea0003800000 */
[----:B------:R-:W-:Y:S01]  /*17a20*/  BPT.TRAP 0x1 ;  /* 0x000000040000795c */ /* 0x000fe20000300000 */
.L_x_619:
[----:B01----:R0:W5:Y:S01]  /*17a30*/  LDL.LU R4, [R1+0x34] ;  /* 0x0000340001047983 */ /* 0x0031620000300800 */
[----:B------:R0:W-:Y:S03]  /*17a40*/  SYNCS.ARRIVE.TRANS64.A1T0 RZ, [R0+URZ+0x2d830], RZ ;  /* 0x02d830ff00ff79a7 */ /* 0x0001e6000810003f */
[----:B------:R0:W5:Y:S04]  /*17a50*/  LDL.LU R6, [R1+0x8] ;  /* 0x0000080001067983 */ /* 0x0001680000300800 */
[----:B------:R0:W5:Y:S02]  /*17a60*/  LDL.LU R3, [R1+0x44] ;  /* 0x0000440001037983 */ /* 0x0001640000300800 */
[----:B------:R-:W-:Y:S05]  /*17a70*/  WARPSYNC.ALL ;  /* 0x0000000000007948 */ /* 0x000fea0003800000 */
[----:B------:R-:W-:Y:S01]  /*17a80*/  ULDC.64 UR4, c[0x0][0x298] ;  /* 0x0000a60000047ab9 */ /* 0x000fe20000000a00 */
[----:B------:R-:W-:Y:S01]  /*17a90*/  ULDC.64 UR6, c[0x0][0xa00] ;  /* 0x0002800000067ab9 */ /* 0x000fe20000000a00 */
[----:B0-----:R-:W-:Y:S01]  /*17aa0*/  VIADD R0, R16, 0xc400 ;  /* 0x0000c40010007836 */ /* 0x001fe20000000000 */
[----:B------:R-:W-:Y:S01]  /*17ab0*/  BAR.SYNC.DEFER_BLOCKING 0x8, 0x200 ;  /* 0x0208000000007b1d */ /* 0x000fe20000010000 */
[----:B------:R-:W-:-:S03]  /*17ac0*/  ISETP.NE.U32.AND P0, PT, RZ, UR6, PT ;  /* 0x00000006ff007c0c */ /* 0x000fc6000bf05070 */
[----:B------:R-:W-:Y:S02]  /*17ad0*/  LOP3.LUT P1, RZ, R0, 0x1bf, RZ, 0xc0, !PT ;  /* 0x000001bf00ff7812 */ /* 0x000fe4000782c0ff */
[----:B------:R-:W-:Y:S01]  /*17ae0*/  ISETP.NE.AND.EX P0, PT, RZ, UR7, PT, P0 ;  /* 0x00000007ff007c0c */ /* 0x000fe2000bf05300 */
[----:B------:R-:W-:Y:S01]  /*17af0*/  BSSY B6, `(.L_x_620) ;  /* 0x000001c000067945 */ /* 0x000fe20003800000 */
[----:B-----5:R-:W-:Y:S02]  /*17b00*/  SHF.R.S32.HI R2, RZ, 0x1f, R4 ;  /* 0x0000001fff027819 */ /* 0x020fe40000011404 */
[----:B------:R-:W-:-:S03]  /*17b10*/  SEL R26, R6, RZ, !P0 ;  /* 0x000000ff061a7207 */ /* 0x000fc60004000000 */
[----:B------:R-:W-:-:S04]  /*17b20*/  IMAD R2, R2, UR4, RZ ;  /* 0x0000000402027c24 */ /* 0x000fc8000f8e02ff */
[C---:B------:R-:W-:Y:S01]  /*17b30*/  IMAD R0, R4.reuse, UR5, R2 ;  /* 0x0000000504007c24 */ /* 0x040fe2000f8e0202 */
[----:B------:R-:W-:Y:S01]  /*17b40*/  SEL R2, R3, RZ, !P0 ;  /* 0x000000ff03027207 */ /* 0x000fe20004000000 */
[----:B------:R-:W-:-:S04]  /*17b50*/  IMAD.WIDE.U32 R4, R4, UR4, RZ ;  /* 0x0000000404047c25 */ /* 0x000fc8000f8e00ff */
[----:B------:R-:W-:Y:S01]  /*17b60*/  IMAD.IADD R0, R5, 0x1, R0 ;  /* 0x0000000105007824 */ /* 0x000fe200078e0200 */
[----:B------:R0:W-:Y:S04]  /*17b70*/  STL.64 [R1+0x38], R4 ;  /* 0x0000380401007387 */ /* 0x0001e80000100a00 */
[----:B------:R0:W-:Y:S04]  /*17b80*/  STL [R1+0x34], R2 ;  /* 0x0000340201007387 */ /* 0x0001e80000100800 */
[----:B------:R0:W-:Y:S01]  /*17b90*/  STL [R1+0x8], R0 ;  /* 0x0000080001007387 */ /* 0x0001e20000100800 */
        /* <DEDUP_REMOVED lines=17> */
.L_x_621:
[----:B------:R-:W-:Y:S05]  /*17cb0*/  BSYNC B6 ;  /* 0x0000000000067941 */ /* 0x000fea0003800000 */
.L_x_620:
[----:B0-----:R-:W2:Y:S01]  /*17cc0*/  LDL.LU R2, [R1+0x8] ;  /* 0x0000080001027983 */ /* 0x001ea20000300800 */
[----:B------:R-:W0:Y:S01]  /*17cd0*/  LDC R9, c[0x0][0x448] ;  /* 0x00011200ff097b82 */ /* 0x000e220000000800 */
[----:B------:R-:W-:Y:S01]  /*17ce0*/  ULDC.64 UR4, c[0x0][0x2d8] ;  /* 0x0000b60000047ab9 */ /* 0x000fe20000000a00 */
[----:B------:R-:W-:Y:S01]  /*17cf0*/  ULDC.64 UR6, c[0x0][0x2e0] ;  /* 0x0000b80000067ab9 */ /* 0x000fe20000000a00 */
[----:B------:R-:W3:Y:S01]  /*17d00*/  LDL.LU.64 R20, [R1+0x38] ;  /* 0x0000380001147983 */ /* 0x000ee20000300a00 */
[----:B------:R-:W-:-:S03]  /*17d10*/  ULDC.64 UR8, c[0x0][0x280] ;  /* 0x0000a00000087ab9 */ /* 0x000fc60000000a00 */
[----:B------:R-:W4:Y:S01]  /*17d20*/  LDL.LU R0, [R1+0x34] ;  /* 0x0000340001007983 */ /* 0x000f220000300800 */
[----:B0-----:R-:W-:-:S13]  /*17d30*/  ISETP.NE.AND P0, PT, R9, 0x1, PT ;  /* 0x000000010900780c */ /* 0x001fda0003f05270 */
[----:B------:R-:W0:Y:S08]  /*17d40*/  @P0 LDC R5, c[0x0][0x44c] ;  /* 0x00011300ff050b82 */ /* 0x000e300000000800 */
[----:B------:R-:W1:Y:S08]  /*17d50*/  @P0 LDC R6, c[0x0][0x450] ;  /* 0x00011400ff060b82 */ /* 0x000e700000000800 */
[----:B------:R-:W1:Y:S01]  /*17d60*/  @P0 LDC R8, c[0x0][0x450] ;  /* 0x00011400ff080b82 */ /* 0x000e620000000800 */
[----:B--2---:R-:W-:-:S02]  /*17d70*/  IMAD.MOV.U32 R3, RZ, RZ, R2 ;  /* 0x000000ffff037224 */ /* 0x004fc400078e0002 */
        /* <DEDUP_REMOVED lines=16> */
[----:B------:R2:W5:Y:S03]  /*17e80*/  LDL R21, [R1+0x48] ;  /* 0x0000480001157983 */ /* 0x0005660000100800 */
[----:B------:R-:W-:-:S04]  /*17e90*/  IMAD R0, R25, 0xc0, R20 ;  /* 0x000000c019007824 */ /* 0x000fc800078e0214 */
[----:B0-----:R-:W-:-:S04]  /*17ea0*/  @P0 IMAD.HI.U32 R5, R0, R5, RZ ;  /* 0x0000000500050227 */ /* 0x001fc800078e00ff */
[----:B------:R-:W-:Y:S01]  /*17eb0*/  IMAD.MOV.U32 R4, RZ, RZ, R0 ;  /* 0x000000ffff047224 */ /* 0x000fe200078e0000 */
[----:B-1----:R-:W-:-:S04]  /*17ec0*/  @P0 SHF.R.U32.HI R4, RZ, R6, R5 ;  /* 0x00000006ff040219 */ /* 0x002fc80000011605 */
[--C-:B------:R-:W-:Y:S01]  /*17ed0*/  SHF.R.S32.HI R5, RZ, 0x1f, R4.reuse ;  /* 0x0000001fff057819 */ /* 0x100fe20000011404 */
[----:B------:R-:W-:-:S04]  /*17ee0*/  IMAD.MOV R7, RZ, RZ, -R4 ;  /* 0x000000ffff077224 */ /* 0x000fc800078e0a04 */
[----:B------:R-:W-:-:S04]  /*17ef0*/  IMAD R5, R5, UR4, RZ ;  /* 0x0000000405057c24 */ /* 0x000fc8000f8e02ff */
[C---:B------:R-:W-:Y:S02]  /*17f00*/  IMAD R6, R4.reuse, UR5, R5 ;  /* 0x0000000504067c24 */ /* 0x040fe4000f8e0205 */
[----:B------:R-:W-:-:S04]  /*17f10*/  IMAD.WIDE.U32 R4, R4, UR4, R2 ;  /* 0x0000000404047c25 */ /* 0x000fc8000f8e0002 */
[----:B------:R-:W-:Y:S02]  /*17f20*/  IMAD.IADD R5, R5, 0x1, R6 ;  /* 0x0000000105057824 */ /* 0x000fe400078e0206 */
[----:B------:R-:W-:-:S05]  /*17f30*/  IMAD R6, R9, R7, R0 ;  /* 0x0000000709067224 */ /* 0x000fca00078e0200 */
[----:B------:R-:W-:Y:S01]  /*17f40*/  SHF.R.S32.HI R7, RZ, 0x1f, R6 ;  /* 0x0000001fff077819 */ /* 0x000fe20000011406 */
[----:B------:R-:W-:-:S04]  /*17f50*/  IMAD.WIDE.U32 R4, R6, UR6, R4 ;  /* 0x0000000606047c25 */ /* 0x000fc8000f8e0004 */
[----:B------:R-:W-:-:S04]  /*17f60*/  IMAD R7, R7, UR6, RZ ;  /* 0x0000000607077c24 */ /* 0x000fc8000f8e02ff */
[----:B------:R-:W-:Y:S02]  /*17f70*/  IMAD R6, R6, UR7, R7 ;  /* 0x0000000706067c24 */ /* 0x000fe4000f8e0207 */
[----:B------:R-:W0:Y:S01]  /*17f80*/  @P0 LDC R7, c[0x0][0x44c] ;  /* 0x00011300ff070b82 */ /* 0x000e220000000800 */
[----:B------:R-:W-:Y:S02]  /*17f90*/  VIADD R0, R0, 0x80 ;  /* 0x0000008000007836 */ /* 0x000fe40000000000 */
[----:B------:R-:W-:Y:S01]  /*17fa0*/  IMAD.IADD R6, R5, 0x1, R6 ;  /* 0x0000000105067824 */ /* 0x000fe200078e0206 */
[----:B------:R-:W-:-:S04]  /*17fb0*/  LEA R5, P1, R4, UR8, 0x1 ;  /* 0x0000000804057c11 */ /* 0x000fc8000f8208ff */
[----:B------:R-:W-:Y:S01]  /*17fc0*/  LEA.HI.X R4, R4, UR9, R6, 0x1, P1 ;  /* 0x0000000904047c11 */ /* 0x000fe200088f0c06 */
[----:B------:R-:W-:Y:S02]  /*17fd0*/  IMAD.MOV.U32 R6, RZ, RZ, R0 ;  /* 0x000000ffff067224 */ /* 0x000fe400078e0000 */
[----:B0-----:R-:W-:-:S05]  /*17fe0*/  @P0 IMAD.HI.U32 R7, R0, R7, RZ ;  /* 0x0000000700070227 */ /* 0x001fca00078e00ff */
[----:B------:R-:W-:Y:S02]  /*17ff0*/  @P0 SHF.R.U32.HI R6, RZ, R8, R7 ;  /* 0x00000008ff060219 */ /* 0x000fe40000011607 */
[----:B------:R2:W5:Y:S01]  /*18000*/  LDL R8, [R1+0x30] ;  /* 0x0000300001087983 */ /* 0x0005620000100800 */
[----:B------:R-:W0:Y:S02]  /*18010*/  S2R R13, SR_TID.X ;  /* 0x00000000000d7919 */ /* 0x000e240000002100 */
[----:B------:R-:W-:-:S04]  /*18020*/  IMAD.MOV R7, RZ, RZ, -R6 ;  /* 0x000000ffff077224 */ /* 0x000fc800078e0a06 */
[----:B------:R-:W-:Y:S01]  /*18030*/  IMAD R0, R9, R7, R0 ;  /* 0x0000000709007224 */ /* 0x000fe200078e0200 */
[----:B------:R-:W-:Y:S01]  /*18040*/  SHF.R.S32.HI R7, RZ, 0x1f, R6 ;  /* 0x0000001fff077819 */ /* 0x000fe20000011406 */
[----:B------:R-:W-:-:S04]  /*18050*/  IMAD.WIDE.U32 R2, R6, UR4, R2 ;  /* 0x0000000406027c25 */ /* 0x000fc8000f8e0002 */
[----:B------:R-:W-:Y:S01]  /*18060*/  IMAD R7, R7, UR4, RZ ;  /* 0x0000000407077c24 */ /* 0x000fe2000f8e02ff */
[----:B------:R-:W-:-:S03]  /*18070*/  ULDC UR4, c[0x0][0x2b8] ;  /* 0x0000ae0000047ab9 */ /* 0x000fc60000000800 */
[----:B------:R-:W-:Y:S01]  /*18080*/  IMAD R7, R6, UR5, R7 ;  /* 0x0000000506077c24 */ /* 0x000fe2000f8e0207 */
[----:B------:R-:W-:-:S03]  /*18090*/  SHF.R.S32.HI R6, RZ, 0x1f, R0 ;  /* 0x0000001fff067819 */ /* 0x000fc60000011400 */
[----:B------:R-:W-:Y:S02]  /*180a0*/  IMAD.IADD R3, R3, 0x1, R7 ;  /* 0x0000000103037824 */ /* 0x000fe400078e0207 */
[----:B------:R-:W-:Y:S02]  /*180b0*/  IMAD R6, R6, UR6, RZ ;  /* 0x0000000606067c24 */ /* 0x000fe4000f8e02ff */
[----:B------:R-:W-:-:S04]  /*180c0*/  IMAD.WIDE.U32 R2, R0, UR6, R2 ;  /* 0x0000000600027c25 */ /* 0x000fc8000f8e0002 */
[----:B------:R-:W-:Y:S02]  /*180d0*/  IMAD R6, R0, UR7, R6 ;  /* 0x0000000700067c24 */ /* 0x000fe4000f8e0206 */
[C---:B0-----:R-:W-:Y:S02]  /*180e0*/  IMAD.SHL.U32 R11, R13.reuse, 0x8, RZ ;  /* 0x000000080d0b7824 */ /* 0x041fe400078e00ff */
[----:B------:R-:W-:-:S03]  /*180f0*/  IMAD.SHL.U32 R10, R13, 0x8, RZ ;  /* 0x000000080d0a7824 */ /* 0x000fc600078e00ff */
[----:B------:R-:W-:Y:S01]  /*18100*/  LOP3.LUT R11, R11, 0x18, RZ, 0xc0, !PT ;  /* 0x000000180b0b7812 */ /* 0x000fe200078ec0ff */
[----:B------:R-:W-:Y:S01]  /*18110*/  IMAD.IADD R6, R3, 0x1, R6 ;  /* 0x0000000103067824 */ /* 0x000fe200078e0206 */
[----:B------:R-:W-:Y:S02]  /*18120*/  LEA R7, P0, R2, UR8, 0x1 ;  /* 0x0000000802077c11 */ /* 0x000fe4000f8008ff */
[C---:B------:R-:W-:Y:S02]  /*18130*/  LOP3.LUT R12, R11.reuse, 0x20, RZ, 0xfc, !PT ;  /* 0x000000200b0c7812 */ /* 0x040fe400078efcff */
[----:B------:R-:W-:Y:S02]  /*18140*/  LOP3.LUT R10, R10, 0x18, RZ, 0xc0, !PT ;  /* 0x000000180a0a7812 */ /* 0x000fe400078ec0ff */
[----:B------:R-:W-:Y:S01]  /*18150*/  LOP3.LUT R11, R11, 0x40, RZ, 0xfc, !PT ;  /* 0x000000400b0b7812 */ /* 0x000fe200078efcff */
[----:B------:R-:W-:Y:S01]  /*18160*/  UMOV UR5, 0xffffffff ;  /* 0xffffffff00057882 */ /* 0x000fe20000000000 */
[----:B------:R-:W-:-:S02]  /*18170*/  LEA.HI.X R6, R2, UR9, R6, 0x1, P0 ;  /* 0x0000000902067c11 */ /* 0x000fc400080f0c06 */
[----:B------:R-:W-:Y:S02]  /*18180*/  LOP3.LUT R20, R13, 0x7f, RZ, 0xc0, !PT ;  /* 0x0000007f0d147812 */ /* 0x000fe400078ec0ff */
[----:B------:R-:W-:Y:S02]  /*18190*/  ISETP.GE.AND P0, PT, R10, UR4, PT ;  /* 0x000000040a007c0c */ /* 0x000fe4000bf06270 */
[----:B------:R-:W-:Y:S02]  /*181a0*/  ISETP.GE.AND P1, PT, R12, UR4, PT ;  /* 0x000000040c007c0c */ /* 0x000fe4000bf26270 */
[----:B------:R-:W-:Y:S02]  /*181b0*/  ISETP.GE.AND P2, PT, R11, UR4, PT ;  /* 0x000000040b007c0c */ /* 0x000fe4000bf46270 */
[----:B------:R-:W-:Y:S01]  /*181c0*/  SHF.R.U32.HI R20, RZ, 0x2, R20 ;  /* 0x00000002ff147819 */ /* 0x000fe20000011614 */
[----:B--2---:R-:W-:Y:S10]  /*181d0*/  BRA.DIV UR5, `(.L_x_622) ;  /* 0x0000004605987947 */ /* 0x004ff4000b800000 */
[----:B------:R-:W0:Y:S01]  /*181e0*/  SHFL.IDX PT, R3, R5, RZ, 0x1c1f ;  /* 0x001c1fff05037589 */ /* 0x000e2200000e0000 */
[----:B-----5:R-:W-:Y:S02]  /*181f0*/  IMAD R0, R21, R9, RZ ;  /* 0x0000000915007224 */ /* 0x020fe400078e02ff */
[----:B------:R-:W-:Y:S01]  /*18200*/  IMAD R25, R25, 0xc0, R20 ;  /* 0x000000c019197824 */ /* 0x000fe200078e0214 */
[----:B------:R-:W1:Y:S04]  /*18210*/  SHFL.IDX PT, R2, R4, RZ, 0x1c1f ;  /* 0x001c1fff04027589 */ /* 0x000e6800000e0000 */
[----:B------:R-:W-:-:S13]  /*18220*/  ISETP.GE.AND P3, PT, R25, R0, PT ;  /* 0x000000001900720c */ /* 0x000fda0003f66270 */
[----:B0-----:R-:W-:-:S05]  /*18230*/  @!P3 LEA R3, P4, R10, R3, 0x1 ;  /* 0x000000030a03b211 */ /* 0x001fca00078808ff */
[----:B-1----:R-:W-:-:S05]  /*18240*/  @!P3 IMAD.X R2, RZ, RZ, R2, P4 ;  /* 0x000000ffff02b224 */ /* 0x002fca00020e0602 */
[----:B------:R-:W-:-:S04]  /*18250*/  @!P3 LOP3.LUT R3, R3, R2, RZ, 0x3c, !PT ;  /* 0x000000020303b212 */ /* 0x000fc800078e3cff */
[----:B------:R-:W-:-:S04]  /*18260*/  @!P3 LOP3.LUT R2, R3, R2, RZ, 0x3c, !PT ;  /* 0x000000020302b212 */ /* 0x000fc800078e3cff */
[----:B------:R-:W-:-:S05]  /*18270*/  @!P3 LOP3.LUT R3, R3, R2, RZ, 0x3c, !PT ;  /* 0x000000020303b212 */ /* 0x000fca00078e3cff */
[----:B------:R-:W-:Y:S01]  /*18280*/  @!PT LDS RZ, [RZ] ;  /* 0x00000000fffff984 */ /* 0x000fe20000000800 */
[----:B------:R-:W-:Y:S04]  /*18290*/  @!P3 LDGSTS.E.BYPASS.LTC128B.128 [R8+0xc400], desc[UR42][R2.64], !P0 ;  /* 0x0c4000000208bfae */ /* 0x000fe8000c101d6a */
[----:B------:R-:W-:Y:S04]  /*182a0*/  @!P3 LDGSTS.E.BYPASS.LTC128B.128 [R8+0xf400], desc[UR42][R2.64+0x40], !P1 ;  /* 0x0f4000400208bfae */ /* 0x000fe8000c901d6a */
[----:B------:R0:W-:Y:S02]  /*182b0*/  @!P3 LDGSTS.E.BYPASS.LTC128B.128 [R8+0x12400], desc[UR42][R2.64+0x80], !P2 ;  /* 0x124000800208bfae */ /* 0x0001e4000d101d6a */
[----:B0-----:R-:W-:-:S02]  /*182c0*/  VIADD R2, R25, 0x20 ;  /* 0x0000002019027836 */ /* 0x001fc40000000000 */
[----:B------:R-:W0:Y:S03]  /*182d0*/  SHFL.IDX PT, R3, R5, 0x1, 0x1c1f ;  /* 0x003c1f0005037f89 */ /* 0x000e2600000e0000 */
[----:B------:R-:W-:Y:S02]  /*182e0*/  ISETP.GE.AND P3, PT, R2, R0, PT ;  /* 0x000000000200720c */ /* 0x000fe40003f66270 */
[----:B------:R-:W1:Y:S11]  /*182f0*/  SHFL.IDX PT, R2, R4, 0x1, 0x1c1f ;  /* 0x003c1f0004027f89 */ /* 0x000e7600000e0000 */
[----:B0-----:R-:W-:-:S05]  /*18300*/  @!P3 LEA R3, P4, R10, R3, 0x1 ;  /* 0x000000030a03b211 */ /* 0x001fca00078808ff */
[----:B-1----:R-:W-:-:S05]  /*18310*/  @!P3 IMAD.X R2, RZ, RZ, R2, P4 ;  /* 0x000000ffff02b224 */ /* 0x002fca00020e0602 */
[----:B------:R-:W-:-:S04]  /*18320*/  @!P3 LOP3.LUT R3, R3, R2, RZ, 0x3c, !PT ;  /* 0x000000020303b212 */ /* 0x000fc800078e3cff */
[----:B------:R-:W-:-:S04]  /*18330*/  @!P3 LOP3.LUT R2, R3, R2, RZ, 0x3c, !PT ;  /* 0x000000020302b212 */ /* 0x000fc800078e3cff */
[----:B------:R-:W-:-:S05]  /*18340*/  @!P3 LOP3.LUT R3, R3, R2, RZ, 0x3c, !PT ;  /* 0x000000020303b212 */ /* 0x000fca00078e3cff */
[----:B------:R-:W-:Y:S04]  /*18350*/  @!P3 LDGSTS.E.BYPASS.LTC128B.128 [R8+0xcc00], desc[UR42][R2.64], !P0 ;  /* 0x0cc000000208bfae */ /* 0x000fe8000c101d6a */
[----:B------:R-:W-:Y:S04]  /*18360*/  @!P3 LDGSTS.E.BYPASS.LTC128B.128 [R8+0xfc00], desc[UR42][R2.64+0x40], !P1 ;  /* 0x0fc000400208bfae */ /* 0x000fe8000c901d6a */
[----:B------:R0:W-:Y:S02]  /*18370*/  @!P3 LDGSTS.E.BYPASS.LTC128B.128 [R8+0x12c00], desc[UR42][R2.64+0x80], !P2 ;  /* 0x12c000800208bfae */ /* 0x0001e4000d101d6a */
[----:B0-----:R-:W-:-:S02]  /*18380*/  VIADD R2, R25, 0x40 ;  /* 0x0000004019027836 */ /* 0x001fc40000000000 */
[----:B------:R-:W0:Y:S03]  /*18390*/  SHFL.IDX PT, R3, R5, 0x2, 0x1c1f ;  /* 0x005c1f0005037f89 */ /* 0x000e2600000e0000 */
[----:B------:R-:W-:Y:S01]  /*183a0*/  ISETP.GE.AND P3, PT, R2, R0, PT ;  /* 0x000000000200720c */ /* 0x000fe20003f66270 */
[----:B------:R-:W-:Y:S04]  /*183b0*/  SHFL.IDX PT, R5, R5, 0x3, 0x1c1f ;  /* 0x007c1f0005057f89 */ /* 0x000fe800000e0000 */
[----:B------:R-:W1:Y:S04]  /*183c0*/  SHFL.IDX PT, R2, R4, 0x2, 0x1c1f ;  /* 0x005c1f0004027f89 */ /* 0x000e6800000e0000 */
[----:B------:R-:W2:Y:S04]  /*183d0*/  SHFL.IDX PT, R4, R4, 0x3, 0x1c1f ;  /* 0x007c1f0004047f89 */ /* 0x000ea800000e0000 */
        /* <DEDUP_REMOVED lines=8> */
[----:B0-----:R-:W-:-:S05]  /*18460*/  VIADD R2, R25, 0x60 ;  /* 0x0000006019027836 */ /* 0x001fca0000000000 */
[----:B------:R-:W-:-:S13]  /*18470*/  ISETP.GE.AND P3, PT, R2, R0, PT ;  /* 0x000000000200720c */ /* 0x000fda0003f66270 */
[----:B------:R-:W-:-:S05]  /*18480*/  @!P3 LEA R2, P4, R10, R5, 0x1 ;  /* 0x000000050a02b211 */ /* 0x000fca00078808ff */
[----:B--2---:R-:W-:Y:S02]  /*18490*/  @!P3 IMAD.X R3, RZ, RZ, R4, P4 ;  /* 0x000000ffff03b224 */ /* 0x004fe400020e0604 */
[----:B------:R-:W-:-:S03]  /*184a0*/  VIADD R4, R25, 0x80 ;  /* 0x0000008019047836 */ /* 0x000fc60000000000 */
[----:B------:R-:W-:Y:S04]  /*184b0*/  @!P3 LDGSTS.E.BYPASS.LTC128B.128 [R8+0xdc00], desc[UR42][R2.64], !P0 ;  /* 0x0dc000000208bfae */ /* 0x000fe8000c101d6a */
[----:B------:R-:W-:Y:S04]  /*184c0*/  @!P3 LDGSTS.E.BYPASS.LTC128B.128 [R8+0x10c00], desc[UR42][R2.64+0x40], !P1 ;  /* 0x10c000400208bfae */ /* 0x000fe8000c901d6a */
[----:B------:R0:W-:Y:S01]  /*184d0*/  @!P3 LDGSTS.E.BYPASS.LTC128B.128 [R8+0x13c00], desc[UR42][R2.64+0x80], !P2 ;  /* 0x13c000800208bfae */ /* 0x0001e2000d101d6a */
[----:B------:R-:W-:-:S03]  /*184e0*/  ISETP.GE.AND P3, PT, R4, R0, PT ;  /* 0x000000000400720c */ /* 0x000fc60003f66270 */
[----:B0-----:R-:W0:Y:S04]  /*184f0*/  SHFL.IDX PT, R3, R7, RZ, 0x1c1f ;  /* 0x001c1fff07037589 */ /* 0x001e2800000e0000 */
[----:B------:R-:W1:Y:S04]  /*18500*/  SHFL.IDX PT, R2, R6, RZ, 0x1c1f ;  /* 0x001c1fff06027589 */ /* 0x000e6800000e0000 */
[----:B------:R-:W2:Y:S02]  /*18510*/  SHFL.IDX PT, R6, R6, 0x1, 0x1c1f ;  /* 0x003c1f0006067f89 */ /* 0x000ea400000e0000 */
[----:B0-----:R-:W-:-:S05]  /*18520*/  @!P3 LEA R3, P4, R10, R3, 0x1 ;  /* 0x000000030a03b211 */ /* 0x001fca00078808ff */
[----:B-1----:R-:W-:-:S05]  /*18530*/  @!P3 IMAD.X R2, RZ, RZ, R2, P4 ;  /* 0x000000ffff02b224 */ /* 0x002fca00020e0602 */
[----:B------:R-:W-:-:S04]  /*18540*/  @!P3 LOP3.LUT R3, R3, R2, RZ, 0x3c, !PT ;  /* 0x000000020303b212 */ /* 0x000fc800078e3cff */
[----:B------:R-:W-:-:S04]  /*18550*/  @!P3 LOP3.LUT R2, R3, R2, RZ, 0x3c, !PT ;  /* 0x000000020302b212 */ /* 0x000fc800078e3cff */
[----:B------:R-:W-:-:S05]  /*18560*/  @!P3 LOP3.LUT R3, R3, R2, RZ, 0x3c, !PT ;  /* 0x000000020303b212 */ /* 0x000fca00078e3cff */
[----:B------:R-:W-:Y:S04]  /*18570*/  @!P3 LDGSTS.E.BYPASS.LTC128B.128 [R8+0xe400], desc[UR42][R2.64], !P0 ;  /* 0x0e4000000208bfae */ /* 0x000fe8000c101d6a */
[----:B------:R-:W-:Y:S04]  /*18580*/  @!P3 LDGSTS.E.BYPASS.LTC128B.128 [R8+0x11400], desc[UR42][R2.64+0x40], !P1 ;  /* 0x114000400208bfae */ /* 0x000fe8000c901d6a */
[----:B------:R0:W-:Y:S04]  /*18590*/  @!P3 LDGSTS.E.BYPASS.LTC128B.128 [R8+0x14400], desc[UR42][R2.64+0x80], !P2 ;  /* 0x144000800208bfae */ /* 0x0001e8000d101d6a */
[----:B0-2---:R0:W1:Y:S02]  /*185a0*/  SHFL.IDX PT, R2, R7, 0x1, 0x1c1f ;  /* 0x003c1f0007027f89 */ /* 0x00506400000e0000 */
.L_x_762:
[----:B------:R-:W-:-:S05]  /*185b0*/  VIADD R25, R25, 0xa0 ;  /* 0x000000a019197836 */ /* 0x000fca0000000000 */
[----:B------:R-:W-:-:S13]  /*185c0*/  ISETP.GE.AND P3, PT, R25, R0, PT ;  /* 0x000000001900720c */ /* 0x000fda0003f66270 */
[----:B-1----:R-:W-:-:S05]  /*185d0*/  @!P3 LEA R2, P4, R10, R2, 0x1 ;  /* 0x000000020a02b211 */ /* 0x002fca00078808ff */
[----:B------:R-:W-:-:S05]  /*185e0*/  @!P3 IMAD.X R3, RZ, RZ, R6, P4 ;  /* 0x000000ffff03b224 */ /* 0x000fca00020e0606 */
[----:B------:R-:W-:Y:S01]  /*185f0*/  @!PT LDS RZ, [RZ] ;  /* 0x00000000fffff984 */ /* 0x000fe20000000800 */
[----:B------:R-:W-:Y:S01]  /*18600*/  @!PT LDS RZ, [RZ] ;  /* 0x00000000fffff984 */ /* 0x000fe20000000800 */
[----:B------:R-:W-:Y:S01]  /*18610*/  @!PT LDS RZ, [RZ] ;  /* 0x00000000fffff984 */ /* 0x000fe20000000800 */
[----:B------:R1:W-:Y:S01]  /*18620*/  @!P3 LDGSTS.E.BYPASS.LTC128B.128 [R8+0xec00], desc[UR42][R2.64], !P0 ;  /* 0x0ec000000208bfae */ /* 0x0003e2000c101d6a */
[----:B------:R-:W-:-:S03]  /*18630*/  PLOP3.LUT P0, PT, PT, PT, PT, 0x80, 0x0 ;  /* 0x000000000000781c */ /* 0x000fc60003f0f070 */
[----:B------:R1:W-:Y:S04]  /*18640*/  @!P3 LDGSTS.E.BYPASS.LTC128B.128 [R8+0x11c00], desc[UR42][R2.64+0x40], !P1 ;  /* 0x11c000400208bfae */ /* 0x0003e8000c901d6a */
[----:B------:R1:W-:Y:S01]  /*18650*/  @!P3 LDGSTS.E.BYPASS.LTC128B.128 [R8+0x14c00], desc[UR42][R2.64+0x80], !P2 ;  /* 0x14c000800208bfae */ /* 0x0003e2000d101d6a */
[----:B------:R-:W-:-:S05]  /*18660*/  NOP ;  /* 0x0000000000007918 */ /* 0x000fca0000000000 */
.L_x_623:
        /* <DEDUP_REMOVED lines=18> */
.L_x_763:
[----:B------:R-:W-:Y:S05]  /*18790*/  BSYNC B0 ;  /* 0x0000000000007941 */ /* 0x000fea0003800000 */
.L_x_624:
[----:B------:R-:W1:Y:S04]  /*187a0*/  LDL.LU R3, [R1+0x40] ;  /* 0x0000400001037983 */ /* 0x000e680000300800 */
[----:B------:R-:W2:Y:S01]  /*187b0*/  LDL R2, [R1+0x24] ;  /* 0x0000240001027983 */ /* 0x000ea20000100800 */
[----:B------:R-:W-:Y:S01]  /*187c0*/  BSSY B0, `(.L_x_626) ;  /* 0x00000f1000007945 */ /* 0x000fe20003800000 */
[----:B-1----:R-:W-:-:S05]  /*187d0*/  VIADD R0, R3, 0xfffffffe ;  /* 0xfffffffe03007836 */ /* 0x002fca0000000000 */
[----:B--2---:R-:W-:-:S13]  /*187e0*/  ISETP.GE.AND P0, PT, R0, R2, PT ;  /* 0x000000020000720c */ /* 0x004fda0003f06270 */
[----:B------:R-:W-:Y:S05]  /*187f0*/  @!P0 BRA `(.L_x_627) ;  /* 0x0000000c00b48947 */ /* 0x000fea0003800000 */
[----:B------:R-:W1:Y:S01]  /*18800*/  S2R R2, SR_TID.X ;  /* 0x0000000000027919 */ /* 0x000e620000002100 */
[----:B------:R-:W-:Y:S01]  /*18810*/  ULDC UR4, c[0x0][0x2f4] ;  /* 0x0000bd0000047ab9 */ /* 0x000fe20000000800 */
[----:B------:R-:W-:Y:S01]  /*18820*/  IMAD.MOV.U32 R10, RZ, RZ, R28 ;  /* 0x000000ffff0a7224 */ /* 0x000fe200078e001c */
[----:B------:R2:W5:Y:S04]  /*18830*/  LDL.LU R20, [R1] ;  /* 0x0000000001147983 */ /* 0x0005680000300800 */
[----:B------:R2:W-:Y:S01]  /*18840*/  STL [R1+0x8], R23 ;  /* 0x0000081701007387 */ /* 0x0005e20000100800 */
[----:B-1----:R-:W-:-:S05]  /*18850*/  IMAD.SHL.U32 R4, R2, 0x8, RZ ;  /* 0x0000000802047824 */ /* 0x002fca00078e00ff */
[----:B------:R-:W-:-:S04]  /*18860*/  LOP3.LUT R4, R4, 0x18, RZ, 0xc0, !PT ;  /* 0x0000001804047812 */ /* 0x000fc800078ec0ff */
[C---:B------:R-:W-:Y:S02]  /*18870*/  LOP3.LUT R3, R4.reuse, 0x20, RZ, 0xfc, !PT ;  /* 0x0000002004037812 */ /* 0x040fe400078efcff */
[C---:B------:R-:W-:Y:S02]  /*18880*/  LOP3.LUT R2, R4.reuse, 0x40, RZ, 0xfc, !PT ;  /* 0x0000004004027812 */ /* 0x040fe400078efcff */
[----:B------:R-:W-:Y:S02]  /*18890*/  ISETP.GE.AND P3, PT, R4, UR4, PT ;  /* 0x0000000404007c0c */ /* 0x000fe4000bf66270 */
[----:B------:R-:W-:Y:S02]  /*188a0*/  ISETP.GE.AND P2, PT, R3, UR4, PT ;  /* 0x0000000403007c0c */ /* 0x000fe4000bf46270 */
[----:B--2---:R-:W-:-:S13]  /*188b0*/  ISETP.GE.AND P1, PT, R2, UR4, PT ;  /* 0x0000000402007c0c */ /* 0x004fda000bf26270 */
.L_x_640:
[----:B------:R-:W2:Y:S01]  /*188c0*/  LDL R8, [R1+0x28] ;  /* 0x0000280001087983 */ /* 0x000ea20000100800 */
[----:B------:R-:W1:Y:S03]  /*188d0*/  LDC R9, c[0x0][0x430] ;  /* 0x00010c00ff097b82 */ /* 0x000e660000000800 */
[----:B0-----:R-:W3:Y:S04]  /*188e0*/  LDL R7, [R1+0x2c] ;  /* 0x00002c0001077983 */ /* 0x001ee80000100800 */
[----:B------:R-:W4:Y:S01]  /*188f0*/  LDL R6, [R1+0xc] ;  /* 0x00000c0001067983 */ /* 0x000f220000100800 */
[----:B------:R-:W0:Y:S01]  /*18900*/  S2R R2, SR_TID.X ;  /* 0x0000000000027919 */ /* 0x000e220000002100 */
[----:B-1----:R-:W-:-:S13]  /*18910*/  ISETP.NE.AND P0, PT, R9, 0x1, PT ;  /* 0x000000010900780c */ /* 0x002fda0003f05270 */
[----:B------:R-:W1:Y:S01]  /*18920*/  @P0 LDC R5, c[0x0][0x434] ;  /* 0x00010d00ff050b82 */ /* 0x000e620000000800 */
[----:B0-----:R-:W-:-:S04]  /*18930*/  LOP3.LUT R3, R2, 0x7f, RZ, 0xc0, !PT ;  /* 0x0000007f02037812 */ /* 0x001fc800078ec0ff */
[----:B------:R-:W-:-:S03]  /*18940*/  SHF.R.U32.HI R4, RZ, 0x2, R3 ;  /* 0x00000002ff047819 */ /* 0x000fc60000011603 */
[----:B------:R-:W0:Y:S01]  /*18950*/  @P0 LDC R3, c[0x0][0x438] ;  /* 0x00010e00ff030b82 */ /* 0x000e220000000800 */
[----:B------:R-:W-:Y:S02]  /*18960*/  IMAD.SHL.U32 R2, R2, 0x20, RZ ;  /* 0x0000002002027824 */ /* 0x000fe400078e00ff */
[----:B------:R-:W-:-:S03]  /*18970*/  IMAD R4, R0, 0x80, R4 ;  /* 0x0000008000047824 */ /* 0x000fc600078e0204 */
[----:B------:R-:W-:Y:S01]  /*18980*/  LOP3.LUT R2, R2, 0x60, RZ, 0xc0, !PT ;  /* 0x0000006002027812 */ /* 0x000fe200078ec0ff */
[----:B------:R-:W-:Y:S05]  /*18990*/  YIELD ;  /* 0x0000000000007946 */ /* 0x000fea0003800000 */
[----:B------:R-:W-:Y:S01]  /*189a0*/  ULDC.64 UR4, c[0x0][0x428] ;  /* 0x00010a0000047ab9 */ /* 0x000fe20000000a00 */
[----:B--2---:R-:W-:-:S05]  /*189b0*/  IADD3 R4, R2, R4, R8 ;  /* 0x0000000402047210 */ /* 0x004fca0007ffe008 */
[----:B-1----:R-:W-:-:S04]  /*189c0*/  @P0 IMAD.HI.U32 R5, R4, R5, RZ ;  /* 0x0000000504050227 */ /* 0x002fc800078e00ff */
[----:B------:R-:W-:Y:S01]  /*189d0*/  IMAD.MOV.U32 R2, RZ, RZ, R4 ;  /* 0x000000ffff027224 */ /* 0x000fe200078e0004 */
[----:B0-----:R-:W-:-:S05]  /*189e0*/  @P0 SHF.R.U32.HI R2, RZ, R3, R5 ;  /* 0x00000003ff020219 */ /* 0x001fca0000011605 */
[----:B------:R-:W-:-:S04]  /*189f0*/  IMAD.MOV R3, RZ, RZ, -R2 ;  /* 0x000000ffff037224 */ /* 0x000fc800078e0a02 */
[----:B------:R-:W-:Y:S01]  /*18a00*/  IMAD R9, R9, R3, R4 ;  /* 0x0000000309097224 */ /* 0x000fe200078e0204 */
[----:B------:R-:W-:Y:S01]  /*18a10*/  SHF.R.S32.HI R3, RZ, 0x1f, R2 ;  /* 0x0000001fff037819 */ /* 0x000fe20000011402 */
[----:B---3--:R-:W-:-:S04]  /*18a20*/  IMAD R4, R7, UR4, RZ ;  /* 0x0000000407047c24 */ /* 0x008fc8000f8e02ff */
[C---:B----4-:R-:W-:Y:S02]  /*18a30*/  IMAD R4, R6.reuse, UR5, R4 ;  /* 0x0000000506047c24 */ /* 0x050fe4000f8e0204 */
[----:B------:R-:W-:Y:S01]  /*18a40*/  IMAD.WIDE.U32 R2, R6, UR4, R2 ;  /* 0x0000000406027c25 */ /* 0x000fe2000f8e0002 */
[----:B------:R-:W-:-:S03]  /*18a50*/  ULDC.64 UR4, c[0x0][0x418] ;  /* 0x0001060000047ab9 */ /* 0x000fc60000000a00 */
[----:B------:R-:W-:Y:S01]  /*18a60*/  IMAD.IADD R3, R4, 0x1, R3 ;  /* 0x0000000104037824 */ /* 0x000fe200078e0203 */
[----:B------:R-:W-:-:S04]  /*18a70*/  LEA R4, P0, R2, UR4, 0x2 ;  /* 0x0000000402047c11 */ /* 0x000fc8000f8010ff */
[----:B------:R-:W-:-:S05]  /*18a80*/  LEA.HI.X R5, R2, UR5, R3, 0x2, P0 ;  /* 0x0000000502057c11 */ /* 0x000fca00080f1403 */
[----:B------:R-:W2:Y:S01]  /*18a90*/  LDG.E R8, desc[UR42][R4.64] ;  /* 0x0000002a04087981 */ /* 0x000ea2000c1e1900 */
[----:B------:R-:W-:-:S05]  /*18aa0*/  VIADD R28, R10, 0x1 ;  /* 0x000000010a1c7836 */ /* 0x000fca0000000000 */
[----:B------:R-:W-:-:S04]  /*18ab0*/  ISETP.NE.AND P0, PT, R28, 0x2, PT ;  /* 0x000000021c00780c */ /* 0x000fc80003f05270 */
[----:B------:R-:W-:-:S04]  /*18ac0*/  SEL R2, RZ, 0x1, P0 ;  /* 0x00000001ff027807 */ /* 0x000fc80000000000 */
[----:B-----5:R-:W-:Y:S01]  /*18ad0*/  LOP3.LUT R2, R20, R2, RZ, 0x3c, !PT ;  /* 0x0000000214027212 */ /* 0x020fe200078e3cff */
[----:B------:R-:W-:-:S04]  /*18ae0*/  IMAD.U32 R6, RZ, RZ, UR38 ;  /* 0x00000026ff067e24 */ /* 0x000fc8000f8e00ff */
[----:B------:R0:W-:Y:S01]  /*18af0*/  STL [R1], R2 ;  /* 0x0000000201007387 */ /* 0x0001e20000100800 */
[----:B------:R-:W-:Y:S01]  /*18b00*/  ISETP.NE.AND P4, PT, R6, 0x3, PT ;  /* 0x000000030600780c */ /* 0x000fe20003f85270 */
[----:B------:R-:W-:Y:S01]  /*18b10*/  IMAD.MOV.U32 R23, RZ, RZ, R0 ;  /* 0x000000ffff177224 */ /* 0x000fe200078e0000 */
[----:B------:R-:W-:Y:S02]  /*18b20*/  SEL R28, R28, RZ, P0 ;  /* 0x000000ff1c1c7207 */ /* 0x000fe40000000000 */
[----:B--2---:R-:W-:-:S09]  /*18b30*/  SHF.R.S32.HI R26, RZ, 0x1f, R8 ;  /* 0x0000001fff1a7819 */ /* 0x004fd20000011408 */
[----:B0-----:R-:W-:Y:S05]  /*18b40*/  @!P4 BRA `(.L_x_628) ;  /* 0x000000000004c947 */ /* 0x001fea0003800000 */
[----:B------:R-:W-:Y:S01]  /*18b50*/  BPT.TRAP 0x1 ;  /* 0x000000040000795c */ /* 0x000fe20000300000 */
.L_x_628:
[----:B------:R-:W-:Y:S01]  /*18b60*/  IMAD R5, R28, 0x8, R16 ;  /* 0x000000081c057824 */ /* 0x000fe200078e0210 */
[----:B------:R-:W-:Y:S01]  /*18b70*/  SHF.L.U32 R0, R2, 0x1f, RZ ;  /* 0x0000001f02007819 */ /* 0x000fe200000006ff */
[----:B------:R-:W-:Y:S03]  /*18b80*/  BSSY B1, `(.L_x_629) ;  /* 0x0000003000017945 */ /* 0x000fe60003800000 */
[----:B------:R-:W0:Y:S02]  /*18b90*/  SYNCS.PHASECHK.TRANS64.TRYWAIT P0, [R5+URZ+0x2d840], R0 ;  /* 0x02d84000050075a7 */ /* 0x000e24000800017f */
[----:B0-----:R-:W-:Y:S05]  /*18ba0*/  @!P0 BRA `(.L_x_630) ;  /* 0x0000004400488947 */ /* 0x001fea0003800000 */
.L_x_764:
[----:B------:R-:W-:Y:S05]  /*18bb0*/  BSYNC B1 ;  /* 0x0000000000017941 */ /* 0x000fea0003800000 */
.L_x_629:
[----:B------:R-:W2:Y:S01]  /*18bc0*/  LDL R4, [R1+0x10] ;  /* 0x0000100001047983 */ /* 0x000ea20000100800 */
        /* <DEDUP_REMOVED lines=18> */
[----:B------:R-:W-:-:S04]  /*18cf0*/  LEA R6, P0, R2, UR6, 0x1 ;  /* 0x0000000602067c11 */ /* 0x000fc8000f8008ff */
[----:B------:R-:W-:Y:S01]  /*18d00*/  LEA.HI.X R7, R2, UR7, R7, 0x1, P0 ;  /* 0x0000000702077c11 */ /* 0x000fe200080f0c07 */
[----:B--2---:R-:W-:Y:S01]  /*18d10*/  IMAD R4, R28, 0x3000, R4 ;  /* 0x000030001c047824 */ /* 0x004fe200078e0204 */
[----:B------:R-:W-:Y:S07]  /*18d20*/  BRA.DIV UR4, `(.L_x_631) ;  /* 0x0000004204fc7947 */ /* 0x000fee000b800000 */
        /* <DEDUP_REMOVED lines=29> */
.L_x_774:
        /* <DEDUP_REMOVED lines=11> */
.L_x_632:
[----:B------:R-:W-:Y:S02]  /*18fb0*/  PLOP3.LUT P4, PT, P4, P0, PT, 0xa2, 0x0 ;  /* 0x000000000000781c */ /* 0x000fe40002781472 */
[----:B------:R-:W-:-:S08]  /*18fc0*/  @P0 R2UR P4, UR4, R5 ;  /* 0x00000000050402ca */ /* 0x000fd00000080000 */
[----:B------:R-:W-:-:S05]  /*18fd0*/  @P0 PLOP3.LUT P0, PT, P4, PT, PT, 0x80, 0x0 ;  /* 0x000000000000081c */ /* 0x000fca000270f070 */
[----:B------:R-:W-:Y:S01]  /*18fe0*/  @!P4 SYNCS.ARRIVE.TRANS64.RED.A0T1 RZ, [UR4+0x2d830], RZ ;  /* 0x02d830ffffffc9a7 */ /* 0x000fe20008200404 */
[----:B------:R-:W-:Y:S07]  /*18ff0*/  @!P4 ARRIVES.LDGSTSBAR.64.TRANSCNT [UR4+0x2d830] ;  /* 0x02d83000ff00c9b0 */ /* 0x000fee0008000a84 */
[----:B------:R-:W-:Y:S05]  /*19000*/  @P0 BRA.U.ANY `(.L_x_632) ;  /* 0xfffffffd00e80947 */ /* 0x000fea000393ffff */
[----:B------:R-:W-:Y:S01]  /*19010*/  NOP ;  /* 0x0000000000007918 */ /* 0x000fe20000000000 */
[----:B-1----:R-:W-:-:S05]  /*19020*/  IMAD.U32 R2, RZ, RZ, UR38 ;  /* 0x00000026ff027e24 */ /* 0x002fca000f8e00ff */
[----:B------:R-:W-:-:S13]  /*19030*/  ISETP.NE.AND P5, PT, R2, 0x3, PT ;  /* 0x000000030200780c */ /* 0x000fda0003fa5270 */
[----:B------:R-:W-:Y:S05]  /*19040*/  @!P5 BRA `(.L_x_633) ;  /* 0x000000000004d947 */ /* 0x000fea0003800000 */
[----:B------:R-:W-:Y:S01]  /*19050*/  BPT.TRAP 0x1 ;  /* 0x000000040000795c */ /* 0x000fe20000300000 */
.L_x_633:
[----:B------:R1:W-:Y:S01]  /*19060*/  SYNCS.ARRIVE.TRANS64.A1T0 RZ, [R5+URZ+0x2d830], RZ ;  /* 0x02d830ff05ff79a7 */ /* 0x0003e2000810003f */
[----:B------:R-:W-:Y:S05]  /*19070*/  @!P5 BRA `(.L_x_634) ;  /* 0x000000000004d947 */ /* 0x000fea0003800000 */
[----:B------:R-:W-:Y:S01]  /*19080*/  BPT.TRAP 0x1 ;  /* 0x000000040000795c */ /* 0x000fe20000300000 */
.L_x_634:
[----:B------:R-:W-:Y:S01]  /*19090*/  SHF.L.U32 R2, R20, 0x1f, RZ ;  /* 0x0000001f14027819 */ /* 0x000fe200000006ff */
[----:B-1----:R-:W-:Y:S01]  /*190a0*/  IMAD R5, R10, 0x8, R16 ;  /* 0x000000080a057824 */ /* 0x002fe200078e0210 */
[----:B------:R-:W-:Y:S03]  /*190b0*/  BSSY B1, `(.L_x_635) ;  /* 0x0000003000017945 */ /* 0x000fe60003800000 */
[----:B------:R-:W1:Y:S02]  /*190c0*/  SYNCS.PHASECHK.TRANS64.TRYWAIT P0, [R5+URZ+0x2d860], R2 ;  /* 0x02d86002050075a7 */ /* 0x000e64000800017f */
[----:B-1----:R-:W-:Y:S05]  /*190d0*/  @!P0 BRA `(.L_x_636) ;  /* 0x0000004400648947 */ /* 0x002fea0003800000 */
.L_x_775:
[----:B------:R-:W-:Y:S05]  /*190e0*/  BSYNC B1 ;  /* 0x0000000000017941 */ /* 0x000fea0003800000 */
.L_x_635:
[----:B0-----:R-:W2:Y:S04]  /*190f0*/  LDL R7, [R1+0x20] ;  /* 0x0000200001077983 */ /* 0x001ea80000100800 */
[----:B------:R-:W2:Y:S04]  /*19100*/  LDL.LU R6, [R1+0x8] ;  /* 0x0000080001067983 */ /* 0x000ea80000300800 */
[----:B------:R-:W3:Y:S01]  /*19110*/  LDL R4, [R1+0x10] ;  /* 0x0000100001047983 */ /* 0x000ee20000100800 */
[----:B------:R-:W0:Y:S01]  /*19120*/  S2R R3, SR_TID.X ;  /* 0x0000000000037919 */ /* 0x000e220000002100 */
[----:B------:R-:W-:Y:S01]  /*19130*/  UMOV UR4, 0xffffffff ;  /* 0xffffffff00047882 */ /* 0x000fe20000000000 */
[----:B0-----:R-:W-:-:S04]  /*19140*/  LOP3.LUT R3, R3, 0x7f, RZ, 0xc0, !PT ;  /* 0x0000007f03037812 */ /* 0x001fc800078ec0ff */
[----:B------:R-:W-:Y:S01]  /*19150*/  SHF.R.U32.HI R3, RZ, 0x2, R3 ;  /* 0x00000002ff037819 */ /* 0x000fe20000011603 */
[----:B--2---:R-:W-:Y:S02]  /*19160*/  IMAD R6, R6, -0x80, R7 ;  /* 0xffffff8006067824 */ /* 0x004fe400078e0207 */
[----:B---3--:R-:W-:Y:S02]  /*19170*/  IMAD R4, R10, 0x3000, R4 ;  /* 0x000030000a047824 */ /* 0x008fe400078e0204 */
        /* <DEDUP_REMOVED lines=36> */
.L_x_785:
        /* <DEDUP_REMOVED lines=29> */
.L_x_638:
[----:B------:R-:W-:Y:S02]  /*19590*/  PLOP3.LUT P4, PT, P4, P0, PT, 0xa2, 0x0 ;  /* 0x000000000000781c */ /* 0x000fe40002781472 */
[----:B------:R-:W-:-:S08]  /*195a0*/  @P0 R2UR P4, UR4, R5 ;  /* 0x00000000050402ca */ /* 0x000fd00000080000 */
[----:B------:R-:W-:-:S05]  /*195b0*/  @P0 PLOP3.LUT P0, PT, P4, PT, PT, 0x80, 0x0 ;  /* 0x000000000000081c */ /* 0x000fca000270f070 */
[----:B------:R-:W-:Y:S01]  /*195c0*/  @!P4 SYNCS.ARRIVE.TRANS64.RED.A0T1 RZ, [UR4+0x2d850], RZ ;  /* 0x02d850ffffffc9a7 */ /* 0x000fe20008200404 */
[----:B------:R-:W-:Y:S07]  /*195d0*/  @!P4 ARRIVES.LDGSTSBAR.64.TRANSCNT [UR4+0x2d850] ;  /* 0x02d85000ff00c9b0 */ /* 0x000fee0008000a84 */
[----:B------:R-:W-:Y:S05]  /*195e0*/  @P0 BRA.U.ANY `(.L_x_638) ;  /* 0xfffffffd00e80947 */ /* 0x000fea000393ffff */
[----:B------:R-:W-:Y:S01]  /*195f0*/  NOP ;  /* 0x0000000000007918 */ /* 0x000fe20000000000 */
[----:B------:R-:W-:Y:S02]  /*19600*/  IMAD.U32 R2, RZ, RZ, UR38 ;  /* 0x00000026ff027e24 */ /* 0x000fe4000f8e00ff */
[----:B------:R-:W-:-:S03]  /*19610*/  IMAD.MOV.U32 R22, RZ, RZ, R0 ;  /* 0x000000ffff167224 */ /* 0x000fc600078e0000 */
[----:B------:R-:W-:-:S13]  /*19620*/  ISETP.NE.AND P5, PT, R2, 0x3, PT ;  /* 0x000000030200780c */ /* 0x000fda0003fa5270 */
[----:B------:R-:W-:Y:S05]  /*19630*/  @!P5 BRA `(.L_x_639) ;  /* 0x000000000004d947 */ /* 0x000fea0003800000 */
[----:B------:R-:W-:Y:S01]  /*19640*/  BPT.TRAP 0x1 ;  /* 0x000000040000795c */ /* 0x000fe20000300000 */
.L_x_639:
[----:B------:R-:W2:Y:S01]  /*19650*/  LDL R2, [R1+0x24] ;  /* 0x0000240001027983 */ /* 0x000ea20000100800 */
[----:B------:R1:W-:Y:S01]  /*19660*/  SYNCS.ARRIVE.TRANS64.A1T0 RZ, [R5+URZ+0x2d850], RZ ;  /* 0x02d850ff05ff79a7 */ /* 0x0003e2000810003f */
[----:B------:R-:W-:Y:S02]  /*19670*/  VIADD R0, R23, 0xffffffff ;  /* 0xffffffff17007836 */ /* 0x000fe40000000000 */
[----:B------:R1:W5:Y:S01]  /*19680*/  LDL R20, [R1] ;  /* 0x0000000001147983 */ /* 0x0003620000100800 */
[----:B------:R-:W-:-:S03]  /*19690*/  IMAD.MOV.U32 R10, RZ, RZ, R28 ;  /* 0x000000ffff0a7224 */ /* 0x000fc600078e001c */
[----:B------:R1:W-:Y:S01]  /*196a0*/  STL [R1+0x8], R23 ;  /* 0x0000081701007387 */ /* 0x0003e20000100800 */
[----:B--2---:R-:W-:-:S13]  /*196b0*/  ISETP.GT.AND P0, PT, R23, R2, PT ;  /* 0x000000021700720c */ /* 0x004fda0003f04270 */
[----:B-1----:R-:W-:Y:S05]  /*196c0*/  @P0 BRA `(.L_x_640) ;  /* 0xfffffff0007c0947 */ /* 0x002fea000383ffff */
.L_x_627:
[----:B------:R-:W-:Y:S05]  /*196d0*/  BSYNC B0 ;  /* 0x0000000000007941 */ /* 0x000fea0003800000 */
.L_x_626:
[----:B------:R-:W1:Y:S01]  /*196e0*/  S2R R2, SR_TID.X ;  /* 0x0000000000027919 */ /* 0x000e620000002100 */
[----:B------:R-:W-:Y:S01]  /*196f0*/  BSSY B0, `(.L_x_641) ;  /* 0x0000010000007945 */ /* 0x000fe20003800000 */
[----:B-1----:R-:W-:-:S04]  /*19700*/  LOP3.LUT R2, R2, 0x7f, RZ, 0xc0, !PT ;  /* 0x0000007f02027812 */ /* 0x002fc800078ec0ff */
[----:B------:R-:W-:-:S13]  /*19710*/  ISETP.NE.AND P0, PT, R2, RZ, PT ;  /* 0x000000ff0200720c */ /* 0x000fda0003f05270 */
[----:B------:R-:W-:Y:S05]  /*19720*/  @P0 BRA `(.L_x_642) ;  /* 0x0000000000300947 */ /* 0x000fea0003800000 */
[----:B------:R-:W1:Y:S01]  /*19730*/  S2R R5, SR_LANEID ;  /* 0x0000000000057919 */ /* 0x000e620000000000 */
[----:B------:R-:W-:Y:S01]  /*19740*/  VOTEU.ANY UR4, UPT, PT ;  /* 0x0000000000047886 */ /* 0x000fe200038e0100 */
[----:B------:R-:W2:Y:S01]  /*19750*/  LDC.64 R2, c[0x0][0xc60] ;  /* 0x00031800ff027b82 */ /* 0x000ea20000000a00 */
[----:B------:R-:W1:Y:S02]  /*19760*/  FLO.U32 R0, UR4 ;  /* 0x0000000400007d00 */ /* 0x000e6400080e0000 */
[----:B-1----:R-:W-:-:S06]  /*19770*/  ISETP.EQ.U32.AND P0, PT, R0, R5, PT ;  /* 0x000000050000720c */ /* 0x002fcc0003f02070 */
[----:B------:R-:W2:Y:S07]  /*19780*/  POPC R5, UR4 ;  /* 0x0000000400057d09 */ /* 0x000eae0008000000 */
[----:B--2---:R-:W2:Y:S01]  /*19790*/  @P0 ATOMG.E.ADD.STRONG.GPU PT, R3, desc[UR42][R2.64], R5 ;  /* 0x00000005020309a8 */ /* 0x004ea200081ee1ea */
[----:B------:R-:W1:Y:S02]  /*197a0*/  S2R R4, SR_LTMASK ;  /* 0x0000000000047919 */ /* 0x000e640000003900 */
[----:B-1----:R-:W-:-:S04]  /*197b0*/  LOP3.LUT R4, R4, UR4, RZ, 0xc0, !PT ;  /* 0x0000000404047c12 */ /* 0x002fc8000f8ec0ff */
[----:B0-----:R-:W0:Y:S01]  /*197c0*/  POPC R7, R4 ;  /* 0x0000000400077309 */ /* 0x001e220000000000 */
[----:B--2---:R-:W0:Y:S02]  /*197d0*/  SHFL.IDX PT, R0, R3, R0, 0x1f ;  /* 0x00001f0003007589 */ /* 0x004e2400000e0000 */
[----:B0-----:R-:W-:-:S07]  /*197e0*/  IADD3 R24, R0, UR37, R7 ;  /* 0x0000002500187c10 */ /* 0x001fce000fffe007 */
.L_x_642:
[----:B------:R-:W-:Y:S05]  /*197f0*/  BSYNC B0 ;  /* 0x0000000000007941 */ /* 0x000fea0003800000 */
.L_x_641:
[----:B------:R-:W-:-:S05]  /*19800*/  IMAD.U32 R0, RZ, RZ, UR38 ;  /* 0x00000026ff007e24 */ /* 0x000fca000f8e00ff */
[----:B------:R-:W-:-:S13]  /*19810*/  ISETP.NE.AND P0, PT, R0, 0x3, PT ;  /* 0x000000030000780c */ /* 0x000fda0003f05270 */
[----:B------:R-:W-:Y:S05]  /*19820*/  @!P0 BRA `(.L_x_643) ;  /* 0x0000000000048947 */ /* 0x000fea0003800000 */
[----:B------:R-:W-:Y:S01]  /*19830*/  BPT.TRAP 0x1 ;  /* 0x000000040000795c */ /* 0x000fe20000300000 */
.L_x_643:
[----:B------:R-:W2:Y:S04]  /*19840*/  LDL R3, [R1] ;  /* 0x0000000001037983 */ /* 0x000ea80000100800 */
[----:B------:R-:W3:Y:S01]  /*19850*/  LDL.LU R2, [R1+0x20] ;  /* 0x0000200001027983 */ /* 0x000ee20000300800 */
[----:B------:R-:W-:Y:S01]  /*19860*/  IMAD R0, R28, 0x8, R16 ;  /* 0x000000081c007824 */ /* 0x000fe200078e0210 */
[----:B------:R-:W-:Y:S01]  /*19870*/  BSSY B0, `(.L_x_644) ;  /* 0x0000005000007945 */ /* 0x000fe20003800000 */
[----:B--2---:R-:W-:-:S04]  /*19880*/  SHF.L.U32 R3, R3, 0x1f, RZ ;  /* 0x0000001f03037819 */ /* 0x004fc800000006ff */
[----:B------:R-:W1:Y:S01]  /*19890*/  SYNCS.PHASECHK.TRANS64.TRYWAIT P0, [R0+URZ+0x2d860], R3 ;  /* 0x02d86003000075a7 */ /* 0x000e62000800017f */
[----:B---3--:R-:W-:Y:S01]  /*198a0*/  IMAD R6, R23, -0x80, R2 ;  /* 0xffffff8017067824 */ /* 0x008fe200078e0202 */
[----:B-1----:R-:W-:Y:S06]  /*198b0*/  @!P0 BRA `(.L_x_645) ;  /* 0x0000004000e48947 */ /* 0x002fec0003800000 */
.L_x_786:
[----:B------:R-:W-:Y:S05]  /*198c0*/  BSYNC B0 ;  /* 0x0000000000007941 */ /* 0x000fea0003800000 */
.L_x_644:
[----:B------:R-:W2:Y:S02]  /*198d0*/  S2R R2, SR_TID.X ;  /* 0x0000000000027919 */ /* 0x000ea40000002100 */
[----:B--2---:R-:W-:-:S04]  /*198e0*/  LOP3.LUT R2, R2, 0x7f, RZ, 0xc0, !PT ;  /* 0x0000007f02027812 */ /* 0x004fc800078ec0ff */
[----:B------:R-:W-:Y:S02]  /*198f0*/  SHF.R.U32.HI R4, RZ, 0x2, R2 ;  /* 0x00000002ff047819 */ /* 0x000fe40000011602 */
[----:B------:R-:W2:Y:S01]  /*19900*/  LDL R2, [R1+0x10] ;  /* 0x0000100001027983 */ /* 0x000ea20000100800 */
[----:B------:R-:W-:Y:S02]  /*19910*/  UMOV UR4, 0xffffffff ;  /* 0xffffffff00047882 */ /* 0x000fe40000000000 */
[----:B------:R-:W-:Y:S02]  /*19920*/  IMAD.IADD R6, R6, 0x1, -R4 ;  /* 0x0000000106067824 */ /* 0x000fe400078e0a04 */
[----:B--2---:R-:W-:Y:S01]  /*19930*/  IMAD R4, R28, 0x3000, R2 ;  /* 0x000030001c047824 */ /* 0x004fe200078e0202 */
        /* <DEDUP_REMOVED lines=44> */
.L_x_796:
        /* <DEDUP_REMOVED lines=13> */
.L_x_647:
[----:B------:R-:W-:Y:S02]  /*19cd0*/  PLOP3.LUT P1, PT, P1, P0, PT, 0xa2, 0x0 ;  /* 0x000000000000781c */ /* 0x000fe40000f21472 */
[----:B------:R-:W-:-:S08]  /*19ce0*/  @P0 R2UR P1, UR4, R0 ;  /* 0x00000000000402ca */ /* 0x000fd00000020000 */
[----:B------:R-:W-:-:S05]  /*19cf0*/  @P0 PLOP3.LUT P0, PT, P1, PT, PT, 0x80, 0x0 ;  /* 0x000000000000081c */ /* 0x000fca0000f0f070 */
[----:B------:R-:W-:Y:S01]  /*19d00*/  @!P1 SYNCS.ARRIVE.TRANS64.RED.A0T1 RZ, [UR4+0x2d850], RZ ;  /* 0x02d850ffffff99a7 */ /* 0x000fe20008200404 */
[----:B------:R-:W-:Y:S07]  /*19d10*/  @!P1 ARRIVES.LDGSTSBAR.64.TRANSCNT [UR4+0x2d850] ;  /* 0x02d85000ff0099b0 */ /* 0x000fee0008000a84 */
[----:B------:R-:W-:Y:S05]  /*19d20*/  @P0 BRA.U.ANY `(.L_x_647) ;  /* 0xfffffffd00e80947 */ /* 0x000fea000393ffff */
[----:B------:R-:W-:Y:S01]  /*19d30*/  NOP ;  /* 0x0000000000007918 */ /* 0x000fe20000000000 */
[----:B0-----:R-:W-:-:S05]  /*19d40*/  IMAD.U32 R2, RZ, RZ, UR38 ;  /* 0x00000026ff027e24 */ /* 0x001fca000f8e00ff */
[----:B------:R-:W-:-:S13]  /*19d50*/  ISETP.NE.AND P2, PT, R2, 0x3, PT ;  /* 0x000000030200780c */ /* 0x000fda0003f45270 */
[----:B------:R-:W-:Y:S05]  /*19d60*/  @!P2 BRA `(.L_x_648) ;  /* 0x000000000004a947 */ /* 0x000fea0003800000 */
[----:B------:R-:W-:Y:S01]  /*19d70*/  BPT.TRAP 0x1 ;  /* 0x000000040000795c */ /* 0x000fe20000300000 */
.L_x_648:
[----:B------:R-:W2:Y:S01]  /*19d80*/  LDL.LU R2, [R1] ;  /* 0x0000000001027983 */ /* 0x000ea20000300800 */
[----:B------:R-:W-:Y:S01]  /*19d90*/  VIADD R28, R28, 0x1 ;  /* 0x000000011c1c7836 */ /* 0x000fe20000000000 */
[----:B------:R0:W-:Y:S04]  /*19da0*/  SYNCS.ARRIVE.TRANS64.A1T0 RZ, [R0+URZ+0x2d850], RZ ;  /* 0x02d850ff00ff79a7 */ /* 0x0001e8000810003f */
[----:B------:R-:W-:-:S04]  /*19db0*/  ISETP.NE.AND P0, PT, R28, 0x2, PT ;  /* 0x000000021c00780c */ /* 0x000fc80003f05270 */
[----:B0-----:R-:W-:Y:S02]  /*19dc0*/  SEL R0, RZ, 0x1, P0 ;  /* 0x00000001ff007807 */ /* 0x001fe40000000000 */
[----:B------:R-:W-:Y:S02]  /*19dd0*/  SEL R28, R28, RZ, P0 ;  /* 0x000000ff1c1c7207 */ /* 0x000fe40000000000 */
[----:B--2---:R-:W-:-:S05]  /*19de0*/  LOP3.LUT R2, R2, R0, RZ, 0x3c, !PT ;  /* 0x0000000002027212 */ /* 0x004fca00078e3cff */
[----:B------:R0:W-:Y:S02]  /*19df0*/  STL [R1], R2 ;  /* 0x0000000201007387 */ /* 0x0001e40000100800 */
.L_x_607:
[----:B------:R-:W-:Y:S05]  /*19e00*/  BSYNC B7 ;  /* 0x0000000000077941 */ /* 0x000fea0003800000 */
.L_x_605:
[----:B------:R-:W-:-:S13]  /*19e10*/  LOP3.LUT P0, RZ, R19, 0x10, RZ, 0xc0, !PT ;  /* 0x0000001013ff7812 */ /* 0x000fda000780c0ff */
[----:B------:R-:W-:Y:S05]  /*19e20*/  @!P0 BRA `(.L_x_649) ;  /* 0x0000000000248947 */ /* 0x000fea0003800000 */
[----:B------:R-:W-:Y:S05]  /*19e30*/  WARPSYNC.ALL ;  /* 0x0000000000007948 */ /* 0x000fea0003800000 */
[----:B------:R-:W3:Y:S08]  /*19e40*/  S2UR UR5, SR_CgaCtaId ;  /* 0x00000000000579c3 */ /* 0x000ef00000008800 */
[----:B------:R-:W-:Y:S06]  /*19e50*/  BAR.SYNC.DEFER_BLOCKING 0x5, 0x200 ;  /* 0x0148000000007b1d */ /* 0x000fec0000010000 */
[----:B------:R-:W-:-:S02]  /*19e60*/  UMOV UR4, 0x400 ;  /* 0x0000040000047882 */ /* 0x000fc40000000000 */
[----:B---3--:R-:W-:-:S06]  /*19e70*/  ULEA UR4, UR5, UR4, 0x18 ;  /* 0x0000000405047291 */ /* 0x008fcc000f8ec03f */
[----:B------:R-:W-:-:S05]  /*19e80*/  IMAD.U32 R16, RZ, RZ, UR4 ;  /* 0x00000004ff107e24 */ /* 0x000fca000f8e00ff */
[----:B------:R3:W4:Y:S01]  /*19e90*/  LDS.128 R24, [R16+0x2d8d0] ;  /* 0x02d8d00010187984 */ /* 0x0007220000000c00 */
[----:B------:R-:W-:Y:S06]  /*19ea0*/  BAR.ARV 0x4, 0x200 ;  /* 0x0108000000007b1d */ /* 0x000fec0000002000 */
[----:B------:R-:W-:Y:S05]  /*19eb0*/  BRA `(.L_x_650) ;  /* 0x0000000800d07947 */ /* 0x000fea0003800000 */
.L_x_649:
[----:B------:R-:W2:Y:S01]  /*19ec0*/  S2R R0, SR_TID.X ;  /* 0x0000000000007919 */ /* 0x000ea20000002100 */
[----:B------:R-:W-:Y:S01]  /*19ed0*/  UMOV UR4, 0xffffffff ;  /* 0xffffffff00047882 */ /* 0x000fe20000000000 */
[----:B--2---:R-:W-:-:S04]  /*19ee0*/  LOP3.LUT R8, R0, 0x1f, RZ, 0xc0, !PT ;  /* 0x0000001f00087812 */ /* 0x004fc800078ec0ff */
[----:B------:R-:W-:Y:S01]  /*19ef0*/  ISETP.NE.AND P0, PT, R8, 0x1f, PT ;  /* 0x0000001f0800780c */ /* 0x000fe20003f05270 */
[----:B------:R-:W-:-:S12]  /*19f00*/  BRA.DIV UR4, `(.L_x_651) ;  /* 0x0000004204d47947 */ /* 0x000fd8000b800000 */
[----:B-1----:R-:W-:Y:S01]  /*19f10*/  IMAD.IADD R9, R27, 0x1, R8 ;  /* 0x000000011b097824 */ /* 0x002fe200078e0208 */
[----:B------:R-:W-:-:S04]  /*19f20*/  ULDC UR4, c[0x0][0xc3c] ;  /* 0x00030f0000047ab9 */ /* 0x000fc80000000800 */
[----:B------:R-:W-:-:S13]  /*19f30*/  ISETP.GE.OR P1, PT, R9, UR4, !P0 ;  /* 0x0000000409007c0c */ /* 0x000fda000c726670 */
[----:B0-----:R-:W0:Y:S08]  /*19f40*/  @!P1 LDC.64 R2, c[0x0][0xc80] ;  /* 0x00032000ff029b82 */ /* 0x001e300000000a00 */
        /* <DEDUP_REMOVED lines=34> */
.L_x_806:
[----:B------:R-:W-:Y:S02]  /*1a170*/  ULDC UR4, c[0x0][0xc38] ;  /* 0x00030e0000047ab9 */ /* 0x000fe40000000800 */
[----:B------:R-:W-:-:S04]  /*1a180*/  IMAD.U32 R3, RZ, RZ, UR4 ;  /* 0x00000004ff037e24 */ /* 0x000fc8000f8e00ff */
[----:B-1----:R-:W-:-:S04]  /*1a190*/  IMAD R5, R14, R3, RZ ;  /* 0x000000030e057224 */ /* 0x002fc800078e02ff */
[----:B------:R-:W-:-:S05]  /*1a1a0*/  IMAD.IADD R6, R6, 0x1, R5 ;  /* 0x0000000106067824 */ /* 0x000fca00078e0205 */
[----:B------:R-:W-:-:S13]  /*1a1b0*/  ISETP.GT.AND P6, PT, R6, R0, PT ;  /* 0x000000000600720c */ /* 0x000fda0003fc4270 */
[----:B------:R-:W-:Y:S05]  /*1a1c0*/  @P6 BRA `(.L_x_652) ;  /* 0x0000000000a46947 */ /* 0x000fea0003800000 */
.L_x_655:
        /* <DEDUP_REMOVED lines=35> */
.L_x_814:
[----:B------:R-:W-:Y:S02]  /*1a400*/  ULDC UR4, c[0x0][0xc38] ;  /* 0x00030e0000047ab9 */ /* 0x000fe40000000800 */
[----:B------:R-:W-:-:S04]  /*1a410*/  IMAD.U32 R3, RZ, RZ, UR4 ;  /* 0x00000004ff037e24 */ /* 0x000fc8000f8e00ff */
[----:B-1----:R-:W-:-:S04]  /*1a420*/  IMAD R5, R14, R3, RZ ;  /* 0x000000030e057224 */ /* 0x002fc800078e02ff */
[----:B------:R-:W-:-:S05]  /*1a430*/  IMAD.IADD R6, R5, 0x1, R6 ;  /* 0x0000000105067824 */ /* 0x000fca00078e0206 */
[----:B------:R-:W-:-:S13]  /*1a440*/  ISETP.GT.AND P6, PT, R6, R0, PT ;  /* 0x000000000600720c */ /* 0x000fda0003fc4270 */
[----:B------:R-:W-:Y:S05]  /*1a450*/  @!P6 BRA `(.L_x_655) ;  /* 0xfffffffc005ce947 */ /* 0x000fea000383ffff */
.L_x_652:
        /* <DEDUP_REMOVED lines=9> */
.L_x_819:
[----:B------:R-:W-:-:S13]  /*1a4f0*/  ISETP.NE.AND P0, PT, R6, RZ, PT ;  /* 0x000000ff0600720c */ /* 0x000fda0003f05270 */
[----:B------:R-:W-:Y:S05]  /*1a500*/  @!P0 BRA `(.L_x_657) ;  /* 0x0000000000108947 */ /* 0x000fea0003800000 */
[----:B------:R-:W-:Y:S01]  /*1a510*/  UMOV UR4, 0xffffffff ;  /* 0xffffffff00047882 */ /* 0x000fe20000000000 */
[----:B------:R-:W-:Y:S02]  /*1a520*/  VIADD R12, R5, 0xffffffff ;  /* 0xffffffff050c7836 */ /* 0x000fe40000000000 */
[----:B------:R-:W-:Y:S05]  /*1a530*/  BRA.DIV UR4, `(.L_x_658) ;  /* 0x0000004604987947 */ /* 0x000fea000b800000 */
[----:B------:R4:W0:Y:S02]  /*1a540*/  SHFL.IDX PT, R24, R2, R12, 0x1f ;  /* 0x00001f0c02187589 */ /* 0x00082400000e0000 */
.L_x_657:
        /* <DEDUP_REMOVED lines=50> */
[----:B------:R-:W-:-:S06]  /*1a870*/  @P0 VIADD R2, R2, 0x1 ;  /* 0x0000000102020836 */ /* 0x000fcc0000000000 */
[----:B------:R-:W-:Y:S01]  /*1a880*/  @!P2 IMAD.MOV R2, RZ, RZ, -R2 ;  /* 0x000000ffff02a224 */ /* 0x000fe200078e0a02 */
[----:B------:R-:W-:-:S05]  /*1a890*/  @!P1 LOP3.LUT R2, RZ, R7, RZ, 0x33, !PT ;  /* 0x00000007ff029212 */ /* 0x000fca00078e33ff */
[----:B------:R-:W-:-:S04]  /*1a8a0*/  IMAD.MOV R0, RZ, RZ, -R2 ;  /* 0x000000ffff007224 */ /* 0x000fc800078e0a02 */
[C---:B------:R-:W-:Y:S02]  /*1a8b0*/  IMAD R6, R7.reuse, R0, R6 ;  /* 0x0000000007067224 */ /* 0x040fe400078e0206 */
[----:B------:R-:W-:-:S04]  /*1a8c0*/  IMAD R7, R7, 0x1000000, R2 ;  /* 0x0100000007077824 */ /* 0x000fc800078e0202 */
[----:B------:R-:W-:Y:S01]  /*1a8d0*/  IMAD R26, R6, 0x10000, R7 ;  /* 0x00010000061a7824 */ /* 0x000fe200078e0207 */
[----:B------:R-:W-:Y:S06]  /*1a8e0*/  BRA `(.L_x_659) ;  /* 0x00000000001c7947 */ /* 0x000fec0003800000 */
.L_x_653:
[----:B------:R-:W-:Y:S01]  /*1a8f0*/  UMOV UR4, URZ ;  /* 0x0000003f00047c82 */ /* 0x000fe20008000000 */
[----:B------:R-:W-:Y:S01]  /*1a900*/  UMOV UR5, URZ ;  /* 0x0000003f00057c82 */ /* 0x000fe20008000000 */
[----:B------:R-:W-:Y:S01]  /*1a910*/  ULDC UR6, c[0x0][0xc3c] ;  /* 0x00030f0000067ab9 */ /* 0x000fe20000000800 */
[----:B------:R-:W-:Y:S02]  /*1a920*/  IMAD.MOV.U32 R24, RZ, RZ, R0 ;  /* 0x000000ffff187224 */ /* 0x000fe400078e0000 */
[----:B------:R-:W-:Y:S02]  /*1a930*/  IMAD.U32 R25, RZ, RZ, UR4 ;  /* 0x00000004ff197e24 */ /* 0x000fe4000f8e00ff */
[----:B------:R-:W-:Y:S02]  /*1a940*/  IMAD.U32 R26, RZ, RZ, UR5 ;  /* 0x00000005ff1a7e24 */ /* 0x000fe4000f8e00ff */
[----:B------:R-:W-:-:S07]  /*1a950*/  IMAD.U32 R27, RZ, RZ, UR6 ;  /* 0x00000006ff1b7e24 */ /* 0x000fce000f8e00ff */
.L_x_659:
        /* <DEDUP_REMOVED lines=10> */
.L_x_650:
[----:B------:R-:W-:Y:S02]  /*1aa00*/  ULDC UR4, c[0x0][0xc3c] ;  /* 0x00030f0000047ab9 */ /* 0x000fe40000000800 */
[----:B----4-:R-:W-:-:S13]  /*1aa10*/  ISETP.GE.AND P0, PT, R27, UR4, PT ;  /* 0x000000041b007c0c */ /* 0x010fda000bf06270 */
[----:B------:R-:W-:Y:S05]  /*1aa20*/  @!P0 BRA `(.L_x_660) ;  /* 0xffffff9c00f08947 */ /* 0x000fea000383ffff */
[----:B------:R-:W-:Y:S05]  /*1aa30*/  BSYNC B8 ;  /* 0x0000000000087941 */ /* 0x000fea0003800000 */
.L_x_557:
[----:B0-----:R-:W4:Y:S01]  /*1aa40*/  LDL.LU R0, [R1+0x4c] ;  /* 0x00004c0001007983 */ /* 0x001f220000300800 */
[----:B------:R-:W-:Y:S01]  /*1aa50*/  BSSY B0, `(.L_x_661) ;  /* 0x000000b000007945 */ /* 0x000fe20003800000 */
[----:B-1----:R-:W0:Y:S01]  /*1aa60*/  S2R R5, SR_CgaCtaId ;  /* 0x0000000000057919 */ /* 0x002e220000008800 */
[----:B----4-:R-:W-:-:S05]  /*1aa70*/  VIADD R0, R0, 0x1 ;  /* 0x0000000100007836 */ /* 0x010fca0000000000 */
        /* <DEDUP_REMOVED lines=8> */
.L_x_822:
[----:B------:R-:W-:Y:S05]  /*1ab00*/  BSYNC B0 ;  /* 0x0000000000007941 */ /* 0x000fea0003800000 */
.L_x_661:
[----:B------:R-:W-:-:S03]  /*1ab10*/  UMOV UR4, 0xffffffff ;  /* 0xffffffff00047882 */ /* 0x000fc60000000000 */
[----:B------:R-:W-:Y:S05]  /*1ab20*/  BRA.DIV UR4, `(.L_x_663) ;  /* 0x0000004204587947 */ /* 0x000fea000b800000 */
[----:B0-----:R-:W0:Y:S02]  /*1ab30*/  S2R R0, SR_TID.X ;  /* 0x0000000000007919 */ /* 0x001e240000002100 */
[----:B0-----:R-:W-:-:S04]  /*1ab40*/  SHF.R.U32.HI R0, RZ, 0x5, R0 ;  /* 0x00000005ff007819 */ /* 0x001fc80000011600 */
[----:B------:R-:W-:-:S05]  /*1ab50*/  LOP3.LUT R0, R0, 0x3, RZ, 0xc0, !PT ;  /* 0x0000000300007812 */ /* 0x000fca00078ec0ff */
[----:B------:R0:W1:Y:S02]  /*1ab60*/  SHFL.IDX PT, R14, R0, RZ, 0x1f ;  /* 0x00001fff000e7589 */ /* 0x00006400000e0000 */
.L_x_825:
[----:B-1----:R-:W-:-:S13]  /*1ab70*/  ISETP.NE.AND P0, PT, R14, RZ, PT ;  /* 0x000000ff0e00720c */ /* 0x002fda0003f05270 */
[----:B------:R-:W-:Y:S05]  /*1ab80*/  @P0 BRA `(.L_x_396) ;  /* 0x0000000000900947 */ /* 0x000fea0003800000 */
[----:B------:R-:W-:-:S03]  /*1ab90*/  UMOV UR4, 0xffffffff ;  /* 0xffffffff00047882 */ /* 0x000fc60000000000 */
[----:B------:R-:W-:Y:S05]  /*1aba0*/  BRA.DIV UR4, `(.L_x_664) ;  /* 0x00000042046c7947 */ /* 0x000fea000b800000 */
[----:B------:R-:W-:-:S13]  /*1abb0*/  ELECT P6, URZ, PT ;  /* 0x00000000003f782f */ /* 0x000fda00038c0000 */
.L_x_828:
[----:B------:R-:W-:Y:S05]  /*1abc0*/  @!P6 BRA `(.L_x_396) ;  /* 0x000000000080e947 */ /* 0x000fea0003800000 */
[----:B------:R-:W-:-:S06]  /*1abd0*/  ULOP3.LUT UR4, UR36, 0x2, URZ, 0xfc, !UPT ;  /* 0x0000000224047892 */ /* 0x000fcc000f8efc3f */
[----:B0-----:R-:W-:-:S05]  /*1abe0*/  IMAD.U32 R0, RZ, RZ, UR4 ;  /* 0x00000004ff007e24 */ /* 0x001fca000f8e00ff */
[----:B------:R-:W-:-:S13]  /*1abf0*/  ISETP.NE.AND P0, PT, R0, 0x3, PT ;  /* 0x000000030000780c */ /* 0x000fda0003f05270 */
[----:B------:R-:W-:Y:S05]  /*1ac00*/  @!P0 BRA `(.L_x_665) ;  /* 0x0000000000048947 */ /* 0x000fea0003800000 */
[----:B------:R-:W-:Y:S01]  /*1ac10*/  BPT.TRAP 0x1 ;  /* 0x000000040000795c */ /* 0x000fe20000300000 */
.L_x_665:
[----:B------:R-:W4:Y:S01]  /*1ac20*/  LDL R0, [R1] ;  /* 0x0000000001007983 */ /* 0x000f220000100800 */
[C---:B------:R-:W-:Y:S02]  /*1ac30*/  IMAD R3, R28.reuse, 0x8, R5 ;  /* 0x000000081c037824 */ /* 0x040fe400078e0205 */
[----:B------:R-:W-:-:S05]  /*1ac40*/  VIADD R28, R28, 0x1 ;  /* 0x000000011c1c7836 */ /* 0x000fca0000000000 */
[----:B------:R-:W-:Y:S02]  /*1ac50*/  ISETP.NE.AND P2, PT, R28, 0x2, PT ;  /* 0x000000021c00780c */ /* 0x000fe40003f45270 */
[----:B----4-:R-:W-:Y:S02]  /*1ac60*/  SHF.L.U32 R2, R0, 0x1f, RZ ;  /* 0x0000001f00027819 */ /* 0x010fe400000006ff */
[----:B------:R-:W-:Y:S02]  /*1ac70*/  SEL R0, RZ, 0x1, P2 ;  /* 0x00000001ff007807 */ /* 0x000fe40001000000 */
[----:B------:R-:W0:Y:S02]  /*1ac80*/  SYNCS.PHASECHK.TRANS64.TRYWAIT P1, [R3+URZ+0x2d840], R2 ;  /* 0x02d84002030075a7 */ /* 0x000e24000802017f */
[----:B0-----:R-:W-:Y:S05]  /*1ac90*/  @!P1 BRA `(.L_x_666) ;  /* 0x0000004000509947 */ /* 0x001fea0003800000 */
.L_x_829:
[----:B------:R-:W4:Y:S01]  /*1aca0*/  LDL.LU R4, [R1] ;  /* 0x0000000001047983 */ /* 0x000f220000300800 */
[----:B------:R-:W-:Y:S02]  /*1acb0*/  SEL R28, R28, RZ, P2 ;  /* 0x000000ff1c1c7207 */ /* 0x000fe40001000000 */
[----:B----4-:R-:W-:Y:S01]  /*1acc0*/  LOP3.LUT R0, R4, R0, RZ, 0x3c, !PT ;  /* 0x0000000004007212 */ /* 0x010fe200078e3cff */
[----:B------:R-:W-:Y:S06]  /*1acd0*/  @!P0 BRA `(.L_x_667) ;  /* 0x0000000000048947 */ /* 0x000fec0003800000 */
[----:B------:R-:W-:Y:S01]  /*1ace0*/  BPT.TRAP 0x1 ;  /* 0x000000040000795c */ /* 0x000fe20000300000 */
.L_x_667:
[----:B------:R-:W-:Y:S01]  /*1acf0*/  IMAD R5, R28, 0x8, R5 ;  /* 0x000000081c057824 */ /* 0x000fe200078e0205 */
[----:B------:R-:W-:-:S04]  /*1ad00*/  SHF.L.U32 R0, R0, 0x1f, RZ ;  /* 0x0000001f00007819 */ /* 0x000fc800000006ff */
[----:B------:R-:W1:Y:S02]  /*1ad10*/  SYNCS.PHASECHK.TRANS64.TRYWAIT P1, [R5+URZ+0x2d840], R0 ;  /* 0x02d84000050075a7 */ /* 0x000e64000802017f */
[----:B-1----:R-:W-:Y:S05]  /*1ad20*/  @!P1 BRA `(.L_x_668) ;  /* 0x0000004000409947 */ /* 0x002fea0003800000 */
.L_x_830:
[----:B------:R-:W-:Y:S05]  /*1ad30*/  @!P0 BRA `(.L_x_669) ;  /* 0x0000000000048947 */ /* 0x000fea0003800000 */
[----:B------:R-:W-:Y:S01]  /*1ad40*/  BPT.TRAP 0x1 ;  /* 0x000000040000795c */ /* 0x000fe20000300000 */
.L_x_669:
[----:B------:R-:W4:Y:S02]  /*1ad50*/  SYNCS.PHASECHK.TRANS64.TRYWAIT P1, [R3+URZ+0x2d860], R2 ;  /* 0x02d86002030075a7 */ /* 0x000f24000802017f */
[----:B----4-:R-:W-:Y:S05]  /*1ad60*/  @!P1 BRA `(.L_x_670) ;  /* 0x0000004000449947 */ /* 0x010fea0003800000 */
.L_x_831:
[----:B------:R-:W-:Y:S05]  /*1ad70*/  @!P0 BRA `(.L_x_671) ;  /* 0x0000000000048947 */ /* 0x000fea0003800000 */
[----:B------:R-:W-:Y:S01]  /*1ad80*/  BPT.TRAP 0x1 ;  /* 0x000000040000795c */ /* 0x000fe20000300000 */
.L_x_671:
[----:B------:R0:W0:Y:S02]  /*1ad90*/  SYNCS.PHASECHK.TRANS64.TRYWAIT P0, [R5+URZ+0x2d860], R0 ;  /* 0x02d86000050075a7 */ /* 0x000024000800017f */
[----:B0-----:R-:W-:Y:S05]  /*1ada0*/  @!P0 NANOSLEEP.SYNCS 0x989680 ;  /* 0x009896800000895d */ /* 0x001fea0003900000 */
[----:B------:R-:W0:Y:S02]  /*1adb0*/  @!P0 SYNCS.PHASECHK.TRANS64 P0, [R5+URZ+0x2d860], R0 ;  /* 0x02d86000050085a7 */ /* 0x000e24000800007f */
[----:B0-----:R-:W-:Y:S05]  /*1adc0*/  @!P0 BRA `(.L_x_671) ;  /* 0xfffffffc00f08947 */ /* 0x001fea000383ffff */
.L_x_396:
[----:B------:R-:W-:Y:S05]  /*1add0*/  BSYNC B9 ;  /* 0x0000000000097941 */ /* 0x000fea0003800000 */
.L_x_393:
[----:B------:R-:W-:Y:S05]  /*1ade0*/  EXIT ;  /* 0x000000000000794d */ /* 0x000fea0003800000 */
.L_x_414:
[----:B0-----:R0:W1:Y:S02]  /*1adf0*/  SYNCS.PHASECHK.TRANS64.TRYWAIT P4, [R31+URZ+0x2d890], R79 ;  /* 0x02d8904f1f0075a7 */ /* 0x001064000808017f */
[----:B-1----:R-:W-:Y:S05]  /*1ae00*/  @!P4 NANOSLEEP.SYNCS 0x989680 ;  /* 0x009896800000c95d */ /* 0x002fea0003900000 */
[----:B------:R-:W1:Y:S02]  /*1ae10*/  @!P4 SYNCS.PHASECHK.TRANS64 P4, [R31+URZ+0x2d890], R79 ;  /* 0x02d8904f1f00c5a7 */ /* 0x000e64000808007f */
[----:B-1----:R-:W-:Y:S05]  /*1ae20*/  @!P4 BRA `(.L_x_414) ;  /* 0xfffffffc00f0c947 */ /* 0x002fea000383ffff */
[----:B------:R-:W-:Y:S05]  /*1ae30*/  BRA `(.L_x_672) ;  /* 0xfffffe8400a87947 */ /* 0x000fea000383ffff */
.L_x_415:
        /* <DEDUP_REMOVED lines=8> */
.L_x_674:
[----:B------:R-:W-:Y:S05]  /*1aec0*/  BSYNC B1 ;  /* 0x0000000000017941 */ /* 0x000fea0003800000 */
.L_x_673:
[----:B------:R-:W-:Y:S02]  /*1aed0*/  IMAD.MOV.U32 R13, RZ, RZ, R56 ;  /* 0x000000ffff0d7224 */ /* 0x000fe400078e0038 */
[----:B------:R-:W-:Y:S02]  /*1aee0*/  IMAD.MOV.U32 R12, RZ, RZ, RZ ;  /* 0x000000ffff0c7224 */ /* 0x000fe400078e00ff */
[----:B------:R-:W-:Y:S02]  /*1aef0*/  IMAD.MOV.U32 R11, RZ, RZ, 0x1e1f ;  /* 0x00001e1fff0b7424 */ /* 0x000fe400078e00ff */
[----:B------:R-:W-:Y:S02]  /*1af00*/  IMAD.MOV.U32 R15, RZ, RZ, -0x1 ;  /* 0xffffffffff0f7424 */ /* 0x000fe400078e00ff */
[----:B------:R-:W-:-:S07]  /*1af10*/  IMAD.MOV.U32 R57, RZ, RZ, R14 ;  /* 0x000000ffff397224 */ /* 0x000fce00078e000e */
[----:B------:R-:W-:Y:S05]  /*1af20*/  WARPSYNC.COLLECTIVE R15, `(.L_x_675) ;  /* 0x000000000f087348 */ /* 0x000fea0003c00000 */
[----:B------:R0:W1:Y:S02]  /*1af30*/  SHFL.IDX P6, R14, R13, R12, R11 ;  /* 0x0000000c0d0e7389 */ /* 0x00006400000c000b */
[----:B01----:R-:W-:Y:S01]  /*1af40*/  ENDCOLLECTIVE ;  /* 0x000000000000791b */ /* 0x003fe20003800000 */
.L_x_675:
[----:B------:R-:W-:Y:S01]  /*1af50*/  IMAD.MOV.U32 R56, RZ, RZ, R14 ;  /* 0x000000ffff387224 */ /* 0x000fe200078e000e */
[----:B------:R-:W-:Y:S06]  /*1af60*/  BRA `(.L_x_676) ;  /* 0xfffffe8400707947 */ /* 0x000fec000383ffff */
.L_x_443:
[----:B0-----:R0:W1:Y:S02]  /*1af70*/  SYNCS.PHASECHK.TRANS64.TRYWAIT P4, [R31+URZ+0x2d890], R79 ;  /* 0x02d8904f1f0075a7 */ /* 0x001064000808017f */
[----:B-1----:R-:W-:Y:S05]  /*1af80*/  @!P4 NANOSLEEP.SYNCS 0x989680 ;  /* 0x009896800000c95d */ /* 0x002fea0003900000 */
[----:B------:R-:W1:Y:S02]  /*1af90*/  @!P4 SYNCS.PHASECHK.TRANS64 P4, [R31+URZ+0x2d890], R79 ;  /* 0x02d8904f1f00c5a7 */ /* 0x000e64000808007f */
[----:B-1----:R-:W-:Y:S05]  /*1afa0*/  @!P4 BRA `(.L_x_443) ;  /* 0xfffffffc00f0c947 */ /* 0x002fea000383ffff */
[----:B------:R-:W-:Y:S05]  /*1afb0*/  BRA `(.L_x_677) ;  /* 0xfffffea000687947 */ /* 0x000fea000383ffff */
.L_x_444:
        /* <DEDUP_REMOVED lines=8> */
.L_x_679:
[----:B------:R-:W-:Y:S05]  /*1b040*/  BSYNC B1 ;  /* 0x0000000000017941 */ /* 0x000fea0003800000 */
.L_x_678:
        /* <DEDUP_REMOVED lines=8> */
.L_x_680:
[----:B------:R-:W-:Y:S01]  /*1b0d0*/  IMAD.MOV.U32 R82, RZ, RZ, R14 ;  /* 0x000000ffff527224 */ /* 0x000fe200078e000e */
[----:B------:R-:W-:Y:S06]  /*1b0e0*/  BRA `(.L_x_681) ;  /* 0xfffffea000307947 */ /* 0x000fec000383ffff */
.L_x_457:
[----:B0-----:R0:W1:Y:S02]  /*1b0f0*/  SYNCS.PHASECHK.TRANS64.TRYWAIT P3, [R31+URZ+0x2d890], R79 ;  /* 0x02d8904f1f0075a7 */ /* 0x001064000806017f */
[----:B-1----:R-:W-:Y:S05]  /*1b100*/  @!P3 NANOSLEEP.SYNCS 0x989680 ;  /* 0x009896800000b95d */ /* 0x002fea0003900000 */
[----:B------:R-:W1:Y:S02]  /*1b110*/  @!P3 SYNCS.PHASECHK.TRANS64 P3, [R31+URZ+0x2d890], R79 ;  /* 0x02d8904f1f00b5a7 */ /* 0x000e64000806007f */
[----:B-1----:R-:W-:Y:S05]  /*1b120*/  @!P3 BRA `(.L_x_457) ;  /* 0xfffffffc00f0b947 */ /* 0x002fea000383ffff */
[----:B------:R-:W-:Y:S05]  /*1b130*/  BRA `(.L_x_682) ;  /* 0xfffffeb800447947 */ /* 0x000fea000383ffff */
.L_x_458:
[----:B------:R-:W-:Y:S01]  /*1b140*/  BSSY B1, `(.L_x_683) ;  /* 0x0000007000017945 */ /* 0x000fe20003800000 */
[----:B------:R-:W-:Y:S02]  /*1b150*/  IMAD.MOV.U32 R12, RZ, RZ, RZ ;  /* 0x000000ffff0c7224 */ /* 0x000fe400078e00ff */
[----:B------:R-:W-:Y:S02]  /*1b160*/  IMAD.MOV.U32 R11, RZ, RZ, 0x1e1f ;  /* 0x00001e1fff0b7424 */ /* 0x000fe400078e00ff */
[----:B------:R-:W-:-:S07]  /*1b170*/  IMAD.MOV.U32 R15, RZ, RZ, -0x1 ;  /* 0xffffffffff0f7424 */ /* 0x000fce00078e00ff */
[----:B0-----:R-:W-:Y:S05]  /*1b180*/  WARPSYNC.COLLECTIVE R15, `(.L_x_684) ;  /* 0x000000000f087348 */ /* 0x001fea0003c00000 */
[----:B------:R1:W2:Y:S02]  /*1b190*/  SHFL.IDX P6, R14, R13, R12, R11 ;  /* 0x0000000c0d0e7389 */ /* 0x0002a400000c000b */
[----:B012---:R-:W-:Y:S01]  /*1b1a0*/  ENDCOLLECTIVE ;  /* 0x000000000000791b */ /* 0x007fe20003800000 */
.L_x_684:
[----:B------:R-:W-:Y:S05]  /*1b1b0*/  BSYNC B1 ;  /* 0x0000000000017941 */ /* 0x000fea0003800000 */
.L_x_683:
        /* <DEDUP_REMOVED lines=8> */
.L_x_685:
[----:B------:R-:W-:Y:S01]  /*1b240*/  IMAD.MOV.U32 R39, RZ, RZ, R14 ;  /* 0x000000ffff277224 */ /* 0x000fe200078e000e */
[----:B------:R-:W-:Y:S06]  /*1b250*/  BRA `(.L_x_686) ;  /* 0xfffffeb800607947 */ /* 0x000fec000383ffff */
.L_x_462:
[----:B------:R0:W0:Y:S02]  /*1b260*/  SYNCS.PHASECHK.TRANS64.TRYWAIT P2, [R31+URZ+0x2d8b0], R79 ;  /* 0x02d8b04f1f0075a7 */ /* 0x000024000804017f */
[----:B0-----:R-:W-:Y:S05]  /*1b270*/  @!P2 NANOSLEEP.SYNCS 0x989680 ;  /* 0x009896800000a95d */ /* 0x001fea0003900000 */
[----:B------:R-:W0:Y:S02]  /*1b280*/  @!P2 SYNCS.PHASECHK.TRANS64 P2, [R31+URZ+0x2d8b0], R79 ;  /* 0x02d8b04f1f00a5a7 */ /* 0x000e24000804007f */
[----:B0-----:R-:W-:Y:S05]  /*1b290*/  @!P2 BRA `(.L_x_462) ;  /* 0xfffffffc00f0a947 */ /* 0x001fea000383ffff */
[----:B------:R-:W-:Y:S05]  /*1b2a0*/  BRA `(.L_x_687) ;  /* 0xfffffebc00307947 */ /* 0x000fea000383ffff */
.L_x_470:
[----:B------:R-:W-:Y:S01]  /*1b2b0*/  BSSY B0, `(.L_x_688) ;  /* 0x0000007000007945 */ /* 0x000fe20003800000 */
[----:B------:R-:W-:Y:S02]  /*1b2c0*/  IMAD.MOV.U32 R12, RZ, RZ, RZ ;  /* 0x000000ffff0c7224 */ /* 0x000fe400078e00ff */
[----:B------:R-:W-:Y:S02]  /*1b2d0*/  IMAD.MOV.U32 R11, RZ, RZ, 0x1f ;  /* 0x0000001fff0b7424 */ /* 0x000fe400078e00ff */
[----:B------:R-:W-:-:S07]  /*1b2e0*/  IMAD.MOV.U32 R15, RZ, RZ, -0x1 ;  /* 0xffffffffff0f7424 */ /* 0x000fce00078e00ff */
[----:B0--3-5:R-:W-:Y:S05]  /*1b2f0*/  WARPSYNC.COLLECTIVE R15, `(.L_x_689) ;  /* 0x000000000f087348 */ /* 0x029fea0003c00000 */
[----:B------:R1:W2:Y:S02]  /*1b300*/  SHFL.IDX P6, R14, R13, R12, R11 ;  /* 0x0000000c0d0e7389 */ /* 0x0002a400000c000b */
[----:B0123-5:R-:W-:Y:S01]  /*1b310*/  ENDCOLLECTIVE ;  /* 0x000000000000791b */ /* 0x02ffe20003800000 */
.L_x_689:
[----:B------:R-:W-:Y:S05]  /*1b320*/  BSYNC B0 ;  /* 0x0000000000007941 */ /* 0x000fea0003800000 */
.L_x_688:
[----:B------:R0:W-:Y:S01]  /*1b330*/  STL [R1+0x40], R14 ;  /* 0x0000400e01007387 */ /* 0x0001e20000100800 */
[----:B------:R-:W-:Y:S05]  /*1b340*/  BRA `(.L_x_690) ;  /* 0xfffffec4007c7947 */ /* 0x000fea000383ffff */
.L_x_481:
[----:B------:R-:W-:Y:S01]  /*1b350*/  BSSY B1, `(.L_x_691) ;  /* 0x0000008000017945 */ /* 0x000fe20003800000 */
[----:B------:R-:W-:Y:S02]  /*1b360*/  IMAD.MOV.U32 R13, RZ, RZ, R25 ;  /* 0x000000ffff0d7224 */ /* 0x000fe400078e0019 */
[----:B------:R-:W-:Y:S02]  /*1b370*/  IMAD.MOV.U32 R12, RZ, RZ, RZ ;  /* 0x000000ffff0c7224 */ /* 0x000fe400078e00ff */
[----:B------:R-:W-:Y:S02]  /*1b380*/  IMAD.MOV.U32 R11, RZ, RZ, 0x1e1f ;  /* 0x00001e1fff0b7424 */ /* 0x000fe400078e00ff */
[----:B------:R-:W-:-:S07]  /*1b390*/  IMAD.MOV.U32 R15, RZ, RZ, -0x1 ;  /* 0xffffffffff0f7424 */ /* 0x000fce00078e00ff */
[----:B0--3--:R-:W-:Y:S05]  /*1b3a0*/  WARPSYNC.COLLECTIVE R15, `(.L_x_692) ;  /* 0x000000000f087348 */ /* 0x009fea0003c00000 */
[----:B0-----:R0:W1:Y:S02]  /*1b3b0*/  SHFL.IDX P6, R14, R13, R12, R11 ;  /* 0x0000000c0d0e7389 */ /* 0x00106400000c000b */
[----:B01-3--:R-:W-:Y:S01]  /*1b3c0*/  ENDCOLLECTIVE ;  /* 0x000000000000791b */ /* 0x00bfe20003800000 */
.L_x_692:
[----:B------:R-:W-:Y:S05]  /*1b3d0*/  BSYNC B1 ;  /* 0x0000000000017941 */ /* 0x000fea0003800000 */
.L_x_691:
        /* <DEDUP_REMOVED lines=8> */
.L_x_693:
[----:B------:R-:W-:Y:S02]  /*1b460*/  IMAD.MOV.U32 R13, RZ, RZ, R37 ;  /* 0x000000ffff0d7224 */ /* 0x000fe400078e0025 */
[----:B------:R-:W-:-:S07]  /*1b470*/  IMAD.MOV.U32 R38, RZ, RZ, R14 ;  /* 0x000000ffff267224 */ /* 0x000fce00078e000e */
[----:B------:R-:W-:Y:S05]  /*1b480*/  WARPSYNC.COLLECTIVE R15, `(.L_x_694) ;  /* 0x000000000f087348 */ /* 0x000fea0003c00000 */
[----:B------:R0:W1:Y:S02]  /*1b490*/  SHFL.IDX P6, R14, R13, R12, R11 ;  /* 0x0000000c0d0e7389 */ /* 0x00006400000c000b */
[----:B01----:R-:W-:Y:S01]  /*1b4a0*/  ENDCOLLECTIVE ;  /* 0x000000000000791b */ /* 0x003fe20003800000 */
.L_x_694:
[----:B------:R-:W-:Y:S02]  /*1b4b0*/  IMAD.MOV.U32 R13, RZ, RZ, R39 ;  /* 0x000000ffff0d7224 */ /* 0x000fe400078e0027 */
[----:B------:R-:W-:-:S07]  /*1b4c0*/  IMAD.MOV.U32 R0, RZ, RZ, R14 ;  /* 0x000000ffff007224 */ /* 0x000fce00078e000e */
[----:B------:R-:W-:Y:S05]  /*1b4d0*/  WARPSYNC.COLLECTIVE R15, `(.L_x_695) ;  /* 0x000000000f087348 */ /* 0x000fea0003c00000 */
[----:B------:R0:W1:Y:S02]  /*1b4e0*/  SHFL.IDX P6, R14, R13, R12, R11 ;  /* 0x0000000c0d0e7389 */ /* 0x00006400000c000b */
[----:B01----:R-:W-:Y:S01]  /*1b4f0*/  ENDCOLLECTIVE ;  /* 0x000000000000791b */ /* 0x003fe20003800000 */
.L_x_695:
[----:B------:R-:W-:Y:S01]  /*1b500*/  IMAD.MOV.U32 R39, RZ, RZ, R14 ;  /* 0x000000ffff277224 */ /* 0x000fe200078e000e */
[----:B------:R-:W-:Y:S06]  /*1b510*/  BRA `(.L_x_696) ;  /* 0xfffffec800847947 */ /* 0x000fec000383ffff */
.L_x_485:
[----:B0-----:R0:W1:Y:S02]  /*1b520*/  SYNCS.PHASECHK.TRANS64.TRYWAIT P0, [R2+URZ+0x2d800], R3 ;  /* 0x02d80003020075a7 */ /* 0x001064000800017f */
[----:B-1----:R-:W-:Y:S05]  /*1b530*/  @!P0 NANOSLEEP.SYNCS 0x989680 ;  /* 0x009896800000895d */ /* 0x002fea0003900000 */
[----:B------:R-:W1:Y:S02]  /*1b540*/  @!P0 SYNCS.PHASECHK.TRANS64 P0, [R2+URZ+0x2d800], R3 ;  /* 0x02d80003020085a7 */ /* 0x000e64000800007f */
[----:B-1----:R-:W-:Y:S05]  /*1b550*/  @!P0 BRA `(.L_x_485) ;  /* 0xfffffffc00f08947 */ /* 0x002fea000383ffff */
[----:B------:R-:W-:Y:S05]  /*1b560*/  BRA `(.L_x_697) ;  /* 0xfffffed000c87947 */ /* 0x000fea000383ffff */
.L_x_497:
        /* <DEDUP_REMOVED lines=8> */
.L_x_699:
[----:B------:R-:W-:Y:S05]  /*1b5f0*/  BSYNC B1 ;  /* 0x0000000000017941 */ /* 0x000fea0003800000 */
.L_x_698:
        /* <DEDUP_REMOVED lines=8> */
.L_x_700:
[----:B------:R-:W-:Y:S02]  /*1b680*/  IMAD.MOV.U32 R13, RZ, RZ, R37 ;  /* 0x000000ffff0d7224 */ /* 0x000fe400078e0025 */
[----:B------:R-:W-:-:S07]  /*1b690*/  IMAD.MOV.U32 R3, RZ, RZ, R14 ;  /* 0x000000ffff037224 */ /* 0x000fce00078e000e */
[----:B------:R-:W-:Y:S05]  /*1b6a0*/  WARPSYNC.COLLECTIVE R15, `(.L_x_701) ;  /* 0x000000000f087348 */ /* 0x000fea0003c00000 */
[----:B------:R0:W1:Y:S02]  /*1b6b0*/  SHFL.IDX P6, R14, R13, R12, R11 ;  /* 0x0000000c0d0e7389 */ /* 0x00006400000c000b */
[----:B01----:R-:W-:Y:S01]  /*1b6c0*/  ENDCOLLECTIVE ;  /* 0x000000000000791b */ /* 0x003fe20003800000 */
.L_x_701:
[----:B------:R-:W-:Y:S02]  /*1b6d0*/  IMAD.MOV.U32 R13, RZ, RZ, R39 ;  /* 0x000000ffff0d7224 */ /* 0x000fe400078e0027 */
[----:B------:R-:W-:-:S07]  /*1b6e0*/  IMAD.MOV.U32 R37, RZ, RZ, R14 ;  /* 0x000000ffff257224 */ /* 0x000fce00078e000e */
[----:B------:R-:W-:Y:S05]  /*1b6f0*/  WARPSYNC.COLLECTIVE R15, `(.L_x_702) ;  /* 0x000000000f087348 */ /* 0x000fea0003c00000 */
[----:B------:R0:W1:Y:S02]  /*1b700*/  SHFL.IDX P6, R14, R13, R12, R11 ;  /* 0x0000000c0d0e7389 */ /* 0x00006400000c000b */
[----:B01----:R-:W-:Y:S01]  /*1b710*/  ENDCOLLECTIVE ;  /* 0x000000000000791b */ /* 0x003fe20003800000 */
.L_x_702:
[----:B------:R-:W-:Y:S01]  /*1b720*/  IMAD.MOV.U32 R38, RZ, RZ, R14 ;  /* 0x000000ffff267224 */ /* 0x000fe200078e000e */
[----:B------:R-:W-:Y:S06]  /*1b730*/  BRA `(.L_x_703) ;  /* 0xfffffee400687947 */ /* 0x000fec000383ffff */
.L_x_501:
[----:B0-----:R0:W1:Y:S02]  /*1b740*/  SYNCS.PHASECHK.TRANS64.TRYWAIT P0, [R2+URZ+0x2d800], R3 ;  /* 0x02d80003020075a7 */ /* 0x001064000800017f */
[----:B-1----:R-:W-:Y:S05]  /*1b750*/  @!P0 NANOSLEEP.SYNCS 0x989680 ;  /* 0x009896800000895d */ /* 0x002fea0003900000 */
[----:B------:R-:W1:Y:S02]  /*1b760*/  @!P0 SYNCS.PHASECHK.TRANS64 P0, [R2+URZ+0x2d800], R3 ;  /* 0x02d80003020085a7 */ /* 0x000e64000800007f */
[----:B-1----:R-:W-:Y:S05]  /*1b770*/  @!P0 BRA `(.L_x_501) ;  /* 0xfffffffc00f08947 */ /* 0x002fea000383ffff */
[----:B------:R-:W-:Y:S05]  /*1b780*/  BRA `(.L_x_704) ;  /* 0xfffffeec001c7947 */ /* 0x000fea000383ffff */
.L_x_509:
[----:B-1----:R1:W3:Y:S02]  /*1b790*/  SYNCS.PHASECHK.TRANS64.TRYWAIT P1, [R8+URZ+0x2d830], R3 ;  /* 0x02d83003080075a7 */ /* 0x0022e4000802017f */
[----:B---3--:R-:W-:Y:S05]  /*1b7a0*/  @!P1 NANOSLEEP.SYNCS 0x989680 ;  /* 0x009896800000995d */ /* 0x008fea0003900000 */
[----:B------:R-:W3:Y:S02]  /*1b7b0*/  @!P1 SYNCS.PHASECHK.TRANS64 P1, [R8+URZ+0x2d830], R3 ;  /* 0x02d83003080095a7 */ /* 0x000ee4000802007f */
[----:B---3--:R-:W-:Y:S05]  /*1b7c0*/  @!P1 BRA `(.L_x_509) ;  /* 0xfffffffc00f09947 */ /* 0x008fea000383ffff */
[----:B------:R-:W-:Y:S05]  /*1b7d0*/  BRA `(.L_x_508) ;  /* 0xffffff0000e87947 */ /* 0x000fea000383ffff */
.L_x_516:
[----:B-1----:R1:W2:Y:S02]  /*1b7e0*/  SYNCS.PHASECHK.TRANS64.TRYWAIT P2, [R3+URZ+0x2d830], R0 ;  /* 0x02d83000030075a7 */ /* 0x0022a4000804017f */
[----:B--2---:R-:W-:Y:S05]  /*1b7f0*/  @!P2 NANOSLEEP.SYNCS 0x989680 ;  /* 0x009896800000a95d */ /* 0x004fea0003900000 */
[----:B------:R-:W2:Y:S02]  /*1b800*/  @!P2 SYNCS.PHASECHK.TRANS64 P2, [R3+URZ+0x2d830], R0 ;  /* 0x02d830000300a5a7 */ /* 0x000ea4000804007f */
[----:B--2---:R-:W-:Y:S05]  /*1b810*/  @!P2 BRA `(.L_x_516) ;  /* 0xfffffffc00f0a947 */ /* 0x004fea000383ffff */
[----:B------:R-:W-:Y:S05]  /*1b820*/  BRA `(.L_x_515) ;  /* 0xffffff28001c7947 */ /* 0x000fea000383ffff */
.L_x_520:
[----:B-1----:R1:W2:Y:S02]  /*1b830*/  SYNCS.PHASECHK.TRANS64.TRYWAIT P1, [R3+URZ+0x2d850], R0 ;  /* 0x02d85000030075a7 */ /* 0x0022a4000802017f */
[----:B--2---:R-:W-:Y:S05]  /*1b840*/  @!P1 NANOSLEEP.SYNCS 0x989680 ;  /* 0x009896800000995d */ /* 0x004fea0003900000 */
[----:B------:R-:W2:Y:S02]  /*1b850*/  @!P1 SYNCS.PHASECHK.TRANS64 P1, [R3+URZ+0x2d850], R0 ;  /* 0x02d85000030095a7 */ /* 0x000ea4000802007f */
[----:B--2---:R-:W-:Y:S05]  /*1b860*/  @!P1 BRA `(.L_x_520) ;  /* 0xfffffffc00f09947 */ /* 0x004fea000383ffff */
[----:B------:R-:W-:Y:S05]  /*1b870*/  BRA `(.L_x_517) ;  /* 0xffffff2c003c7947 */ /* 0x000fea000383ffff */
.L_x_527:
[----:B-1----:R1:W2:Y:S02]  /*1b880*/  SYNCS.PHASECHK.TRANS64.TRYWAIT P1, [R12+URZ+0x2d850], R7 ;  /* 0x02d850070c0075a7 */ /* 0x0022a4000802017f */
[----:B--2---:R-:W-:Y:S05]  /*1b890*/  @!P1 NANOSLEEP.SYNCS 0x989680 ;  /* 0x009896800000995d */ /* 0x004fea0003900000 */
[----:B------:R-:W2:Y:S02]  /*1b8a0*/  @!P1 SYNCS.PHASECHK.TRANS64 P1, [R12+URZ+0x2d850], R7 ;  /* 0x02d850070c0095a7 */ /* 0x000ea4000802007f */
[----:B--2---:R-:W-:Y:S05]  /*1b8b0*/  @!P1 BRA `(.L_x_527) ;  /* 0xfffffffc00f09947 */ /* 0x004fea000383ffff */
[----:B------:R-:W-:Y:S05]  /*1b8c0*/  BRA `(.L_x_526) ;  /* 0xffffff4c00187947 */ /* 0x000fea000383ffff */
.L_x_533:
[----:B------:R-:W-:Y:S02]  /*1b8d0*/  IMAD.MOV.U32 R13, RZ, RZ, R20 ;  /* 0x000000ffff0d7224 */ /* 0x000fe400078e0014 */
[----:B------:R-:W-:Y:S02]  /*1b8e0*/  IMAD.MOV.U32 R12, RZ, RZ, RZ ;  /* 0x000000ffff0c7224 */ /* 0x000fe400078e00ff */
[----:B------:R-:W-:Y:S02]  /*1b8f0*/  IMAD.MOV.U32 R11, RZ, RZ, 0x1c1f ;  /* 0x00001c1fff0b7424 */ /* 0x000fe400078e00ff */
[----:B------:R-:W-:-:S07]  /*1b900*/  IMAD.MOV.U32 R15, RZ, RZ, -0x1 ;  /* 0xffffffffff0f7424 */ /* 0x000fce00078e00ff */
[----:B-----5:R-:W-:Y:S05]  /*1b910*/  WARPSYNC.COLLECTIVE R15, `(.L_x_705) ;  /* 0x000000000f087348 */ /* 0x020fea0003c00000 */
[----:B------:R0:W1:Y:S02]  /*1b920*/  SHFL.IDX P6, R14, R13, R12, R11 ;  /* 0x0000000c0d0e7389 */ /* 0x00006400000c000b */
[----:B01---5:R-:W-:Y:S01]  /*1b930*/  ENDCOLLECTIVE ;  /* 0x000000000000791b */ /* 0x023fe20003800000 */
.L_x_705:
[----:B------:R-:W-:Y:S02]  /*1b940*/  IMAD.MOV.U32 R13, RZ, RZ, R0 ;  /* 0x000000ffff0d7224 */ /* 0x000fe400078e0000 */
[----:B------:R-:W-:-:S07]  /*1b950*/  IMAD.MOV.U32 R3, RZ, RZ, R14 ;  /* 0x000000ffff037224 */ /* 0x000fce00078e000e */
[----:B------:R-:W-:Y:S05]  /*1b960*/  WARPSYNC.COLLECTIVE R15, `(.L_x_706) ;  /* 0x000000000f087348 */ /* 0x000fea0003c00000 */
[----:B------:R0:W1:Y:S02]  /*1b970*/  SHFL.IDX P6, R14, R13, R12, R11 ;  /* 0x0000000c0d0e7389 */ /* 0x00006400000c000b */
[----:B01----:R-:W-:Y:S01]  /*1b980*/  ENDCOLLECTIVE ;  /* 0x000000000000791b */ /* 0x003fe20003800000 */
.L_x_706:
[----:B------:R-:W-:Y:S05]  /*1b990*/  BRA `(.L_x_707) ;  /* 0xffffff6400e87947 */ /* 0x000fea000383ffff */
.L_x_536:
[----:B------:R-:W-:Y:S01]  /*1b9a0*/  BSSY B1, `(.L_x_708) ;  /* 0x0000008000017945 */ /* 0x000fe20003800000 */
[----:B---3--:R-:W-:Y:S02]  /*1b9b0*/  IMAD.MOV.U32 R13, RZ, RZ, R20 ;  /* 0x000000ffff0d7224 */ /* 0x008fe400078e0014 */
[----:B------:R-:W-:Y:S02]  /*1b9c0*/  IMAD.MOV.U32 R12, RZ, RZ, 0x1 ;  /* 0x00000001ff0c7424 */ /* 0x000fe400078e00ff */
[----:B------:R-:W-:Y:S02]  /*1b9d0*/  IMAD.MOV.U32 R11, RZ, RZ, 0x1c1f ;  /* 0x00001c1fff0b7424 */ /* 0x000fe400078e00ff */
[----:B------:R-:W-:-:S07]  /*1b9e0*/  IMAD.MOV.U32 R15, RZ, RZ, -0x1 ;  /* 0xffffffffff0f7424 */ /* 0x000fce00078e00ff */
[----:B012--5:R-:W-:Y:S05]  /*1b9f0*/  WARPSYNC.COLLECTIVE R15, `(.L_x_709) ;  /* 0x000000000f087348 */ /* 0x027fea0003c00000 */
[----:B--2---:R2:W3:Y:S02]  /*1ba00*/  SHFL.IDX P6, R14, R13, R12, R11 ;  /* 0x0000000c0d0e7389 */ /* 0x0044e400000c000b */
[----:B0123-5:R-:W-:Y:S01]  /*1ba10*/  ENDCOLLECTIVE ;  /* 0x000000000000791b */ /* 0x02ffe20003800000 */
.L_x_709:
[----:B------:R-:W-:Y:S05]  /*1ba20*/  BSYNC B1 ;  /* 0x0000000000017941 */ /* 0x000fea0003800000 */
.L_x_708:
[----:B------:R-:W-:Y:S02]  /*1ba30*/  IMAD.MOV.U32 R13, RZ, RZ, R0 ;  /* 0x000000ffff0d7224 */ /* 0x000fe400078e0000 */
[----:B------:R-:W-:Y:S02]  /*1ba40*/  IMAD.MOV.U32 R12, RZ, RZ, 0x1 ;  /* 0x00000001ff0c7424 */ /* 0x000fe400078e00ff */
[----:B------:R-:W-:Y:S02]  /*1ba50*/  IMAD.MOV.U32 R11, RZ, RZ, 0x1c1f ;  /* 0x00001c1fff0b7424 */ /* 0x000fe400078e00ff */
[----:B------:R-:W-:Y:S02]  /*1ba60*/  IMAD.MOV.U32 R15, RZ, RZ, -0x1 ;  /* 0xffffffffff0f7424 */ /* 0x000fe400078e00ff */
[----:B------:R-:W-:-:S07]  /*1ba70*/  IMAD.MOV.U32 R3, RZ, RZ, R14 ;  /* 0x000000ffff037224 */ /* 0x000fce00078e000e */
[----:B------:R-:W-:Y:S05]  /*1ba80*/  WARPSYNC.COLLECTIVE R15, `(.L_x_710) ;  /* 0x000000000f087348 */ /* 0x000fea0003c00000 */
[----:B------:R0:W1:Y:S02]  /*1ba90*/  SHFL.IDX P6, R14, R13, R12, R11 ;  /* 0x0000000c0d0e7389 */ /* 0x00006400000c000b */
[----:B01----:R-:W-:Y:S01]  /*1baa0*/  ENDCOLLECTIVE ;  /* 0x000000000000791b */ /* 0x003fe20003800000 */
.L_x_710:
[----:B------:R-:W-:Y:S05]  /*1bab0*/  BRA `(.L_x_711) ;  /* 0xffffff6400f87947 */ /* 0x000fea000383ffff */
.L_x_538:
[----:B------:R-:W-:Y:S02]  /*1bac0*/  IMAD.MOV.U32 R13, RZ, RZ, R26 ;  /* 0x000000ffff0d7224 */ /* 0x000fe400078e001a */
[----:B------:R-:W-:Y:S02]  /*1bad0*/  IMAD.MOV.U32 R12, RZ, RZ, RZ ;  /* 0x000000ffff0c7224 */ /* 0x000fe400078e00ff */
[----:B------:R-:W-:Y:S02]  /*1bae0*/  IMAD.MOV.U32 R11, RZ, RZ, 0x1c1f ;  /* 0x00001c1fff0b7424 */ /* 0x000fe400078e00ff */
[----:B------:R-:W-:-:S07]  /*1baf0*/  IMAD.MOV.U32 R15, RZ, RZ, -0x1 ;  /* 0xffffffffff0f7424 */ /* 0x000fce00078e00ff */
[----:B------:R-:W-:Y:S05]  /*1bb00*/  WARPSYNC.COLLECTIVE R15, `(.L_x_712) ;  /* 0x000000000f087348 */ /* 0x000fea0003c00000 */
[----:B------:R0:W1:Y:S02]  /*1bb10*/  SHFL.IDX P6, R14, R13, R12, R11 ;  /* 0x0000000c0d0e7389 */ /* 0x00006400000c000b */
[----:B01----:R-:W-:Y:S01]  /*1bb20*/  ENDCOLLECTIVE ;  /* 0x000000000000791b */ /* 0x003fe20003800000 */
.L_x_712:
[----:B------:R-:W-:Y:S02]  /*1bb30*/  IMAD.MOV.U32 R13, RZ, RZ, R0 ;  /* 0x000000ffff0d7224 */ /* 0x000fe400078e0000 */
[----:B------:R-:W-:-:S07]  /*1bb40*/  IMAD.MOV.U32 R3, RZ, RZ, R14 ;  /* 0x000000ffff037224 */ /* 0x000fce00078e000e */
[----:B------:R-:W-:Y:S05]  /*1bb50*/  WARPSYNC.COLLECTIVE R15, `(.L_x_713) ;  /* 0x000000000f087348 */ /* 0x000fea0003c00000 */
[----:B------:R0:W1:Y:S02]  /*1bb60*/  SHFL.IDX P6, R14, R13, R12, R11 ;  /* 0x0000000c0d0e7389 */ /* 0x00006400000c000b */
[----:B01----:R-:W-:Y:S01]  /*1bb70*/  ENDCOLLECTIVE ;  /* 0x000000000000791b */ /* 0x003fe20003800000 */
.L_x_713:
[----:B------:R-:W-:Y:S05]  /*1bb80*/  BRA `(.L_x_714) ;  /* 0xffffff6800c47947 */ /* 0x000fea000383ffff */
.L_x_541:
[----:B------:R-:W-:Y:S01]  /*1bb90*/  BSSY B1, `(.L_x_715) ;  /* 0x0000008000017945 */ /* 0x000fe20003800000 */
[----:B---3--:R-:W-:Y:S02]  /*1bba0*/  IMAD.MOV.U32 R13, RZ, RZ, R26 ;  /* 0x000000ffff0d7224 */ /* 0x008fe400078e001a */
[----:B------:R-:W-:Y:S02]  /*1bbb0*/  IMAD.MOV.U32 R12, RZ, RZ, 0x1 ;  /* 0x00000001ff0c7424 */ /* 0x000fe400078e00ff */
[----:B------:R-:W-:Y:S02]  /*1bbc0*/  IMAD.MOV.U32 R11, RZ, RZ, 0x1c1f ;  /* 0x00001c1fff0b7424 */ /* 0x000fe400078e00ff */
[----:B------:R-:W-:-:S07]  /*1bbd0*/  IMAD.MOV.U32 R15, RZ, RZ, -0x1 ;  /* 0xffffffffff0f7424 */ /* 0x000fce00078e00ff */
[----:B012---:R-:W-:Y:S05]  /*1bbe0*/  WARPSYNC.COLLECTIVE R15, `(.L_x_716) ;  /* 0x000000000f087348 */ /* 0x007fea0003c00000 */
[----:B--2---:R2:W3:Y:S02]  /*1bbf0*/  SHFL.IDX P6, R14, R13, R12, R11 ;  /* 0x0000000c0d0e7389 */ /* 0x0044e400000c000b */
[----:B0123--:R-:W-:Y:S01]  /*1bc00*/  ENDCOLLECTIVE ;  /* 0x000000000000791b */ /* 0x00ffe20003800000 */
.L_x_716:
[----:B------:R-:W-:Y:S05]  /*1bc10*/  BSYNC B1 ;  /* 0x0000000000017941 */ /* 0x000fea0003800000 */
.L_x_715:
        /* <DEDUP_REMOVED lines=8> */
.L_x_717:
[----:B------:R-:W-:Y:S05]  /*1bca0*/  BRA `(.L_x_718) ;  /* 0xffffff6c00c07947 */ /* 0x000fea000383ffff */
.L_x_545:
[----:B------:R-:W-:Y:S02]  /*1bcb0*/  IMAD.MOV.U32 R13, RZ, RZ, R4 ;  /* 0x000000ffff0d7224 */ /* 0x000fe400078e0004 */
[----:B------:R-:W-:Y:S02]  /*1bcc0*/  IMAD.MOV.U32 R12, RZ, RZ, RZ ;  /* 0x000000ffff0c7224 */ /* 0x000fe400078e00ff */
[----:B------:R-:W-:Y:S02]  /*1bcd0*/  IMAD.MOV.U32 R11, RZ, RZ, 0x1c1f ;  /* 0x00001c1fff0b7424 */ /* 0x000fe400078e00ff */
[----:B------:R-:W-:-:S07]  /*1bce0*/  IMAD.MOV.U32 R15, RZ, RZ, -0x1 ;  /* 0xffffffffff0f7424 */ /* 0x000fce00078e00ff */
[----:B-1----:R-:W-:Y:S05]  /*1bcf0*/  WARPSYNC.COLLECTIVE R15, `(.L_x_719) ;  /* 0x000000000f087348 */ /* 0x002fea0003c00000 */
[----:B------:R0:W2:Y:S02]  /*1bd00*/  SHFL.IDX P6, R14, R13, R12, R11 ;  /* 0x0000000c0d0e7389 */ /* 0x0000a400000c000b */
[----:B012---:R-:W-:Y:S01]  /*1bd10*/  ENDCOLLECTIVE ;  /* 0x000000000000791b */ /* 0x007fe20003800000 */
.L_x_719:
[----:B------:R-:W-:Y:S02]  /*1bd20*/  IMAD.MOV.U32 R13, RZ, RZ, R0 ;  /* 0x000000ffff0d7224 */ /* 0x000fe400078e0000 */
[----:B------:R-:W-:-:S07]  /*1bd30*/  IMAD.MOV.U32 R3, RZ, RZ, R14 ;  /* 0x000000ffff037224 */ /* 0x000fce00078e000e */
[----:B------:R-:W-:Y:S05]  /*1bd40*/  WARPSYNC.COLLECTIVE R15, `(.L_x_720) ;  /* 0x000000000f087348 */ /* 0x000fea0003c00000 */
[----:B------:R0:W1:Y:S02]  /*1bd50*/  SHFL.IDX P6, R14, R13, R12, R11 ;  /* 0x0000000c0d0e7389 */ /* 0x00006400000c000b */
[----:B01----:R-:W-:Y:S01]  /*1bd60*/  ENDCOLLECTIVE ;  /* 0x000000000000791b */ /* 0x003fe20003800000 */
.L_x_720:
[----:B------:R-:W-:Y:S05]  /*1bd70*/  BRA `(.L_x_721) ;  /* 0xffffff7800fc7947 */ /* 0x000fea000383ffff */
.L_x_548:
[----:B------:R-:W-:Y:S01]  /*1bd80*/  BSSY B1, `(.L_x_722) ;  /* 0x0000008000017945 */ /* 0x000fe20003800000 */
[----:B----4-:R-:W-:Y:S02]  /*1bd90*/  IMAD.MOV.U32 R13, RZ, RZ, R4 ;  /* 0x000000ffff0d7224 */ /* 0x010fe400078e0004 */
[----:B------:R-:W-:Y:S02]  /*1bda0*/  IMAD.MOV.U32 R12, RZ, RZ, 0x1 ;  /* 0x00000001ff0c7424 */ /* 0x000fe400078e00ff */
[----:B------:R-:W-:Y:S02]  /*1bdb0*/  IMAD.MOV.U32 R11, RZ, RZ, 0x1c1f ;  /* 0x00001c1fff0b7424 */ /* 0x000fe400078e00ff */
[----:B------:R-:W-:-:S07]  /*1bdc0*/  IMAD.MOV.U32 R15, RZ, RZ, -0x1 ;  /* 0xffffffffff0f7424 */ /* 0x000fce00078e00ff */
[----:B0123--:R-:W-:Y:S05]  /*1bdd0*/  WARPSYNC.COLLECTIVE R15, `(.L_x_723) ;  /* 0x000000000f087348 */ /* 0x00ffea0003c00000 */
[----:B---3--:R3:W4:Y:S02]  /*1bde0*/  SHFL.IDX P6, R14, R13, R12, R11 ;  /* 0x0000000c0d0e7389 */ /* 0x00872400000c000b */
[----:B01234-:R-:W-:Y:S01]  /*1bdf0*/  ENDCOLLECTIVE ;  /* 0x000000000000791b */ /* 0x01ffe20003800000 */
.L_x_723:
[----:B------:R-:W-:Y:S05]  /*1be00*/  BSYNC B1 ;  /* 0x0000000000017941 */ /* 0x000fea0003800000 */
.L_x_722:
        /* <DEDUP_REMOVED lines=8> */
.L_x_724:
[----:B------:R-:W-:Y:S05]  /*1be90*/  BRA `(.L_x_725) ;  /* 0xffffff7c00107947 */ /* 0x000fea000383ffff */
.L_x_565:
        /* <DEDUP_REMOVED lines=8> */
[----:B-1----:R-:W-:Y:S05]  /*1bf20*/  WARPSYNC.COLLECTIVE R15, `(.L_x_727) ;  /* 0x000000000f087348 */ /* 0x002fea0003c00000 */
[----:B------:R0:W2:Y:S02]  /*1bf30*/  SHFL.IDX P6, R14, R13, R12, R11 ;  /* 0x0000000c0d0e7389 */ /* 0x0000a400000c000b */
[----:B012---:R-:W-:Y:S01]  /*1bf40*/  ENDCOLLECTIVE ;  /* 0x000000000000791b */ /* 0x007fe20003800000 */
.L_x_727:
[----:B------:R-:W-:Y:S05]  /*1bf50*/  BSYNC B1 ;  /* 0x0000000000017941 */ /* 0x000fea0003800000 */
.L_x_726:
[----:B------:R-:W-:Y:S05]  /*1bf60*/  BRA `(.L_x_728) ;  /* 0xffffff9000fc7947 */ /* 0x000fea000383ffff */
.L_x_567:
[----:B------:R-:W-:Y:S01]  /*1bf70*/  BSSY B1, `(.L_x_729) ;  /* 0x0000006000017945 */ /* 0x000fe20003800000 */
[----:B------:R-:W-:-:S07]  /*1bf80*/  IMAD.MOV.U32 R15, RZ, RZ, -0x1 ;  /* 0xffffffffff0f7424 */ /* 0x000fce00078e00ff */
[----:B01----:R-:W-:Y:S05]  /*1bf90*/  WARPSYNC.COLLECTIVE R15, `(.L_x_730) ;  /* 0x000000000f0c7348 */ /* 0x003fea0003c00000 */
[----:B------:R-:W-:Y:S02]  /*1bfa0*/  ELECT P6, UR62, PT ;  /* 0x00000000003e782f */ /* 0x000fe400038c0000 */
[----:B------:R-:W-:Y:S01]  /*1bfb0*/  MOV R14, UR62 ;  /* 0x0000003e000e7c02 */ /* 0x000fe20008000f00 */
[----:B01----:R-:W-:Y:S10]  /*1bfc0*/  ENDCOLLECTIVE ;  /* 0x000000000000791b */ /* 0x003ff40003800000 */
.L_x_730:
[----:B------:R-:W-:Y:S05]  /*1bfd0*/  BSYNC B1 ;  /* 0x0000000000017941 */ /* 0x000fea0003800000 */
.L_x_729:
[----:B------:R-:W-:Y:S05]  /*1bfe0*/  BRA `(.L_x_566) ;  /* 0xffffff9000f47947 */ /* 0x000fea000383ffff */
.L_x_569:
[----:B0-----:R0:W2:Y:S02]  /*1bff0*/  SYNCS.PHASECHK.TRANS64.TRYWAIT P0, [R16+URZ+0x2d820], R6 ;  /* 0x02d82006100075a7 */ /* 0x0010a4000800017f */
[----:B--2---:R-:W-:Y:S05]  /*1c000*/  @!P0 NANOSLEEP.SYNCS 0x989680 ;  /* 0x009896800000895d */ /* 0x004fea0003900000 */
[----:B------:R-:W2:Y:S02]  /*1c010*/  @!P0 SYNCS.PHASECHK.TRANS64 P0, [R16+URZ+0x2d820], R6 ;  /* 0x02d82006100085a7 */ /* 0x000ea4000800007f */
[----:B--2---:R-:W-:Y:S05]  /*1c020*/  @!P0 BRA `(.L_x_569) ;  /* 0xfffffffc00f08947 */ /* 0x004fea000383ffff */
[----:B------:R-:W-:Y:S05]  /*1c030*/  BRA `(.L_x_731) ;  /* 0xffffff9400047947 */ /* 0x000fea000383ffff */
.L_x_573:
[----:B-1----:R1:W2:Y:S02]  /*1c040*/  SYNCS.PHASECHK.TRANS64.TRYWAIT P0, [R9+URZ+0x2d8a0], R11 ;  /* 0x02d8a00b090075a7 */ /* 0x0022a4000800017f */
[----:B--2---:R-:W-:Y:S05]  /*1c050*/  @!P0 NANOSLEEP.SYNCS 0x989680 ;  /* 0x009896800000895d */ /* 0x004fea0003900000 */
[----:B------:R-:W2:Y:S02]  /*1c060*/  @!P0 SYNCS.PHASECHK.TRANS64 P0, [R9+URZ+0x2d8a0], R11 ;  /* 0x02d8a00b090085a7 */ /* 0x000ea4000800007f */
[----:B--2---:R-:W-:Y:S05]  /*1c070*/  @!P0 BRA `(.L_x_573) ;  /* 0xfffffffc00f08947 */ /* 0x004fea000383ffff */
[----:B------:R-:W-:Y:S05]  /*1c080*/  BRA `(.L_x_732) ;  /* 0xffffff9400207947 */ /* 0x000fea000383ffff */
.L_x_580:
[----:B0-----:R0:W2:Y:S02]  /*1c090*/  SYNCS.PHASECHK.TRANS64.TRYWAIT P0, [R9+URZ+0x2d8c0], R11 ;  /* 0x02d8c00b090075a7 */ /* 0x0010a4000800017f */
[----:B--2---:R-:W-:Y:S05]  /*1c0a0*/  @!P0 NANOSLEEP.SYNCS 0x989680 ;  /* 0x009896800000895d */ /* 0x004fea0003900000 */
[----:B------:R-:W2:Y:S02]  /*1c0b0*/  @!P0 SYNCS.PHASECHK.TRANS64 P0, [R9+URZ+0x2d8c0], R11 ;  /* 0x02d8c00b090085a7 */ /* 0x000ea4000800007f */
[----:B--2---:R-:W-:Y:S05]  /*1c0c0*/  @!P0 BRA `(.L_x_580) ;  /* 0xfffffffc00f08947 */ /* 0x004fea000383ffff */
[----:B------:R-:W-:Y:S05]  /*1c0d0*/  BRA `(.L_x_733) ;  /* 0xffffff98001c7947 */ /* 0x000fea000383ffff */
.L_x_589:
[----:B0-----:R0:W1:Y:S02]  /*1c0e0*/  SYNCS.PHASECHK.TRANS64.TRYWAIT P2, [R9+URZ+0x2d8a0], R8 ;  /* 0x02d8a008090075a7 */ /* 0x001064000804017f */
[----:B-1----:R-:W-:Y:S05]  /*1c0f0*/  @!P2 NANOSLEEP.SYNCS 0x989680 ;  /* 0x009896800000a95d */ /* 0x002fea0003900000 */
[----:B------:R-:W1:Y:S02]  /*1c100*/  @!P2 SYNCS.PHASECHK.TRANS64 P2, [R9+URZ+0x2d8a0], R8 ;  /* 0x02d8a0080900a5a7 */ /* 0x000e64000804007f */
[----:B-1----:R-:W-:Y:S05]  /*1c110*/  @!P2 BRA `(.L_x_589) ;  /* 0xfffffffc00f0a947 */ /* 0x002fea000383ffff */
[----:B------:R-:W-:Y:S05]  /*1c120*/  BRA `(.L_x_734) ;  /* 0xffffff9c005c7947 */ /* 0x000fea000383ffff */
.L_x_596:
[----:B-1----:R1:W2:Y:S02]  /*1c130*/  SYNCS.PHASECHK.TRANS64.TRYWAIT P2, [R9+URZ+0x2d8c0], R8 ;  /* 0x02d8c008090075a7 */ /* 0x0022a4000804017f */
[----:B--2---:R-:W-:Y:S05]  /*1c140*/  @!P2 NANOSLEEP.SYNCS 0x989680 ;  /* 0x009896800000a95d */ /* 0x004fea0003900000 */
[----:B------:R-:W2:Y:S02]  /*1c150*/  @!P2 SYNCS.PHASECHK.TRANS64 P2, [R9+URZ+0x2d8c0], R8 ;  /* 0x02d8c0080900a5a7 */ /* 0x000ea4000804007f */
[----:B--2---:R-:W-:Y:S05]  /*1c160*/  @!P2 BRA `(.L_x_596) ;  /* 0xfffffffc00f0a947 */ /* 0x004fea000383ffff */
[----:B------:R-:W-:Y:S05]  /*1c170*/  BRA `(.L_x_735) ;  /* 0xffffffa000547947 */ /* 0x000fea000383ffff */
.L_x_613:
[----:B------:R-:W0:Y:S01]  /*1c180*/  S2R R20, SR_TID.X ;  /* 0x0000000000147919 */ /* 0x000e220000002100 */
[----:B------:R-:W-:Y:S01]  /*1c190*/  BSSY B0, `(.L_x_736) ;  /* 0x000000a000007945 */ /* 0x000fe20003800000 */
[----:B------:R-:W-:Y:S02]  /*1c1a0*/  IMAD.MOV.U32 R12, RZ, RZ, RZ ;  /* 0x000000ffff0c7224 */ /* 0x000fe400078e00ff */
[----:B------:R-:W-:Y:S01]  /*1c1b0*/  IMAD.MOV.U32 R15, RZ, RZ, -0x1 ;  /* 0xffffffffff0f7424 */ /* 0x000fe200078e00ff */
[----:B0-----:R-:W-:-:S04]  /*1c1c0*/  SHF.R.U32.HI R11, RZ, 0x5, R20 ;  /* 0x00000005ff0b7819 */ /* 0x001fc80000011614 */
[----:B------:R-:W-:-:S05]  /*1c1d0*/  LOP3.LUT R11, R11, 0x3, RZ, 0xc0, !PT ;  /* 0x000000030b0b7812 */ /* 0x000fca00078ec0ff */
[----:B------:R-:W-:Y:S02]  /*1c1e0*/  IMAD.MOV.U32 R13, RZ, RZ, R11 ;  /* 0x000000ffff0d7224 */ /* 0x000fe400078e000b */
[----:B------:R-:W-:-:S07]  /*1c1f0*/  IMAD.MOV.U32 R11, RZ, RZ, 0x1f ;  /* 0x0000001fff0b7424 */ /* 0x000fce00078e00ff */
[----:B-----5:R-:W-:Y:S05]  /*1c200*/  WARPSYNC.COLLECTIVE R15, `(.L_x_737) ;  /* 0x000000000f087348 */ /* 0x020fea0003c00000 */
[----:B------:R0:W1:Y:S02]  /*1c210*/  SHFL.IDX P6, R14, R13, R12, R11 ;  /* 0x0000000c0d0e7389 */ /* 0x00006400000c000b */
[----:B01---5:R-:W-:Y:S01]  /*1c220*/  ENDCOLLECTIVE ;  /* 0x000000000000791b */ /* 0x023fe20003800000 */
.L_x_737:
[----:B------:R-:W-:Y:S05]  /*1c230*/  BSYNC B0 ;  /* 0x0000000000007941 */ /* 0x000fea0003800000 */
.L_x_736:
[----:B------:R-:W-:Y:S05]  /*1c240*/  BRA `(.L_x_738) ;  /* 0xffffffb000147947 */ /* 0x000fea000383ffff */
.L_x_616:
[----:B0-----:R0:W1:Y:S02]  /*1c250*/  SYNCS.PHASECHK.TRANS64.TRYWAIT P0, [R0+URZ+0x2d840], R5 ;  /* 0x02d84005000075a7 */ /* 0x001064000800017f */
[----:B-1----:R-:W-:Y:S05]  /*1c260*/  @!P0 NANOSLEEP.SYNCS 0x989680 ;  /* 0x009896800000895d */ /* 0x002fea0003900000 */
[----:B------:R-:W1:Y:S02]  /*1c270*/  @!P0 SYNCS.PHASECHK.TRANS64 P0, [R0+URZ+0x2d840], R5 ;  /* 0x02d84005000085a7 */ /* 0x000e64000800007f */
[----:B-1----:R-:W-:Y:S05]  /*1c280*/  @!P0 BRA `(.L_x_616) ;  /* 0xfffffffc00f08947 */ /* 0x002fea000383ffff */
[----:B------:R-:W-:Y:S05]  /*1c290*/  BRA `(.L_x_739) ;  /* 0xffffffb000687947 */ /* 0x000fea000383ffff */
.L_x_617:
        /* <DEDUP_REMOVED lines=8> */
.L_x_741:
[----:B------:R-:W-:Y:S05]  /*1c320*/  BSYNC B0 ;  /* 0x0000000000007941 */ /* 0x000fea0003800000 */
.L_x_740:
        /* <DEDUP_REMOVED lines=8> */
.L_x_742:
[----:B------:R-:W-:Y:S02]  /*1c3b0*/  IMAD.MOV.U32 R13, RZ, RZ, R7 ;  /* 0x000000ffff0d7224 */ /* 0x000fe400078e0007 */
[----:B------:R-:W-:Y:S02]  /*1c3c0*/  IMAD.MOV.U32 R12, RZ, RZ, 0x1 ;  /* 0x00000001ff0c7424 */ /* 0x000fe400078e00ff */
[----:B------:R-:W-:-:S07]  /*1c3d0*/  IMAD.MOV.U32 R4, RZ, RZ, R14 ;  /* 0x000000ffff047224 */ /* 0x000fce00078e000e */
[----:B------:R-:W-:Y:S05]  /*1c3e0*/  WARPSYNC.COLLECTIVE R15, `(.L_x_743) ;  /* 0x000000000f087348 */ /* 0x000fea0003c00000 */
[----:B------:R0:W1:Y:S02]  /*1c3f0*/  SHFL.IDX P6, R14, R13, R12, R11 ;  /* 0x0000000c0d0e7389 */ /* 0x00006400000c000b */
[----:B01----:R-:W-:Y:S01]  /*1c400*/  ENDCOLLECTIVE ;  /* 0x000000000000791b */ /* 0x003fe20003800000 */
.L_x_743:
[----:B------:R-:W-:-:S05]  /*1c410*/  @P0 LEA R5, P1, R9, R4, 0x1 ;  /* 0x0000000409050211 */ /* 0x000fca00078208ff */
[----:B------:R-:W-:Y:S01]  /*1c420*/  @P0 IMAD.X R4, RZ, RZ, R6, P1 ;  /* 0x000000ffff040224 */ /* 0x000fe200008e0606 */
[----:B------:R-:W-:Y:S01]  /*1c430*/  ISETP.GE.AND P1, PT, R3, 0x21, PT ;  /* 0x000000210300780c */ /* 0x000fe20003f26270 */
[----:B------:R-:W-:-:S03]  /*1c440*/  @P0 IMAD R6, R8, 0x2, R16 ;  /* 0x0000000208060824 */ /* 0x000fc600078e0210 */
        /* <DEDUP_REMOVED lines=14> */
.L_x_744:
[----:B------:R-:W-:Y:S02]  /*1c530*/  IMAD.MOV.U32 R13, RZ, RZ, R7 ;  /* 0x000000ffff0d7224 */ /* 0x000fe400078e0007 */
[----:B------:R-:W-:Y:S02]  /*1c540*/  IMAD.MOV.U32 R12, RZ, RZ, 0x2 ;  /* 0x00000002ff0c7424 */ /* 0x000fe400078e00ff */
[----:B------:R-:W-:-:S07]  /*1c550*/  IMAD.MOV.U32 R4, RZ, RZ, R14 ;  /* 0x000000ffff047224 */ /* 0x000fce00078e000e */
[----:B------:R-:W-:Y:S05]  /*1c560*/  WARPSYNC.COLLECTIVE R15, `(.L_x_745) ;  /* 0x000000000f087348 */ /* 0x000fea0003c00000 */
[----:B------:R0:W1:Y:S02]  /*1c570*/  SHFL.IDX P6, R14, R13, R12, R11 ;  /* 0x0000000c0d0e7389 */ /* 0x00006400000c000b */
[----:B01----:R-:W-:Y:S01]  /*1c580*/  ENDCOLLECTIVE ;  /* 0x000000000000791b */ /* 0x003fe20003800000 */
.L_x_745:
[----:B------:R-:W-:-:S05]  /*1c590*/  @P1 LEA R5, P0, R9, R4, 0x1 ;  /* 0x0000000409051211 */ /* 0x000fca00078008ff */
[----:B------:R-:W-:Y:S02]  /*1c5a0*/  @P1 IMAD.X R4, RZ, RZ, R6, P0 ;  /* 0x000000ffff041224 */ /* 0x000fe400000e0606 */
        /* <DEDUP_REMOVED lines=16> */
.L_x_746:
[----:B------:R-:W-:Y:S02]  /*1c6b0*/  IMAD.MOV.U32 R13, RZ, RZ, R7 ;  /* 0x000000ffff0d7224 */ /* 0x000fe400078e0007 */
[----:B------:R-:W-:Y:S02]  /*1c6c0*/  IMAD.MOV.U32 R12, RZ, RZ, 0x3 ;  /* 0x00000003ff0c7424 */ /* 0x000fe400078e00ff */
[----:B------:R-:W-:-:S07]  /*1c6d0*/  IMAD.MOV.U32 R4, RZ, RZ, R14 ;  /* 0x000000ffff047224 */ /* 0x000fce00078e000e */
[----:B------:R-:W-:Y:S05]  /*1c6e0*/  WARPSYNC.COLLECTIVE R15, `(.L_x_747) ;  /* 0x000000000f087348 */ /* 0x000fea0003c00000 */
[----:B------:R0:W1:Y:S02]  /*1c6f0*/  SHFL.IDX P6, R14, R13, R12, R11 ;  /* 0x0000000c0d0e7389 */ /* 0x00006400000c000b */
[----:B01----:R-:W-:Y:S01]  /*1c700*/  ENDCOLLECTIVE ;  /* 0x000000000000791b */ /* 0x003fe20003800000 */
.L_x_747:
[----:B------:R-:W-:-:S05]  /*1c710*/  @P1 LEA R5, P0, R9, R4, 0x1 ;  /* 0x0000000409051211 */ /* 0x000fca00078008ff */
[----:B------:R-:W-:Y:S02]  /*1c720*/  @P1 IMAD.X R4, RZ, RZ, R6, P0 ;  /* 0x000000ffff041224 */ /* 0x000fe400000e0606 */
[----:B------:R-:W-:-:S03]  /*1c730*/  @P1 IMAD R6, R8, 0x2, R16 ;  /* 0x0000000208061824 */ /* 0x000fc600078e0210 */
        /* <DEDUP_REMOVED lines=8> */
.L_x_748:
        /* <DEDUP_REMOVED lines=8> */
.L_x_622:
[----:B------:R-:W-:Y:S02]  /*1c840*/  IMAD.MOV.U32 R13, RZ, RZ, R4 ;  /* 0x000000ffff0d7224 */ /* 0x000fe400078e0004 */
[----:B------:R-:W-:Y:S02]  /*1c850*/  IMAD.MOV.U32 R12, RZ, RZ, RZ ;  /* 0x000000ffff0c7224 */ /* 0x000fe400078e00ff */
[----:B------:R-:W-:Y:S02]  /*1c860*/  IMAD.MOV.U32 R11, RZ, RZ, 0x1c1f ;  /* 0x00001c1fff0b7424 */ /* 0x000fe400078e00ff */
[----:B------:R-:W-:Y:S02]  /*1c870*/  IMAD.MOV.U32 R15, RZ, RZ, -0x1 ;  /* 0xffffffffff0f7424 */ /* 0x000fe400078e00ff */
[----:B-----5:R-:W-:Y:S02]  /*1c880*/  IMAD R0, R21, R9, RZ ;  /* 0x0000000915007224 */ /* 0x020fe400078e02ff */
[----:B------:R-:W-:-:S07]  /*1c890*/  IMAD R25, R25, 0xc0, R20 ;  /* 0x000000c019197824 */ /* 0x000fce00078e0214 */
[----:B------:R-:W-:Y:S05]  /*1c8a0*/  WARPSYNC.COLLECTIVE R15, `(.L_x_750) ;  /* 0x000000000f087348 */ /* 0x000fea0003c00000 */
[----:B------:R0:W1:Y:S02]  /*1c8b0*/  SHFL.IDX P6, R14, R13, R12, R11 ;  /* 0x0000000c0d0e7389 */ /* 0x00006400000c000b */
[----:B01----:R-:W-:Y:S01]  /*1c8c0*/  ENDCOLLECTIVE ;  /* 0x000000000000791b */ /* 0x003fe20003800000 */
.L_x_750:
[C---:B------:R-:W-:Y:S01]  /*1c8d0*/  VIADD R9, R25.reuse, 0x20 ;  /* 0x0000002019097836 */ /* 0x040fe20000000000 */
[----:B------:R-:W-:Y:S01]  /*1c8e0*/  ISETP.GE.AND P3, PT, R25, R0, PT ;  /* 0x000000001900720c */ /* 0x000fe20003f66270 */
[----:B------:R-:W-:Y:S02]  /*1c8f0*/  IMAD.MOV.U32 R13, RZ, RZ, R5 ;  /* 0x000000ffff0d7224 */ /* 0x000fe400078e0005 */
[----:B------:R-:W-:-:S10]  /*1c900*/  IMAD.MOV.U32 R2, RZ, RZ, R14 ;  /* 0x000000ffff027224 */ /* 0x000fd400078e000e */
[----:B------:R-:W-:Y:S05]  /*1c910*/  WARPSYNC.COLLECTIVE R15, `(.L_x_751) ;  /* 0x000000000f087348 */ /* 0x000fea0003c00000 */
[----:B------:R0:W1:Y:S02]  /*1c920*/  SHFL.IDX P6, R14, R13, R12, R11 ;  /* 0x0000000c0d0e7389 */ /* 0x00006400000c000b */
[----:B01----:R-:W-:Y:S01]  /*1c930*/  ENDCOLLECTIVE ;  /* 0x000000000000791b */ /* 0x003fe20003800000 */
.L_x_751:
[----:B------:R-:W-:Y:S02]  /*1c940*/  IMAD.MOV.U32 R13, RZ, RZ, R4 ;  /* 0x000000ffff0d7224 */ /* 0x000fe400078e0004 */
[----:B------:R-:W-:Y:S02]  /*1c950*/  IMAD.MOV.U32 R12, RZ, RZ, 0x1 ;  /* 0x00000001ff0c7424 */ /* 0x000fe400078e00ff */
[----:B------:R-:W-:-:S07]  /*1c960*/  IMAD.MOV.U32 R3, RZ, RZ, R14 ;  /* 0x000000ffff037224 */ /* 0x000fce00078e000e */
[----:B------:R-:W-:Y:S05]  /*1c970*/  WARPSYNC.COLLECTIVE R15, `(.L_x_752) ;  /* 0x000000000f087348 */ /* 0x000fea0003c00000 */
[----:B------:R0:W1:Y:S02]  /*1c980*/  SHFL.IDX P6, R14, R13, R12, R11 ;  /* 0x0000000c0d0e7389 */ /* 0x00006400000c000b */
[----:B01----:R-:W-:Y:S01]  /*1c990*/  ENDCOLLECTIVE ;  /* 0x000000000000791b */ /* 0x003fe20003800000 */
.L_x_752:
[----:B------:R-:W-:-:S05]  /*1c9a0*/  @!P3 LEA R3, P4, R10, R3, 0x1 ;  /* 0x000000030a03b211 */ /* 0x000fca00078808ff */
[----:B------:R-:W-:-:S05]  /*1c9b0*/  @!P3 IMAD.X R2, RZ, RZ, R2, P4 ;  /* 0x000000ffff02b224 */ /* 0x000fca00020e0602 */
[----:B------:R-:W-:Y:S01]  /*1c9c0*/  @!P3 LOP3.LUT R3, R3, R2, RZ, 0x3c, !PT ;  /* 0x000000020303b212 */ /* 0x000fe200078e3cff */
[----:B------:R-:W-:-:S03]  /*1c9d0*/  IMAD.MOV.U32 R13, RZ, RZ, R5 ;  /* 0x000000ffff0d7224 */ /* 0x000fc600078e0005 */
[----:B------:R-:W-:-:S04]  /*1c9e0*/  @!P3 LOP3.LUT R2, R3, R2, RZ, 0x3c, !PT ;  /* 0x000000020302b212 */ /* 0x000fc800078e3cff */
[----:B------:R-:W-:-:S05]  /*1c9f0*/  @!P3 LOP3.LUT R3, R3, R2, RZ, 0x3c, !PT ;  /* 0x000000020303b212 */ /* 0x000fca00078e3cff */
[----:B------:R-:W-:Y:S01]  /*1ca00*/  @!PT LDS RZ, [RZ] ;  /* 0x00000000fffff984 */ /* 0x000fe20000000800 */
[----:B------:R-:W-:Y:S01]  /*1ca10*/  @!PT LDS RZ, [RZ] ;  /* 0x00000000fffff984 */ /* 0x000fe20000000800 */
[----:B------:R-:W-:Y:S01]  /*1ca20*/  @!PT LDS RZ, [RZ] ;  /* 0x00000000fffff984 */ /* 0x000fe20000000800 */
[----:B------:R-:W-:Y:S04]  /*1ca30*/  @!P3 LDGSTS.E.BYPASS.LTC128B.128 [R8+0xc400], desc[UR42][R2.64], !P0 ;  /* 0x0c4000000208bfae */ /* 0x000fe8000c101d6a */
[----:B------:R-:W-:Y:S04]  /*1ca40*/  @!P3 LDGSTS.E.BYPASS.LTC128B.128 [R8+0xf400], desc[UR42][R2.64+0x40], !P1 ;  /* 0x0f4000400208bfae */ /* 0x000fe8000c901d6a */
[----:B------:R0:W-:Y:S01]  /*1ca50*/  @!P3 LDGSTS.E.BYPASS.LTC128B.128 [R8+0x12400], desc[UR42][R2.64+0x80], !P2 ;  /* 0x124000800208bfae */ /* 0x0001e2000d101d6a */
[----:B------:R-:W-:Y:S01]  /*1ca60*/  ISETP.GE.AND P3, PT, R9, R0, PT ;  /* 0x000000000900720c */ /* 0x000fe20003f66270 */
[----:B0-----:R-:W-:-:S12]  /*1ca70*/  IMAD.MOV.U32 R2, RZ, RZ, R14 ;  /* 0x000000ffff027224 */ /* 0x001fd800078e000e */
[----:B------:R-:W-:Y:S05]  /*1ca80*/  WARPSYNC.COLLECTIVE R15, `(.L_x_753) ;  /* 0x000000000f087348 */ /* 0x000fea0003c00000 */
[----:B------:R0:W1:Y:S02]  /*1ca90*/  SHFL.IDX P6, R14, R13, R12, R11 ;  /* 0x0000000c0d0e7389 */ /* 0x00006400000c000b */
[----:B01----:R-:W-:Y:S01]  /*1caa0*/  ENDCOLLECTIVE ;  /* 0x000000000000791b */ /* 0x003fe20003800000 */
.L_x_753:
[----:B------:R-:W-:Y:S02]  /*1cab0*/  IMAD.MOV.U32 R13, RZ, RZ, R4 ;  /* 0x000000ffff0d7224 */ /* 0x000fe400078e0004 */
[----:B------:R-:W-:Y:S02]  /*1cac0*/  IMAD.MOV.U32 R12, RZ, RZ, 0x2 ;  /* 0x00000002ff0c7424 */ /* 0x000fe400078e00ff */
[----:B------:R-:W-:-:S07]  /*1cad0*/  IMAD.MOV.U32 R3, RZ, RZ, R14 ;  /* 0x000000ffff037224 */ /* 0x000fce00078e000e */
[----:B------:R-:W-:Y:S05]  /*1cae0*/  WARPSYNC.COLLECTIVE R15, `(.L_x_754) ;  /* 0x000000000f087348 */ /* 0x000fea0003c00000 */
[----:B------:R0:W1:Y:S02]  /*1caf0*/  SHFL.IDX P6, R14, R13, R12, R11 ;  /* 0x0000000c0d0e7389 */ /* 0x00006400000c000b */
[----:B01----:R-:W-:Y:S01]  /*1cb00*/  ENDCOLLECTIVE ;  /* 0x000000000000791b */ /* 0x003fe20003800000 */
.L_x_754:
        /* <DEDUP_REMOVED lines=11> */
[----:B------:R0:W-:Y:S02]  /*1cbc0*/  @!P3 LDGSTS.E.BYPASS.LTC128B.128 [R8+0x12c00], desc[UR42][R2.64+0x80], !P2 ;  /* 0x12c000800208bfae */ /* 0x0001e4000d101d6a */
[----:B0-----:R-:W-:-:S05]  /*1cbd0*/  VIADD R2, R25, 0x40 ;  /* 0x0000004019027836 */ /* 0x001fca0000000000 */
[----:B------:R-:W-:Y:S01]  /*1cbe0*/  ISETP.GE.AND P3, PT, R2, R0, PT ;  /* 0x000000000200720c */ /* 0x000fe20003f66270 */
[----:B------:R-:W-:-:S12]  /*1cbf0*/  IMAD.MOV.U32 R2, RZ, RZ, R14 ;  /* 0x000000ffff027224 */ /* 0x000fd800078e000e */
[----:B------:R-:W-:Y:S05]  /*1cc00*/  WARPSYNC.COLLECTIVE R15, `(.L_x_755) ;  /* 0x000000000f087348 */ /* 0x000fea0003c00000 */
[----:B------:R0:W1:Y:S02]  /*1cc10*/  SHFL.IDX P6, R14, R13, R12, R11 ;  /* 0x0000000c0d0e7389 */ /* 0x00006400000c000b */
[----:B01----:R-:W-:Y:S01]  /*1cc20*/  ENDCOLLECTIVE ;  /* 0x000000000000791b */ /* 0x003fe20003800000 */
.L_x_755:
[----:B------:R-:W-:Y:S02]  /*1cc30*/  IMAD.MOV.U32 R13, RZ, RZ, R4 ;  /* 0x000000ffff0d7224 */ /* 0x000fe400078e0004 */
[----:B------:R-:W-:Y:S02]  /*1cc40*/  IMAD.MOV.U32 R12, RZ, RZ, 0x3 ;  /* 0x00000003ff0c7424 */ /* 0x000fe400078e00ff */
[----:B------:R-:W-:-:S07]  /*1cc50*/  IMAD.MOV.U32 R3, RZ, RZ, R14 ;  /* 0x000000ffff037224 */ /* 0x000fce00078e000e */
[----:B------:R-:W-:Y:S05]  /*1cc60*/  WARPSYNC.COLLECTIVE R15, `(.L_x_756) ;  /* 0x000000000f087348 */ /* 0x000fea0003c00000 */
[----:B------:R0:W1:Y:S02]  /*1cc70*/  SHFL.IDX P6, R14, R13, R12, R11 ;  /* 0x0000000c0d0e7389 */ /* 0x00006400000c000b */
[----:B01----:R-:W-:Y:S01]  /*1cc80*/  ENDCOLLECTIVE ;  /* 0x000000000000791b */ /* 0x003fe20003800000 */
.L_x_756:
[----:B------:R-:W-:-:S05]  /*1cc90*/  @!P3 LEA R3, P4, R10, R3, 0x1 ;  /* 0x000000030a03b211 */ /* 0x000fca00078808ff */
[----:B------:R-:W-:-:S05]  /*1cca0*/  @!P3 IMAD.X R2, RZ, RZ, R2, P4 ;  /* 0x000000ffff02b224 */ /* 0x000fca00020e0602 */
[----:B------:R-:W-:Y:S01]  /*1ccb0*/  @!P3 LOP3.LUT R3, R3, R2, RZ, 0x3c, !PT ;  /* 0x000000020303b212 */ /* 0x000fe200078e3cff */
[----:B------:R-:W-:-:S03]  /*1ccc0*/  IMAD.MOV.U32 R13, RZ, RZ, R5 ;  /* 0x000000ffff0d7224 */ /* 0x000fc600078e0005 */
[----:B------:R-:W-:-:S04]  /*1ccd0*/  @!P3 LOP3.LUT R2, R3, R2, RZ, 0x3c, !PT ;  /* 0x000000020302b212 */ /* 0x000fc800078e3cff */
[----:B------:R-:W-:Y:S01]  /*1cce0*/  @!P3 LOP3.LUT R3, R3, R2, RZ, 0x3c, !PT ;  /* 0x000000020303b212 */ /* 0x000fe200078e3cff */
[----:B------:R-:W-:-:S07]  /*1ccf0*/  IMAD.MOV.U32 R4, RZ, RZ, R14 ;  /* 0x000000ffff047224 */ /* 0x000fce00078e000e */
[----:B------:R-:W-:Y:S05]  /*1cd00*/  WARPSYNC.COLLECTIVE R15, `(.L_x_757) ;  /* 0x000000000f087348 */ /* 0x000fea0003c00000 */
[----:B------:R0:W1:Y:S02]  /*1cd10*/  SHFL.IDX P6, R14, R13, R12, R11 ;  /* 0x0000000c0d0e7389 */ /* 0x00006400000c000b */
[----:B01----:R-:W-:Y:S01]  /*1cd20*/  ENDCOLLECTIVE ;  /* 0x000000000000791b */ /* 0x003fe20003800000 */
.L_x_757:
[----:B------:R-:W-:Y:S01]  /*1cd30*/  @!PT LDS RZ, [RZ] ;  /* 0x00000000fffff984 */ /* 0x000fe20000000800 */
[----:B------:R-:W-:Y:S01]  /*1cd40*/  @!PT LDS RZ, [RZ] ;  /* 0x00000000fffff984 */ /* 0x000fe20000000800 */
[----:B------:R-:W-:Y:S01]  /*1cd50*/  @!PT LDS RZ, [RZ] ;  /* 0x00000000fffff984 */ /* 0x000fe20000000800 */
[----:B------:R-:W-:Y:S04]  /*1cd60*/  @!P3 LDGSTS.E.BYPASS.LTC128B.128 [R8+0xd400], desc[UR42][R2.64], !P0 ;  /* 0x0d4000000208bfae */ /* 0x000fe8000c101d6a */
[----:B------:R-:W-:Y:S04]  /*1cd70*/  @!P3 LDGSTS.E.BYPASS.LTC128B.128 [R8+0x10400], desc[UR42][R2.64+0x40], !P1 ;  /* 0x104000400208bfae */ /* 0x000fe8000c901d6a */
[----:B------:R0:W-:Y:S01]  /*1cd80*/  @!P3 LDGSTS.E.BYPASS.LTC128B.128 [R8+0x13400], desc[UR42][R2.64+0x80], !P2 ;  /* 0x134000800208bfae */ /* 0x0001e2000d101d6a */
[----:B------:R-:W-:Y:S02]  /*1cd90*/  IMAD.MOV.U32 R13, RZ, RZ, R6 ;  /* 0x000000ffff0d7224 */ /* 0x000fe400078e0006 */
[----:B------:R-:W-:-:S02]  /*1cda0*/  IMAD.MOV.U32 R12, RZ, RZ, RZ ;  /* 0x000000ffff0c7224 */ /* 0x000fc400078e00ff */
[----:B0-----:R-:W-:Y:S02]  /*1cdb0*/  VIADD R2, R25, 0x60 ;  /* 0x0000006019027836 */ /* 0x001fe40000000000 */
[----:B------:R-:W-:-:S07]  /*1cdc0*/  IMAD.MOV.U32 R5, RZ, RZ, R14 ;  /* 0x000000ffff057224 */ /* 0x000fce00078e000e */
[----:B------:R-:W-:Y:S05]  /*1cdd0*/  WARPSYNC.COLLECTIVE R15, `(.L_x_758) ;  /* 0x000000000f087348 */ /* 0x000fea0003c00000 */
[----:B------:R0:W1:Y:S02]  /*1cde0*/  SHFL.IDX P6, R14, R13, R12, R11 ;  /* 0x0000000c0d0e7389 */ /* 0x00006400000c000b */
[----:B01----:R-:W-:Y:S01]  /*1cdf0*/  ENDCOLLECTIVE ;  /* 0x000000000000791b */ /* 0x003fe20003800000 */
.L_x_758:
[----:B------:R-:W-:-:S13]  /*1ce00*/  ISETP.GE.AND P3, PT, R2, R0, PT ;  /* 0x000000000200720c */ /* 0x000fda0003f66270 */
[----:B------:R-:W-:Y:S01]  /*1ce10*/  @!P3 LEA R2, P4, R10, R5, 0x1 ;  /* 0x000000050a02b211 */ /* 0x000fe200078808ff */
[----:B------:R-:W-:-:S04]  /*1ce20*/  IMAD.MOV.U32 R13, RZ, RZ, R7 ;  /* 0x000000ffff0d7224 */ /* 0x000fc800078e0007 */
[----:B------:R-:W-:-:S05]  /*1ce30*/  @!P3 IMAD.X R3, RZ, RZ, R4, P4 ;  /* 0x000000ffff03b224 */ /* 0x000fca00020e0604 */
        /* <DEDUP_REMOVED lines=12> */
.L_x_759:
[----:B------:R-:W-:Y:S02]  /*1cf00*/  IMAD.MOV.U32 R13, RZ, RZ, R6 ;  /* 0x000000ffff0d7224 */ /* 0x000fe400078e0006 */
[----:B------:R-:W-:Y:S02]  /*1cf10*/  IMAD.MOV.U32 R12, RZ, RZ, 0x1 ;  /* 0x00000001ff0c7424 */ /* 0x000fe400078e00ff */
[----:B------:R-:W-:-:S07]  /*1cf20*/  IMAD.MOV.U32 R3, RZ, RZ, R14 ;  /* 0x000000ffff037224 */ /* 0x000fce00078e000e */
[----:B------:R-:W-:Y:S05]  /*1cf30*/  WARPSYNC.COLLECTIVE R15, `(.L_x_760) ;  /* 0x000000000f087348 */ /* 0x000fea0003c00000 */
[----:B------:R0:W1:Y:S02]  /*1cf40*/  SHFL.IDX P6, R14, R13, R12, R11 ;  /* 0x0000000c0d0e7389 */ /* 0x00006400000c000b */
[----:B01----:R-:W-:Y:S01]  /*1cf50*/  ENDCOLLECTIVE ;  /* 0x000000000000791b */ /* 0x003fe20003800000 */
.L_x_760:
        /* <DEDUP_REMOVED lines=10> */
.L_x_761:
[----:B------:R-:W-:Y:S01]  /*1d000*/  @!PT LDS RZ, [RZ] ;  /* 0x00000000fffff984 */ /* 0x000fe20000000800 */
[----:B------:R-:W-:Y:S01]  /*1d010*/  @!PT LDS RZ, [RZ] ;  /* 0x00000000fffff984 */ /* 0x000fe20000000800 */
[----:B------:R-:W-:Y:S01]  /*1d020*/  @!PT LDS RZ, [RZ] ;  /* 0x00000000fffff984 */ /* 0x000fe20000000800 */
[----:B------:R-:W-:Y:S04]  /*1d030*/  @!P3 LDGSTS.E.BYPASS.LTC128B.128 [R8+0xe400], desc[UR42][R2.64], !P0 ;  /* 0x0e4000000208bfae */ /* 0x000fe8000c101d6a */
[----:B------:R-:W-:Y:S04]  /*1d040*/  @!P3 LDGSTS.E.BYPASS.LTC128B.128 [R8+0x11400], desc[UR42][R2.64+0x40], !P1 ;  /* 0x114000400208bfae */ /* 0x000fe8000c901d6a */
[----:B------:R0:W-:Y:S02]  /*1d050*/  @!P3 LDGSTS.E.BYPASS.LTC128B.128 [R8+0x14400], desc[UR42][R2.64+0x80], !P2 ;  /* 0x144000800208bfae */ /* 0x0001e4000d101d6a */
[----:B0-----:R-:W-:Y:S01]  /*1d060*/  IMAD.MOV.U32 R2, RZ, RZ, R14 ;  /* 0x000000ffff027224 */ /* 0x001fe200078e000e */
[----:B------:R-:W-:Y:S06]  /*1d070*/  BRA `(.L_x_762) ;  /* 0xffffffb4004c7947 */ /* 0x000fec000383ffff */
.L_x_625:
[----:B-1----:R1:W2:Y:S02]  /*1d080*/  SYNCS.PHASECHK.TRANS64.TRYWAIT P0, [R16+URZ+0x2d820], R0 ;  /* 0x02d82000100075a7 */ /* 0x0022a4000800017f */
[----:B--2---:R-:W-:Y:S05]  /*1d090*/  @!P0 NANOSLEEP.SYNCS 0x989680 ;  /* 0x009896800000895d */ /* 0x004fea0003900000 */
[----:B------:R-:W2:Y:S02]  /*1d0a0*/  @!P0 SYNCS.PHASECHK.TRANS64 P0, [R16+URZ+0x2d820], R0 ;  /* 0x02d82000100085a7 */ /* 0x000ea4000800007f */
[----:B--2---:R-:W-:Y:S05]  /*1d0b0*/  @!P0 BRA `(.L_x_625) ;  /* 0xfffffffc00f08947 */ /* 0x004fea000383ffff */
[----:B------:R-:W-:Y:S05]  /*1d0c0*/  BRA `(.L_x_763) ;  /* 0xffffffb400b07947 */ /* 0x000fea000383ffff */
.L_x_630:
[----:B0-----:R0:W1:Y:S02]  /*1d0d0*/  SYNCS.PHASECHK.TRANS64.TRYWAIT P0, [R5+URZ+0x2d840], R0 ;  /* 0x02d84000050075a7 */ /* 0x001064000800017f */
[----:B-1----:R-:W-:Y:S05]  /*1d0e0*/  @!P0 NANOSLEEP.SYNCS 0x989680 ;  /* 0x009896800000895d */ /* 0x002fea0003900000 */
[----:B------:R-:W1:Y:S02]  /*1d0f0*/  @!P0 SYNCS.PHASECHK.TRANS64 P0, [R5+URZ+0x2d840], R0 ;  /* 0x02d84000050085a7 */ /* 0x000e64000800007f */
[----:B-1----:R-:W-:Y:S05]  /*1d100*/  @!P0 BRA `(.L_x_630) ;  /* 0xfffffffc00f08947 */ /* 0x002fea000383ffff */
[----:B------:R-:W-:Y:S05]  /*1d110*/  BRA `(.L_x_764) ;  /* 0xffffffb800a47947 */ /* 0x000fea000383ffff */
.L_x_631:
        /* <DEDUP_REMOVED lines=8> */
.L_x_766:
[----:B------:R-:W-:Y:S05]  /*1d1a0*/  BSYNC B1 ;  /* 0x0000000000017941 */ /* 0x000fea0003800000 */
.L_x_765:
        /* <DEDUP_REMOVED lines=13> */
.L_x_767:
[----:B------:R-:W-:Y:S02]  /*1d280*/  IMAD.MOV.U32 R13, RZ, RZ, R7 ;  /* 0x000000ffff0d7224 */ /* 0x000fe400078e0007 */
[----:B------:R-:W-:Y:S02]  /*1d290*/  IMAD.MOV.U32 R12, RZ, RZ, 0x1 ;  /* 0x00000001ff0c7424 */ /* 0x000fe400078e00ff */
[----:B------:R-:W-:Y:S02]  /*1d2a0*/  IMAD.SHL.U32 R21, R21, 0x8, RZ ;  /* 0x0000000815157824 */ /* 0x000fe400078e00ff */
[----:B------:R-:W-:-:S03]  /*1d2b0*/  IMAD.MOV.U32 R2, RZ, RZ, R14 ;  /* 0x000000ffff027224 */ /* 0x000fc600078e000e */
[----:B------:R-:W-:-:S07]  /*1d2c0*/  LOP3.LUT R21, R21, 0x18, RZ, 0xc0, !PT ;  /* 0x0000001815157812 */ /* 0x000fce00078ec0ff */
[----:B------:R-:W-:Y:S05]  /*1d2d0*/  WARPSYNC.COLLECTIVE R15, `(.L_x_768) ;  /* 0x000000000f087348 */ /* 0x000fea0003c00000 */
[----:B------:R0:W1:Y:S02]  /*1d2e0*/  SHFL.IDX P6, R14, R13, R12, R11 ;  /* 0x0000000c0d0e7389 */ /* 0x00006400000c000b */
[----:B01----:R-:W-:Y:S01]  /*1d2f0*/  ENDCOLLECTIVE ;  /* 0x000000000000791b */ /* 0x003fe20003800000 */
.L_x_768:
        /* <DEDUP_REMOVED lines=14> */
.L_x_769:
[----:B------:R-:W-:Y:S02]  /*1d3e0*/  IMAD.MOV.U32 R13, RZ, RZ, R7 ;  /* 0x000000ffff0d7224 */ /* 0x000fe400078e0007 */
[----:B------:R-:W-:Y:S02]  /*1d3f0*/  IMAD.MOV.U32 R12, RZ, RZ, 0x2 ;  /* 0x00000002ff0c7424 */ /* 0x000fe400078e00ff */
[----:B------:R-:W-:-:S07]  /*1d400*/  IMAD.MOV.U32 R2, RZ, RZ, R14 ;  /* 0x000000ffff027224 */ /* 0x000fce00078e000e */
[----:B------:R-:W-:Y:S05]  /*1d410*/  WARPSYNC.COLLECTIVE R15, `(.L_x_770) ;  /* 0x000000000f087348 */ /* 0x000fea0003c00000 */
[----:B------:R0:W1:Y:S02]  /*1d420*/  SHFL.IDX P6, R14, R13, R12, R11 ;  /* 0x0000000c0d0e7389 */ /* 0x00006400000c000b */
[----:B01----:R-:W-:Y:S01]  /*1d430*/  ENDCOLLECTIVE ;  /* 0x000000000000791b */ /* 0x003fe20003800000 */
.L_x_770:
        /* <DEDUP_REMOVED lines=13> */
.L_x_771:
[----:B------:R-:W-:Y:S02]  /*1d510*/  IMAD.MOV.U32 R13, RZ, RZ, R7 ;  /* 0x000000ffff0d7224 */ /* 0x000fe400078e0007 */
[----:B------:R-:W-:Y:S02]  /*1d520*/  IMAD.MOV.U32 R12, RZ, RZ, 0x3 ;  /* 0x00000003ff0c7424 */ /* 0x000fe400078e00ff */
[----:B------:R-:W-:-:S07]  /*1d530*/  IMAD.MOV.U32 R2, RZ, RZ, R14 ;  /* 0x000000ffff027224 */ /* 0x000fce00078e000e */
[----:B------:R-:W-:Y:S05]  /*1d540*/  WARPSYNC.COLLECTIVE R15, `(.L_x_772) ;  /* 0x000000000f087348 */ /* 0x000fea0003c00000 */
[----:B------:R0:W1:Y:S02]  /*1d550*/  SHFL.IDX P6, R14, R13, R12, R11 ;  /* 0x0000000c0d0e7389 */ /* 0x00006400000c000b */
[----:B01----:R-:W-:Y:S01]  /*1d560*/  ENDCOLLECTIVE ;  /* 0x000000000000791b */ /* 0x003fe20003800000 */
.L_x_772:
        /* <DEDUP_REMOVED lines=14> */
.L_x_773:
[----:B------:R-:W-:Y:S01]  /*1d650*/  IMAD.MOV.U32 R2, RZ, RZ, R14 ;  /* 0x000000ffff027224 */ /* 0x000fe200078e000e */
[----:B------:R-:W-:Y:S06]  /*1d660*/  BRA `(.L_x_774) ;  /* 0xffffffb800247947 */ /* 0x000fec000383ffff */
.L_x_636:
[----:B-1----:R1:W2:Y:S02]  /*1d670*/  SYNCS.PHASECHK.TRANS64.TRYWAIT P0, [R5+URZ+0x2d860], R2 ;  /* 0x02d86002050075a7 */ /* 0x0022a4000800017f */
[----:B--2---:R-:W-:Y:S05]  /*1d680*/  @!P0 NANOSLEEP.SYNCS 0x989680 ;  /* 0x009896800000895d */ /* 0x004fea0003900000 */
[----:B------:R-:W2:Y:S02]  /*1d690*/  @!P0 SYNCS.PHASECHK.TRANS64 P0, [R5+URZ+0x2d860], R2 ;  /* 0x02d86002050085a7 */ /* 0x000ea4000800007f */
[----:B--2---:R-:W-:Y:S05]  /*1d6a0*/  @!P0 BRA `(.L_x_636) ;  /* 0xfffffffc00f08947 */ /* 0x004fea000383ffff */
[----:B------:R-:W-:Y:S05]  /*1d6b0*/  BRA `(.L_x_775) ;  /* 0xffffffb800887947 */ /* 0x000fea000383ffff */
.L_x_637:
        /* <DEDUP_REMOVED lines=8> */
.L_x_777:
[----:B------:R-:W-:Y:S05]  /*1d740*/  BSYNC B1 ;  /* 0x0000000000017941 */ /* 0x000fea0003800000 */
.L_x_776:
        /* <DEDUP_REMOVED lines=9> */
.L_x_778:
[----:B------:R-:W-:Y:S02]  /*1d7e0*/  IMAD.MOV.U32 R13, RZ, RZ, R22 ;  /* 0x000000ffff0d7224 */ /* 0x000fe400078e0016 */
[----:B------:R-:W-:Y:S02]  /*1d7f0*/  IMAD.MOV.U32 R12, RZ, RZ, 0x1 ;  /* 0x00000001ff0c7424 */ /* 0x000fe400078e00ff */
[----:B------:R-:W-:-:S07]  /*1d800*/  IMAD.MOV.U32 R2, RZ, RZ, R14 ;  /* 0x000000ffff027224 */ /* 0x000fce00078e000e */
[----:B------:R-:W-:Y:S05]  /*1d810*/  WARPSYNC.COLLECTIVE R15, `(.L_x_779) ;  /* 0x000000000f087348 */ /* 0x000fea0003c00000 */
[----:B------:R0:W1:Y:S02]  /*1d820*/  SHFL.IDX P6, R14, R13, R12, R11 ;  /* 0x0000000c0d0e7389 */ /* 0x00006400000c000b */
[----:B01----:R-:W-:Y:S01]  /*1d830*/  ENDCOLLECTIVE ;  /* 0x000000000000791b */ /* 0x003fe20003800000 */
.L_x_779:
        /* <DEDUP_REMOVED lines=16> */
.L_x_780:
[----:B------:R-:W-:Y:S02]  /*1d940*/  IMAD.MOV.U32 R13, RZ, RZ, R22 ;  /* 0x000000ffff0d7224 */ /* 0x000fe400078e0016 */
[----:B------:R-:W-:Y:S02]  /*1d950*/  IMAD.MOV.U32 R12, RZ, RZ, 0x2 ;  /* 0x00000002ff0c7424 */ /* 0x000fe400078e00ff */
[----:B------:R-:W-:-:S07]  /*1d960*/  IMAD.MOV.U32 R2, RZ, RZ, R14 ;  /* 0x000000ffff027224 */ /* 0x000fce00078e000e */
[----:B------:R-:W-:Y:S05]  /*1d970*/  WARPSYNC.COLLECTIVE R15, `(.L_x_781) ;  /* 0x000000000f087348 */ /* 0x000fea0003c00000 */
[----:B------:R0:W1:Y:S02]  /*1d980*/  SHFL.IDX P6, R14, R13, R12, R11 ;  /* 0x0000000c0d0e7389 */ /* 0x00006400000c000b */
[----:B01----:R-:W-:Y:S01]  /*1d990*/  ENDCOLLECTIVE ;  /* 0x000000000000791b */ /* 0x003fe20003800000 */
.L_x_781:
        /* <DEDUP_REMOVED lines=16> */
.L_x_782:
[----:B------:R-:W-:Y:S02]  /*1daa0*/  IMAD.MOV.U32 R13, RZ, RZ, R22 ;  /* 0x000000ffff0d7224 */ /* 0x000fe400078e0016 */
[----:B------:R-:W-:Y:S02]  /*1dab0*/  IMAD.MOV.U32 R12, RZ, RZ, 0x3 ;  /* 0x00000003ff0c7424 */ /* 0x000fe400078e00ff */
[----:B------:R-:W-:-:S07]  /*1dac0*/  IMAD.MOV.U32 R2, RZ, RZ, R14 ;  /* 0x000000ffff027224 */ /* 0x000fce00078e000e */
[----:B------:R-:W-:Y:S05]  /*1dad0*/  WARPSYNC.COLLECTIVE R15, `(.L_x_783) ;  /* 0x000000000f087348 */ /* 0x000fea0003c00000 */
[----:B------:R0:W1:Y:S02]  /*1dae0*/  SHFL.IDX P6, R14, R13, R12, R11 ;  /* 0x0000000c0d0e7389 */ /* 0x00006400000c000b */
[----:B01----:R-:W-:Y:S01]  /*1daf0*/  ENDCOLLECTIVE ;  /* 0x000000000000791b */ /* 0x003fe20003800000 */
.L_x_783:
        /* <DEDUP_REMOVED lines=13> */
.L_x_784:
        /* <DEDUP_REMOVED lines=8> */
.L_x_645:
[----:B-1----:R1:W2:Y:S02]  /*1dc50*/  SYNCS.PHASECHK.TRANS64.TRYWAIT P0, [R0+URZ+0x2d860], R3 ;  /* 0x02d86003000075a7 */ /* 0x0022a4000800017f */
[----:B--2---:R-:W-:Y:S05]  /*1dc60*/  @!P0 NANOSLEEP.SYNCS 0x989680 ;  /* 0x009896800000895d */ /* 0x004fea0003900000 */
[----:B------:R-:W2:Y:S02]  /*1dc70*/  @!P0 SYNCS.PHASECHK.TRANS64 P0, [R0+URZ+0x2d860], R3 ;  /* 0x02d86003000085a7 */ /* 0x000ea4000800007f */
[----:B--2---:R-:W-:Y:S05]  /*1dc80*/  @!P0 BRA `(.L_x_645) ;  /* 0xfffffffc00f08947 */ /* 0x004fea000383ffff */
[----:B------:R-:W-:Y:S05]  /*1dc90*/  BRA `(.L_x_786) ;  /* 0xffffffbc00087947 */ /* 0x000fea000383ffff */
.L_x_646:
[----:B------:R-:W-:Y:S01]  /*1dca0*/  BSSY B0, `(.L_x_787) ;  /* 0x0000008000007945 */ /* 0x000fe20003800000 */
[----:B------:R-:W-:Y:S02]  /*1dcb0*/  IMAD.MOV.U32 R13, RZ, RZ, R22 ;  /* 0x000000ffff0d7224 */ /* 0x000fe400078e0016 */
[----:B------:R-:W-:Y:S02]  /*1dcc0*/  IMAD.MOV.U32 R12, RZ, RZ, RZ ;  /* 0x000000ffff0c7224 */ /* 0x000fe400078e00ff */
[----:B------:R-:W-:Y:S02]  /*1dcd0*/  IMAD.MOV.U32 R11, RZ, RZ, 0x1c1f ;  /* 0x00001c1fff0b7424 */ /* 0x000fe400078e00ff */
[----:B------:R-:W-:-:S07]  /*1dce0*/  IMAD.MOV.U32 R15, RZ, RZ, -0x1 ;  /* 0xffffffffff0f7424 */ /* 0x000fce00078e00ff */
[----:B01---5:R-:W-:Y:S05]  /*1dcf0*/  WARPSYNC.COLLECTIVE R15, `(.L_x_788) ;  /* 0x000000000f087348 */ /* 0x023fea0003c00000 */
[----:B------:R2:W3:Y:S02]  /*1dd00*/  SHFL.IDX P6, R14, R13, R12, R11 ;  /* 0x0000000c0d0e7389 */ /* 0x0004e400000c000b */
[----:B0123-5:R-:W-:Y:S01]  /*1dd10*/  ENDCOLLECTIVE ;  /* 0x000000000000791b */ /* 0x02ffe20003800000 */
.L_x_788:
[----:B------:R-:W-:Y:S05]  /*1dd20*/  BSYNC B0 ;  /* 0x0000000000007941 */ /* 0x000fea0003800000 */
.L_x_787:
[----:B------:R-:W0:Y:S01]  /*1dd30*/  S2R R2, SR_TID.X ;  /* 0x0000000000027919 */ /* 0x000e220000002100 */
[----:B------:R-:W-:Y:S02]  /*1dd40*/  IMAD.MOV.U32 R13, RZ, RZ, R18 ;  /* 0x000000ffff0d7224 */ /* 0x000fe400078e0012 */
[----:B------:R-:W-:Y:S02]  /*1dd50*/  IMAD.MOV.U32 R12, RZ, RZ, RZ ;  /* 0x000000ffff0c7224 */ /* 0x000fe400078e00ff */
[----:B------:R-:W-:Y:S02]  /*1dd60*/  IMAD.MOV.U32 R11, RZ, RZ, 0x1c1f ;  /* 0x00001c1fff0b7424 */ /* 0x000fe400078e00ff */
[----:B------:R-:W-:Y:S02]  /*1dd70*/  IMAD.MOV.U32 R15, RZ, RZ, -0x1 ;  /* 0xffffffffff0f7424 */ /* 0x000fe400078e00ff */
[----:B------:R-:W-:Y:S02]  /*1dd80*/  IMAD.MOV.U32 R3, RZ, RZ, R14 ;  /* 0x000000ffff037224 */ /* 0x000fe400078e000e */
[----:B------:R-:W-:-:S07]  /*1dd90*/  IMAD R4, R4, 0x2, R16 ;  /* 0x0000000204047824 */ /* 0x000fce00078e0210 */
[----:B0-----:R-:W-:Y:S05]  /*1dda0*/  WARPSYNC.COLLECTIVE R15, `(.L_x_789) ;  /* 0x000000000f087348 */ /* 0x001fea0003c00000 */
[----:B------:R1:W2:Y:S02]  /*1ddb0*/  SHFL.IDX P6, R14, R13, R12, R11 ;  /* 0x0000000c0d0e7389 */ /* 0x0002a400000c000b */
[----:B012---:R-:W-:Y:S01]  /*1ddc0*/  ENDCOLLECTIVE ;  /* 0x000000000000791b */ /* 0x007fe20003800000 */
.L_x_789:
        /* <DEDUP_REMOVED lines=17> */
.L_x_790:
        /* <DEDUP_REMOVED lines=14> */
.L_x_791:
[----:B------:R-:W-:Y:S02]  /*1dfc0*/  IMAD.MOV.U32 R13, RZ, RZ, R22 ;  /* 0x000000ffff0d7224 */ /* 0x000fe400078e0016 */
[----:B------:R-:W-:Y:S01]  /*1dfd0*/  IMAD.MOV.U32 R12, RZ, RZ, 0x2 ;  /* 0x00000002ff0c7424 */ /* 0x000fe200078e00ff */
[----:B------:R-:W-:-:S13]  /*1dfe0*/  IADD3 R2, P4, R14, R5, RZ ;  /* 0x000000050e027210 */ /* 0x000fda0007f9e0ff */
[----:B------:R-:W-:Y:S05]  /*1dff0*/  WARPSYNC.COLLECTIVE R15, `(.L_x_792) ;  /* 0x000000000f087348 */ /* 0x000fea0003c00000 */
[----:B------:R0:W1:Y:S02]  /*1e000*/  SHFL.IDX P6, R14, R13, R12, R11 ;  /* 0x0000000c0d0e7389 */ /* 0x00006400000c000b */
[----:B01----:R-:W-:Y:S01]  /*1e010*/  ENDCOLLECTIVE ;  /* 0x000000000000791b */ /* 0x003fe20003800000 */
.L_x_792:
        /* <DEDUP_REMOVED lines=15> */
.L_x_793:
[----:B------:R-:W-:Y:S02]  /*1e110*/  IMAD.MOV.U32 R13, RZ, RZ, R22 ;  /* 0x000000ffff0d7224 */ /* 0x000fe400078e0016 */
[----:B------:R-:W-:Y:S01]  /*1e120*/  IMAD.MOV.U32 R12, RZ, RZ, 0x3 ;  /* 0x00000003ff0c7424 */ /* 0x000fe200078e00ff */
[----:B------:R-:W-:-:S13]  /*1e130*/  IADD3 R2, P4, R14, R5, RZ ;  /* 0x000000050e027210 */ /* 0x000fda0007f9e0ff */
[----:B------:R-:W-:Y:S05]  /*1e140*/  WARPSYNC.COLLECTIVE R15, `(.L_x_794) ;  /* 0x000000000f087348 */ /* 0x000fea0003c00000 */
[----:B------:R0:W1:Y:S02]  /*1e150*/  SHFL.IDX P6, R14, R13, R12, R11 ;  /* 0x0000000c0d0e7389 */ /* 0x00006400000c000b */
[----:B01----:R-:W-:Y:S01]  /*1e160*/  ENDCOLLECTIVE ;  /* 0x000000000000791b */ /* 0x003fe20003800000 */
.L_x_794:
        /* <DEDUP_REMOVED lines=14> */
.L_x_795:
[----:B------:R-:W-:Y:S05]  /*1e250*/  BRA `(.L_x_796) ;  /* 0xffffffb800687947 */ /* 0x000fea000383ffff */
.L_x_651:
        /* <DEDUP_REMOVED lines=8> */
.L_x_798:
[----:B------:R-:W-:Y:S05]  /*1e2e0*/  BSYNC B0 ;  /* 0x0000000000007941 */ /* 0x000fea0003800000 */
.L_x_797:
        /* <DEDUP_REMOVED lines=9> */
.L_x_799:
        /* <DEDUP_REMOVED lines=17> */
[----:B------:R-:W-:-:S02]  /*1e490*/  IMAD.MOV.U32 R7, RZ, RZ, RZ ;  /* 0x000000ffff077224 */ /* 0x000fc400078e00ff */
[----:B---3--:R-:W-:Y:S01]  /*1e4a0*/  @!P1 IMAD.MOV.U32 R7, RZ, RZ, R5 ;  /* 0x000000ffff079224 */ /* 0x008fe200078e0005 */
[----:B------:R-:W-:-:S03]  /*1e4b0*/  ISETP.NE.AND P1, PT, R8, RZ, PT ;  /* 0x000000ff0800720c */ /* 0x000fc60003f25270 */
[----:B------:R-:W-:-:S10]  /*1e4c0*/  IMAD R13, R7, R4, RZ ;  /* 0x00000004070d7224 */ /* 0x000fd400078e02ff */
[----:B------:R-:W-:Y:S05]  /*1e4d0*/  WARPSYNC.COLLECTIVE R15, `(.L_x_800) ;  /* 0x000000000f087348 */ /* 0x000fea0003c00000 */
[----:B------:R0:W1:Y:S02]  /*1e4e0*/  SHFL.UP P6, R14, R13, R12, R11 ;  /* 0x0400000c0d0e7389 */ /* 0x00006400000c000b */
[----:B01----:R-:W-:Y:S01]  /*1e4f0*/  ENDCOLLECTIVE ;  /* 0x000000000000791b */ /* 0x003fe20003800000 */
.L_x_800:
[----:B------:R-:W-:Y:S01]  /*1e500*/  IMAD.MOV.U32 R12, RZ, RZ, 0x2 ;  /* 0x00000002ff0c7424 */ /* 0x000fe200078e00ff */
[----:B------:R-:W-:-:S05]  /*1e510*/  SEL R14, R14, RZ, P1 ;  /* 0x000000ff0e0e7207 */ /* 0x000fca0000800000 */
[----:B------:R-:W-:-:S04]  /*1e520*/  IMAD.IADD R5, R13, 0x1, R14 ;  /* 0x000000010d057824 */ /* 0x000fc800078e020e */
[----:B------:R-:W-:-:S07]  /*1e530*/  IMAD.MOV.U32 R13, RZ, RZ, R5 ;  /* 0x000000ffff0d7224 */ /* 0x000fce00078e0005 */
[----:B------:R-:W-:Y:S05]  /*1e540*/  WARPSYNC.COLLECTIVE R15, `(.L_x_801) ;  /* 0x000000000f087348 */ /* 0x000fea0003c00000 */
[----:B------:R0:W1:Y:S02]  /*1e550*/  SHFL.UP P6, R14, R13, R12, R11 ;  /* 0x0400000c0d0e7389 */ /* 0x00006400000c000b */
[----:B01----:R-:W-:Y:S01]  /*1e560*/  ENDCOLLECTIVE ;  /* 0x000000000000791b */ /* 0x003fe20003800000 */
.L_x_801:
[----:B------:R-:W-:Y:S01]  /*1e570*/  IMAD.MOV.U32 R12, RZ, RZ, 0x4 ;  /* 0x00000004ff0c7424 */ /* 0x000fe200078e00ff */
[----:B------:R-:W-:-:S05]  /*1e580*/  SEL R2, R14, RZ, P2 ;  /* 0x000000ff0e027207 */ /* 0x000fca0001000000 */
[----:B------:R-:W-:-:S04]  /*1e590*/  IMAD.IADD R2, R5, 0x1, R2 ;  /* 0x0000000105027824 */ /* 0x000fc800078e0202 */
[----:B------:R-:W-:-:S07]  /*1e5a0*/  IMAD.MOV.U32 R13, RZ, RZ, R2 ;  /* 0x000000ffff0d7224 */ /* 0x000fce00078e0002 */
[----:B------:R-:W-:Y:S05]  /*1e5b0*/  WARPSYNC.COLLECTIVE R15, `(.L_x_802) ;  /* 0x000000000f087348 */ /* 0x000fea0003c00000 */
[----:B------:R0:W1:Y:S02]  /*1e5c0*/  SHFL.UP P6, R14, R13, R12, R11 ;  /* 0x0400000c0d0e7389 */ /* 0x00006400000c000b */
[----:B01----:R-:W-:Y:S01]  /*1e5d0*/  ENDCOLLECTIVE ;  /* 0x000000000000791b */ /* 0x003fe20003800000 */
.L_x_802:
[----:B------:R-:W-:Y:S01]  /*1e5e0*/  IMAD.MOV.U32 R12, RZ, RZ, 0x8 ;  /* 0x00000008ff0c7424 */ /* 0x000fe200078e00ff */
[----:B------:R-:W-:-:S05]  /*1e5f0*/  SEL R3, R14, RZ, P3 ;  /* 0x000000ff0e037207 */ /* 0x000fca0001800000 */
[----:B------:R-:W-:-:S04]  /*1e600*/  IMAD.IADD R3, R2, 0x1, R3 ;  /* 0x0000000102037824 */ /* 0x000fc800078e0203 */
[----:B------:R-:W-:-:S07]  /*1e610*/  IMAD.MOV.U32 R13, RZ, RZ, R3 ;  /* 0x000000ffff0d7224 */ /* 0x000fce00078e0003 */
[----:B------:R-:W-:Y:S05]  /*1e620*/  WARPSYNC.COLLECTIVE R15, `(.L_x_803) ;  /* 0x000000000f087348 */ /* 0x000fea0003c00000 */
[----:B------:R0:W1:Y:S02]  /*1e630*/  SHFL.UP P6, R14, R13, R12, R11 ;  /* 0x0400000c0d0e7389 */ /* 0x00006400000c000b */
[----:B01----:R-:W-:Y:S01]  /*1e640*/  ENDCOLLECTIVE ;  /* 0x000000000000791b */ /* 0x003fe20003800000 */
.L_x_803:
[----:B------:R-:W-:Y:S01]  /*1e650*/  IMAD.MOV.U32 R12, RZ, RZ, 0x10 ;  /* 0x00000010ff0c7424 */ /* 0x000fe200078e00ff */
[----:B------:R-:W-:-:S05]  /*1e660*/  SEL R14, R14, RZ, P4 ;  /* 0x000000ff0e0e7207 */ /* 0x000fca0002000000 */
[----:B------:R-:W-:-:S04]  /*1e670*/  IMAD.IADD R5, R3, 0x1, R14 ;  /* 0x0000000103057824 */ /* 0x000fc800078e020e */
[----:B------:R-:W-:-:S07]  /*1e680*/  IMAD.MOV.U32 R13, RZ, RZ, R5 ;  /* 0x000000ffff0d7224 */ /* 0x000fce00078e0005 */
[----:B------:R-:W-:Y:S05]  /*1e690*/  WARPSYNC.COLLECTIVE R15, `(.L_x_804) ;  /* 0x000000000f087348 */ /* 0x000fea0003c00000 */
[----:B------:R0:W1:Y:S02]  /*1e6a0*/  SHFL.UP P6, R14, R13, R12, R11 ;  /* 0x0400000c0d0e7389 */ /* 0x00006400000c000b */
[----:B01----:R-:W-:Y:S01]  /*1e6b0*/  ENDCOLLECTIVE ;  /* 0x000000000000791b */ /* 0x003fe20003800000 */
.L_x_804:
        /* <DEDUP_REMOVED lines=8> */
.L_x_805:
[----:B------:R-:W-:Y:S05]  /*1e740*/  BRA `(.L_x_806) ;  /* 0xffffffb800887947 */ /* 0x000fea000383ffff */
.L_x_654:
[----:B------:R-:W-:Y:S01]  /*1e750*/  BSSY B0, `(.L_x_807) ;  /* 0x0000007000007945 */ /* 0x000fe20003800000 */
[----:B------:R-:W-:Y:S02]  /*1e760*/  IMAD.MOV.U32 R12, RZ, RZ, 0x1 ;  /* 0x00000001ff0c7424 */ /* 0x000fe400078e00ff */
[----:B------:R-:W-:Y:S02]  /*1e770*/  IMAD.MOV.U32 R11, RZ, RZ, RZ ;  /* 0x000000ffff0b7224 */ /* 0x000fe400078e00ff */
[----:B------:R-:W-:-:S07]  /*1e780*/  IMAD.MOV.U32 R15, RZ, RZ, -0x1 ;  /* 0xffffffffff0f7424 */ /* 0x000fce00078e00ff */
[----:B-----5:R-:W-:Y:S05]  /*1e790*/  WARPSYNC.COLLECTIVE R15, `(.L_x_808) ;  /* 0x000000000f087348 */ /* 0x020fea0003c00000 */
[----:B------:R0:W1:Y:S02]  /*1e7a0*/  SHFL.UP P6, R14, R13, R12, R11 ;  /* 0x0400000c0d0e7389 */ /* 0x00006400000c000b */
[----:B01---5:R-:W-:Y:S01]  /*1e7b0*/  ENDCOLLECTIVE ;  /* 0x000000000000791b */ /* 0x023fe20003800000 */
.L_x_808:
[----:B------:R-:W-:Y:S05]  /*1e7c0*/  BSYNC B0 ;  /* 0x0000000000007941 */ /* 0x000fea0003800000 */
.L_x_807:
        /* <DEDUP_REMOVED lines=8> */
.L_x_809:
[----:B------:R-:W-:Y:S01]  /*1e850*/  IMAD.MOV.U32 R12, RZ, RZ, 0x4 ;  /* 0x00000004ff0c7424 */ /* 0x000fe200078e00ff */
[----:B------:R-:W-:-:S05]  /*1e860*/  SEL R14, R14, RZ, P2 ;  /* 0x000000ff0e0e7207 */ /* 0x000fca0001000000 */
[----:B------:R-:W-:-:S04]  /*1e870*/  IMAD.IADD R3, R13, 0x1, R14 ;  /* 0x000000010d037824 */ /* 0x000fc800078e020e */
[----:B------:R-:W-:-:S07]  /*1e880*/  IMAD.MOV.U32 R13, RZ, RZ, R3 ;  /* 0x000000ffff0d7224 */ /* 0x000fce00078e0003 */
[----:B------:R-:W-:Y:S05]  /*1e890*/  WARPSYNC.COLLECTIVE R15, `(.L_x_810) ;  /* 0x000000000f087348 */ /* 0x000fea0003c00000 */
[----:B------:R0:W1:Y:S02]  /*1e8a0*/  SHFL.UP P6, R14, R13, R12, R11 ;  /* 0x0400000c0d0e7389 */ /* 0x00006400000c000b */
[----:B01----:R-:W-:Y:S01]  /*1e8b0*/  ENDCOLLECTIVE ;  /* 0x000000000000791b */ /* 0x003fe20003800000 */
.L_x_810:
[----:B------:R-:W-:Y:S01]  /*1e8c0*/  IMAD.MOV.U32 R12, RZ, RZ, 0x8 ;  /* 0x00000008ff0c7424 */ /* 0x000fe200078e00ff */
[----:B------:R-:W-:-:S05]  /*1e8d0*/  SEL R14, R14, RZ, P3 ;  /* 0x000000ff0e0e7207 */ /* 0x000fca0001800000 */
[----:B------:R-:W-:-:S04]  /*1e8e0*/  IMAD.IADD R5, R3, 0x1, R14 ;  /* 0x0000000103057824 */ /* 0x000fc800078e020e */
[----:B------:R-:W-:-:S07]  /*1e8f0*/  IMAD.MOV.U32 R13, RZ, RZ, R5 ;  /* 0x000000ffff0d7224 */ /* 0x000fce00078e0005 */
[----:B------:R-:W-:Y:S05]  /*1e900*/  WARPSYNC.COLLECTIVE R15, `(.L_x_811) ;  /* 0x000000000f087348 */ /* 0x000fea0003c00000 */
[----:B------:R0:W1:Y:S02]  /*1e910*/  SHFL.UP P6, R14, R13, R12, R11 ;  /* 0x0400000c0d0e7389 */ /* 0x00006400000c000b */
[----:B01----:R-:W-:Y:S01]  /*1e920*/  ENDCOLLECTIVE ;  /* 0x000000000000791b */ /* 0x003fe20003800000 */
.L_x_811:
[----:B------:R-:W-:Y:S01]  /*1e930*/  IMAD.MOV.U32 R12, RZ, RZ, 0x10 ;  /* 0x00000010ff0c7424 */ /* 0x000fe200078e00ff */
[----:B------:R-:W-:-:S05]  /*1e940*/  SEL R8, R14, RZ, P4 ;  /* 0x000000ff0e087207 */ /* 0x000fca0002000000 */
[----:B------:R-:W-:-:S04]  /*1e950*/  IMAD.IADD R8, R5, 0x1, R8 ;  /* 0x0000000105087824 */ /* 0x000fc800078e0208 */
[----:B------:R-:W-:-:S07]  /*1e960*/  IMAD.MOV.U32 R13, RZ, RZ, R8 ;  /* 0x000000ffff0d7224 */ /* 0x000fce00078e0008 */
[----:B------:R-:W-:Y:S05]  /*1e970*/  WARPSYNC.COLLECTIVE R15, `(.L_x_812) ;  /* 0x000000000f087348 */ /* 0x000fea0003c00000 */
[----:B------:R0:W1:Y:S02]  /*1e980*/  SHFL.UP P6, R14, R13, R12, R11 ;  /* 0x0400000c0d0e7389 */ /* 0x00006400000c000b */
[----:B01----:R-:W-:Y:S01]  /*1e990*/  ENDCOLLECTIVE ;  /* 0x000000000000791b */ /* 0x003fe20003800000 */
.L_x_812:
        /* <DEDUP_REMOVED lines=8> */
.L_x_813:
[----:B------:R-:W-:Y:S05]  /*1ea20*/  BRA `(.L_x_814) ;  /* 0xffffffb800747947 */ /* 0x000fea000383ffff */
.L_x_656:
[----:B------:R-:W-:Y:S01]  /*1ea30*/  BSSY B0, `(.L_x_815) ;  /* 0x0000006000007945 */ /* 0x000fe20003800000 */
[----:B------:R-:W-:Y:S01]  /*1ea40*/  PLOP3.LUT P6, PT, P6, PT, PT, 0x8, 0x0 ;  /* 0x000000000000781c */ /* 0x000fe200037ce170 */
[----:B------:R-:W-:-:S12]  /*1ea50*/  IMAD.MOV.U32 R15, RZ, RZ, -0x1 ;  /* 0xffffffffff0f7424 */ /* 0x000fd800078e00ff */
[----:B0----5:R-:W-:Y:S05]  /*1ea60*/  WARPSYNC.COLLECTIVE R15, `(.L_x_816) ;  /* 0x000000000f087348 */ /* 0x021fea0003c00000 */
[----:B------:R-:W-:Y:S01]  /*1ea70*/  VOTE.ANY R14, PT, P6 ;  /* 0x00000000000e7806 */ /* 0x000fe200030e0100 */
[----:B0----5:R-:W-:Y:S06]  /*1ea80*/  ENDCOLLECTIVE ;  /* 0x000000000000791b */ /* 0x021fec0003800000 */
.L_x_816:
[----:B------:R-:W-:Y:S05]  /*1ea90*/  BSYNC B0 ;  /* 0x0000000000007941 */ /* 0x000fea0003800000 */
.L_x_815:
        /* <DEDUP_REMOVED lines=9> */
.L_x_817:
[----:B------:R-:W-:Y:S02]  /*1eb30*/  IMAD.MOV.U32 R13, RZ, RZ, R7 ;  /* 0x000000ffff0d7224 */ /* 0x000fe400078e0007 */
[----:B------:R-:W-:-:S07]  /*1eb40*/  IMAD.MOV.U32 R4, RZ, RZ, R14 ;  /* 0x000000ffff047224 */ /* 0x000fce00078e000e */
[----:B------:R-:W-:Y:S05]  /*1eb50*/  WARPSYNC.COLLECTIVE R15, `(.L_x_818) ;  /* 0x000000000f087348 */ /* 0x000fea0003c00000 */
[----:B------:R0:W1:Y:S02]  /*1eb60*/  SHFL.IDX P6, R14, R13, R12, R11 ;  /* 0x0000000c0d0e7389 */ /* 0x00006400000c000b */
[----:B01----:R-:W-:Y:S01]  /*1eb70*/  ENDCOLLECTIVE ;  /* 0x000000000000791b */ /* 0x003fe20003800000 */
.L_x_818:
[----:B------:R-:W-:Y:S01]  /*1eb80*/  IMAD.MOV.U32 R7, RZ, RZ, R14 ;  /* 0x000000ffff077224 */ /* 0x000fe200078e000e */
[----:B------:R-:W-:Y:S06]  /*1eb90*/  BRA `(.L_x_819) ;  /* 0xffffffb800547947 */ /* 0x000fec000383ffff */
.L_x_658:
[----:B------:R-:W-:Y:S01]  /*1eba0*/  BSSY B0, `(.L_x_820) ;  /* 0x0000007000007945 */ /* 0x000fe20003800000 */
[----:B------:R-:W-:Y:S02]  /*1ebb0*/  IMAD.MOV.U32 R13, RZ, RZ, R2 ;  /* 0x000000ffff0d7224 */ /* 0x000fe400078e0002 */
[----:B------:R-:W-:Y:S02]  /*1ebc0*/  IMAD.MOV.U32 R11, RZ, RZ, 0x1f ;  /* 0x0000001fff0b7424 */ /* 0x000fe400078e00ff */
[----:B------:R-:W-:-:S07]  /*1ebd0*/  IMAD.MOV.U32 R15, RZ, RZ, -0x1 ;  /* 0xffffffffff0f7424 */ /* 0x000fce00078e00ff */
[----:B0123-5:R-:W-:Y:S05]  /*1ebe0*/  WARPSYNC.COLLECTIVE R15, `(.L_x_821) ;  /* 0x000000000f087348 */ /* 0x02ffea0003c00000 */
[----:B------:R4:W0:Y:S02]  /*1ebf0*/  SHFL.IDX P6, R14, R13, R12, R11 ;  /* 0x0000000c0d0e7389 */ /* 0x00082400000c000b */
[----:B012345:R-:W-:Y:S01]  /*1ec00*/  ENDCOLLECTIVE ;  /* 0x000000000000791b */ /* 0x03ffe20003800000 */
.L_x_821:
[----:B------:R-:W-:Y:S05]  /*1ec10*/  BSYNC B0 ;  /* 0x0000000000007941 */ /* 0x000fea0003800000 */
.L_x_820:
[----:B------:R-:W-:Y:S01]  /*1ec20*/  IMAD.MOV.U32 R24, RZ, RZ, R14 ;  /* 0x000000ffff187224 */ /* 0x000fe200078e000e */
[----:B------:R-:W-:Y:S06]  /*1ec30*/  BRA `(.L_x_657) ;  /* 0xffffffb800447947 */ /* 0x000fec000383ffff */
.L_x_662:
[----:B0-----:R0:W1:Y:S02]  /*1ec40*/  SYNCS.PHASECHK.TRANS64.TRYWAIT P0, [R5+URZ+0x2d820], R0 ;  /* 0x02d82000050075a7 */ /* 0x001064000800017f */
[----:B-1----:R-:W-:Y:S05]  /*1ec50*/  @!P0 NANOSLEEP.SYNCS 0x989680 ;  /* 0x009896800000895d */ /* 0x002fea0003900000 */
[----:B------:R-:W1:Y:S02]  /*1ec60*/  @!P0 SYNCS.PHASECHK.TRANS64 P0, [R5+URZ+0x2d820], R0 ;  /* 0x02d82000050085a7 */ /* 0x000e64000800007f */
[----:B-1----:R-:W-:Y:S05]  /*1ec70*/  @!P0 BRA `(.L_x_662) ;  /* 0xfffffffc00f08947 */ /* 0x002fea000383ffff */
[----:B------:R-:W-:Y:S05]  /*1ec80*/  BRA `(.L_x_822) ;  /* 0xffffffbc009c7947 */ /* 0x000fea000383ffff */
.L_x_663:
        /* <DEDUP_REMOVED lines=8> */
[----:B0-23-5:R-:W-:Y:S05]  /*1ed10*/  WARPSYNC.COLLECTIVE R15, `(.L_x_824) ;  /* 0x000000000f087348 */ /* 0x02dfea0003c00000 */
[----:B------:R1:W4:Y:S02]  /*1ed20*/  SHFL.IDX P6, R14, R13, R12, R11 ;  /* 0x0000000c0d0e7389 */ /* 0x00032400000c000b */
[----:B012345:R-:W-:Y:S01]  /*1ed30*/  ENDCOLLECTIVE ;  /* 0x000000000000791b */ /* 0x03ffe20003800000 */
.L_x_824:
[----:B------:R-:W-:Y:S05]  /*1ed40*/  BSYNC B0 ;  /* 0x0000000000007941 */ /* 0x000fea0003800000 */
.L_x_823:
[----:B------:R-:W-:Y:S05]  /*1ed50*/  BRA `(.L_x_825) ;  /* 0xffffffbc00847947 */ /* 0x000fea000383ffff */
.L_x_664:
[----:B------:R-:W-:Y:S01]  /*1ed60*/  BSSY B0, `(.L_x_826) ;  /* 0x0000006000007945 */ /* 0x000fe20003800000 */
[----:B------:R-:W-:-:S07]  /*1ed70*/  IMAD.MOV.U32 R15, RZ, RZ, -0x1 ;  /* 0xffffffffff0f7424 */ /* 0x000fce00078e00ff */
[----:B0-23-5:R-:W-:Y:S05]  /*1ed80*/  WARPSYNC.COLLECTIVE R15, `(.L_x_827) ;  /* 0x000000000f0c7348 */ /* 0x02dfea0003c00000 */
[----:B------:R-:W-:Y:S02]  /*1ed90*/  ELECT P6, UR62, PT ;  /* 0x00000000003e782f */ /* 0x000fe400038c0000 */
[----:B------:R-:W-:Y:S01]  /*1eda0*/  MOV R14, UR62 ;  /* 0x0000003e000e7c02 */ /* 0x000fe20008000f00 */
[----:B0-23-5:R-:W-:Y:S10]  /*1edb0*/  ENDCOLLECTIVE ;  /* 0x000000000000791b */ /* 0x02dff40003800000 */
.L_x_827:
[----:B------:R-:W-:Y:S05]  /*1edc0*/  BSYNC B0 ;  /* 0x0000000000007941 */ /* 0x000fea0003800000 */
.L_x_826:
[----:B------:R-:W-:Y:S05]  /*1edd0*/  BRA `(.L_x_828) ;  /* 0xffffffbc00787947 */ /* 0x000fea000383ffff */
.L_x_666:
[----:B0-----:R0:W1:Y:S02]  /*1ede0*/  SYNCS.PHASECHK.TRANS64.TRYWAIT P1, [R3+URZ+0x2d840], R2 ;  /* 0x02d84002030075a7 */ /* 0x001064000802017f */
[----:B-1----:R-:W-:Y:S05]  /*1edf0*/  @!P1 NANOSLEEP.SYNCS 0x989680 ;  /* 0x009896800000995d */ /* 0x002fea0003900000 */
[----:B------:R-:W1:Y:S02]  /*1ee00*/  @!P1 SYNCS.PHASECHK.TRANS64 P1, [R3+URZ+0x2d840], R2 ;  /* 0x02d84002030095a7 */ /* 0x000e64000802007f */
[----:B-1----:R-:W-:Y:S05]  /*1ee10*/  @!P1 BRA `(.L_x_666) ;  /* 0xfffffffc00f09947 */ /* 0x002fea000383ffff */
[----:B------:R-:W-:Y:S05]  /*1ee20*/  BRA `(.L_x_829) ;  /* 0xffffffbc009c7947 */ /* 0x000fea000383ffff */
.L_x_668:
[----:B-1----:R1:W4:Y:S02]  /*1ee30*/  SYNCS.PHASECHK.TRANS64.TRYWAIT P1, [R5+URZ+0x2d840], R0 ;  /* 0x02d84000050075a7 */ /* 0x002324000802017f */
[----:B----4-:R-:W-:Y:S05]  /*1ee40*/  @!P1 NANOSLEEP.SYNCS 0x989680 ;  /* 0x009896800000995d */ /* 0x010fea0003900000 */
[----:B------:R-:W4:Y:S02]  /*1ee50*/  @!P1 SYNCS.PHASECHK.TRANS64 P1, [R5+URZ+0x2d840], R0 ;  /* 0x02d84000050095a7 */ /* 0x000f24000802007f */
[----:B----4-:R-:W-:Y:S05]  /*1ee60*/  @!P1 BRA `(.L_x_668) ;  /* 0xfffffffc00f09947 */ /* 0x010fea000383ffff */
[----:B------:R-:W-:Y:S05]  /*1ee70*/  BRA `(.L_x_830) ;  /* 0xffffffbc00ac7947 */ /* 0x000fea000383ffff */
.L_x_670:
[----:B----4-:R4:W0:Y:S02]  /*1ee80*/  SYNCS.PHASECHK.TRANS64.TRYWAIT P1, [R3+URZ+0x2d860], R2 ;  /* 0x02d86002030075a7 */ /* 0x010824000802017f */
[----:B0-----:R-:W-:Y:S05]  /*1ee90*/  @!P1 NANOSLEEP.SYNCS 0x989680 ;  /* 0x009896800000995d */ /* 0x001fea0003900000 */
[----:B------:R-:W0:Y:S02]  /*1eea0*/  @!P1 SYNCS.PHASECHK.TRANS64 P1, [R3+URZ+0x2d860], R2 ;  /* 0x02d86002030095a7 */ /* 0x000e24000802007f */
[----:B0-----:R-:W-:Y:S05]  /*1eeb0*/  @!P1 BRA `(.L_x_670) ;  /* 0xfffffffc00f09947 */ /* 0x001fea000383ffff */
[----:B------:R-:W-:Y:S05]  /*1eec0*/  BRA `(.L_x_831) ;  /* 0xffffffbc00a87947 */ /* 0x000fea000383ffff */
.L_x_832:
        /* <DEDUP_REMOVED lines=11> */
.L_x_2782:


//--------------------- .text._ZN7cutlass13device_kernelIN5flash11enable_sm90INS1_16FlashAttnFwdSm90INS1_25CollectiveMainloopFwdSm90ILi2EN4cute5tupleIJNS5_1CILi1EEES8_S8_EEENS6_IJNS7_ILi192EEENS7_ILi128EEENS7_ILi96EEEEEELi96ENS_10bfloat16_tEfNS_4arch4Sm90ELb0ELb1ELb0ELb0ELb1ELb0ELb0ELb0ELb1ELb1ELb1ELb0EEENS1_21CollectiveEpilogueFwdINS6_IJSA_SC_SB_EEES9_SE_SG_Li384ELb0ELb1ELb1ELb0EEENS1_19SingleTileSchedulerILb0ELb1ELb1ELi192EEEEEEEEEvNT_6ParamsE --------------------------
	.section	.text._ZN7cutlass13device_kernelIN5flash11enable_sm90INS1_16FlashAttnFwdSm90INS1_25CollectiveMainloopFwdSm90ILi2EN4cute5tupleIJNS5_1CILi1EEES8_S8_EEENS6_IJNS7_ILi192EEENS7_ILi128EEENS7_ILi96EEEEEELi96ENS_10bfloat16_tEfNS_4arch4Sm90ELb0ELb1ELb0ELb0ELb1ELb0ELb0ELb0ELb1ELb1ELb1ELb0EEENS1_21CollectiveEpilogueFwdINS6_IJSA_SC_SB_EEES9_SE_SG_Li384ELb0ELb1ELb1ELb0EEENS1_19SingleTileSchedulerILb0ELb1ELb1ELi192EEEEEEEEEvNT_6ParamsE,"ax",@progbits
	.align	128
.text._ZN7cutlass13device_kernelIN5flash11enable_sm90INS1_16FlashAttnFwdSm90INS1_25CollectiveMainloopFwdSm90ILi2EN4cute5tupleIJNS5_1CILi1EEES8_S8_EEENS6_IJNS7_ILi192EEENS7_ILi128EEENS7_ILi96EEEEEELi96ENS_10bfloat16_tEfNS_4arch4Sm90ELb0ELb1ELb0ELb0ELb1ELb0ELb0ELb0ELb1ELb1ELb1ELb0EEENS1_21CollectiveEpilogueFwdINS6_IJSA_SC_SB_EEES9_SE_SG_Li384ELb0ELb1ELb1ELb0EEENS1_19SingleTileSchedulerILb0ELb1ELb1ELi192EEEEEEEEEvNT_6ParamsE:
        .type           _ZN7cutlass13device_kernelIN5flash11enable_sm90INS1_16FlashAttnFwdSm90INS1_25CollectiveMainloopFwdSm90ILi2EN4cute5tupleIJNS5_1CILi1EEES8_S8_EEENS6_IJNS7_ILi192EEENS7_ILi128EEENS7_ILi96EEEEEELi96ENS_10bfloat16_tEfNS_4arch4Sm90ELb0ELb1ELb0ELb0ELb1ELb0ELb0ELb0ELb1ELb1ELb1ELb0EEENS1_21CollectiveEpilogueFwdINS6_IJSA_SC_SB_EEES9_SE_SG_Li384ELb0ELb1ELb1ELb0EEENS1_19SingleTileSchedulerILb0ELb1ELb1ELi192EEEEEEEEEvNT_6ParamsE,@function
        .size           _ZN7cutlass13device_kernelIN5flash11enable_sm90INS1_16FlashAttnFwdSm90INS1_25CollectiveMainloopFwdSm90ILi2EN4cute5tupleIJNS5_1CILi1EEES8_S8_EEENS6_IJNS7_ILi192EEENS7_ILi128EEENS7_ILi96EEEEEELi96ENS_10bfloat16_tEfNS_4arch4Sm90ELb0ELb1ELb0ELb0ELb1ELb0ELb0ELb0ELb1ELb1ELb1ELb0EEENS1_21CollectiveEpilogueFwdINS6_IJSA_SC_SB_EEES9_SE_SG_Li384ELb0ELb1ELb1ELb0EEENS1_19SingleTileSchedulerILb0ELb1ELb1ELi192EEEEEEEEEvNT_6ParamsE,(.L_x_2783 - _ZN7cutlass13device_kernelIN5flash11enable_sm90INS1_16FlashAttnFwdSm90INS1_25CollectiveMainloopFwdSm90ILi2EN4cute5tupleIJNS5_1CILi1EEES8_S8_EEENS6_IJNS7_ILi192EEENS7_ILi128EEENS7_ILi96EEEEEELi96ENS_10bfloat16_tEfNS_4arch4Sm90ELb0ELb1ELb0ELb0ELb1ELb0ELb0ELb0ELb1ELb1ELb1ELb0EEENS1_21CollectiveEpilogueFwdINS6_IJSA_SC_SB_EEES9_SE_SG_Li384ELb0ELb1ELb1ELb0EEENS1_19SingleTileSchedulerILb0ELb1ELb1ELi192EEEEEEEEEvNT_6ParamsE)
        .other          _ZN7cutlass13device_kernelIN5flash11enable_sm90INS1_16FlashAttnFwdSm90INS1_25CollectiveMainloopFwdSm90ILi2EN4cute5tupleIJNS5_1CILi1EEES8_S8_EEENS6_IJNS7_ILi192EEENS7_ILi128EEENS7_ILi96EEEEEELi96ENS_10bfloat16_tEfNS_4arch4Sm90ELb0ELb1ELb0ELb0ELb1ELb0ELb0ELb0ELb1ELb1ELb1ELb0EEENS1_21CollectiveEpilogueFwdINS6_IJSA_SC_SB_EEES9_SE_SG_Li384ELb0ELb1ELb1ELb0EEENS1_19SingleTileSchedulerILb0ELb1ELb1ELi192EEEEEEEEEvNT_6ParamsE,@"STO_CUDA_ENTRY STV_DEFAULT"
_ZN7cutlass13device_kernelIN5flash11enable_sm90INS1_16FlashAttnFwdSm90INS1_25CollectiveMainloopFwdSm90ILi2EN4cute5tupleIJNS5_1CILi1EEES8_S8_EEENS6_IJNS7_ILi192EEENS7_ILi128EEENS7_ILi96EEEEEELi96ENS_10bfloat16_tEfNS_4arch4Sm90ELb0ELb1ELb0ELb0ELb1ELb0ELb0ELb0ELb1ELb1ELb1ELb0EEENS1_21CollectiveEpilogueFwdINS6_IJSA_SC_SB_EEES9_SE_SG_Li384ELb0ELb1ELb1ELb0EEENS1_19SingleTileSchedulerILb0ELb1ELb1ELi192EEEEEEEEEvNT_6ParamsE:
        /* <DEDUP_REMOVED lines=9> */
[----:B------:R-:W1:Y:S01]  /*0090*/  SHFL.IDX PT, R3, R3, RZ, 0x1f ;  /* 0x00001fff03037589 */ /* 0x000e6200000e0000 */
        /* <DEDUP_REMOVED lines=35> */
.L_x_833:
        /* <DEDUP_REMOVED lines=22> */
.L_x_834:
        /* <DEDUP_REMOVED lines=18> */
.L_x_835:
        /* <DEDUP_REMOVED lines=22> */
.L_x_836:
[----:B------:R-:W5:Y:S01]  /*06b0*/  SHFL.IDX PT, R2, R0, RZ, 0x1f ;  /* 0x00001fff00027589 */ /* 0x000f6200000e0000 */
[----:B------:R-:W-:Y:S01]  /*06c0*/  R2UR UR9, R3 ;  /* 0x00000000030972ca */ /* 0x000fe200000e0000 */
        /* <DEDUP_REMOVED lines=21> */
.L_x_837:
[----:B------:R-:W-:Y:S01]  /*0820*/  UISETP.NE.AND UP0, UPT, UR9, URZ, UPT ;  /* 0x0000003f0900728c */ /* 0x000fe2000bf05270 */
[----:B------:R-:W-:Y:S01]  /*0830*/  NOP ;  /* 0x0000000000007918 */ /* 0x000fe20000000000 */
[----:B0-----:R-:W-:Y:S01]  /*0840*/  UMOV UR4, 0x1 ;  /* 0x0000000100047882 */ /* 0x001fe20000000000 */
[----:B------:R-:W-:Y:S01]  /*0850*/  ULDC.64 UR36, c[0x0][0x208] ;  /* 0x0000820000247ab9 */ /* 0x000fe20000000a00 */
[----:B------:R-:W-:Y:S01]  /*0860*/  USEL UR4, UR4, 0x2, !UP0 ;  /* 0x0000000204047887 */ /* 0x000fe2000c000000 */
[----:B------:R-:W-:Y:S01]  /*0870*/  BSSY B6, `(.L_x_838) ;  /* 0x00012ff000067945 */ /* 0x000fe20003800000 */
[----:B-1234-:R-:W-:Y:S01]  /*0880*/  BAR.SYNC.DEFER_BLOCKING 0x0 ;  /* 0x0000000000007b1d */ /* 0x01efe20000010000 */
[----:B------:R-:W-:-:S03]  /*0890*/  PLOP3.LUT P0, PT, PT, PT, UP0, 0x80, 0x0 ;  /* 0x000000000000781c */ /* 0x000fc60003f0f008 */
[----:B------:R-:W-:-:S05]  /*08a0*/  IMAD.U32 R2, RZ, RZ, UR4 ;  /* 0x00000004ff027e24 */ /* 0x000fca000f8e00ff */
[----:B------:R0:W-:Y:S05]  /*08b0*/  STL [R1+0xc], R2 ;  /* 0x00000c0201007387 */ /* 0x0001ea0000100800 */
[----:B------:R-:W-:Y:S05]  /*08c0*/  @!P0 BRA `(.L_x_839) ;  /* 0x000000f000488947 */ /* 0x000fea0003800000 */
.L_x_840:
[----:B------:R-:W-:-:S08]  /*08d0*/  NOP ;  /* 0x0000000000007918 */ /* 0x000fd00000000000 */
[----:B------:R-:W1:Y:S02]  /*08e0*/  USETMAXREG.TRY_ALLOC.CTAPOOL UP0, 0xa0 ;  /* 0x000000a0000079c8 */ /* 0x000e640008000600 */
[----:B-1----:R-:W-:-:S13]  /*08f0*/  PLOP3.LUT P0, PT, PT, PT, UP0, 0x80, 0x0 ;  /* 0x000000000000781c */ /* 0x002fda0003f0f008 */
[----:B------:R-:W-:Y:S05]  /*0900*/  @!P0 BRA `(.L_x_840) ;  /* 0xfffffffc00f08947 */ /* 0x000fea000383ffff */
[----:B------:R-:W1:Y:S01]  /*0910*/  S2R R3, SR_TID.X ;  /* 0x0000000000037919 */ /* 0x000e620000002100 */
[----:B------:R-:W2:Y:S01]  /*0920*/  S2UR UR6, SR_CTAID.Y ;  /* 0x00000000000679c3 */ /* 0x000ea20000002600 */
[----:B------:R-:W-:Y:S02]  /*0930*/  ULDC UR7, c[0x0][0xc50] ;  /* 0x0003140000077ab9 */ /* 0x000fe40000000800 */
[----:B------:R-:W-:-:S05]  /*0940*/  UISETP.NE.AND UP0, UPT, UR7, 0x1, UPT ;  /* 0x000000010700788c */ /* 0x000fca000bf05270 */
[----:B------:R-:W3:Y:S06]  /*0950*/  S2UR UR8, SR_CTAID.Z ;  /* 0x00000000000879c3 */ /* 0x000eec0000002700 */
[----:B------:R-:W-:Y:S01]  /*0960*/  @UP0 ULDC UR4, c[0x0][0xc54] ;  /* 0x0003150000040ab9 */ /* 0x000fe20000000800 */
[----:B------:R-:W-:Y:S01]  /*0970*/  @UP0 ULDC UR9, c[0x0][0xc58] ;  /* 0x0003160000090ab9 */ /* 0x000fe20000000800 */
[----:B--2---:R-:W-:Y:S02]  /*0980*/  UIMAD.WIDE.U32 UR4, UR6, UR4, URZ ;  /* 0x00000004060472a5 */ /* 0x004fe4000f8e003f */
[----:B------:R-:W-:-:S02]  /*0990*/  UMOV UR10, UR6 ;  /* 0x00000006000a7c82 */ /* 0x000fc40008000000 */
[----:B------:R-:W-:Y:S01]  /*09a0*/  @UP0 USHF.R.U32.HI UR10, URZ, UR9, UR5 ;  /* 0x000000093f0a0299 */ /* 0x000fe20008011605 */
[----:B-1----:R-:W-:-:S03]  /*09b0*/  LOP3.LUT R0, R3, 0xffffff80, RZ, 0xc0, !PT ;  /* 0xffffff8003007812 */ /* 0x002fc600078ec0ff */
[----:B------:R-:W-:Y:S01]  /*09c0*/  UIADD3 UR4, -UR10, URZ, URZ ;  /* 0x0000003f0a047290 */ /* 0x000fe2000fffe13f */
[----:B------:R-:W-:Y:S06]  /*09d0*/  BAR.ARV 0x8, 0x200 ;  /* 0x0208000000007b1d */ /* 0x000fec0000002000 */
[----:B------:R-:W-:Y:S01]  /*09e0*/  ISETP.NE.AND P0, PT, R0, 0x80, PT ;  /* 0x000000800000780c */ /* 0x000fe20003f05270 */
[----:B------:R-:W-:Y:S01]  /*09f0*/  IMAD.U32 R0, RZ, RZ, UR10 ;  /* 0x0000000aff007e24 */ /* 0x000fe2000f8e00ff */
[----:B------:R-:W-:-:S04]  /*0a00*/  UIMAD UR6, UR7, UR4, UR6 ;  /* 0x00000004070672a4 */ /* 0x000fc8000f8e0206 */
[----:B------:R1:W-:Y:S07]  /*0a10*/  STL [R1+0x4], R0 ;  /* 0x0000040001007387 */ /* 0x0003ee0000100800 */
[----:B------:R-:W-:Y:S06]  /*0a20*/  @!P0 BAR.ARV 0x9, 0x100 ;  /* 0x0244000000008b1d */ /* 0x000fec0000002000 */
[----:B---3--:R-:W-:-:S13]  /*0a30*/  ISETP.LE.AND P0, PT, RZ, UR8, PT ;  /* 0x00000008ff007c0c */ /* 0x008fda000bf03270 */
[----:B-1----:R-:W-:Y:S05]  /*0a40*/  @!P0 BRA `(.L_x_841) ;  /* 0x0000012c00848947 */ /* 0x002fea0003800000 */
[----:B------:R-:W1:Y:S01]  /*0a50*/  LDC.64 R6, c[0x0][0x418] ;  /* 0x00010600ff067b82 */ /* 0x000e620000000a00 */
[----:B------:R-:W-:Y:S01]  /*0a60*/  ULDC UR4, c[0x0][0x448] ;  /* 0x0001120000047ab9 */ /* 0x000fe20000000800 */
[----:B------:R-:W-:Y:S01]  /*0a70*/  VIADD R16, R3, 0xffffff80 ;  /* 0xffffff8003107836 */ /* 0x000fe20000000000 */
[----:B------:R-:W-:-:S04]  /*0a80*/  UISETP.NE.AND UP0, UPT, UR4, 0x1, UPT ;  /* 0x000000010400788c */ /* 0x000fc8000bf05270 */
[----:B------:R-:W-:Y:S01]  /*0a90*/  UP2UR UR4, UPR, URZ, 0x1 ;  /* 0x000000013f047883 */ /* 0x000fe20008000000 */
[----:B0-----:R-:W0:Y:S05]  /*0aa0*/  LDC R2, c[0x0][0x288] ;  /* 0x0000a200ff027b82 */ /* 0x001e2a0000000800 */
[----:B------:R-:W-:Y:S01]  /*0ab0*/  IMAD.U32 R143, RZ, RZ, UR4 ;  /* 0x00000004ff8f7e24 */ /* 0x000fe2000f8e00ff */
[----:B------:R-:W-:Y:S01]  /*0ac0*/  @UP0 ULDC UR9, c[0x0][0x44c] ;  /* 0x0001130000090ab9 */ /* 0x000fe20000000800 */
[----:B------:R-:W-:Y:S01]  /*0ad0*/  @UP0 ULDC UR11, c[0x0][0x450] ;  /* 0x00011400000b0ab9 */ /* 0x000fe20000000800 */
[----:B------:R-:W2:Y:S01]  /*0ae0*/  LDC R17, c[0x0][0x424] ;  /* 0x00010900ff117b82 */ /* 0x000ea20000000800 */
[----:B------:R-:W-:-:S07]  /*0af0*/  ULDC.64 UR4, c[0x0][0x9e0] ;  /* 0x0002780000047ab9 */ /* 0x000fce0000000a00 */
[----:B------:R-:W3:Y:S01]  /*0b00*/  S2UR UR40, SR_CTAID.X ;  /* 0x00000000002879c3 */ /* 0x000ee20000002500 */
[----:B-1----:R-:W-:-:S04]  /*0b10*/  ISETP.NE.U32.AND P0, PT, R6, RZ, PT ;  /* 0x000000ff0600720c */ /* 0x002fc80003f05070 */
[----:B------:R-:W-:-:S03]  /*0b20*/  ISETP.NE.AND.EX P0, PT, R7, RZ, PT, P0 ;  /* 0x000000ff0700720c */ /* 0x000fc60003f05300 */
[----:B------:R-:W1:Y:S01]  /*0b30*/  LDC R4, c[0x0][0x2f0] ;  /* 0x0000bc00ff047b82 */ /* 0x000e620000000800 */
[----:B0-----:R-:W-:Y:S02]  /*0b40*/  IADD3 R0, -R2, 0x1, RZ ;  /* 0x0000000102007810 */ /* 0x001fe40007ffe1ff */
[----:B--2---:R-:W-:Y:S01]  /*0b50*/  SEL R17, R17, 0x1, P0 ;  /* 0x0000000111117807 */ /* 0x004fe20000000000 */
[----:B---3--:R-:W-:-:S04]  /*0b60*/  UIMAD UR40, UR40, 0xc0, URZ ;  /* 0x000000c0282878a4 */ /* 0x008fc8000f8e023f */
[----:B------:R-:W-:Y:S02]  /*0b70*/  @UP0 UIADD3 UR8, UR40, 0xbf, URZ ;  /* 0x000000bf28080890 */ /* 0x000fe4000fffe03f */
[----:B------:R-:W-:Y:S01]  /*0b80*/  UIADD3 UR7, UR40, 0xbf, URZ ;  /* 0x000000bf28077890 */ /* 0x000fe2000fffe03f */
[----:B-1----:R-:W-:Y:S01]  /*0b90*/  IMAD R0, R17, R4, R0 ;  /* 0x0000000411007224 */ /* 0x002fe200078e0200 */
[----:B------:R-:W-:-:S04]  /*0ba0*/  UIMAD.WIDE.U32 UR8, UR8, UR9, URZ ;  /* 0x00000009080872a5 */ /* 0x000fc8000f8e003f */
[----:B------:R-:W-:Y:S01]  /*0bb0*/  R2UR UR10, R0 ;  /* 0x00000000000a72ca */ /* 0x000fe200000e0000 */
[----:B------:R-:W-:Y:S02]  /*0bc0*/  @UP0 USHF.R.U32.HI UR7, URZ, UR11, UR9 ;  /* 0x0000000b3f070299 */ /* 0x000fe40008011609 */
[----:B------:R-:W-:-:S04]  /*0bd0*/  UISETP.GE.AND UP0, UPT, UR5, 0x1, UPT ;  /* 0x000000010500788c */ /* 0x000fc8000bf06270 */
[----:B------:R-:W-:Y:S02]  /*0be0*/  UP2UR UR39, UPR, URZ, 0x1 ;  /* 0x000000013f277883 */ /* 0x000fe40008000000 */
[----:B------:R-:W-:-:S04]  /*0bf0*/  PLOP3.LUT P0, PT, PT, PT, UP0, 0x40, 0x0 ;  /* 0x000000000000781c */ /* 0x000fc80003f0e808 */
[----:B------:R-:W-:-:S04]  /*0c00*/  UIADD3 UR7, UR10, UR7, URZ ;  /* 0x000000070a077290 */ /* 0x000fc8000fffe03f */
[----:B------:R-:W-:-:S06]  /*0c10*/  UIADD3 UR4, UR7, UR4, URZ ;  /* 0x0000000407047290 */ /* 0x000fcc000fffe03f */
[----:B------:R-:W-:Y:S01]  /*0c20*/  IMAD.U32 R0, RZ, RZ, UR4 ;  /* 0x00000004ff007e24 */ /* 0x000fe2000f8e00ff */
[----:B------:R-:W-:Y:S06]  /*0c30*/  @P0 BRA `(.L_x_842) ;  /* 0x0000000000400947 */ /* 0x000fec0003800000 */
[----:B------:R-:W-:Y:S01]  /*0c40*/  ISETP.LT.AND P0, PT, RZ, UR7, PT ;  /* 0x00000007ff007c0c */ /* 0x000fe2000bf01270 */
[----:B------:R-:W-:-:S12]  /*0c50*/  UIADD3 UR4, UR7, -0x1, URZ ;  /* 0xffffffff07047890 */ /* 0x000fd8000fffe03f */
[----:B------:R-:W-:Y:S05]  /*0c60*/  @P0 BRA `(.L_x_843) ;  /* 0x00000000001c0947 */ /* 0x000fea0003800000 */
[----:B------:R-:W-:Y:S02]  /*0c70*/  UISETP.NE.AND UP0, UPT, UR5, 0x1, UPT ;  /* 0x000000010500788c */ /* 0x000fe4000bf05270 */
[----:B------:R-:W-:-:S09]  /*0c80*/  UIADD3 UR4, -UR7, URZ, URZ ;  /* 0x0000003f07047290 */ /* 0x000fd2000fffe13f */
[----:B------:R-:W-:Y:S02]  /*0c90*/  @UP0 ULDC.64 UR10, c[0x0][0x9e8] ;  /* 0x00027a00000a0ab9 */ /* 0x000fe40000000a00 */
[----:B------:R-:W-:-:S04]  /*0ca0*/  UIMAD.WIDE.U32 UR8, UR4, UR10, URZ ;  /* 0x0000000a040872a5 */ /* 0x000fc8000f8e003f */
[----:B------:R-:W-:-:S04]  /*0cb0*/  @UP0 USHF.R.U32.HI UR4, URZ, UR11, UR9 ;  /* 0x0000000b3f040299 */ /* 0x000fc80008011609 */
[----:B------:R-:W-:Y:S01]  /*0cc0*/  ULOP3.LUT UR4, URZ, UR4, URZ, 0x33, !UPT ;  /* 0x000000043f047292 */ /* 0x000fe2000f8e333f */
[----:B------:R-:W-:Y:S11]  /*0cd0*/  BRA `(.L_x_844) ;  /* 0x0000000000107947 */ /* 0x000ff60003800000 */
.L_x_843:
[----:B------:R-:W-:-:S11]  /*0ce0*/  UISETP.NE.AND UP0, UPT, UR5, 0x1, UPT ;  /* 0x000000010500788c */ /* 0x000fd6000bf05270 */
[----:B------:R-:W-:Y:S02]  /*0cf0*/  @UP0 ULDC.64 UR10, c[0x0][0x9e8] ;  /* 0x00027a00000a0ab9 */ /* 0x000fe40000000a00 */
[----:B------:R-:W-:-:S04]  /*0d00*/  UIMAD.WIDE.U32 UR8, UR4, UR10, URZ ;  /* 0x0000000a040872a5 */ /* 0x000fc8000f8e003f */
[----:B------:R-:W-:-:S12]  /*0d10*/  @UP0 USHF.R.U32.HI UR4, URZ, UR11, UR9 ;  /* 0x0000000b3f040299 */ /* 0x000fd80008011609 */
.L_x_844:
[----:B------:R-:W-:-:S06]  /*0d20*/  UIMAD UR4, UR4, UR5, UR5 ;  /* 0x00000005040472a4 */ /* 0x000fcc000f8e0205 */
[----:B------:R-:W-:-:S07]  /*0d30*/  VIMNMX R0, R0, UR4, PT ;  /* 0x0000000400007c48 */ /* 0x000fce000bfe0100 */
.L_x_842:
[----:B------:R-:W-:Y:S01]  /*0d40*/  R2UR UR4, R143 ;  /* 0x000000008f0472ca */ /* 0x000fe200000e0000 */
[CC--:B------:R-:W-:Y:S02]  /*0d50*/  IMAD R19, R17.reuse, R4.reuse, -R2 ;  /* 0x0000000411137224 */ /* 0x0c0fe400078e0a02 */
[----:B------:R-:W-:Y:S02]  /*0d60*/  VIADD R2, R0, 0x7f ;  /* 0x0000007f00027836 */ /* 0x000fe40000000000 */
[----:B------:R-:W-:Y:S01]  /*0d70*/  IMAD R0, R17, R4, 0x7f ;  /* 0x0000007f11007424 */ /* 0x000fe200078e0204 */
[----:B------:R-:W-:Y:S02]  /*0d80*/  R2UR UR7, R19 ;  /* 0x00000000130772ca */ /* 0x000fe400000e0000 */
[----:B------:R-:W-:Y:S02]  /*0d90*/  SHF.R.S32.HI R5, RZ, 0x1f, R2 ;  /* 0x0000001fff057819 */ /* 0x000fe40000011402 */
[----:B------:R-:W-:-:S02]  /*0da0*/  SHF.R.S32.HI R3, RZ, 0x1f, R0 ;  /* 0x0000001fff037819 */ /* 0x000fc40000011400 */
[----:B------:R-:W-:Y:S01]  /*0db0*/  LEA.HI R5, R5, R2, RZ, 0x7 ;  /* 0x0000000205057211 */ /* 0x000fe200078f38ff */
[----:B------:R-:W-:Y:S01]  /*0dc0*/  UISETP.NE.AND UP0, UPT, UR4, URZ, UPT ;  /* 0x0000003f0400728c */ /* 0x000fe2000bf05270 */
[----:B------:R-:W-:Y:S02]  /*0dd0*/  LEA.HI R3, R3, R0, RZ, 0x7 ;  /* 0x0000000003037211 */ /* 0x000fe400078f38ff */
[----:B------:R-:W-:Y:S01]  /*0de0*/  UMOV UR4, UR40 ;  /* 0x0000002800047c82 */ /* 0x000fe20008000000 */
[----:B------:R-:W-:Y:S02]  /*0df0*/  SHF.R.S32.HI R0, RZ, 0x7, R5 ;  /* 0x00000007ff007819 */ /* 0x000fe40000011405 */
[----:B------:R-:W-:-:S04]  /*0e00*/  SHF.R.S32.HI R3, RZ, 0x7, R3 ;  /* 0x00000007ff037819 */ /* 0x000fc80000011403 */
[----:B------:R-:W-:Y:S01]  /*0e10*/  VIMNMX R18, R3, R0, PT ;  /* 0x0000000003127248 */ /* 0x000fe20003fe0100 */
[----:B------:R-:W-:Y:S01]  /*0e20*/  @UP0 ULDC UR8, c[0x0][0x44c] ;  /* 0x0001130000080ab9 */ /* 0x000fe20000000800 */
[----:B------:R-:W-:Y:S01]  /*0e30*/  @UP0 ULDC UR10, c[0x0][0x450] ;  /* 0x00011400000a0ab9 */ /* 0x000fe20000000800 */
[----:B------:R-:W-:-:S04]  /*0e40*/  UIMAD.WIDE.U32 UR8, UR40, UR8, URZ ;  /* 0x00000008280872a5 */ /* 0x000fc8000f8e003f */
[----:B------:R-:W-:Y:S02]  /*0e50*/  @UP0 USHF.R.U32.HI UR4, URZ, UR10, UR9 ;  /* 0x0000000a3f040299 */ /* 0x000fe40008011609 */
[----:B------:R-:W-:Y:S02]  /*0e60*/  UISETP.GE.AND UP0, UPT, UR5, 0x1, UPT ;  /* 0x000000010500788c */ /* 0x000fe4000bf06270 */
[----:B------:R-:W-:-:S03]  /*0e70*/  UIADD3 UR4, UR7, UR4, URZ ;  /* 0x0000000407047290 */ /* 0x000fc6000fffe03f */
[----:B------:R-:W-:Y:S01]  /*0e80*/  ULDC UR7, c[0x0][0x9dc] ;  /* 0x0002770000077ab9 */ /* 0x000fe20000000800 */
[----:B------:R-:W-:Y:S01]  /*0e90*/  PLOP3.LUT P0, PT, PT, PT, UP0, 0x40, 0x0 ;  /* 0x000000000000781c */ /* 0x000fe20003f0e808 */
[----:B------:R-:W-:-:S12]  /*0ea0*/  UIADD3 UR7, UR4, -UR7, URZ ;  /* 0x8000000704077290 */ /* 0x000fd8000fffe03f */
[----:B------:R-:W-:Y:S05]  /*0eb0*/  @P0 BRA `(.L_x_845) ;  /* 0x0000000000440947 */ /* 0x000fea0003800000 */
[----:B------:R-:W-:-:S06]  /*0ec0*/  UISETP.GT.AND UP0, UPT, UR4, -0x1, UPT ;  /* 0xffffffff0400788c */ /* 0x000fcc000bf04270 */
[----:B------:R-:W-:-:S13]  /*0ed0*/  PLOP3.LUT P0, PT, PT, PT, UP0, 0x80, 0x0 ;  /* 0x000000000000781c */ /* 0x000fda0003f0f008 */
[----:B------:R-:W-:Y:S05]  /*0ee0*/  @P0 BRA `(.L_x_846) ;  /* 0x00000000001c0947 */ /* 0x000fea0003800000 */
[----:B------:R-:W-:Y:S02]  /*0ef0*/  UISETP.NE.AND UP0, UPT, UR5, 0x1, UPT ;  /* 0x000000010500788c */ /* 0x000fe4000bf05270 */
[----:B------:R-:W-:-:S09]  /*0f00*/  ULOP3.LUT UR4, URZ, UR4, URZ, 0x33, !UPT ;  /* 0x000000043f047292 */ /* 0x000fd2000f8e333f */
[----:B------:R-:W-:Y:S02]  /*0f10*/  @UP0 ULDC.64 UR10, c[0x0][0x9e8] ;  /* 0x00027a00000a0ab9 */ /* 0x000fe40000000a00 */
[----:B------:R-:W-:-:S04]  /*0f20*/  UIMAD.WIDE.U32 UR8, UR4, UR10, URZ ;  /* 0x0000000a040872a5 */ /* 0x000fc8000f8e003f */
[----:B------:R-:W-:-:S04]  /*0f30*/  @UP0 USHF.R.U32.HI UR4, URZ, UR11, UR9 ;  /* 0x0000000b3f040299 */ /* 0x000fc80008011609 */
[----:B------:R-:W-:Y:S01]  /*0f40*/  ULOP3.LUT UR4, URZ, UR4, URZ, 0x33, !UPT ;  /* 0x000000043f047292 */ /* 0x000fe2000f8e333f */
[----:B------:R-:W-:Y:S11]  /*0f50*/  BRA `(.L_x_847) ;  /* 0x0000000000107947 */ /* 0x000ff60003800000 */
.L_x_846:
[----:B------:R-:W-:-:S11]  /*0f60*/  UISETP.NE.AND UP0, UPT, UR5, 0x1, UPT ;  /* 0x000000010500788c */ /* 0x000fd6000bf05270 */
[----:B------:R-:W-:Y:S02]  /*0f70*/  @UP0 ULDC.64 UR10, c[0x0][0x9e8] ;  /* 0x00027a00000a0ab9 */ /* 0x000fe40000000a00 */
[----:B------:R-:W-:-:S04]  /*0f80*/  UIMAD.WIDE.U32 UR8, UR4, UR10, URZ ;  /* 0x0000000a040872a5 */ /* 0x000fc8000f8e003f */
[----:B------:R-:W-:-:S12]  /*0f90*/  @UP0 USHF.R.U32.HI UR4, URZ, UR11, UR9 ;  /* 0x0000000b3f040299 */ /* 0x000fd80008011609 */
.L_x_847:
[----:B------:R-:W-:-:S04]  /*0fa0*/  UIMAD UR4, UR4, UR5, URZ ;  /* 0x00000005040472a4 */ /* 0x000fc8000f8e023f */
[----:B------:R-:W-:-:S04]  /*0fb0*/  UISETP.LT.AND UP0, UPT, UR7, UR4, UPT ;  /* 0x000000040700728c */ /* 0x000fc8000bf01270 */
[----:B------:R-:W-:-:S12]  /*0fc0*/  USEL UR7, UR7, UR4, !UP0 ;  /* 0x0000000407077287 */ /* 0x000fd8000c000000 */
.L_x_845:
[----:B------:R-:W-:Y:S02]  /*0fd0*/  USHF.R.S32.HI UR4, URZ, 0x1f, UR7 ;  /* 0x0000001f3f047899 */ /* 0x000fe40008011407 */
[----:B------:R-:W-:Y:S02]  /*0fe0*/  USHF.R.U32.HI UR11, URZ, 0x10, UR6 ;  /* 0x000000103f0b7899 */ /* 0x000fe40008011606 */
[----:B------:R-:W-:Y:S02]  /*0ff0*/  ULEA.HI UR4, UR4, UR7, URZ, 0x7 ;  /* 0x0000000704047291 */ /* 0x000fe4000f8f383f */
[----:B------:R-:W-:Y:S02]  /*1000*/  ULOP3.LUT UR7, UR6, 0xffff, URZ, 0xc0, !UPT ;  /* 0x0000ffff06077892 */ /* 0x000fe4000f8ec03f */
[----:B------:R-:W-:-:S04]  /*1010*/  USHF.R.S32.HI UR4, URZ, 0x7, UR4 ;  /* 0x000000073f047899 */ /* 0x000fc80008011404 */
[----:B------:R-:W-:-:S04]  /*1020*/  UISETP.LT.AND UP0, UPT, URZ, UR4, UPT ;  /* 0x000000043f00728c */ /* 0x000fc8000bf01270 */
[----:B------:R-:W-:Y:S02]  /*1030*/  USEL UR10, URZ, UR4, !UP0 ;  /* 0x000000043f0a7287 */ /* 0x000fe4000c000000 */
[----:B------:R-:W-:Y:S01]  /*1040*/  UISETP.NE.AND UP0, UPT, UR11, URZ, UPT ;  /* 0x0000003f0b00728c */ /* 0x000fe2000bf05270 */
[----:B------:R-:W-:-:S03]  /*1050*/  UMOV UR4, URZ ;  /* 0x0000003f00047c82 */ /* 0x000fc60008000000 */
[----:B------:R-:W-:-:S07]  /*1060*/  ISETP.GT.AND P0, PT, R18, UR10, PT ;  /* 0x0000000a12007c0c */ /* 0x000fce000bf04270 */
[----:B------:R-:W-:-:S06]  /*1070*/  @!UP0 ULDC UR11, c[0x0][0x9f0] ;  /* 0x00027c00000b8ab9 */ /* 0x000fcc0000000800 */
[----:B------:R-:W-:Y:S05]  /*1080*/  @!P0 BRA `(.L_x_848) ;  /* 0x00000000008c8947 */ /* 0x000fea0003800000 */
[----:B------:R-:W-:Y:S01]  /*1090*/  IMAD.U32 R5, RZ, RZ, UR11 ;  /* 0x0000000bff057e24 */ /* 0x000fe2000f8e00ff */
[----:B------:R-:W-:-:S04]  /*10a0*/  UMOV UR4, URZ ;  /* 0x0000003f00047c82 */ /* 0x000fc80008000000 */
[----:B------:R-:W-:-:S04]  /*10b0*/  IABS R0, R5 ;  /* 0x0000000500007213 */ /* 0x000fc80000000000 */
[----:B------:R-:W-:Y:S02]  /*10c0*/  R2UR UR12, R0 ;  /* 0x00000000000c72ca */ /* 0x000fe400000e0000 */
[----:B------:R-:W-:Y:S02]  /*10d0*/  IADD3 R0, R5, -0x1, R18 ;  /* 0xffffffff05007810 */ /* 0x000fe40007ffe012 */
[----:B------:R-:W-:Y:S02]  /*10e0*/  IABS R5, R5 ;  /* 0x0000000500057213 */ /* 0x000fe40000000000 */
[----:B------:R-:W-:-:S03]  /*10f0*/  R2UR UR6, R0 ;  /* 0x00000000000672ca */ /* 0x000fc600000e0000 */
[----:B------:R-:W-:-:S04]  /*1100*/  IMAD.MOV R5, RZ, RZ, -R5 ;  /* 0x000000ffff057224 */ /* 0x000fc800078e0a05 */
[----:B------:R-:W0:Y:S06]  /*1110*/  I2F.RP R2, UR12 ;  /* 0x0000000c00027d06 */ /* 0x000e2c0008209400 */
[----:B------:R-:W-:-:S06]  /*1120*/  UIADD3 UR6, -UR10, UR6, URZ ;  /* 0x000000060a067290 */ /* 0x000fcc000fffe13f */
[----:B------:R-:W-:Y:S01]  /*1130*/  IMAD.U32 R0, RZ, RZ, UR6 ;  /* 0x00000006ff007e24 */ /* 0x000fe2000f8e00ff */
[----:B------:R-:W-:Y:S01]  /*1140*/  ULOP3.LUT UR6, UR6, UR11, URZ, 0x3c, !UPT ;  /* 0x0000000b06067292 */ /* 0x000fe2000f8e3c3f */
[----:B0-----:R-:W0:Y:S03]  /*1150*/  MUFU.RCP R2, R2 ;  /* 0x0000000200027308 */ /* 0x001e260000001000 */
[----:B------:R-:W-:-:S04]  /*1160*/  IABS R0, R0 ;  /* 0x0000000000007213 */ /* 0x000fc80000000000 */
[----:B------:R-:W-:Y:S01]  /*1170*/  R2UR UR9, R0 ;  /* 0x00000000000972ca */ /* 0x000fe200000e0000 */
[----:B------:R-:W-:Y:S02]  /*1180*/  IMAD.MOV.U32 R0, RZ, RZ, R5 ;  /* 0x000000ffff007224 */ /* 0x000fe400078e0005 */
[----:B0-----:R-:W-:-:S06]  /*1190*/  VIADD R3, R2, 0xffffffe ;  /* 0x0ffffffe02037836 */ /* 0x001fcc0000000000 */
        /* <DEDUP_REMOVED lines=14> */
[----:B------:R-:W-:-:S05]  /*1280*/  UISETP.NE.AND UP1, UPT, UR11, URZ, UPT ;  /* 0x0000003f0b00728c */ /* 0x000fca000bf25270 */
[----:B------:R-:W-:Y:S02]  /*1290*/  UMOV UR4, UR5 ;  /* 0x0000000500047c82 */ /* 0x000fe40008000000 */
[----:B------:R-:W-:-:S04]  /*12a0*/  @!UP0 UIADD3 UR4, -UR4, URZ, URZ ;  /* 0x0000003f04048290 */ /* 0x000fc8000fffe13f */
[----:B------:R-:W-:-:S12]  /*12b0*/  @!UP1 ULOP3.LUT UR4, URZ, UR11, URZ, 0x33, !UPT ;  /* 0x0000000b3f049292 */ /* 0x000fd8000f8e333f */
.L_x_848:
[----:B------:R-:W-:Y:S02]  /*12c0*/  UIMAD UR5, UR7, UR4, UR10 ;  /* 0x00000004070572a4 */ /* 0x000fe4000f8e020a */
[----:B------:R-:W-:Y:S01]  /*12d0*/  IMAD.U32 R5, RZ, RZ, UR4 ;  /* 0x00000004ff057e24 */ /* 0x000fe2000f8e00ff */
[----:B------:R-:W-:Y:S02]  /*12e0*/  PLOP3.LUT P0, PT, PT, PT, PT, 0x80, 0x0 ;  /* 0x000000000000781c */ /* 0x000fe40003f0f070 */
[----:B------:R-:W-:Y:S02]  /*12f0*/  CS2R R2, SRZ ;  /* 0x0000000000027805 */ /* 0x000fe4000001ff00 */
[----:B------:R-:W-:Y:S02]  /*1300*/  CS2R R134, SRZ ;  /* 0x0000000000867805 */ /* 0x000fe4000001ff00 */
[----:B------:R-:W-:Y:S02]  /*1310*/  CS2R R132, SRZ ;  /* 0x0000000000847805 */ /* 0x000fe4000001ff00 */
[----:B------:R-:W-:Y:S01]  /*1320*/  VIADDMNMX R18, R5, UR5, R18, PT ;  /* 0x0000000505127c46 */ /* 0x000fe2000b800112 */
[----:B------:R-:W-:Y:S01]  /*1330*/  IMAD.U32 R146, RZ, RZ, UR5 ;  /* 0x00000005ff927e24 */ /* 0x000fe2000f8e00ff */
[----:B------:R-:W-:-:S02]  /*1340*/  CS2R R130, SRZ ;  /* 0x0000000000827805 */ /* 0x000fc4000001ff00 */
[----:B------:R-:W-:Y:S02]  /*1350*/  CS2R R128, SRZ ;  /* 0x0000000000807805 */ /* 0x000fe4000001ff00 */
[----:B------:R-:W-:Y:S02]  /*1360*/  ISETP.GT.AND P1, PT, R18, UR5, PT ;  /* 0x0000000512007c0c */ /* 0x000fe4000bf24270 */
        /* <DEDUP_REMOVED lines=25> */
[----:B------:R-:W-:-:S05]  /*1500*/  SHF.R.S32.HI R88, RZ, 0x7, R22 ;  /* 0x00000007ff587819 */ /* 0x000fca0000011416 */
        /* <DEDUP_REMOVED lines=9> */
[----:B------:R-:W-:Y:S02]  /*15a0*/  ULEA UR4, UR5, UR38, 0xc ;  /* 0x0000002605047291 */ /* 0x000fe4000f8e603f */
[----:B------:R-:W-:Y:S02]  /*15b0*/  ULEA UR5, UR5, UR6, 0xd ;  /* 0x0000000605057291 */ /* 0x000fe4000f8e683f */
[----:B------:R-:W-:Y:S02]  /*15c0*/  UIADD3 UR4, UR4, 0xc400, URZ ;  /* 0x0000c40004047890 */ /* 0x000fe4000fffe03f */
[----:B------:R-:W-:Y:S02]  /*15d0*/  USHF.R.U32.HI UR5, URZ, 0x4, UR5 ;  /* 0x000000043f057899 */ /* 0x000fe40008011605 */
[----:B------:R-:W-:Y:S02]  /*15e0*/  USHF.R.U32.HI UR4, URZ, 0x4, UR4 ;  /* 0x000000043f047899 */ /* 0x000fe40008011604 */
[----:B------:R-:W-:-:S02]  /*15f0*/  ULOP3.LUT UR5, UR5, 0x3fff, URZ, 0xc0, !UPT ;  /* 0x00003fff05057892 */ /* 0x000fc4000f8ec03f */
[----:B------:R-:W-:-:S04]  /*1600*/  ULOP3.LUT UR41, UR4, 0x3fff, URZ, 0xc0, !UPT ;  /* 0x00003fff04297892 */ /* 0x000fc8000f8ec03f */
[----:B------:R-:W-:Y:S01]  /*1610*/  IMAD.U32 R144, RZ, RZ, UR5 ;  /* 0x00000005ff907e24 */ /* 0x000fe2000f8e00ff */
[----:B------:R-:W-:Y:S07]  /*1620*/  @!P0 BRA `(.L_x_850) ;  /* 0x0000000000408947 */ /* 0x000fee0003800000 */
        /* <DEDUP_REMOVED lines=16> */
.L_x_850:
        /* <DEDUP_REMOVED lines=8> */
.L_x_984:
[----:B0-----:R-:W2:Y:S01]  /*17b0*/  LDL R4, [R1+0xc] ;  /* 0x00000c0001047983 */ /* 0x001ea20000100800 */
[----:B------:R-:W-:Y:S01]  /*17c0*/  IMAD.MOV.U32 R7, RZ, RZ, 0x20 ;  /* 0x00000020ff077424 */ /* 0x000fe200078e00ff */
[----:B--2---:R-:W-:Y:S02]  /*17d0*/  R2UR UR4, R4 ;  /* 0x00000000040472ca */ /* 0x004fe400000e0000 */
[----:B------:R-:W-:-:S05]  /*17e0*/  LOP3.LUT R4, R2, 0xfffffff8, RZ, 0xc0, !PT ;  /* 0xfffffff802047812 */ /* 0x000fca00078ec0ff */
[----:B------:R-:W-:-:S05]  /*17f0*/  IMAD.IADD R4, R3, 0x1, -R4 ;  /* 0x0000000103047824 */ /* 0x000fca00078e0a04 */
[----:B------:R-:W-:Y:S01]  /*1800*/  LOP3.LUT P1, RZ, R4, 0x4, RZ, 0xc0, !PT ;  /* 0x0000000404ff7812 */ /* 0x000fe2000782c0ff */
[----:B------:R-:W-:-:S03]  /*1810*/  ULOP3.LUT UR4, UR4, 0x1, URZ, 0xfc, !UPT ;  /* 0x0000000104047892 */ /* 0x000fc6000f8efc3f */
[----:B------:R-:W-:-:S03]  /*1820*/  SEL R7, R7, 0xffffffe0, !P1 ;  /* 0xffffffe007077807 */ /* 0x000fc60004800000 */
[----:B------:R-:W-:-:S05]  /*1830*/  IMAD.U32 R6, RZ, RZ, UR4 ;  /* 0x00000004ff067e24 */ /* 0x000fca000f8e00ff */
[----:B------:R-:W-:-:S13]  /*1840*/  ISETP.NE.AND P0, PT, R6, 0x3, PT ;  /* 0x000000030600780c */ /* 0x000fda0003f05270 */
[----:B------:R-:W-:Y:S05]  /*1850*/  @!P0 BRA `(.L_x_852) ;  /* 0x0000000000048947 */ /* 0x000fea0003800000 */
[----:B------:R-:W-:Y:S01]  /*1860*/  BPT.TRAP 0x1 ;  /* 0x000000040000795c */ /* 0x000fe20000300000 */
.L_x_852:
[----:B------:R0:W1:Y:S01]  /*1870*/  SYNCS.PHASECHK.TRANS64.TRYWAIT P1, [UR38+0x2d830], R5 ;  /* 0x02d83005ff0075a7 */ /* 0x0000620008020166 */
[----:B------:R-:W-:Y:S05]  /*1880*/  @!P0 BRA `(.L_x_853) ;  /* 0x0000000000048947 */ /* 0x000fea0003800000 */
[----:B------:R-:W-:Y:S01]  /*1890*/  BPT.TRAP 0x1 ;  /* 0x000000040000795c */ /* 0x000fe20000300000 */
.L_x_853:
[----:B------:R-:W-:-:S05]  /*18a0*/  IMAD.U32 R10, RZ, RZ, UR41 ;  /* 0x00000029ff0a7e24 */ /* 0x000fca000f8e00ff */
[----:B------:R-:W-:Y:S01]  /*18b0*/  LOP3.LUT R10, R10, 0x10000, RZ, 0xfc, !PT ;  /* 0x000100000a0a7812 */ /* 0x000fe200078efcff */
[----:B-1----:R-:W-:Y:S06]  /*18c0*/  @P1 BRA `(.L_x_854) ;  /* 0x0000000000081947 */ /* 0x002fec0003800000 */
[----:B------:R-:W1:Y:S02]  /*18d0*/  SYNCS.PHASECHK.TRANS64.TRYWAIT P1, [UR38+0x2d830], R5 ;  /* 0x02d83005ff0075a7 */ /* 0x000e640008020166 */
[----:B-1----:R-:W-:Y:S05]  /*18e0*/  @!P1 BRA `(.L_x_855) ;  /* 0x0000011c00fc9947 */ /* 0x002fea0003800000 */
.L_x_854:
[----:B------:R-:W-:Y:S05]  /*18f0*/  WARPSYNC.ALL ;  /* 0x0000000000007948 */ /* 0x000fea0003800000 */
[----:B------:R-:W-:Y:S01]  /*1900*/  IMAD.MOV.U32 R11, RZ, RZ, -0x7fffffe0 ;  /* 0x80000020ff0b7424 */ /* 0x000fe200078e00ff */
[----:B------:R-:W-:Y:S01]  /*1910*/  UIADD3 UR4, UR38, 0x15400, URZ ;  /* 0x0001540026047890 */ /* 0x000fe2000fffe03f */
[C---:B------:R-:W-:Y:S01]  /*1920*/  R2UR UR8, R10.reuse ;  /* 0x000000000a0872ca */ /* 0x040fe200000e0000 */
[----:B------:R-:W-:Y:S02]  /*1930*/  WARPGROUP.ARRIVE ;  /* 0x00000000000079c5 */ /* 0x000fe40000000000 */
[----:B------:R-:W-:Y:S01]  /*1940*/  R2UR UR9, R11 ;  /* 0x000000000b0972ca */ /* 0x000fe200000e0000 */
[----:B------:R-:W-:Y:S01]  /*1950*/  USHF.R.U32.HI UR4, URZ, 0x4, UR4 ;  /* 0x000000043f047899 */ /* 0x000fe20008011604 */
[----:B------:R-:W-:Y:S01]  /*1960*/  R2UR UR24, R10 ;  /* 0x000000000a1872ca */ /* 0x000fe200000e0000 */
[----:B------:R-:W-:Y:S01]  /*1970*/  UMOV UR11, 0x80000020 ;  /* 0x80000020000b7882 */ /* 0x000fe20000000000 */
[----:B------:R-:W-:Y:S01]  /*1980*/  UMOV UR13, 0x80000020 ;  /* 0x80000020000d7882 */ /* 0x000fe20000000000 */
[----:B------:R-:W-:Y:S01]  /*1990*/  ULOP3.LUT UR4, UR4, 0x3fff, URZ, 0xc0, !UPT ;  /* 0x00003fff04047892 */ /* 0x000fe2000f8ec03f */
[----:B------:R-:W-:Y:S01]  /*19a0*/  UMOV UR15, 0x80000020 ;  /* 0x80000020000f7882 */ /* 0x000fe20000000000 */
[----:B------:R-:W-:-:S02]  /*19b0*/  UMOV UR17, 0x80000020 ;  /* 0x8000002000117882 */ /* 0x000fc40000000000 */
[----:B------:R-:W-:Y:S01]  /*19c0*/  ULOP3.LUT UR7, UR4, 0x10000, URZ, 0xfc, !UPT ;  /* 0x0001000004077892 */ /* 0x000fe2000f8efc3f */
[----:B------:R-:W-:Y:S01]  /*19d0*/  UMOV UR19, 0x80000020 ;  /* 0x8000002000137882 */ /* 0x000fe20000000000 */
[----:B------:R-:W-:Y:S02]  /*19e0*/  UMOV UR21, 0x80000020 ;  /* 0x8000002000157882 */ /* 0x000fe40000000000 */
[----:B------:R-:W-:Y:S02]  /*19f0*/  UIADD3 UR14, UR7, 0x200, URZ ;  /* 0x00000200070e7890 */ /* 0x000fe4000fffe03f */
[----:B------:R-:W-:Y:S01]  /*1a00*/  UIADD3 UR12, UR24, 0x300, URZ ;  /* 0x00000300180c7890 */ /* 0x000fe2000fffe03f */
[----:B------:R-:W-:Y:S01]  /*1a10*/  UMOV UR10, UR7 ;  /* 0x00000007000a7c82 */ /* 0x000fe20008000000 */
[----:B------:R-:W-:Y:S01]  /*1a20*/  UIADD3 UR16, UR24, 0x302, URZ ;  /* 0x0000030218107890 */ /* 0x000fe2000fffe03f */
[----:B------:R-:W-:Y:S01]  /*1a30*/  HGMMA.64x128x16.F32.BF16 R24, gdesc[UR8], RZ, !UPT, gsb0 ;  /* 0x01e00000081879f0 */ /* 0x000fe2000c0018ff */
[----:B------:R-:W-:-:S02]  /*1a40*/  UIADD3 UR8, UR24, 0x2, URZ ;  /* 0x0000000218087890 */ /* 0x000fc4000fffe03f */
[----:B------:R-:W-:Y:S01]  /*1a50*/  UIADD3 UR10, UR7, 0x2, URZ ;  /* 0x00000002070a7890 */ /* 0x000fe2000fffe03f */
[----:B------:R-:W-:Y:S01]  /*1a60*/  UMOV UR9, 0x80000020 ;  /* 0x8000002000097882 */ /* 0x000fe20000000000 */
[----:B------:R-:W-:Y:S01]  /*1a70*/  UMOV UR11, 0x80000020 ;  /* 0x80000020000b7882 */ /* 0x000fe20000000000 */
[----:B------:R-:W-:Y:S02]  /*1a80*/  UIADD3 UR18, UR7, 0x202, URZ ;  /* 0x0000020207127890 */ /* 0x000fe4000fffe03f */
[----:B------:R-:W-:Y:S02]  /*1a90*/  UIADD3 UR20, UR24, 0x600, URZ ;  /* 0x0000060018147890 */ /* 0x000fe4000fffe03f */
[----:B------:R-:W-:Y:S01]  /*1aa0*/  UIADD3 UR22, UR7, 0x400, URZ ;  /* 0x0000040007167890 */ /* 0x000fe2000fffe03f */
        /* <DEDUP_REMOVED lines=23> */
.L_x_856:
[----:B------:R-:W-:Y:S01]  /*1c20*/  LOP3.LUT R3, R22, 0xffffff80, RZ, 0xc0, !PT ;  /* 0xffffff8016037812 */ /* 0x000fe200078ec0ff */
[----:B------:R-:W-:Y:S01]  /*1c30*/  IMAD.HI R12, R88, 0x55555556, RZ ;  /* 0x55555556580c7827 */ /* 0x000fe200078e02ff */
[----:B01----:R-:W-:Y:S01]  /*1c40*/  LEA.HI R5, R23, R16, RZ, 0x2 ;  /* 0x0000001017057211 */ /* 0x003fe200078f10ff */
[----:B------:R-:W0:Y:S01]  /*1c50*/  S2UR UR5, SR_CgaCtaId ;  /* 0x00000000000579c3 */ /* 0x000e220000008800 */
[----:B------:R-:W-:Y:S01]  /*1c60*/  R2UR UR4, R143 ;  /* 0x000000008f0472ca */ /* 0x000fe200000e0000 */
[----:B------:R-:W-:Y:S01]  /*1c70*/  IMAD.IADD R3, R16, 0x1, -R3 ;  /* 0x0000000110037824 */ /* 0x000fe200078e0a03 */
[----:B------:R-:W-:Y:S01]  /*1c80*/  LOP3.LUT R9, R5, 0xfffffffc, RZ, 0xc0, !PT ;  /* 0xfffffffc05097812 */ /* 0x000fe200078ec0ff */
[----:B------:R-:W-:Y:S01]  /*1c90*/  UISETP.NE.AND UP0, UPT, UR39, URZ, UPT ;  /* 0x0000003f2700728c */ /* 0x000fe2000bf05270 */
[----:B------:R-:W-:Y:S01]  /*1ca0*/  LEA.HI R13, R12, R12, RZ, 0x1 ;  /* 0x0000000c0c0d7211 */ /* 0x000fe200078f08ff */
[----:B------:R-:W-:Y:S01]  /*1cb0*/  ULDC UR35, c[0x0][0x2f0] ;  /* 0x0000bc0000237ab9 */ /* 0x000fe20000000800 */
[----:B------:R-:W-:Y:S01]  /*1cc0*/  SHF.R.S32.HI R6, RZ, 0x1f, R3 ;  /* 0x0000001fff067819 */ /* 0x000fe20000011403 */
[----:B------:R-:W-:Y:S01]  /*1cd0*/  IMAD.IADD R14, R16, 0x1, -R9 ;  /* 0x00000001100e7824 */ /* 0x000fe200078e0a09 */
[----:B------:R-:W-:Y:S01]  /*1ce0*/  LOP3.LUT P1, RZ, R4, 0x2, RZ, 0xc0, !PT ;  /* 0x0000000204ff7812 */ /* 0x000fe2000782c0ff */
[----:B------:R-:W-:Y:S01]  /*1cf0*/  IMAD R13, R13, -0x3, R88 ;  /* 0xfffffffd0d0d7824 */ /* 0x000fe200078e0258 */
[-C--:B------:R-:W-:Y:S01]  /*1d00*/  LEA.HI R5, R6, R3.reuse, RZ, 0x2 ;  /* 0x0000000306057211 */ /* 0x080fe200078f10ff */
[----:B------:R-:W-:Y:S01]  /*1d10*/  IMAD.SHL.U32 R2, R2, 0x40, RZ ;  /* 0x0000004002027824 */ /* 0x000fe200078e00ff */
[----:B------:R-:W-:Y:S01]  /*1d20*/  LEA.HI R8, R6, R3, RZ, 0x5 ;  /* 0x0000000306087211 */ /* 0x000fe200078f28ff */
[----:B------:R-:W-:Y:S01]  /*1d30*/  UISETP.NE.AND UP1, UPT, UR4, URZ, UPT ;  /* 0x0000003f0400728c */ /* 0x000fe2000bf25270 */
[--C-:B------:R-:W-:Y:S01]  /*1d40*/  SHF.R.S32.HI R6, RZ, 0x2, R5.reuse ;  /* 0x00000002ff067819 */ /* 0x100fe20000011405 */
[----:B------:R-:W-:Y:S01]  /*1d50*/  ULDC UR6, c[0x0][0x9e0] ;  /* 0x0002780000067ab9 */ /* 0x000fe20000000800 */
[----:B------:R-:W-:-:S02]  /*1d60*/  SHF.R.S32.HI R9, RZ, 0x1f, R5 ;  /* 0x0000001fff097819 */ /* 0x000fc40000011405 */
[----:B------:R-:W-:Y:S02]  /*1d70*/  SHF.R.S32.HI R8, RZ, 0x5, R8 ;  /* 0x00000005ff087819 */ /* 0x000fe40000011408 */
[----:B------:R-:W-:Y:S02]  /*1d80*/  LEA.HI R9, R9, R6, RZ, 0x3 ;  /* 0x0000000609097211 */ /* 0x000fe400078f18ff */
[----:B------:R-:W-:Y:S02]  /*1d90*/  LEA.HI R15, R14, R14, RZ, 0x1 ;  /* 0x0000000e0e0f7211 */ /* 0x000fe400078f08ff */
[----:B------:R-:W-:Y:S01]  /*1da0*/  LEA R8, R8, UR40, 0x4 ;  /* 0x0000002808087c11 */ /* 0x000fe2000f8e20ff */
[----:B------:R-:W-:Y:S01]  /*1db0*/  @UP1 ULDC UR4, c[0x0][0x44c] ;  /* 0x0001130000041ab9 */ /* 0x000fe20000000800 */
[----:B------:R-:W-:Y:S02]  /*1dc0*/  LOP3.LUT R9, R9, 0xfffffff8, RZ, 0xc0, !PT ;  /* 0xfffffff809097812 */ /* 0x000fe400078ec0ff */
[----:B------:R-:W-:-:S02]  /*1dd0*/  LOP3.LUT R15, R15, 0x1ffffffe, RZ, 0xc0, !PT ;  /* 0x1ffffffe0f0f7812 */ /* 0x000fc400078ec0ff */
[----:B------:R-:W-:Y:S02]  /*1de0*/  IADD3 R8, R8, R6, -R9 ;  /* 0x0000000608087210 */ /* 0x000fe40007ffe809 */
[----:B------:R-:W-:Y:S01]  /*1df0*/  PLOP3.LUT P2, PT, PT, PT, UP1, 0x80, 0x0 ;  /* 0x000000000000781c */ /* 0x000fe20003f4f018 */
[----:B------:R-:W-:Y:S01]  /*1e00*/  IMAD.IADD R15, R14, 0x1, -R15 ;  /* 0x000000010e0f7824 */ /* 0x000fe200078e0a0f */
[----:B------:R-:W-:Y:S01]  /*1e10*/  SHF.R.S32.HI R6, RZ, 0x4, R0 ;  /* 0x00000004ff067819 */ /* 0x000fe20000011400 */
[----:B------:R-:W-:Y:S01]  /*1e20*/  IMAD.SHL.U32 R0, R4, 0x40, RZ ;  /* 0x0000004004007824 */ /* 0x000fe200078e00ff */
[----:B------:R-:W-:Y:S01]  /*1e30*/  PLOP3.LUT P3, PT, PT, PT, UP1, 0x80, 0x0 ;  /* 0x000000000000781c */ /* 0x000fe20003f6f018 */
[----:B------:R-:W-:Y:S01]  /*1e40*/  IMAD R8, R13, 0x40, R8 ;  /* 0x000000400d087824 */ /* 0x000fe200078e0208 */
[----:B------:R-:W-:Y:S01]  /*1e50*/  LEA.HI R16, R23, R16, RZ, 0x5 ;  /* 0x0000001017107211 */ /* 0x000fe200078f28ff */
[----:B------:R-:W-:Y:S01]  /*1e60*/  IMAD.SHL.U32 R9, R6, 0x8, RZ ;  /* 0x0000000806097824 */ /* 0x000fe200078e00ff */
[----:B------:R-:W-:Y:S01]  /*1e70*/  LOP3.LUT R0, R0, 0x1c0, RZ, 0xc0, !PT ;  /* 0x000001c000007812 */ /* 0x000fe200078ec0ff */
[----:B------:R-:W-:Y:S01]  /*1e80*/  IMAD R139, R15, 0x8, R8 ;  /* 0x000000080f8b7824 */ /* 0x000fe200078e0208 */
[----:B------:R-:W-:Y:S01]  /*1e90*/  LOP3.LUT R2, R2, 0xfffffe00, RZ, 0xc0, !PT ;  /* 0xfffffe0002027812 */ /* 0x000fe200078ec0ff */
[----:B------:R-:W-:Y:S01]  /*1ea0*/  IMAD.SHL.U32 R16, R16, 0x20, RZ ;  /* 0x0000002010107824 */ /* 0x000fe200078e00ff */
[----:B------:R-:W-:Y:S01]  /*1eb0*/  LOP3.LUT R9, R0, 0x8, R9, 0xf8, !PT ;  /* 0x0000000800097812 */ /* 0x000fe200078ef809 */
[----:B------:R-:W-:Y:S01]  /*1ec0*/  @P2 IMAD.HI.U32 R8, R139, UR4, RZ ;  /* 0x000000048b082c27 */ /* 0x000fe2000f8e00ff */
[----:B------:R-:W-:Y:S01]  /*1ed0*/  SHF.R.U32.HI R0, RZ, 0x3, R0 ;  /* 0x00000003ff007819 */ /* 0x000fe20000011600 */
[----:B------:R-:W-:Y:S01]  /*1ee0*/  @UP1 ULDC UR4, c[0x0][0x450] ;  /* 0x0001140000041ab9 */ /* 0x000fe20000000800 */
[----:B------:R-:W-:Y:S01]  /*1ef0*/  PLOP3.LUT P2, PT, PT, PT, UP0, 0x40, 0x0 ;  /* 0x000000000000781c */ /* 0x000fe20003f4e808 */
[----:B------:R-:W-:Y:S01]  /*1f00*/  IMAD.MOV.U32 R6, RZ, RZ, R139 ;  /* 0x000000ffff067224 */ /* 0x000fe200078e008b */
[----:B------:R-:W-:Y:S01]  /*1f10*/  LOP3.LUT R4, R9, R0, RZ, 0x3c, !PT ;  /* 0x0000000009047212 */ /* 0x000fe200078e3cff */
[----:B------:R-:W-:Y:S01]  /*1f20*/  IMAD.MOV.U32 R9, RZ, RZ, -0x80 ;  /* 0xffffff80ff097424 */ /* 0x000fe200078e00ff */
[----:B------:R-:W-:Y:S01]  /*1f30*/  @P3 SHF.R.U32.HI R6, RZ, UR4, R8 ;  /* 0x00000004ff063c19 */ /* 0x000fe20008011608 */
[----:B------:R-:W-:Y:S01]  /*1f40*/  UIADD3 UR4, UR38, 0x2d840, URZ ;  /* 0x0002d84026047890 */ /* 0x000fe2000fffe03f */
[----:B------:R-:W-:Y:S01]  /*1f50*/  LOP3.LUT R0, R5, 0x7ffffffc, RZ, 0xc0, !PT ;  /* 0x7ffffffc05007812 */ /* 0x000fe200078ec0ff */
[C---:B------:R-:W-:Y:S01]  /*1f60*/  IMAD R20, R18.reuse, R9, 0x80 ;  /* 0x0000008012147424 */ /* 0x040fe200078e0209 */
[----:B------:R-:W-:Y:S01]  /*1f70*/  LEA R14, R18, 0xffffff80, 0x7 ;  /* 0xffffff80120e7811 */ /* 0x000fe200078e38ff */
[----:B------:R-:W1:Y:S01]  /*1f80*/  SHFL.IDX PT, R12, R6, RZ, 0x1c1f ;  /* 0x001c1fff060c7589 */ /* 0x000e6200000e0000 */
[----:B0-----:R-:W-:Y:S01]  /*1f90*/  UPRMT UR4, UR5, 0x654, UR4 ;  /* 0x0000065405047896 */ /* 0x001fe20008000004 */
[----:B------:R-:W-:Y:S01]  /*1fa0*/  IMAD.IADD R9, R3, 0x1, -R0 ;  /* 0x0000000103097824 */ /* 0x000fe200078e0a00 */
[----:B------:R-:W-:Y:S01]  /*1fb0*/  LOP3.LUT R3, R16, 0xfffffc00, RZ, 0xc0, !PT ;  /* 0xfffffc0010037812 */ /* 0x000fe200078ec0ff */
[----:B------:R-:W-:Y:S01]  /*1fc0*/  VIADD R0, R20, 0x1 ;  /* 0x0000000114007836 */ /* 0x000fe20000000000 */
[----:B------:R-:W-:-:S02]  /*1fd0*/  ULDC UR5, c[0x0][0x288] ;  /* 0x0000a20000057ab9 */ /* 0x000fc40000000800 */
[----:B------:R-:W-:Y:S01]  /*1fe0*/  IMAD.U32 R8, RZ, RZ, UR5 ;  /* 0x00000005ff087e24 */ /* 0x000fe2000f8e00ff */
[----:B------:R-:W-:Y:S01]  /*1ff0*/  IADD3 R2, R4, R2, R3 ;  /* 0x0000000204027210 */ /* 0x000fe20007ffe003 */
[----:B------:R-:W-:Y:S01]  /*2000*/  IMAD R0, R9, -0x2, R0 ;  /* 0xfffffffe09007824 */ /* 0x000fe200078e0200 */
[----:B------:R-:W-:Y:S01]  /*2010*/  SYNCS.ARRIVE.TRANS64.RED.A1T0 RZ, [UR4], RZ ;  /* 0x000000ffffff79a7 */ /* 0x000fe20008100404 */
[----:B------:R-:W-:Y:S01]  /*2020*/  ULDC UR4, c[0x0][0x9dc] ;  /* 0x0002770000047ab9 */ /* 0x000fe20000000800 */
[----:B------:R-:W-:Y:S01]  /*2030*/  IMAD.MOV.U32 R3, RZ, RZ, 0x10 ;  /* 0x00000010ff037424 */ /* 0x000fe200078e00ff */
[----:B------:R-:W-:Y:S01]  /*2040*/  ULOP3.LUT UR10, URZ, UR4, URZ, 0x33, !UPT ;  /* 0x000000043f0a7292 */ /* 0x000fe2000f8e333f */
[C---:B------:R-:W-:Y:S02]  /*2050*/  IMAD R5, R17.reuse, UR35, R0 ;  /* 0x0000002311057c24 */ /* 0x040fe4000f8e0200 */
[----:B------:R-:W-:Y:S01]  /*2060*/  IMAD R0, R17, UR35, R20 ;  /* 0x0000002311007c24 */ /* 0x000fe2000f8e0214 */
[----:B------:R-:W-:Y:S01]  /*2070*/  SEL R3, R3, 0xfffffff0, !P1 ;  /* 0xfffffff003037807 */ /* 0x000fe20004800000 */
[----:B------:R-:W-:-:S02]  /*2080*/  IMAD.IADD R5, R5, 0x1, -R8 ;  /* 0x0000000105057824 */ /* 0x000fc400078e0a08 */
[----:B------:R-:W-:Y:S02]  /*2090*/  IMAD R15, R9, -0x2, R0 ;  /* 0xfffffffe090f7824 */ /* 0x000fe400078e0200 */
[C---:B------:R-:W-:Y:S02]  /*20a0*/  VIADD R22, R5.reuse, UR6 ;  /* 0x0000000605167c36 */ /* 0x040fe40008000000 */
[----:B------:R-:W-:Y:S02]  /*20b0*/  VIADD R21, R5, UR10 ;  /* 0x0000000a05157c36 */ /* 0x000fe40008000000 */
[----:B------:R-:W-:Y:S01]  /*20c0*/  IMAD.U32 R145, RZ, RZ, UR10 ;  /* 0x0000000aff917e24 */ /* 0x000fe2000f8e00ff */
[----:B-1----:R-:W-:Y:S01]  /*20d0*/  VIADDMNMX R0, R12, R22, R15, PT ;  /* 0x000000160c007246 */ /* 0x002fe2000380010f */
[----:B------:R-:W-:Y:S01]  /*20e0*/  IMAD.IADD R4, R21, 0x1, R12 ;  /* 0x0000000115047824 */ /* 0x000fe200078e020c */
[----:B------:R-:W-:Y:S06]  /*20f0*/  @P2 BRA `(.L_x_857) ;  /* 0x0000000000642947 */ /* 0x000fec0003800000 */
[----:B------:R-:W-:Y:S01]  /*2100*/  IMAD R5, R17, UR35, R12 ;  /* 0x0000002311057c24 */ /* 0x000fe2000f8e020c */
[----:B------:R-:W-:Y:S03]  /*2110*/  BSSY B0, `(.L_x_858) ;  /* 0x0000013000007945 */ /* 0x000fe60003800000 */
[----:B------:R-:W-:-:S05]  /*2120*/  IMAD.IADD R5, R5, 0x1, -R8 ;  /* 0x0000000105057824 */ /* 0x000fca00078e0a08 */
[----:B------:R-:W-:-:S13]  /*2130*/  ISETP.GT.AND P1, PT, R5, -0x1, PT ;  /* 0xffffffff0500780c */ /* 0x000fda0003f24270 */
[----:B------:R-:W-:Y:S05]  /*2140*/  @P1 BRA `(.L_x_859) ;  /* 0x0000000000241947 */ /* 0x000fea0003800000 */
[----:B------:R-:W-:Y:S01]  /*2150*/  ULDC UR4, c[0x0][0x9e4] ;  /* 0x0002790000047ab9 */ /* 0x000fe20000000800 */
[----:B------:R-:W-:Y:S01]  /*2160*/  LOP3.LUT R5, RZ, R5, RZ, 0x33, !PT ;  /* 0x00000005ff057212 */ /* 0x000fe200078e33ff */
[----:B------:R-:W-:-:S05]  /*2170*/  IMAD.U32 R13, RZ, RZ, UR4 ;  /* 0x00000004ff0d7e24 */ /* 0x000fca000f8e00ff */
[----:B------:R-:W-:-:S13]  /*2180*/  ISETP.NE.AND P1, PT, R13, 0x1, PT ;  /* 0x000000010d00780c */ /* 0x000fda0003f25270 */
[----:B------:R-:W0:Y:S02]  /*2190*/  @P1 LDC.64 R88, c[0x0][0x9e8] ;  /* 0x00027a00ff581b82 */ /* 0x000e240000000a00 */
[----:B0-----:R-:W-:-:S05]  /*21a0*/  @P1 IMAD.HI.U32 R12, R5, R88, RZ ;  /* 0x00000058050c1227 */ /* 0x001fca00078e00ff */
[----:B------:R-:W-:-:S04]  /*21b0*/  @P1 SHF.R.U32.HI R5, RZ, R89, R12 ;  /* 0x00000059ff051219 */ /* 0x000fc8000001160c */
[----:B------:R-:W-:Y:S01]  /*21c0*/  LOP3.LUT R5, RZ, R5, RZ, 0x33, !PT ;  /* 0x00000005ff057212 */ /* 0x000fe200078e33ff */
[----:B------:R-:W-:Y:S06]  /*21d0*/  BRA `(.L_x_860) ;  /* 0x0000000000187947 */ /* 0x000fec0003800000 */
.L_x_859:
[----:B------:R-:W-:Y:S02]  /*21e0*/  ULDC UR4, c[0x0][0x9e4] ;  /* 0x0002790000047ab9 */ /* 0x000fe40000000800 */
[----:B------:R-:W-:-:S05]  /*21f0*/  IMAD.U32 R13, RZ, RZ, UR4 ;  /* 0x00000004ff0d7e24 */ /* 0x000fca000f8e00ff */
[----:B------:R-:W-:-:S13]  /*2200*/  ISETP.NE.AND P1, PT, R13, 0x1, PT ;  /* 0x000000010d00780c */ /* 0x000fda0003f25270 */
[----:B------:R-:W0:Y:S02]  /*2210*/  @P1 LDC.64 R88, c[0x0][0x9e8] ;  /* 0x00027a00ff581b82 */ /* 0x000e240000000a00 */
[----:B0-----:R-:W-:-:S05]  /*2220*/  @P1 IMAD.HI.U32 R12, R5, R88, RZ ;  /* 0x00000058050c1227 */ /* 0x001fca00078e00ff */
[----:B------:R-:W-:-:S07]  /*2230*/  @P1 SHF.R.U32.HI R5, RZ, R89, R12 ;  /* 0x00000059ff051219 */ /* 0x000fce000001160c */
.L_x_860:
[----:B------:R-:W-:Y:S05]  /*2240*/  BSYNC B0 ;  /* 0x0000000000007941 */ /* 0x000fea0003800000 */
.L_x_858:
[----:B------:R-:W-:-:S04]  /*2250*/  IMAD R12, R5, R13, -R14 ;  /* 0x0000000d050c7224 */ /* 0x000fc800078e0a0e */
[----:B------:R-:W-:-:S05]  /*2260*/  IMAD R5, R9, -0x2, R12 ;  /* 0xfffffffe09057824 */ /* 0x000fca00078e020c */
[----:B------:R-:W-:Y:S02]  /*2270*/  VIADDMNMX R0, R5, R13, R0, PT ;  /* 0x0000000d05007246 */ /* 0x000fe40003800100 */
[----:B------:R-:W-:-:S07]  /*2280*/  VIMNMX R4, R4, R5, !PT ;  /* 0x0000000504047248 */ /* 0x000fce0007fe0100 */
.L_x_857:
[C---:B------:R-:W-:Y:S01]  /*2290*/  ISETP.GE.AND P6, PT, R20.reuse, 0xa, PT ;  /* 0x0000000a1400780c */ /* 0x040fe20003fc6270 */
[----:B------:R-:W-:Y:S01]  /*22a0*/  UISETP.NE.AND UP0, UPT, UR39, URZ, UPT ;  /* 0x0000003f2700728c */ /* 0x000fe2000bf05270 */
[C---:B------:R-:W-:Y:S02]  /*22b0*/  ISETP.GE.AND P1, PT, R20.reuse, 0x2, PT ;  /* 0x000000021400780c */ /* 0x040fe40003f26270 */
[C---:B------:R-:W-:Y:S02]  /*22c0*/  ISETP.GE.AND P2, PT, R20.reuse, 0x9, PT ;  /* 0x000000091400780c */ /* 0x040fe40003f46270 */
[----:B------:R-:W-:Y:S02]  /*22d0*/  ISETP.GE.AND P5, PT, R20, 0x11, PT ;  /* 0x000000111400780c */ /* 0x000fe40003fa6270 */
[----:B------:R-:W-:Y:S02]  /*22e0*/  LOP3.LUT R16, R16, 0xfffffffb, RZ, 0xc0, !PT ;  /* 0xfffffffb10107812 */ /* 0x000fe400078ec0ff */
[----:B------:R-:W-:-:S02]  /*22f0*/  ISETP.GT.AND P4, PT, R4, 0x1, !P1 ;  /* 0x000000010400780c */ /* 0x000fc40004f84270 */
[----:B------:R-:W-:Y:S02]  /*2300*/  ISETP.GT.AND P3, PT, R4, 0x8, !P2 ;  /* 0x000000080400780c */ /* 0x000fe40005764270 */
[----:B------:R-:W-:Y:S02]  /*2310*/  @P6 LOP3.LUT R16, R16, 0x4, RZ, 0xfc, !PT ;  /* 0x0000000410106812 */ /* 0x000fe400078efcff */
[C---:B------:R-:W-:Y:S02]  /*2320*/  ISETP.LT.OR P4, PT, R0.reuse, 0x2, P4 ;  /* 0x000000020000780c */ /* 0x040fe40002781670 */
[----:B------:R-:W-:Y:S02]  /*2330*/  ISETP.LT.OR P3, PT, R0, 0x9, P3 ;  /* 0x000000090000780c */ /* 0x000fe40001f61670 */
[----:B------:R-:W-:Y:S02]  /*2340*/  LOP3.LUT R16, R16, 0xfffffff7, RZ, 0xc0, !PT ;  /* 0xfffffff710107812 */ /* 0x000fe400078ec0ff */
[----:B------:R-:W-:-:S02]  /*2350*/  FSEL R25, R25, -INF , !P4 ;  /* 0xff80000019197808 */ /* 0x000fc40006000000 */
[----:B------:R-:W-:Y:S02]  /*2360*/  FSEL R28, R28, -INF , !P3 ;  /* 0xff8000001c1c7808 */ /* 0x000fe40005800000 */
[----:B------:R-:W-:Y:S02]  /*2370*/  ISETP.GT.AND P4, PT, R4, 0x9, !P6 ;  /* 0x000000090400780c */ /* 0x000fe40007784270 */
[----:B------:R-:W-:Y:S02]  /*2380*/  @P5 LOP3.LUT R16, R16, 0x8, RZ, 0xfc, !PT ;  /* 0x0000000810105812 */ /* 0x000fe400078efcff */
[----:B------:R-:W-:Y:S02]  /*2390*/  ISETP.GT.AND P3, PT, R4, 0x10, !P5 ;  /* 0x000000100400780c */ /* 0x000fe40006f64270 */
[----:B------:R-:W-:Y:S02]  /*23a0*/  ISETP.GE.AND P5, PT, R20, 0x12, PT ;  /* 0x000000121400780c */ /* 0x000fe40003fa6270 */
[----:B------:R-:W-:-:S02]  /*23b0*/  ISETP.LT.OR P4, PT, R0, 0xa, P4 ;  /* 0x0000000a0000780c */ /* 0x000fc40002781670 */
[----:B------:R-:W-:Y:S02]  /*23c0*/  ISETP.LT.OR P3, PT, R0, 0x11, P3 ;  /* 0x000000110000780c */ /* 0x000fe40001f61670 */
[----:B------:R-:W-:Y:S02]  /*23d0*/  FSEL R29, R29, -INF , !P4 ;  /* 0xff8000001d1d7808 */ /* 0x000fe40006000000 */
[----:B------:R-:W-:Y:S02]  /*23e0*/  ISETP.GE.AND P4, PT, R20, 0x19, PT ;  /* 0x000000191400780c */ /* 0x000fe40003f86270 */
[----:B------:R-:W-:Y:S02]  /*23f0*/  LOP3.LUT R16, R16, 0xffffffef, RZ, 0xc0, !PT ;  /* 0xffffffef10107812 */ /* 0x000fe400078ec0ff */
[----:B------:R-:W-:Y:S02]  /*2400*/  FSEL R32, R32, -INF , !P3 ;  /* 0xff80000020207808 */ /* 0x000fe40005800000 */
[----:B------:R-:W-:-:S02]  /*2410*/  ISETP.GT.AND P3, PT, R4, 0x11, !P5 ;  /* 0x000000110400780c */ /* 0x000fc40006f64270 */
[----:B------:R-:W-:Y:S02]  /*2420*/  @P5 LOP3.LUT R16, R16, 0x10, RZ, 0xfc, !PT ;  /* 0x0000001010105812 */ /* 0x000fe400078efcff */
[----:B------:R-:W-:Y:S02]  /*2430*/  ISETP.LT.OR P3, PT, R0, 0x12, P3 ;  /* 0x000000120000780c */ /* 0x000fe40001f61670 */
[----:B------:R-:W-:Y:S02]  /*2440*/  LOP3.LUT R16, R16, 0xfdffffff, RZ, 0xc0, !PT ;  /* 0xfdffffff10107812 */ /* 0x000fe400078ec0ff */
[----:B------:R-:W-:Y:S02]  /*2450*/  FSEL R33, R33, -INF , !P3 ;  /* 0xff80000021217808 */ /* 0x000fe40005800000 */
[----:B------:R-:W-:Y:S02]  /*2460*/  @P4 LOP3.LUT R16, R16, 0x2000000, RZ, 0xfc, !PT ;  /* 0x0200000010104812 */ /* 0x000fe400078efcff */
[----:B------:R-:W-:-:S02]  /*2470*/  ISETP.GT.AND P3, PT, R4, 0x18, !P4 ;  /* 0x000000180400780c */ /* 0x000fc40006764270 */
[----:B------:R-:W-:Y:S02]  /*2480*/  ISETP.GE.AND P4, PT, R20, 0x1a, PT ;  /* 0x0000001a1400780c */ /* 0x000fe40003f86270 */
[----:B------:R-:W-:Y:S02]  /*2490*/  ISETP.LT.OR P3, PT, R0, 0x19, P3 ;  /* 0x000000190000780c */ /* 0x000fe40001f61670 */
[----:B------:R-:W-:Y:S02]  /*24a0*/  LOP3.LUT R16, R16, 0xfeffffff, RZ, 0xc0, !PT ;  /* 0xfeffffff10107812 */ /* 0x000fe400078ec0ff */
[----:B------:R-:W-:Y:S02]  /*24b0*/  FSEL R36, R36, -INF , !P3 ;  /* 0xff80000024247808 */ /* 0x000fe40005800000 */
[----:B------:R-:W-:-:S04]  /*24c0*/  ISETP.GT.AND P3, PT, R4, 0x19, !P4 ;  /* 0x000000190400780c */ /* 0x000fc80006764270 */
[----:B------:R-:W-:Y:S02]  /*24d0*/  ISETP.LT.OR P3, PT, R0, 0x1a, P3 ;  /* 0x0000001a0000780c */ /* 0x000fe40001f61670 */
[----:B------:R-:W-:Y:S02]  /*24e0*/  @P4 LOP3.LUT R16, R16, 0x1000000, RZ, 0xfc, !PT ;  /* 0x0100000010104812 */ /* 0x000fe400078efcff */
[----:B------:R-:W-:Y:S02]  /*24f0*/  ISETP.GE.AND P4, PT, R20, 0x21, PT ;  /* 0x000000211400780c */ /* 0x000fe40003f86270 */
[----:B------:R-:W-:Y:S02]  /*2500*/  LOP3.LUT R16, R16, 0xff7fffff, RZ, 0xc0, !PT ;  /* 0xff7fffff10107812 */ /* 0x000fe400078ec0ff */
[----:B------:R-:W-:Y:S02]  /*2510*/  FSEL R37, R37, -INF , !P3 ;  /* 0xff80000025257808 */ /* 0x000fe40005800000 */
[----:B------:R-:W-:-:S04]  /*2520*/  ISETP.GT.AND P3, PT, R4, 0x20, !P4 ;  /* 0x000000200400780c */ /* 0x000fc80006764270 */
[----:B------:R-:W-:-:S03]  /*2530*/  ISETP.LT.OR P3, PT, R0, 0x21, P3 ;  /* 0x000000210000780c */ /* 0x000fc60001f61670 */
        /* <DEDUP_REMOVED lines=104> */
[----:B------:R-:W-:Y:S02]  /*2bc0*/  FSEL R73, R73, -INF , !P3 ;  /* 0xff80000049497808 */ /* 0x000fe40005800000 */
[----:B------:R-:W-:Y:S02]  /*2bd0*/  LOP3.LUT R16, R16, 0xfbffffff, RZ, 0xc0, !PT ;  /* 0xfbffffff10107812 */ /* 0x000fe400078ec0ff */
[----:B------:R-:W-:-:S04]  /*2be0*/  ISETP.GT.AND P3, PT, R4, 0x68, !P4 ;  /* 0x000000680400780c */ /* 0x000fc80006764270 */
[----:B------:R-:W-:-:S03]  /*2bf0*/  ISETP.LT.OR P3, PT, R0, 0x69, P3 ;  /* 0x000000690000780c */ /* 0x000fc60001f61670 */
[----:B------:R-:W-:Y:S02]  /*2c00*/  @P4 LOP3.LUT R16, R16, 0x4000000, RZ, 0xfc, !PT ;  /* 0x0400000010104812 */ /* 0x000fe400078efcff */
[----:B------:R-:W-:Y:S02]  /*2c10*/  ISETP.GE.AND P4, PT, R20, 0x6a, PT ;  /* 0x0000006a1400780c */ /* 0x000fe40003f86270 */
[----:B------:R-:W-:Y:S02]  /*2c20*/  FSEL R76, R76, -INF , !P3 ;  /* 0xff8000004c4c7808 */ /* 0x000fe40005800000 */
[----:B------:R-:W-:Y:S02]  /*2c30*/  ISETP.GT.AND P3, PT, R4, 0x69, !P4 ;  /* 0x000000690400780c */ /* 0x000fe40006764270 */
[----:B------:R-:W-:Y:S02]  /*2c40*/  LOP3.LUT R16, R16, 0xffffffdf, RZ, 0xc0, !PT ;  /* 0xffffffdf10107812 */ /* 0x000fe400078ec0ff */
[----:B------:R-:W-:-:S04]  /*2c50*/  ISETP.LT.OR P3, PT, R0, 0x6a, P3 ;  /* 0x0000006a0000780c */ /* 0x000fc80001f61670 */
[----:B------:R-:W-:Y:S02]  /*2c60*/  FSEL R77, R77, -INF , !P3 ;  /* 0xff8000004d4d7808 */ /* 0x000fe40005800000 */
[----:B------:R-:W-:Y:S02]  /*2c70*/  ISETP.GE.AND P3, PT, R20, 0x71, PT ;  /* 0x000000711400780c */ /* 0x000fe40003f66270 */
[----:B------:R-:W-:Y:S02]  /*2c80*/  @P4 LOP3.LUT R16, R16, 0x20, RZ, 0xfc, !PT ;  /* 0x0000002010104812 */ /* 0x000fe400078efcff */
[----:B------:R-:W-:Y:S02]  /*2c90*/  ISETP.GT.AND P4, PT, R4, 0x70, !P3 ;  /* 0x000000700400780c */ /* 0x000fe40005f84270 */
[----:B------:R-:W-:Y:S02]  /*2ca0*/  LOP3.LUT R16, R16, 0xfffffffd, RZ, 0xc0, !PT ;  /* 0xfffffffd10107812 */ /* 0x000fe400078ec0ff */
[----:B------:R-:W-:-:S04]  /*2cb0*/  ISETP.LT.OR P4, PT, R0, 0x71, P4 ;  /* 0x000000710000780c */ /* 0x000fc80002781670 */
[----:B------:R-:W-:Y:S02]  /*2cc0*/  FSEL R80, R80, -INF , !P4 ;  /* 0xff80000050507808 */ /* 0x000fe40006000000 */
[----:B------:R-:W-:-:S04]  /*2cd0*/  ISETP.GE.AND P4, PT, R20, 0x72, PT ;  /* 0x000000721400780c */ /* 0x000fc80003f86270 */
[----:B------:R-:W-:-:S04]  /*2ce0*/  ISETP.GT.AND P5, PT, R4, 0x71, !P4 ;  /* 0x000000710400780c */ /* 0x000fc800067a4270 */
[----:B------:R-:W-:-:S04]  /*2cf0*/  ISETP.LT.OR P5, PT, R0, 0x72, P5 ;  /* 0x000000720000780c */ /* 0x000fc80002fa1670 */
[----:B------:R-:W-:Y:S02]  /*2d00*/  FSEL R81, R81, -INF , !P5 ;  /* 0xff80000051517808 */ /* 0x000fe40006800000 */
[----:B------:R-:W-:-:S04]  /*2d10*/  ISETP.GE.AND P5, PT, R20, 0x79, PT ;  /* 0x000000791400780c */ /* 0x000fc80003fa6270 */
[----:B------:R-:W-:-:S04]  /*2d20*/  ISETP.GT.AND P6, PT, R4, 0x78, !P5 ;  /* 0x000000780400780c */ /* 0x000fc80006fc4270 */
[----:B------:R-:W-:-:S04]  /*2d30*/  ISETP.LT.OR P6, PT, R0, 0x79, P6 ;  /* 0x000000790000780c */ /* 0x000fc800037c1670 */
[----:B------:R-:W-:Y:S02]  /*2d40*/  FSEL R84, R84, -INF , !P6 ;  /* 0xff80000054547808 */ /* 0x000fe40007000000 */
[----:B------:R-:W-:-:S13]  /*2d50*/  ISETP.GE.AND P6, PT, R20, 0x1, PT ;  /* 0x000000011400780c */ /* 0x000fda0003fc6270 */
[----:B------:R-:W-:Y:S02]  /*2d60*/  @P6 LOP3.LUT R16, R16, 0x2, RZ, 0xfc, !PT ;  /* 0x0000000210106812 */ /* 0x000fe400078efcff */
[----:B------:R-:W-:Y:S02]  /*2d70*/  ISETP.GT.AND P6, PT, R4, RZ, !P6 ;  /* 0x000000ff0400720c */ /* 0x000fe400077c4270 */
[----:B------:R-:W-:Y:S02]  /*2d80*/  LOP3.LUT R16, R16, 0xfffffffe, RZ, 0xc0, !PT ;  /* 0xfffffffe10107812 */ /* 0x000fe400078ec0ff */
[----:B------:R-:W-:-:S04]  /*2d90*/  ISETP.LT.OR P6, PT, R0, 0x1, P6 ;  /* 0x000000010000780c */ /* 0x000fc800037c1670 */
[----:B------:R-:W-:Y:S02]  /*2da0*/  FSEL R13, R24, -INF , !P6 ;  /* 0xff800000180d7808 */ /* 0x000fe40007000000 */
[----:B------:R-:W-:-:S13]  /*2db0*/  ISETP.GE.AND P6, PT, R20, 0x7a, PT ;  /* 0x0000007a1400780c */ /* 0x000fda0003fc6270 */
[----:B------:R-:W-:Y:S02]  /*2dc0*/  @P6 LOP3.LUT R16, R16, 0x1, RZ, 0xfc, !PT ;  /* 0x0000000110106812 */ /* 0x000fe400078efcff */
[----:B------:R-:W-:-:S04]  /*2dd0*/  ISETP.GT.AND P6, PT, R4, 0x79, !P6 ;  /* 0x000000790400780c */ /* 0x000fc800077c4270 */
[----:B------:R-:W-:Y:S02]  /*2de0*/  ISETP.LT.OR P6, PT, R0, 0x7a, P6 ;  /* 0x0000007a0000780c */ /* 0x000fe400037c1670 */
[----:B------:R-:W0:Y:S02]  /*2df0*/  SHFL.IDX PT, R0, R6, 0x1, 0x1c1f ;  /* 0x003c1f0006007f89 */ /* 0x000e2400000e0000 */
[----:B------:R-:W-:Y:S02]  /*2e00*/  FSEL R85, R85, -INF , !P6 ;  /* 0xff80000055557808 */ /* 0x000fe40007000000 */
[----:B------:R-:W-:Y:S02]  /*2e10*/  PLOP3.LUT P6, PT, PT, PT, UP0, 0x40, 0x0 ;  /* 0x000000000000781c */ /* 0x000fe40003fce808 */
[----:B0-----:R-:W-:Y:S01]  /*2e20*/  VIADDMNMX R4, R0, R22, R15, PT ;  /* 0x0000001600047246 */ /* 0x001fe2000380010f */
[----:B------:R-:W-:-:S10]  /*2e30*/  IMAD.IADD R5, R21, 0x1, R0 ;  /* 0x0000000115057824 */ /* 0x000fd400078e0200 */
[----:B------:R-:W-:Y:S05]  /*2e40*/  @P6 BRA `(.L_x_861) ;  /* 0x0000000000646947 */ /* 0x000fea0003800000 */
        /* <DEDUP_REMOVED lines=14> */
.L_x_863:
[----:B------:R-:W-:Y:S02]  /*2f30*/  ULDC UR4, c[0x0][0x9e4] ;  /* 0x0002790000047ab9 */ /* 0x000fe40000000800 */
[----:B------:R-:W-:-:S05]  /*2f40*/  IMAD.U32 R21, RZ, RZ, UR4 ;  /* 0x00000004ff157e24 */ /* 0x000fca000f8e00ff */
[----:B------:R-:W-:-:S13]  /*2f50*/  ISETP.NE.AND P6, PT, R21, 0x1, PT ;  /* 0x000000011500780c */ /* 0x000fda0003fc5270 */
[----:B------:R-:W0:Y:S02]  /*2f60*/  @P6 LDC.64 R22, c[0x0][0x9e8] ;  /* 0x00027a00ff166b82 */ /* 0x000e240000000a00 */
[----:B0-----:R-:W-:-:S05]  /*2f70*/  @P6 IMAD.HI.U32 R0, R15, R22, RZ ;  /* 0x000000160f006227 */ /* 0x001fca00078e00ff */
[----:B------:R-:W-:-:S07]  /*2f80*/  @P6 SHF.R.U32.HI R15, RZ, R23, R0 ;  /* 0x00000017ff0f6219 */ /* 0x000fce0000011600 */
.L_x_864:
[----:B------:R-:W-:Y:S05]  /*2f90*/  BSYNC B0 ;  /* 0x0000000000007941 */ /* 0x000fea0003800000 */
.L_x_862:
[----:B------:R-:W-:-:S04]  /*2fa0*/  IMAD R0, R15, R21, -R14 ;  /* 0x000000150f007224 */ /* 0x000fc800078e0a0e */
[----:B------:R-:W-:-:S05]  /*2fb0*/  IMAD R0, R9, -0x2, R0 ;  /* 0xfffffffe09007824 */ /* 0x000fca00078e0200 */
[----:B------:R-:W-:Y:S02]  /*2fc0*/  VIADDMNMX R4, R0, R21, R4, PT ;  /* 0x0000001500047246 */ /* 0x000fe40003800104 */
[----:B------:R-:W-:-:S07]  /*2fd0*/  VIMNMX R5, R5, R0, !PT ;  /* 0x0000000005057248 */ /* 0x000fce0007fe0100 */
.L_x_861:
[----:B------:R-:W-:Y:S01]  /*2fe0*/  ISETP.GT.AND P1, PT, R5, 0x1, !P1 ;  /* 0x000000010500780c */ /* 0x000fe20004f24270 */
[----:B------:R-:W-:Y:S01]  /*2ff0*/  ULDC UR11, c[0x0][0x988] ;  /* 0x00026200000b7ab9 */ /* 0x000fe20000000800 */
[----:B------:R-:W-:Y:S01]  /*3000*/  LOP3.LUT P6, RZ, R16, 0x4, RZ, 0xc0, !PT ;  /* 0x0000000410ff7812 */ /* 0x000fe200078cc0ff */
[----:B------:R-:W-:Y:S01]  /*3010*/  UISETP.NE.AND UP0, UPT, UR39, URZ, UPT ;  /* 0x0000003f2700728c */ /* 0x000fe2000bf05270 */
[----:B------:R-:W-:Y:S02]  /*3020*/  ISETP.LT.OR P1, PT, R4, 0x2, P1 ;  /* 0x000000020400780c */ /* 0x000fe40000f21670 */
[----:B------:R-:W-:Y:S02]  /*3030*/  FMNMX.FTZ R15, R13, R25, !PT ;  /* 0x000000190d0f7209 */ /* 0x000fe40007810000 */
[----:B------:R-:W-:Y:S02]  /*3040*/  FSEL R27, R27, -INF , !P1 ;  /* 0xff8000001b1b7808 */ /* 0x000fe40004800000 */
[----:B------:R-:W-:-:S02]  /*3050*/  ISETP.GT.AND P1, PT, R5, 0x9, !P6 ;  /* 0x000000090500780c */ /* 0x000fc40007724270 */
[----:B------:R-:W-:Y:S02]  /*3060*/  FMNMX.FTZ R0, R28, R15, !PT ;  /* 0x0000000f1c007209 */ /* 0x000fe40007810000 */
[----:B------:R-:W-:Y:S02]  /*3070*/  ISETP.LT.OR P1, PT, R4, 0xa, P1 ;  /* 0x0000000a0400780c */ /* 0x000fe40000f21670 */
[----:B------:R-:W-:Y:S02]  /*3080*/  FMNMX.FTZ R15, R29, R0, !PT ;  /* 0x000000001d0f7209 */ /* 0x000fe40007810000 */
[----:B------:R-:W-:Y:S02]  /*3090*/  FSEL R31, R31, -INF , !P1 ;  /* 0xff8000001f1f7808 */ /* 0x000fe40004800000 */
[----:B------:R-:W-:Y:S02]  /*30a0*/  LOP3.LUT P1, RZ, R16, 0x8, RZ, 0xc0, !PT ;  /* 0x0000000810ff7812 */ /* 0x000fe4000782c0ff */
[----:B------:R-:W-:-:S02]  /*30b0*/  FMNMX.FTZ R0, R32, R15, !PT ;  /* 0x0000000f20007209 */ /* 0x000fc40007810000 */
[----:B------:R-:W-:Y:S02]  /*30c0*/  ISETP.GT.AND P1, PT, R5, 0x10, !P1 ;  /* 0x000000100500780c */ /* 0x000fe40004f24270 */
[----:B------:R-:W-:Y:S02]  /*30d0*/  FMNMX.FTZ R15, R33, R0, !PT ;  /* 0x00000000210f7209 */ /* 0x000fe40007810000 */
[----:B------:R-:W-:Y:S02]  /*30e0*/  ISETP.LT.OR P1, PT, R4, 0x11, P1 ;  /* 0x000000110400780c */ /* 0x000fe40000f21670 */
[----:B------:R-:W-:Y:S02]  /*30f0*/  ISETP.GT.AND P2, PT, R5, 0x8, !P2 ;  /* 0x000000080500780c */ /* 0x000fe40005744270 */
[----:B------:R-:W-:Y:S02]  /*3100*/  FSEL R34, R34, -INF , !P1 ;  /* 0xff80000022227808 */ /* 0x000fe40004800000 */
[----:B------:R-:W-:-:S02]  /*3110*/  LOP3.LUT P1, RZ, R16, 0x10, RZ, 0xc0, !PT ;  /* 0x0000001010ff7812 */ /* 0x000fc4000782c0ff */
[----:B------:R-:W-:Y:S02]  /*3120*/  FMNMX.FTZ R0, R36, R15, !PT ;  /* 0x0000000f24007209 */ /* 0x000fe40007810000 */
[----:B------:R-:W-:Y:S02]  /*3130*/  ISETP.GT.AND P1, PT, R5, 0x11, !P1 ;  /* 0x000000110500780c */ /* 0x000fe40004f24270 */
[C---:B------:R-:W-:Y:S02]  /*3140*/  ISETP.LT.OR P2, PT, R4.reuse, 0x9, P2 ;  /* 0x000000090400780c */ /* 0x040fe40001741670 */
[----:B------:R-:W-:Y:S02]  /*3150*/  ISETP.LT.OR P1, PT, R4, 0x12, P1 ;  /* 0x000000120400780c */ /* 0x000fe40000f21670 */
[----:B------:R-:W-:Y:S02]  /*3160*/  FMNMX.FTZ R15, R37, R0, !PT ;  /* 0x00000000250f7209 */ /* 0x000fe40007810000 */
[----:B------:R-:W-:-:S02]  /*3170*/  FSEL R35, R35, -INF , !P1 ;  /* 0xff80000023237808 */ /* 0x000fc40004800000 */
[----:B------:R-:W-:Y:S02]  /*3180*/  LOP3.LUT P1, RZ, R16, 0x2000000, RZ, 0xc0, !PT ;  /* 0x0200000010ff7812 */ /* 0x000fe4000782c0ff */
[----:B------:R-:W-:Y:S02]  /*3190*/  FSEL R30, R30, -INF , !P2 ;  /* 0xff8000001e1e7808 */ /* 0x000fe40005000000 */
[----:B------:R-:W-:Y:S02]  /*31a0*/  ISETP.GT.AND P1, PT, R5, 0x18, !P1 ;  /* 0x000000180500780c */ /* 0x000fe40004f24270 */
[----:B------:R-:W-:Y:S02]  /*31b0*/  LOP3.LUT P2, RZ, R16, 0x40000, RZ, 0xc0, !PT ;  /* 0x0004000010ff7812 */ /* 0x000fe4000784c0ff */
[----:B------:R-:W-:Y:S02]  /*31c0*/  ISETP.LT.OR P1, PT, R4, 0x19, P1 ;  /* 0x000000190400780c */ /* 0x000fe40000f21670 */
[----:B------:R-:W-:-:S02]  /*31d0*/  FMNMX.FTZ R0, R40, R15, !PT ;  /* 0x0000000f28007209 */ /* 0x000fc40007810000 */
[----:B------:R-:W-:Y:S02]  /*31e0*/  FSEL R38, R38, -INF , !P1 ;  /* 0xff80000026267808 */ /* 0x000fe40004800000 */
[C---:B------:R-:W-:Y:S02]  /*31f0*/  LOP3.LUT P1, RZ, R16.reuse, 0x1000000, RZ, 0xc0, !PT ;  /* 0x0100000010ff7812 */ /* 0x040fe4000782c0ff */
[----:B------:R-:W-:Y:S02]  /*3200*/  FMNMX.FTZ R15, R41, R0, !PT ;  /* 0x00000000290f7209 */ /* 0x000fe40007810000 */
[----:B------:R-:W-:Y:S02]  /*3210*/  ISETP.GT.AND P1, PT, R5, 0x19, !P1 ;  /* 0x000000190500780c */ /* 0x000fe40004f24270 */
[----:B------:R-:W-:Y:S02]  /*3220*/  LOP3.LUT P6, RZ, R16, 0x20000, RZ, 0xc0, !PT ;  /* 0x0002000010ff7812 */ /* 0x000fe400078cc0ff */
[----:B------:R-:W-:-:S02]  /*3230*/  ISETP.LT.OR P1, PT, R4, 0x1a, P1 ;  /* 0x0000001a0400780c */ /* 0x000fc40000f21670 */
[----:B------:R-:W-:Y:S02]  /*3240*/  FMNMX.FTZ R0, R44, R15, !PT ;  /* 0x0000000f2c007209 */ /* 0x000fe40007810000 */
[----:B------:R-:W-:Y:S02]  /*3250*/  FSEL R39, R39, -INF , !P1 ;  /* 0xff80000027277808 */ /* 0x000fe40004800000 */
[----:B------:R-:W-:Y:S02]  /*3260*/  LOP3.LUT P1, RZ, R16, 0x800000, RZ, 0xc0, !PT ;  /* 0x0080000010ff7812 */ /* 0x000fe4000782c0ff */
[----:B------:R-:W-:Y:S02]  /*3270*/  FMNMX.FTZ R15, R45, R0, !PT ;  /* 0x000000002d0f7209 */ /* 0x000fe40007810000 */
[----:B------:R-:W-:Y:S02]  /*3280*/  ISETP.GT.AND P1, PT, R5, 0x20, !P1 ;  /* 0x000000200500780c */ /* 0x000fe40004f24270 */
[----:B------:R-:W-:-:S02]  /*3290*/  FMNMX.FTZ R0, R48, R15, !PT ;  /* 0x0000000f30007209 */ /* 0x000fc40007810000 */
[----:B------:R-:W-:Y:S02]  /*32a0*/  ISETP.LT.OR P1, PT, R4, 0x21, P1 ;  /* 0x000000210400780c */ /* 0x000fe40000f21670 */
[----:B------:R-:W-:Y:S02]  /*32b0*/  FMNMX.FTZ R15, R49, R0, !PT ;  /* 0x00000000310f7209 */ /* 0x000fe40007810000 */
[----:B------:R-:W-:Y:S02]  /*32c0*/  FSEL R42, R42, -INF , !P1 ;  /* 0xff8000002a2a7808 */ /* 0x000fe40004800000 */
[----:B------:R-:W-:Y:S02]  /*32d0*/  LOP3.LUT P1, RZ, R16, 0x400000, RZ, 0xc0, !PT ;  /* 0x0040000010ff7812 */ /* 0x000fe4000782c0ff */
[----:B------:R-:W-:Y:S02]  /*32e0*/  FMNMX.FTZ R0, R52, R15, !PT ;  /* 0x0000000f34007209 */ /* 0x000fe40007810000 */
        /* <DEDUP_REMOVED lines=10> */
[----:B------:R-:W-:Y:S02]  /*3390*/  FMNMX.FTZ R15, R61, R0, !PT ;  /* 0x000000003d0f7209 */ /* 0x000fe40007810000 */
[----:B------:R-:W-:Y:S02]  /*33a0*/  FSEL R46, R46, -INF , !P1 ;  /* 0xff8000002e2e7808 */ /* 0x000fe40004800000 */
[----:B------:R-:W-:-:S02]  /*33b0*/  LOP3.LUT P1, RZ, R16, 0x100000, RZ, 0xc0, !PT ;  /* 0x0010000010ff7812 */ /* 0x000fc4000782c0ff */
[----:B------:R-:W-:Y:S02]  /*33c0*/  FMNMX.FTZ R0, R64, R15, !PT ;  /* 0x0000000f40007209 */ /* 0x000fe40007810000 */
[----:B------:R-:W-:Y:S02]  /*33d0*/  ISETP.GT.AND P1, PT, R5, 0x29, !P1 ;  /* 0x000000290500780c */ /* 0x000fe40004f24270 */
[----:B------:R-:W-:Y:S02]  /*33e0*/  FMNMX.FTZ R15, R65, R0, !PT ;  /* 0x00000000410f7209 */ /* 0x000fe40007810000 */
[----:B------:R-:W-:Y:S02]  /*33f0*/  ISETP.LT.OR P1, PT, R4, 0x2a, P1 ;  /* 0x0000002a0400780c */ /* 0x000fe40000f21670 */
[----:B------:R-:W-:Y:S02]  /*3400*/  FMNMX.FTZ R0, R68, R15, !PT ;  /* 0x0000000f44007209 */ /* 0x000fe40007810000 */
[----:B------:R-:W-:-:S02]  /*3410*/  FSEL R47, R47, -INF , !P1 ;  /* 0xff8000002f2f7808 */ /* 0x000fc40004800000 */
[----:B------:R-:W-:Y:S02]  /*3420*/  LOP3.LUT P1, RZ, R16, 0x80000, RZ, 0xc0, !PT ;  /* 0x0008000010ff7812 */ /* 0x000fe4000782c0ff */
[----:B------:R-:W-:Y:S02]  /*3430*/  FMNMX.FTZ R15, R69, R0, !PT ;  /* 0x00000000450f7209 */ /* 0x000fe40007810000 */
[----:B------:R-:W-:Y:S02]  /*3440*/  ISETP.GT.AND P1, PT, R5, 0x30, !P1 ;  /* 0x000000300500780c */ /* 0x000fe40004f24270 */
[----:B------:R-:W-:Y:S02]  /*3450*/  FMNMX.FTZ R0, R72, R15, !PT ;  /* 0x0000000f48007209 */ /* 0x000fe40007810000 */
[----:B------:R-:W-:Y:S02]  /*3460*/  ISETP.LT.OR P1, PT, R4, 0x31, P1 ;  /* 0x000000310400780c */ /* 0x000fe40000f21670 */
[----:B------:R-:W-:-:S02]  /*3470*/  FMNMX.FTZ R15, R73, R0, !PT ;  /* 0x00000000490f7209 */ /* 0x000fc40007810000 */
[----:B------:R-:W-:Y:S02]  /*3480*/  FSEL R50, R50, -INF , !P1 ;  /* 0xff80000032327808 */ /* 0x000fe40004800000 */
[----:B------:R-:W-:Y:S02]  /*3490*/  ISETP.GT.AND P1, PT, R5, 0x31, !P2 ;  /* 0x000000310500780c */ /* 0x000fe40005724270 */
[----:B------:R-:W-:Y:S02]  /*34a0*/  FMNMX.FTZ R0, R76, R15, !PT ;  /* 0x0000000f4c007209 */ /* 0x000fe40007810000 */
[----:B------:R-:W-:Y:S02]  /*34b0*/  ISETP.LT.OR P1, PT, R4, 0x32, P1 ;  /* 0x000000320400780c */ /* 0x000fe40000f21670 */
[----:B------:R-:W-:Y:S02]  /*34c0*/  FMNMX.FTZ R15, R77, R0, !PT ;  /* 0x000000004d0f7209 */ /* 0x000fe40007810000 */
[----:B------:R-:W-:-:S02]  /*34d0*/  FSEL R51, R51, -INF , !P1 ;  /* 0xff80000033337808 */ /* 0x000fc40004800000 */
        /* <DEDUP_REMOVED lines=10> */
[----:B------:R-:W-:Y:S01]  /*3580*/  LOP3.LUT P2, RZ, R16, 0x80, RZ, 0xc0, !PT ;  /* 0x0000008010ff7812 */ /* 0x000fe2000784c0ff */
[----:B------:R-:W0:Y:S01]  /*3590*/  SHFL.BFLY PT, R15, R6, 0x2, 0x1f ;  /* 0x0c401f00060f7f89 */ /* 0x000e2200000e0000 */
[----:B------:R-:W-:-:S02]  /*35a0*/  FSEL R55, R55, -INF , !P1 ;  /* 0xff80000037377808 */ /* 0x000fc40004800000 */
[C---:B------:R-:W-:Y:S02]  /*35b0*/  LOP3.LUT P1, RZ, R16.reuse, 0x8000, RZ, 0xc0, !PT ;  /* 0x0000800010ff7812 */ /* 0x040fe4000782c0ff */
[----:B------:R-:W-:Y:S02]  /*35c0*/  LOP3.LUT P6, RZ, R16, 0x40, RZ, 0xc0, !PT ;  /* 0x0000004010ff7812 */ /* 0x000fe400078cc0ff */
[C---:B------:R-:W-:Y:S02]  /*35d0*/  ISETP.GT.AND P1, PT, R5.reuse, 0x40, !P1 ;  /* 0x000000400500780c */ /* 0x040fe40004f24270 */
[C---:B------:R-:W-:Y:S02]  /*35e0*/  ISETP.GT.AND P3, PT, R5.reuse, 0x70, !P3 ;  /* 0x000000700500780c */ /* 0x040fe40005f64270 */
[----:B------:R-:W-:Y:S02]  /*35f0*/  ISETP.LT.OR P1, PT, R4, 0x41, P1 ;  /* 0x000000410400780c */ /* 0x000fe40000f21670 */
[----:B------:R-:W-:-:S02]  /*3600*/  ISETP.GT.AND P4, PT, R5, 0x71, !P4 ;  /* 0x000000710500780c */ /* 0x000fc40006784270 */
[----:B------:R-:W-:Y:S02]  /*3610*/  FSEL R58, R58, -INF , !P1 ;  /* 0xff8000003a3a7808 */ /* 0x000fe40004800000 */
[----:B------:R-:W-:Y:S02]  /*3620*/  LOP3.LUT P1, RZ, R16, 0x4000, RZ, 0xc0, !PT ;  /* 0x0000400010ff7812 */ /* 0x000fe4000782c0ff */
[C---:B------:R-:W-:Y:S02]  /*3630*/  ISETP.LT.OR P3, PT, R4.reuse, 0x71, P3 ;  /* 0x000000710400780c */ /* 0x040fe40001f61670 */
[C---:B------:R-:W-:Y:S02]  /*3640*/  ISETP.GT.AND P1, PT, R5.reuse, 0x41, !P1 ;  /* 0x000000410500780c */ /* 0x040fe40004f24270 */
[----:B------:R-:W-:Y:S02]  /*3650*/  ISETP.GT.AND P5, PT, R5, 0x78, !P5 ;  /* 0x000000780500780c */ /* 0x000fe40006fa4270 */
[----:B------:R-:W-:-:S02]  /*3660*/  ISETP.LT.OR P1, PT, R4, 0x42, P1 ;  /* 0x000000420400780c */ /* 0x000fc40000f21670 */
[----:B0-----:R-:W-:Y:S02]  /*3670*/  FMNMX.FTZ R15, R6, R15, !PT ;  /* 0x0000000f060f7209 */ /* 0x001fe40007810000 */
[----:B------:R-:W-:Y:S02]  /*3680*/  FSEL R59, R59, -INF , !P1 ;  /* 0xff8000003b3b7808 */ /* 0x000fe40004800000 */
[----:B------:R-:W-:Y:S01]  /*3690*/  LOP3.LUT P1, RZ, R16, 0x2000, RZ, 0xc0, !PT ;  /* 0x0000200010ff7812 */ /* 0x000fe2000782c0ff */
[----:B------:R-:W0:Y:S01]  /*36a0*/  SHFL.BFLY PT, R0, R15, 0x1, 0x1f ;  /* 0x0c201f000f007f89 */ /* 0x000e2200000e0000 */
[----:B------:R-:W-:Y:S02]  /*36b0*/  ISETP.LT.OR P4, PT, R4, 0x72, P4 ;  /* 0x000000720400780c */ /* 0x000fe40002781670 */
[----:B------:R-:W-:Y:S02]  /*36c0*/  ISETP.GT.AND P1, PT, R5, 0x48, !P1 ;  /* 0x000000480500780c */ /* 0x000fe40004f24270 */
[----:B------:R-:W-:-:S02]  /*36d0*/  FSEL R82, R82, -INF , !P3 ;  /* 0xff80000052527808 */ /* 0x000fc40005800000 */
[C---:B------:R-:W-:Y:S02]  /*36e0*/  ISETP.LT.OR P1, PT, R4.reuse, 0x49, P1 ;  /* 0x000000490400780c */ /* 0x040fe40000f21670 */
[----:B------:R-:W-:Y:S02]  /*36f0*/  ISETP.LT.OR P5, PT, R4, 0x79, P5 ;  /* 0x000000790400780c */ /* 0x000fe40002fa1670 */
[----:B------:R-:W-:Y:S02]  /*3700*/  FSEL R62, R62, -INF , !P1 ;  /* 0xff8000003e3e7808 */ /* 0x000fe40004800000 */
[----:B------:R-:W-:Y:S02]  /*3710*/  LOP3.LUT P1, RZ, R16, 0x1000, RZ, 0xc0, !PT ;  /* 0x0000100010ff7812 */ /* 0x000fe4000782c0ff */
[----:B------:R-:W-:Y:S02]  /*3720*/  FSEL R83, R83, -INF , !P4 ;  /* 0xff80000053537808 */ /* 0x000fe40006000000 */
[----:B------:R-:W-:-:S02]  /*3730*/  ISETP.GT.AND P1, PT, R5, 0x49, !P1 ;  /* 0x000000490500780c */ /* 0x000fc40004f24270 */
[----:B------:R-:W-:Y:S02]  /*3740*/  FSEL R86, R86, -INF , !P5 ;  /* 0xff80000056567808 */ /* 0x000fe40006800000 */
[----:B------:R-:W-:Y:S02]  /*3750*/  ISETP.LT.OR P1, PT, R4, 0x4a, P1 ;  /* 0x0000004a0400780c */ /* 0x000fe40000f21670 */
[----:B------:R-:W-:Y:S02]  /*3760*/  LEA R2, R2, UR38, 0x1 ;  /* 0x0000002602027c11 */ /* 0x000fe4000f8e08ff */
[----:B------:R-:W-:Y:S02]  /*3770*/  FSEL R63, R63, -INF , !P1 ;  /* 0xff8000003f3f7808 */ /* 0x000fe40004800000 */
[----:B------:R-:W-:Y:S02]  /*3780*/  LOP3.LUT P1, RZ, R16, 0x800, RZ, 0xc0, !PT ;  /* 0x0000080010ff7812 */ /* 0x000fe4000782c0ff */
[----:B0-----:R-:W-:-:S02]  /*3790*/  FMNMX.FTZ R0, R15, R0, !PT ;  /* 0x000000000f007209 */ /* 0x001fc40007810000 */
[----:B------:R-:W-:Y:S02]  /*37a0*/  ISETP.GT.AND P1, PT, R5, 0x50, !P1 ;  /* 0x000000500500780c */ /* 0x000fe40004f24270 */
[----:B------:R-:W-:Y:S01]  /*37b0*/  R2UR UR10, R19 ;  /* 0x00000000130a72ca */ /* 0x000fe200000e0000 */
[----:B------:R-:W-:Y:S01]  /*37c0*/  FMUL.FTZ R14, R0, UR11 ;  /* 0x0000000b000e7c20 */ /* 0x000fe20008410000 */
[----:B------:R-:W-:Y:S02]  /*37d0*/  ISETP.LT.OR P1, PT, R4, 0x51, P1 ;  /* 0x000000510400780c */ /* 0x000fe40000f21670 */
[----:B------:R-:W-:Y:S02]  /*37e0*/  R2UR UR4, R143 ;  /* 0x000000008f0472ca */ /* 0x000fe400000e0000 */
[----:B------:R-:W-:Y:S02]  /*37f0*/  FSEL R66, R66, -INF , !P1 ;  /* 0xff80000042427808 */ /* 0x000fe40004800000 */
[----:B------:R-:W-:-:S04]  /*3800*/  LOP3.LUT P1, RZ, R16, 0x400, RZ, 0xc0, !PT ;  /* 0x0000040010ff7812 */ /* 0x000fc8000782c0ff */
[----:B------:R-:W-:-:S04]  /*3810*/  ISETP.GT.AND P1, PT, R5, 0x51, !P1 ;  /* 0x000000510500780c */ /* 0x000fc80004f24270 */
[----:B------:R-:W-:Y:S01]  /*3820*/  ISETP.LT.OR P1, PT, R4, 0x52, P1 ;  /* 0x000000520400780c */ /* 0x000fe20000f21670 */
[----:B------:R-:W-:-:S03]  /*3830*/  UISETP.NE.AND UP1, UPT, UR4, URZ, UPT ;  /* 0x0000003f0400728c */ /* 0x000fc6000bf25270 */
[----:B------:R-:W-:Y:S02]  /*3840*/  FSEL R67, R67, -INF , !P1 ;  /* 0xff80000043437808 */ /* 0x000fe40004800000 */
[----:B------:R-:W-:-:S04]  /*3850*/  LOP3.LUT P1, RZ, R16, 0x200, RZ, 0xc0, !PT ;  /* 0x0000020010ff7812 */ /* 0x000fc8000782c0ff */
[----:B------:R-:W-:Y:S02]  /*3860*/  ISETP.GT.AND P1, PT, R5, 0x58, !P1 ;  /* 0x000000580500780c */ /* 0x000fe40004f24270 */
[----:B------:R-:W-:Y:S01]  /*3870*/  @UP1 ULDC UR4, c[0x0][0x44c] ;  /* 0x0001130000041ab9 */ /* 0x000fe20000000800 */
[----:B------:R-:W-:Y:S01]  /*3880*/  @UP1 ULDC UR14, c[0x0][0x450] ;  /* 0x00011400000e1ab9 */ /* 0x000fe20000000800 */
[----:B------:R-:W-:Y:S01]  /*3890*/  ISETP.LT.OR P1, PT, R4, 0x59, P1 ;  /* 0x000000590400780c */ /* 0x000fe20000f21670 */
[----:B------:R-:W-:-:S03]  /*38a0*/  UIMAD.WIDE.U32 UR4, UR40, UR4, URZ ;  /* 0x00000004280472a5 */ /* 0x000fc6000f8e003f */
[----:B------:R-:W-:Y:S01]  /*38b0*/  FSEL R70, R70, -INF , !P1 ;  /* 0xff80000046467808 */ /* 0x000fe20004800000 */
[----:B------:R-:W-:Y:S01]  /*38c0*/  @UP1 USHF.R.U32.HI UR40, URZ, UR14, UR5 ;  /* 0x0000000e3f281299 */ /* 0x000fe20008011605 */
[----:B------:R-:W-:-:S03]  /*38d0*/  LOP3.LUT P1, RZ, R16, 0x100, RZ, 0xc0, !PT ;  /* 0x0000010010ff7812 */ /* 0x000fc6000782c0ff */
[----:B------:R-:W-:Y:S01]  /*38e0*/  UIADD3 UR40, UR10, UR40, URZ ;  /* 0x000000280a287290 */ /* 0x000fe2000fffe03f */
[----:B------:R-:W-:-:S03]  /*38f0*/  ISETP.GT.AND P1, PT, R5, 0x59, !P1 ;  /* 0x000000590500780c */ /* 0x000fc60004f24270 */
[----:B------:R-:W-:Y:S01]  /*3900*/  UIADD3 UR6, UR40, UR6, URZ ;  /* 0x0000000628067290 */ /* 0x000fe2000fffe03f */
[----:B------:R-:W-:-:S04]  /*3910*/  ISETP.LT.OR P1, PT, R4, 0x5a, P1 ;  /* 0x0000005a0400780c */ /* 0x000fc80000f21670 */
[----:B------:R-:W-:Y:S02]  /*3920*/  FSEL R71, R71, -INF , !P1 ;  /* 0xff80000047477808 */ /* 0x000fe40004800000 */
[C---:B------:R-:W-:Y:S02]  /*3930*/  ISETP.GT.AND P1, PT, R5.reuse, 0x60, !P2 ;  /* 0x000000600500780c */ /* 0x040fe40005724270 */
[----:B------:R-:W-:Y:S02]  /*3940*/  LOP3.LUT P2, RZ, R16, 0x20, RZ, 0xc0, !PT ;  /* 0x0000002010ff7812 */ /* 0x000fe4000784c0ff */
[----:B------:R-:W-:Y:S02]  /*3950*/  ISETP.LT.OR P1, PT, R4, 0x61, P1 ;  /* 0x000000610400780c */ /* 0x000fe40000f21670 */
[----:B------:R-:W-:Y:S02]  /*3960*/  ISETP.GT.AND P2, PT, R5, 0x69, !P2 ;  /* 0x000000690500780c */ /* 0x000fe40005744270 */
[----:B------:R-:W-:-:S02]  /*3970*/  FSEL R74, R74, -INF , !P1 ;  /* 0xff8000004a4a7808 */ /* 0x000fc40004800000 */
[----:B------:R-:W-:Y:S02]  /*3980*/  ISETP.GT.AND P1, PT, R5, 0x61, !P6 ;  /* 0x000000610500780c */ /* 0x000fe40007724270 */
[----:B------:R-:W-:Y:S02]  /*3990*/  LOP3.LUT P6, RZ, R16, 0x2, RZ, 0xc0, !PT ;  /* 0x0000000210ff7812 */ /* 0x000fe400078cc0ff */
[C---:B------:R-:W-:Y:S02]  /*39a0*/  ISETP.LT.OR P1, PT, R4.reuse, 0x62, P1 ;  /* 0x000000620400780c */ /* 0x040fe40000f21670 */
[----:B------:R-:W-:Y:S02]  /*39b0*/  ISETP.LT.OR P2, PT, R4, 0x6a, P2 ;  /* 0x0000006a0400780c */ /* 0x000fe40001741670 */
[----:B------:R-:W-:Y:S02]  /*39c0*/  FSEL R75, R75, -INF , !P1 ;  /* 0xff8000004b4b7808 */ /* 0x000fe40004800000 */
[----:B------:R-:W-:-:S02]  /*39d0*/  FSETP.NEU.FTZ.AND P1, PT, R0, -INF , PT ;  /* 0xff8000000000780b */ /* 0x000fc40003f3d000 */
[----:B------:R-:W-:Y:S02]  /*39e0*/  FSEL R79, R79, -INF , !P2 ;  /* 0xff8000004f4f7808 */ /* 0x000fe40005000000 */
[----:B------:R-:W-:Y:S02]  /*39f0*/  FSEL R14, R14, RZ, P1 ;  /* 0x000000ff0e0e7208 */ /* 0x000fe40000800000 */
[----:B------:R-:W-:Y:S02]  /*3a00*/  ISETP.GT.AND P1, PT, R5, RZ, !P6 ;  /* 0x000000ff0500720c */ /* 0x000fe40007724270 */
[----:B------:R-:W-:Y:S01]  /*3a10*/  LOP3.LUT P6, RZ, R16, 0x1, RZ, 0xc0, !PT ;  /* 0x0000000110ff7812 */ /* 0x000fe200078cc0ff */
[--C-:B------:R-:W-:Y:S01]  /*3a20*/  FFMA.FTZ R20, R13, UR11, -R14.reuse ;  /* 0x0000000b0d147c23 */ /* 0x100fe2000801080e */
[----:B------:R-:W-:Y:S01]  /*3a30*/  ISETP.LT.OR P1, PT, R4, 0x1, P1 ;  /* 0x000000010400780c */ /* 0x000fe20000f21670 */
[--C-:B------:R-:W-:Y:S01]  /*3a40*/  FFMA.FTZ R24, R32, UR11, -R14.reuse ;  /* 0x0000000b20187c23 */ /* 0x100fe2000801080e */
[--C-:B------:R-:W-:Y:S01]  /*3a50*/  FFMA.FTZ R22, R28, UR11, -R14.reuse ;  /* 0x0000000b1c167c23 */ /* 0x100fe2000801080e */
[--C-:B------:R-:W-:Y:S01]  /*3a60*/  FFMA.FTZ R28, R40, UR11, -R14.reuse ;  /* 0x0000000b281c7c23 */ /* 0x100fe2000801080e */
[----:B------:R-:W-:Y:S01]  /*3a70*/  FSEL R12, R26, -INF , !P1 ;  /* 0xff8000001a0c7808 */ /* 0x000fe20004800000 */
[--C-:B------:R-:W-:Y:S01]  /*3a80*/  FFMA.FTZ R26, R36, UR11, -R14.reuse ;  /* 0x0000000b241a7c23 */ /* 0x100fe2000801080e */
[----:B------:R-:W-:Y:S01]  /*3a90*/  LOP3.LUT P1, RZ, R16, 0x4000000, RZ, 0xc0, !PT ;  /* 0x0400000010ff7812 */ /* 0x000fe2000782c0ff */
[--C-:B------:R-:W-:Y:S01]  /*3aa0*/  FFMA.FTZ R33, R33, UR11, -R14.reuse ;  /* 0x0000000b21217c23 */ /* 0x100fe2000801080e */
[----:B------:R-:W-:Y:S01]  /*3ab0*/  FMNMX.FTZ R13, R12, R27, !PT ;  /* 0x0000001b0c0d7209 */ /* 0x000fe20007810000 */
[--C-:B------:R-:W-:Y:S01]  /*3ac0*/  FFMA.FTZ R21, R25, UR11, -R14.reuse ;  /* 0x0000000b19157c23 */ /* 0x100fe2000801080e */
[----:B------:R-:W-:Y:S01]  /*3ad0*/  ISETP.GT.AND P1, PT, R5, 0x68, !P1 ;  /* 0x000000680500780c */ /* 0x000fe20004f24270 */
[--C-:B------:R-:W-:Y:S01]  /*3ae0*/  FFMA.FTZ R23, R29, UR11, -R14.reuse ;  /* 0x0000000b1d177c23 */ /* 0x100fe2000801080e */
[----:B------:R-:W-:Y:S01]  /*3af0*/  FMNMX.FTZ R6, R30, R13, !PT ;  /* 0x0000000d1e067209 */ /* 0x000fe20007810000 */
[--C-:B------:R-:W-:Y:S01]  /*3b00*/  FFMA.FTZ R25, R37, UR11, -R14.reuse ;  /* 0x0000000b25197c23 */ /* 0x100fe2000801080e */
[----:B------:R-:W-:Y:S01]  /*3b10*/  ISETP.LT.OR P1, PT, R4, 0x69, P1 ;  /* 0x000000690400780c */ /* 0x000fe20000f21670 */
[--C-:B------:R-:W-:Y:S01]  /*3b20*/  FFMA.FTZ R29, R41, UR11, -R14.reuse ;  /* 0x0000000b291d7c23 */ /* 0x100fe2000801080e */
[----:B------:R-:W-:Y:S01]  /*3b30*/  FMNMX.FTZ R13, R31, R6, !PT ;  /* 0x000000061f0d7209 */ /* 0x000fe20007810000 */
[--C-:B------:R-:W-:Y:S01]  /*3b40*/  FFMA.FTZ R37, R49, UR11, -R14.reuse ;  /* 0x0000000b31257c23 */ /* 0x100fe2000801080e */
[----:B------:R-:W-:Y:S01]  /*3b50*/  FSEL R78, R78, -INF , !P1 ;  /* 0xff8000004e4e7808 */ /* 0x000fe20004800000 */
[--C-:B------:R-:W-:Y:S01]  /*3b60*/  FFMA.FTZ R41, R57, UR11, -R14.reuse ;  /* 0x0000000b39297c23 */ /* 0x100fe2000801080e */
[----:B------:R-:W-:Y:S01]  /*3b70*/  FMNMX.FTZ R6, R34, R13, !PT ;  /* 0x0000000d22067209 */ /* 0x000fe20007810000 */
[--C-:B------:R-:W-:Y:S01]  /*3b80*/  FFMA.FTZ R49, R65, UR11, -R14.reuse ;  /* 0x0000000b41317c23 */ /* 0x100fe2000801080e */
[----:B------:R-:W-:Y:S01]  /*3b90*/  ISETP.GT.AND P6, PT, R5, 0x79, !P6 ;  /* 0x000000790500780c */ /* 0x000fe200077c4270 */
[----:B------:R0:W-:Y:S01]  /*3ba0*/  MUFU.EX2 R13, R33 ;  /* 0x00000021000d7308 */ /* 0x0001e20000000800 */
        /* <DEDUP_REMOVED lines=9> */
[--C-:B0-----:R-:W-:Y:S01]  /*3c40*/  FFMA.FTZ R33, R45, UR11, -R14.reuse ;  /* 0x0000000b2d217c23 */ /* 0x101fe2000801080e */
[--C-:B------:R-:W-:Y:S01]  /*3c50*/  FFMA.FTZ R45, R61, UR11, -R14.reuse ;  /* 0x0000000b3d2d7c23 */ /* 0x100fe2000801080e */
[--C-:B------:R-:W-:Y:S01]  /*3c60*/  FFMA.FTZ R57, R77, UR11, -R14.reuse ;  /* 0x0000000b4d397c23 */ /* 0x100fe2000801080e */
[----:B------:R-:W-:Y:S01]  /*3c70*/  FMNMX.FTZ R6, R42, R15, !PT ;  /* 0x0000000f2a067209 */ /* 0x000fe20007810000 */
[--C-:B------:R-:W-:Y:S01]  /*3c80*/  FFMA.FTZ R61, R81, UR11, -R14.reuse ;  /* 0x0000000b513d7c23 */ /* 0x100fe2000801080e */
[----:B------:R-:W-:Y:S01]  /*3c90*/  FFMA.FTZ R69, R85, UR11, -R14 ;  /* 0x0000000b55457c23 */ /* 0x000fe2000801080e */
[----:B------:R-:W-:Y:S01]  /*3ca0*/  MUFU.EX2 R20, R20 ;  /* 0x0000001400147308 */ /* 0x000fe20000000800 */
[----:B------:R-:W-:-:S04]  /*3cb0*/  FMNMX.FTZ R15, R43, R6, !PT ;  /* 0x000000062b0f7209 */ /* 0x000fc80007810000 */
[----:B------:R-:W-:-:S03]  /*3cc0*/  FMNMX.FTZ R6, R46, R15, !PT ;  /* 0x0000000f2e067209 */ /* 0x000fc60007810000 */
[----:B------:R-:W0:Y:S01]  /*3cd0*/  MUFU.EX2 R21, R21 ;  /* 0x0000001500157308 */ /* 0x000e220000000800 */
[----:B------:R-:W-:-:S04]  /*3ce0*/  FMNMX.FTZ R15, R47, R6, !PT ;  /* 0x000000062f0f7209 */ /* 0x000fc80007810000 */
[----:B------:R-:W-:-:S03]  /*3cf0*/  FMNMX.FTZ R6, R50, R15, !PT ;  /* 0x0000000f32067209 */ /* 0x000fc60007810000 */
[----:B------:R-:W1:Y:S01]  /*3d00*/  MUFU.EX2 R22, R22 ;  /* 0x0000001600167308 */ /* 0x000e620000000800 */
[----:B------:R-:W-:Y:S01]  /*3d10*/  FMNMX.FTZ R15, R51, R6, !PT ;  /* 0x00000006330f7209 */ /* 0x000fe20007810000 */
[--C-:B------:R-:W-:Y:S01]  /*3d20*/  FFMA.FTZ R6, R44, UR11, -R14.reuse ;  /* 0x0000000b2c067c23 */ /* 0x100fe2000801080e */
[----:B------:R-:W-:Y:S02]  /*3d30*/  FFMA.FTZ R44, R68, UR11, -R14 ;  /* 0x0000000b442c7c23 */ /* 0x000fe4000801080e */
[----:B------:R-:W-:-:S03]  /*3d40*/  FMNMX.FTZ R16, R54, R15, !PT ;  /* 0x0000000f36107209 */ /* 0x000fc60007810000 */
[----:B------:R-:W2:Y:S01]  /*3d50*/  MUFU.EX2 R23, R23 ;  /* 0x0000001700177308 */ /* 0x000ea20000000800 */
[----:B------:R-:W-:-:S04]  /*3d60*/  FMNMX.FTZ R15, R55, R16, !PT ;  /* 0x00000010370f7209 */ /* 0x000fc80007810000 */
[----:B------:R-:W-:-:S03]  /*3d70*/  FMNMX.FTZ R16, R58, R15, !PT ;  /* 0x0000000f3a107209 */ /* 0x000fc60007810000 */
[----:B------:R-:W-:Y:S01]  /*3d80*/  MUFU.EX2 R24, R24 ;  /* 0x0000001800187308 */ /* 0x000fe20000000800 */
[----:B------:R-:W-:Y:S01]  /*3d90*/  FMNMX.FTZ R15, R59, R16, !PT ;  /* 0x000000103b0f7209 */ /* 0x000fe20007810000 */
[----:B------:R-:W-:-:S03]  /*3da0*/  FFMA.FTZ R16, R48, UR11, -R14 ;  /* 0x0000000b30107c23 */ /* 0x000fc6000801080e */
[----:B------:R-:W-:-:S03]  /*3db0*/  FMNMX.FTZ R32, R62, R15, !PT ;  /* 0x0000000f3e207209 */ /* 0x000fc60007810000 */
[----:B------:R-:W-:Y:S01]  /*3dc0*/  MUFU.EX2 R26, R26 ;  /* 0x0000001a001a7308 */ /* 0x000fe20000000800 */
[----:B------:R-:W-:-:S04]  /*3dd0*/  FMNMX.FTZ R15, R63, R32, !PT ;  /* 0x000000203f0f7209 */ /* 0x000fc80007810000 */
[----:B------:R-:W-:-:S03]  /*3de0*/  FMNMX.FTZ R32, R66, R15, !PT ;  /* 0x0000000f42207209 */ /* 0x000fc60007810000 */
[----:B------:R-:W-:Y:S01]  /*3df0*/  MUFU.EX2 R25, R25 ;  /* 0x0000001900197308 */ /* 0x000fe20000000800 */
[----:B------:R-:W-:Y:S01]  /*3e00*/  FMNMX.FTZ R15, R67, R32, !PT ;  /* 0x00000020430f7209 */ /* 0x000fe20007810000 */
[--C-:B------:R-:W-:Y:S01]  /*3e10*/  FFMA.FTZ R32, R52, UR11, -R14.reuse ;  /* 0x0000000b34207c23 */ /* 0x100fe2000801080e */
[----:B------:R-:W-:Y:S02]  /*3e20*/  FFMA.FTZ R52, R80, UR11, -R14 ;  /* 0x0000000b50347c23 */ /* 0x000fe4000801080e */
        /* <DEDUP_REMOVED lines=13> */
[----:B------:R-:W-:-:S04]  /*3f00*/  FMNMX.FTZ R15, R83, R40, !PT ;  /* 0x00000028530f7209 */ /* 0x000fc80007810000 */
[----:B------:R-:W-:-:S03]  /*3f10*/  FMNMX.FTZ R40, R86, R15, !PT ;  /* 0x0000000f56287209 */ /* 0x000fc60007810000 */
[----:B------:R-:W-:Y:S01]  /*3f20*/  MUFU.EX2 R16, R16 ;  /* 0x0000001000107308 */ /* 0x000fe20000000800 */
[----:B------:R-:W-:Y:S01]  /*3f30*/  FMNMX.FTZ R15, R87, R40, !PT ;  /* 0x00000028570f7209 */ /* 0x000fe20007810000 */
[----:B------:R-:W-:-:S04]  /*3f40*/  FFMA.FTZ R40, R64, UR11, -R14 ;  /* 0x0000000b40287c23 */ /* 0x000fc8000801080e */
[----:B------:R-:W3:Y:S02]  /*3f50*/  SHFL.BFLY PT, R48, R15, 0x2, 0x1f ;  /* 0x0c401f000f307f89 */ /* 0x000ee400000e0000 */
[----:B------:R-:W-:Y:S08]  /*3f60*/  MUFU.EX2 R37, R37 ;  /* 0x0000002500257308 */ /* 0x000ff00000000800 */
[----:B------:R-:W-:Y:S08]  /*3f70*/  MUFU.EX2 R32, R32 ;  /* 0x0000002000207308 */ /* 0x000ff00000000800 */
[----:B------:R-:W-:Y:S01]  /*3f80*/  MUFU.EX2 R5, R5 ;  /* 0x0000000500057308 */ /* 0x000fe20000000800 */
[----:B---3--:R-:W-:Y:S01]  /*3f90*/  FMNMX.FTZ R60, R15, R48, !PT ;  /* 0x000000300f3c7209 */ /* 0x008fe20007810000 */
[----:B------:R-:W-:-:S06]  /*3fa0*/  FFMA.FTZ R48, R76, UR11, -R14 ;  /* 0x0000000b4c307c23 */ /* 0x000fcc000801080e */
[----:B------:R-:W-:Y:S01]  /*3fb0*/  MUFU.EX2 R36, R36 ;  /* 0x0000002400247308 */ /* 0x000fe20000000800 */
[----:B------:R-:W3:Y:S07]  /*3fc0*/  SHFL.BFLY PT, R15, R60, 0x1, 0x1f ;  /* 0x0c201f003c0f7f89 */ /* 0x000eee00000e0000 */
[----:B------:R-:W-:Y:S08]  /*3fd0*/  MUFU.EX2 R41, R41 ;  /* 0x0000002900297308 */ /* 0x000ff00000000800 */
[----:B------:R-:W-:Y:S08]  /*3fe0*/  MUFU.EX2 R4, R4 ;  /* 0x0000000400047308 */ /* 0x000ff00000000800 */
[----:B------:R-:W-:Y:S01]  /*3ff0*/  MUFU.EX2 R45, R45 ;  /* 0x0000002d002d7308 */ /* 0x000fe20000000800 */
[----:B---3--:R-:W-:Y:S01]  /*4000*/  FMNMX.FTZ R15, R60, R15, !PT ;  /* 0x0000000f3c0f7209 */ /* 0x008fe20007810000 */
[----:B------:R-:W-:-:S03]  /*4010*/  FFMA.FTZ R60, R84, UR11, -R14 ;  /* 0x0000000b543c7c23 */ /* 0x000fc6000801080e */
[C---:B------:R-:W-:Y:S01]  /*4020*/  FSETP.NEU.FTZ.AND P1, PT, R15.reuse, -INF , PT ;  /* 0xff8000000f00780b */ /* 0x040fe20003f3d000 */
[----:B------:R-:W-:Y:S02]  /*4030*/  FMUL.FTZ R64, R15, UR11 ;  /* 0x0000000b0f407c20 */ /* 0x000fe40008410000 */
[----:B------:R-:W-:Y:S03]  /*4040*/  MUFU.EX2 R40, R40 ;  /* 0x0000002800287308 */ /* 0x000fe60000000800 */
[----:B------:R-:W-:Y:S02]  /*4050*/  FSEL R14, R64, RZ, P1 ;  /* 0x000000ff400e7208 */ /* 0x000fe40000800000 */
[----:B------:R-:W-:-:S03]  /*4060*/  PLOP3.LUT P1, PT, PT, PT, UP0, 0x40, 0x0 ;  /* 0x000000000000781c */ /* 0x000fc60003f2e808 */
        /* <DEDUP_REMOVED lines=15> */
[----:B0-----:R-:W-:Y:S01]  /*4160*/  FADD.FTZ R55, R20, R21 ;  /* 0x0000001514377221 */ /* 0x001fe20000010000 */
[----:B------:R1:W0:Y:S01]  /*4170*/  MUFU.EX2 R73, R68 ;  /* 0x0000004400497308 */ /* 0x0002220000000800 */
[----:B------:R-:W-:Y:S01]  /*4180*/  F2FP.BF16.F32.PACK_AB R20, R21, R20 ;  /* 0x000000141514723e */ /* 0x000fe200000010ff */
[--C-:B------:R-:W-:Y:S01]  /*4190*/  FFMA.FTZ R27, R35, UR11, -R14.reuse ;  /* 0x0000000b231b7c23 */ /* 0x100fe2000801080e */
[--C-:B------:R-:W-:Y:S01]  /*41a0*/  FFMA.FTZ R31, R38, UR11, -R14.reuse ;  /* 0x0000000b261f7c23 */ /* 0x100fe2000801080e */
[--C-:B------:R-:W-:Y:S01]  /*41b0*/  FFMA.FTZ R35, R58, UR11, -R14.reuse ;  /* 0x0000000b3a237c23 */ /* 0x100fe2000801080e */
[--C-:B------:R-:W-:Y:S01]  /*41c0*/  FFMA.FTZ R58, R63, UR11, -R14.reuse ;  /* 0x0000000b3f3a7c23 */ /* 0x100fe2000801080e */
[--C-:B------:R-:W-:Y:S01]  /*41d0*/  FFMA.FTZ R38, R42, UR11, -R14.reuse ;  /* 0x0000000b2a267c23 */ /* 0x100fe2000801080e */
[--C-:B------:R-:W-:Y:S01]  /*41e0*/  FFMA.FTZ R42, R59, UR11, -R14.reuse ;  /* 0x0000000b3b2a7c23 */ /* 0x100fe2000801080e */
[----:B------:R-:W3:Y:S01]  /*41f0*/  MUFU.EX2 R30, R30 ;  /* 0x0000001e001e7308 */ /* 0x000ee20000000800 */
[----:B-1----:R-:W-:Y:S01]  /*4200*/  FADD.FTZ R68, R22, R55 ;  /* 0x0000003716447221 */ /* 0x002fe20000010000 */
[C---:B--2---:R-:W-:Y:S01]  /*4210*/  F2FP.BF16.F32.PACK_AB R22, R23.reuse, R22 ;  /* 0x000000161716723e */ /* 0x044fe200000010ff */
[--C-:B------:R-:W-:Y:S01]  /*4220*/  FFMA.FTZ R62, R62, UR11, -R14.reuse ;  /* 0x0000000b3e3e7c23 */ /* 0x100fe2000801080e */
[----:B------:R-:W-:Y:S01]  /*4230*/  FFMA.FTZ R70, R70, UR11, -R14 ;  /* 0x0000000b46467c23 */ /* 0x000fe2000801080e */
[----:B------:R-:W-:Y:S01]  /*4240*/  FADD.FTZ R55, R23, R68 ;  /* 0x0000004417377221 */ /* 0x000fe20000010000 */
[--C-:B------:R-:W-:Y:S01]  /*4250*/  FFMA.FTZ R71, R71, UR11, -R14.reuse ;  /* 0x0000000b47477c23 */ /* 0x100fe2000801080e */
[--C-:B------:R-:W-:Y:S01]  /*4260*/  FFMA.FTZ R74, R74, UR11, -R14.reuse ;  /* 0x0000000b4a4a7c23 */ /* 0x100fe2000801080e */
[----:B------:R-:W1:Y:S01]  /*4270*/  MUFU.EX2 R77, R72 ;  /* 0x00000048004d7308 */ /* 0x000e620000000800 */
[----:B0-----:R-:W-:Y:S01]  /*4280*/  FADD.FTZ R21, R64, R73 ;  /* 0x0000004940157221 */ /* 0x001fe20000010000 */
[--C-:B------:R-:W-:Y:S01]  /*4290*/  FFMA.FTZ R75, R75, UR11, -R14.reuse ;  /* 0x0000000b4b4b7c23 */ /* 0x100fe2000801080e */
[--C-:B------:R-:W-:Y:S01]  /*42a0*/  FFMA.FTZ R78, R78, UR11, -R14.reuse ;  /* 0x0000000b4e4e7c23 */ /* 0x100fe2000801080e */
[--C-:B------:R-:W-:Y:S01]  /*42b0*/  FFMA.FTZ R79, R79, UR11, -R14.reuse ;  /* 0x0000000b4f4f7c23 */ /* 0x100fe2000801080e */
[--C-:B------:R-:W-:Y:S01]  /*42c0*/  FFMA.FTZ R82, R82, UR11, -R14.reuse ;  /* 0x0000000b52527c23 */ /* 0x100fe2000801080e */
[--C-:B------:R-:W-:Y:S01]  /*42d0*/  FFMA.FTZ R83, R83, UR11, -R14.reuse ;  /* 0x0000000b53537c23 */ /* 0x100fe2000801080e */
[--C-:B------:R-:W-:Y:S01]  /*42e0*/  FFMA.FTZ R86, R86, UR11, -R14.reuse ;  /* 0x0000000b56567c23 */ /* 0x100fe2000801080e */
[----:B------:R-:W0:Y:S01]  /*42f0*/  MUFU.EX2 R12, R12 ;  /* 0x0000000c000c7308 */ /* 0x000e220000000800 */
[----:B---3--:R-:W-:Y:S01]  /*4300*/  FADD.FTZ R68, R30, R21 ;  /* 0x000000151e447221 */ /* 0x008fe20000010000 */
[----:B------:R-:W-:Y:S01]  /*4310*/  F2FP.BF16.F32.PACK_AB R21, R73, R64 ;  /* 0x000000404915723e */ /* 0x000fe200000010ff */
[----:B------:R-:W-:Y:S01]  /*4320*/  FADD.FTZ R64, R24, R55 ;  /* 0x0000003718407221 */ /* 0x000fe20000010000 */
[----:B------:R-:W-:Y:S01]  /*4330*/  F2FP.BF16.F32.PACK_AB R24, R13, R24 ;  /* 0x000000180d18723e */ /* 0x000fe200000010ff */
[----:B------:R-:W-:-:S02]  /*4340*/  FFMA.FTZ R55, R66, UR11, -R14 ;  /* 0x0000000b42377c23 */ /* 0x000fc4000801080e */
[----:B------:R-:W-:Y:S01]  /*4350*/  FADD.FTZ R63, R13, R64 ;  /* 0x000000400d3f7221 */ /* 0x000fe20000010000 */
[----:B------:R-:W2:Y:S01]  /*4360*/  MUFU.EX2 R27, R27 ;  /* 0x0000001b001b7308 */ /* 0x000ea20000000800 */
[C---:B-1----:R-:W-:Y:S01]  /*4370*/  F2FP.BF16.F32.PACK_AB R23, R77.reuse, R30 ;  /* 0x0000001e4d17723e */ /* 0x042fe200000010ff */
[----:B------:R-:W-:Y:S01]  /*4380*/  FADD.FTZ R59, R77, R68 ;  /* 0x000000444d3b7221 */ /* 0x000fe20000010000 */
[----:B------:R-:W-:Y:S01]  /*4390*/  FADD.FTZ R30, R26, R63 ;  /* 0x0000003f1a1e7221 */ /* 0x000fe20000010000 */
[C---:B------:R-:W-:Y:S02]  /*43a0*/  F2FP.BF16.F32.PACK_AB R26, R25.reuse, R26 ;  /* 0x0000001a191a723e */ /* 0x040fe400000010ff */
[----:B------:R1:W-:Y:S01]  /*43b0*/  STSM.16.M88.4 [R2+0x21800], R20 ;  /* 0x0218001402007844 */ /* 0x0003e20000000200 */
[----:B------:R-:W-:Y:S01]  /*43c0*/  FADD.FTZ R63, R25, R30 ;  /* 0x0000001e193f7221 */ /* 0x000fe20000010000 */
[----:B------:R-:W3:Y:S01]  /*43d0*/  MUFU.EX2 R31, R31 ;  /* 0x0000001f001f7308 */ /* 0x000ee20000000800 */
[----:B0-----:R-:W-:-:S02]  /*43e0*/  FADD.FTZ R30, R12, R59 ;  /* 0x0000003b0c1e7221 */ /* 0x001fc40000010000 */
[----:B------:R-:W-:Y:S01]  /*43f0*/  FADD.FTZ R64, R28, R63 ;  /* 0x0000003f1c407221 */ /* 0x000fe20000010000 */
[----:B------:R-:W-:-:S03]  /*4400*/  F2FP.BF16.F32.PACK_AB R28, R29, R28 ;  /* 0x0000001c1d1c723e */ /* 0x000fc600000010ff */
[----:B------:R-:W-:Y:S01]  /*4410*/  FADD.FTZ R63, R29, R64 ;  /* 0x000000401d3f7221 */ /* 0x000fe20000010000 */
[----:B------:R-:W0:Y:S01]  /*4420*/  MUFU.EX2 R34, R34 ;  /* 0x0000002200227308 */ /* 0x000e220000000800 */
[----:B--2---:R-:W-:Y:S01]  /*4430*/  FADD.FTZ R30, R27, R30 ;  /* 0x0000001e1b1e7221 */ /* 0x004fe20000010000 */
[----:B-1----:R-:W-:-:S06]  /*4440*/  F2FP.BF16.F32.PACK_AB R20, R37, R16 ;  /* 0x000000102514723e */ /* 0x002fcc00000010ff */
[----:B------:R-:W1:Y:S01]  /*4450*/  MUFU.EX2 R38, R38 ;  /* 0x0000002600267308 */ /* 0x000e620000000800 */
[----:B---3--:R-:W-:Y:S01]  /*4460*/  FADD.FTZ R59, R31, R30 ;  /* 0x0000001e1f3b7221 */ /* 0x008fe20000010000 */
[----:B------:R-:W-:-:S04]  /*4470*/  FADD.FTZ R30, R6, R63 ;  /* 0x0000003f061e7221 */ /* 0x000fc80000010000 */
[----:B------:R-:W-:Y:S02]  /*4480*/  FADD.FTZ R63, R33, R30 ;  /* 0x0000001e213f7221 */ /* 0x000fe40000010000 */
[----:B------:R-:W2:Y:S01]  /*4490*/  MUFU.EX2 R39, R39 ;  /* 0x0000002700277308 */ /* 0x000ea20000000800 */
[----:B0-----:R-:W-:Y:S01]  /*44a0*/  FADD.FTZ R59, R34, R59 ;  /* 0x0000003b223b7221 */ /* 0x001fe20000010000 */
[----:B------:R-:W-:-:S04]  /*44b0*/  FADD.FTZ R64, R16, R63 ;  /* 0x0000003f10407221 */ /* 0x000fc80000010000 */
[----:B------:R-:W-:Y:S01]  /*44c0*/  FADD.FTZ R25, R37, R64 ;  /* 0x0000004025197221 */ /* 0x000fe20000010000 */
[----:B------:R-:W-:Y:S01]  /*44d0*/  IMAD R37, R3, 0x2, R2 ;  /* 0x0000000203257824 */ /* 0x000fe200078e0202 */
[----:B------:R-:W0:Y:S01]  /*44e0*/  MUFU.EX2 R43, R43 ;  /* 0x0000002b002b7308 */ /* 0x000e220000000800 */
[----:B-1----:R-:W-:Y:S01]  /*44f0*/  FADD.FTZ R30, R38, R59 ;  /* 0x0000003b261e7221 */ /* 0x002fe20000010000 */
[----:B------:R-:W-:Y:S01]  /*4500*/  FADD.FTZ R22, R32, R25 ;  /* 0x0000001920167221 */ /* 0x000fe20000010000 */
[----:B------:R-:W-:Y:S02]  /*4510*/  F2FP.BF16.F32.PACK_AB R25, R27, R12 ;  /* 0x0000000c1b19723e */ /* 0x000fe400000010ff */
[----:B------:R-:W-:Y:S02]  /*4520*/  F2FP.BF16.F32.PACK_AB R27, R34, R31 ;  /* 0x0000001f221b723e */ /* 0x000fe400000010ff */
[----:B------:R-:W-:Y:S01]  /*4530*/  F2FP.BF16.F32.PACK_AB R34, R45, R4 ;  /* 0x000000042d22723e */ /* 0x000fe200000010ff */
[----:B------:R-:W1:Y:S01]  /*4540*/  MUFU.EX2 R46, R46 ;  /* 0x0000002e002e7308 */ /* 0x000e620000000800 */
[C---:B--2---:R-:W-:Y:S01]  /*4550*/  FADD.FTZ R30, R39.reuse, R30 ;  /* 0x0000001e271e7221 */ /* 0x044fe20000010000 */
[----:B------:R-:W-:Y:S01]  /*4560*/  F2FP.BF16.F32.PACK_AB R29, R39, R38 ;  /* 0x00000026271d723e */ /* 0x000fe200000010ff */
[----:B------:R-:W-:Y:S01]  /*4570*/  VIADD R38, R2, 0x21800 ;  /* 0x0002180002267836 */ /* 0x000fe20000000000 */
[----:B------:R2:W-:Y:S01]  /*4580*/  STSM.16.M88.4 [R37+0x21800], R24 ;  /* 0x0218001825007844 */ /* 0x0005e20000000200 */
[----:B------:R-:W-:-:S03]  /*4590*/  IMAD R39, R7, 0x2, R2 ;  /* 0x0000000207277824 */ /* 0x000fc600078e0202 */
[----:B------:R-:W3:Y:S01]  /*45a0*/  MUFU.EX2 R47, R47 ;  /* 0x0000002f002f7308 */ /* 0x000ee20000000800 */
[----:B0-----:R-:W-:Y:S01]  /*45b0*/  FADD.FTZ R13, R43, R30 ;  /* 0x0000001e2b0d7221 */ /* 0x001fe20000010000 */
[----:B------:R-:W-:-:S06]  /*45c0*/  F2FP.BF16.F32.PACK_AB R30, R33, R6 ;  /* 0x00000006211e723e */ /* 0x000fcc00000010ff */
[----:B------:R-:W0:Y:S01]  /*45d0*/  MUFU.EX2 R50, R50 ;  /* 0x0000003200327308 */ /* 0x000e220000000800 */
[C---:B-1----:R-:W-:Y:S01]  /*45e0*/  FADD.FTZ R6, R46.reuse, R13 ;  /* 0x0000000d2e067221 */ /* 0x042fe20000010000 */
[C---:B------:R-:W-:Y:S01]  /*45f0*/  FADD.FTZ R13, R5.reuse, R22 ;  /* 0x00000016050d7221 */ /* 0x040fe20000010000 */
[----:B------:R-:W-:Y:S02]  /*4600*/  F2FP.BF16.F32.PACK_AB R22, R5, R32 ;  /* 0x000000200516723e */ /* 0x000fe400000010ff */
[----:B------:R-:W-:Y:S01]  /*4610*/  F2FP.BF16.F32.PACK_AB R31, R46, R43 ;  /* 0x0000002b2e1f723e */ /* 0x000fe200000010ff */
[----:B------:R-:W-:Y:S01]  /*4620*/  FADD.FTZ R12, R36, R13 ;  /* 0x0000000d240c7221 */ /* 0x000fe20000010000 */
[----:B------:R-:W-:Y:S01]  /*4630*/  F2FP.BF16.F32.PACK_AB R32, R41, R36 ;  /* 0x000000242920723e */ /* 0x000fe200000010ff */
[----:B------:R-:W1:Y:S01]  /*4640*/  MUFU.EX2 R51, R51 ;  /* 0x0000003300337308 */ /* 0x000e620000000800 */
[----:B---3--:R-:W-:Y:S01]  /*4650*/  FADD.FTZ R5, R47, R6 ;  /* 0x000000062f057221 */ /* 0x008fe20000010000 */
[----:B------:R-:W-:Y:S01]  /*4660*/  FADD.FTZ R13, R41, R12 ;  /* 0x0000000c290d7221 */ /* 0x000fe20000010000 */
[----:B------:R-:W-:Y:S01]  /*4670*/  STSM.16.M88.4 [R39+0x21800], R28 ;  /* 0x0218001c27007844 */ /* 0x000fe20000000200 */
[----:B--2---:R-:W-:-:S02]  /*4680*/  F2FP.BF16.F32.PACK_AB R24, R49, R40 ;  /* 0x000000283118723e */ /* 0x004fc400000010ff */
[----:B------:R-:W-:Y:S02]  /*4690*/  FADD.FTZ R12, R4, R13 ;  /* 0x0000000d040c7221 */ /* 0x000fe40000010000 */
[----:B------:R-:W2:Y:S01]  /*46a0*/  MUFU.EX2 R54, R54 ;  /* 0x0000003600367308 */ /* 0x000ea20000000800 */
[C---:B0-----:R-:W-:Y:S01]  /*46b0*/  FADD.FTZ R6, R50.reuse, R5 ;  /* 0x0000000532067221 */ /* 0x041fe20000010000 */
[----:B------:R-:W-:-:S06]  /*46c0*/  F2FP.BF16.F32.PACK_AB R21, R50, R47 ;  /* 0x0000002f3215723e */ /* 0x000fcc00000010ff */
[----:B------:R-:W0:Y:S01]  /*46d0*/  MUFU.EX2 R35, R35 ;  /* 0x0000002300237308 */ /* 0x000e220000000800 */
[----:B-1----:R-:W-:-:S07]  /*46e0*/  FADD.FTZ R5, R51, R6 ;  /* 0x0000000633057221 */ /* 0x002fce0000010000 */
[----:B------:R-:W1:Y:S01]  /*46f0*/  MUFU.EX2 R42, R42 ;  /* 0x0000002a002a7308 */ /* 0x000e620000000800 */
[C---:B--2---:R-:W-:Y:S01]  /*4700*/  FADD.FTZ R6, R54.reuse, R5 ;  /* 0x0000000536067221 */ /* 0x044fe20000010000 */
[----:B------:R-:W-:-:S06]  /*4710*/  F2FP.BF16.F32.PACK_AB R23, R54, R51 ;  /* 0x000000333617723e */ /* 0x000fcc00000010ff */
[----:B------:R2:W3:Y:S01]  /*4720*/  MUFU.EX2 R19, R62 ;  /* 0x0000003e00137308 */ /* 0x0004e20000000800 */
[----:B0-----:R-:W-:Y:S01]  /*4730*/  FADD.FTZ R5, R35, R6 ;  /* 0x0000000623057221 */ /* 0x001fe20000010000 */
[----:B------:R-:W-:Y:S02]  /*4740*/  IMAD R6, R3, 0x2, R38 ;  /* 0x0000000203067824 */ /* 0x000fe400078e0226 */
[----:B------:R-:W-:-:S04]  /*4750*/  FADD.FTZ R3, R45, R12 ;  /* 0x0000000c2d037221 */ /* 0x000fc80000010000 */
[----:B------:R-:W-:Y:S01]  /*4760*/  FADD.FTZ R16, R40, R3 ;  /* 0x0000000328107221 */ /* 0x000fe20000010000 */
[----:B------:R-:W0:Y:S01]  /*4770*/  MUFU.EX2 R58, R58 ;  /* 0x0000003a003a7308 */ /* 0x000e220000000800 */
[--C-:B--2---:R-:W-:Y:S01]  /*4780*/  FFMA.FTZ R62, R67, UR11, -R14.reuse ;  /* 0x0000000b433e7c23 */ /* 0x104fe2000801080e */
[C---:B-1----:R-:W-:Y:S01]  /*4790*/  FADD.FTZ R12, R42.reuse, R5 ;  /* 0x000000052a0c7221 */ /* 0x042fe20000010000 */
[----:B------:R-:W-:Y:S01]  /*47a0*/  FFMA.FTZ R14, R87, UR11, -R14 ;  /* 0x0000000b570e7c23 */ /* 0x000fe2000801080e */
[----:B------:R-:W-:Y:S02]  /*47b0*/  IMAD R5, R7, 0x2, R6 ;  /* 0x0000000207057824 */ /* 0x000fe400078e0206 */
[----:B------:R-:W-:Y:S01]  /*47c0*/  FADD.FTZ R13, R49, R16 ;  /* 0x00000010310d7221 */ /* 0x000fe20000010000 */
[----:B------:R-:W-:Y:S01]  /*47d0*/  F2FP.BF16.F32.PACK_AB R33, R42, R35 ;  /* 0x000000232a21723e */ /* 0x000fe200000010ff */
[----:B------:R-:W-:Y:S01]  /*47e0*/  IMAD R7, R7, 0x2, R38 ;  /* 0x0000000207077824 */ /* 0x000fe200078e0226 */
[----:B------:R-:W1:Y:S01]  /*47f0*/  MUFU.EX2 R55, R55 ;  /* 0x0000003700377308 */ /* 0x000e620000000800 */
[----:B---3--:R-:W-:Y:S01]  /*4800*/  FADD.FTZ R3, R19, R12 ;  /* 0x0000000c13037221 */ /* 0x008fe20000010000 */
[----:B------:R2:W-:Y:S06]  /*4810*/  STSM.16.M88.4 [R5], R20 ;  /* 0x0000001405007844 */ /* 0x0005ec0000000200 */
[----:B------:R-:W3:Y:S01]  /*4820*/  MUFU.EX2 R62, R62 ;  /* 0x0000003e003e7308 */ /* 0x000ee20000000800 */
[C---:B0-----:R-:W-:Y:S01]  /*4830*/  FADD.FTZ R12, R58.reuse, R3 ;  /* 0x000000033a0c7221 */ /* 0x041fe20000010000 */
[----:B------:R-:W-:-:S05]  /*4840*/  F2FP.BF16.F32.PACK_AB R35, R58, R19 ;  /* 0x000000133a23723e */ /* 0x000fca00000010ff */
[----:B------:R0:W-:Y:S01]  /*4850*/  STSM.16.M88.4 [R2+0x27800], R32 ;  /* 0x0278002002007844 */ /* 0x0001e20000000200 */
[----:B------:R-:W4:Y:S01]  /*4860*/  MUFU.EX2 R70, R70 ;  /* 0x0000004600467308 */ /* 0x000f220000000800 */
[----:B-1----:R-:W-:-:S07]  /*4870*/  FADD.FTZ R3, R55, R12 ;  /* 0x0000000c37037221 */ /* 0x002fce0000010000 */
[----:B------:R-:W1:Y:S01]  /*4880*/  MUFU.EX2 R71, R71 ;  /* 0x0000004700477308 */ /* 0x000e620000000800 */
[C---:B---3--:R-:W-:Y:S01]  /*4890*/  FADD.FTZ R3, R62.reuse, R3 ;  /* 0x000000033e037221 */ /* 0x048fe20000010000 */
[----:B------:R-:W-:-:S06]  /*48a0*/  F2FP.BF16.F32.PACK_AB R25, R62, R55 ;  /* 0x000000373e19723e */ /* 0x000fcc00000010ff */
[----:B------:R-:W3:Y:S01]  /*48b0*/  MUFU.EX2 R74, R74 ;  /* 0x0000004a004a7308 */ /* 0x000ee20000000800 */
[----:B----4-:R-:W-:-:S07]  /*48c0*/  FADD.FTZ R4, R70, R3 ;  /* 0x0000000346047221 */ /* 0x010fce0000010000 */
[----:B------:R-:W4:Y:S01]  /*48d0*/  MUFU.EX2 R44, R44 ;  /* 0x0000002c002c7308 */ /* 0x000f220000000800 */
[C---:B-1----:R-:W-:Y:S01]  /*48e0*/  FADD.FTZ R3, R71.reuse, R4 ;  /* 0x0000000447037221 */ /* 0x042fe20000010000 */
[----:B------:R-:W-:-:S06]  /*48f0*/  F2FP.BF16.F32.PACK_AB R27, R71, R70 ;  /* 0x00000046471b723e */ /* 0x000fcc00000010ff */
[----:B------:R-:W1:Y:S01]  /*4900*/  MUFU.EX2 R53, R53 ;  /* 0x0000003500357308 */ /* 0x000e620000000800 */
[----:B---3--:R-:W-:-:S07]  /*4910*/  FADD.FTZ R4, R74, R3 ;  /* 0x000000034a047221 */ /* 0x008fce0000010000 */
[----:B------:R-:W3:Y:S01]  /*4920*/  MUFU.EX2 R56, R56 ;  /* 0x0000003800387308 */ /* 0x000ee20000000800 */
[----:B----4-:R-:W-:-:S07]  /*4930*/  FADD.FTZ R16, R44, R13 ;  /* 0x0000000d2c107221 */ /* 0x010fce0000010000 */
[----:B------:R-:W2:Y:S01]  /*4940*/  MUFU.EX2 R65, R65 ;  /* 0x0000004100417308 */ /* 0x000ea20000000800 */
[C---:B-1----:R-:W-:Y:S01]  /*4950*/  F2FP.BF16.F32.PACK_AB R26, R53.reuse, R44 ;  /* 0x0000002c351a723e */ /* 0x042fe200000010ff */
[----:B------:R-:W-:-:S04]  /*4960*/  FADD.FTZ R13, R53, R16 ;  /* 0x00000010350d7221 */ /* 0x000fc80000010000 */
[----:B------:R0:W-:Y:S02]  /*4970*/  STSM.16.M88.4 [R37+0x27800], R24 ;  /* 0x0278001825007844 */ /* 0x0001e40000000200 */
[----:B------:R-:W-:Y:S01]  /*4980*/  MUFU.EX2 R48, R48 ;  /* 0x0000003000307308 */ /* 0x000fe20000000800 */
[----:B---3--:R-:W-:-:S07]  /*4990*/  FADD.FTZ R12, R56, R13 ;  /* 0x0000000d380c7221 */ /* 0x008fce0000010000 */
[----:B------:R-:W1:Y:S01]  /*49a0*/  MUFU.EX2 R57, R57 ;  /* 0x0000003900397308 */ /* 0x000e620000000800 */
[C---:B--2---:R-:W-:Y:S01]  /*49b0*/  F2FP.BF16.F32.PACK_AB R20, R65.reuse, R56 ;  /* 0x000000384114723e */ /* 0x044fe200000010ff */
[----:B------:R-:W-:-:S06]  /*49c0*/  FADD.FTZ R13, R65, R12 ;  /* 0x0000000c410d7221 */ /* 0x000fcc0000010000 */
[----:B------:R-:W2:Y:S08]  /*49d0*/  MUFU.EX2 R75, R75 ;  /* 0x0000004b004b7308 */ /* 0x000eb00000000800 */
[----:B------:R-:W-:Y:S01]  /*49e0*/  MUFU.EX2 R78, R78 ;  /* 0x0000004e004e7308 */ /* 0x000fe20000000800 */
[----:B-1----:R-:W-:Y:S01]  /*49f0*/  F2FP.BF16.F32.PACK_AB R22, R57, R48 ;  /* 0x000000303916723e */ /* 0x002fe200000010ff */
[----:B------:R-:W-:-:S04]  /*4a00*/  FADD.FTZ R48, R48, R13 ;  /* 0x0000000d30307221 */ /* 0x000fc80000010000 */
[----:B------:R-:W-:Y:S02]  /*4a10*/  FADD.FTZ R57, R57, R48 ;  /* 0x0000003039397221 */ /* 0x000fe40000010000 */
[----:B------:R-:W1:Y:S01]  /*4a20*/  MUFU.EX2 R79, R79 ;  /* 0x0000004f004f7308 */ /* 0x000e620000000800 */
[C---:B--2---:R-:W-:Y:S01]  /*4a30*/  F2FP.BF16.F32.PACK_AB R21, R75.reuse, R74 ;  /* 0x0000004a4b15723e */ /* 0x044fe200000010ff */
[----:B------:R-:W-:-:S06]  /*4a40*/  FADD.FTZ R19, R75, R4 ;  /* 0x000000044b137221 */ /* 0x000fcc0000010000 */
[----:B------:R-:W-:Y:S08]  /*4a50*/  MUFU.EX2 R52, R52 ;  /* 0x0000003400347308 */ /* 0x000ff00000000800 */
[----:B------:R-:W2:Y:S01]  /*4a60*/  MUFU.EX2 R61, R61 ;  /* 0x0000003d003d7308 */ /* 0x000ea20000000800 */
[----:B-1----:R-:W-:Y:S01]  /*4a70*/  F2FP.BF16.F32.PACK_AB R23, R79, R78 ;  /* 0x0000004e4f17723e */ /* 0x002fe200000010ff */
[----:B------:R-:W-:-:S04]  /*4a80*/  FADD.FTZ R78, R78, R19 ;  /* 0x000000134e4e7221 */ /* 0x000fc80000010000 */
[----:B------:R0:W-:Y:S01]  /*4a90*/  STSM.16.M88.4 [R39+0x27800], R20 ;  /* 0x0278001427007844 */ /* 0x0001e20000000200 */
[----:B------:R-:W-:Y:S01]  /*4aa0*/  FADD.FTZ R79, R79, R78 ;  /* 0x0000004e4f4f7221 */ /* 0x000fe20000010000 */
[----:B------:R-:W1:Y:S08]  /*4ab0*/  MUFU.EX2 R60, R60 ;  /* 0x0000003c003c7308 */ /* 0x000e700000000800 */
[----:B------:R-:W3:Y:S01]  /*4ac0*/  MUFU.EX2 R69, R69 ;  /* 0x0000004500457308 */ /* 0x000ee20000000800 */
[----:B--2---:R-:W-:Y:S01]  /*4ad0*/  F2FP.BF16.F32.PACK_AB R28, R61, R52 ;  /* 0x000000343d1c723e */ /* 0x004fe200000010ff */
[----:B------:R-:W-:-:S04]  /*4ae0*/  FADD.FTZ R52, R52, R57 ;  /* 0x0000003934347221 */ /* 0x000fc80000010000 */
[----:B------:R-:W-:Y:S02]  /*4af0*/  FADD.FTZ R61, R61, R52 ;  /* 0x000000343d3d7221 */ /* 0x000fe40000010000 */
[----:B------:R-:W-:Y:S02]  /*4b00*/  MUFU.EX2 R82, R82 ;  /* 0x0000005200527308 */ /* 0x000fe40000000800 */
[----:B-1----:R-:W-:-:S06]  /*4b10*/  FADD.FTZ R4, R60, R61 ;  /* 0x0000003d3c047221 */ /* 0x002fcc0000010000 */
[----:B------:R-:W1:Y:S01]  /*4b20*/  MUFU.EX2 R83, R83 ;  /* 0x0000005300537308 */ /* 0x000e620000000800 */
[C---:B---3--:R-:W-:Y:S01]  /*4b30*/  F2FP.BF16.F32.PACK_AB R30, R69.reuse, R60 ;  /* 0x0000003c451e723e */ /* 0x048fe200000010ff */
[----:B------:R-:W-:-:S06]  /*4b40*/  FADD.FTZ R4, R69, R4 ;  /* 0x0000000445047221 */ /* 0x000fcc0000010000 */
[----:B------:R-:W-:Y:S08]  /*4b50*/  MUFU.EX2 R86, R86 ;  /* 0x0000005600567308 */ /* 0x000ff00000000800 */
[----:B------:R2:W3:Y:S01]  /*4b60*/  MUFU.EX2 R3, R14 ;  /* 0x0000000e00037308 */ /* 0x0004e20000000800 */
[----:B-1----:R-:W-:Y:S01]  /*4b70*/  F2FP.BF16.F32.PACK_AB R29, R83, R82 ;  /* 0x00000052531d723e */ /* 0x002fe200000010ff */
[----:B------:R-:W-:-:S04]  /*4b80*/  FADD.FTZ R82, R82, R79 ;  /* 0x0000004f52527221 */ /* 0x000fc80000010000 */
[----:B------:R-:W-:Y:S01]  /*4b90*/  FADD.FTZ R83, R83, R82 ;  /* 0x0000005253537221 */ /* 0x000fe20000010000 */
[----:B--2---:R-:W-:Y:S01]  /*4ba0*/  VIADD R14, R18, 0xfffffffe ;  /* 0xfffffffe120e7836 */ /* 0x004fe20000000000 */
[----:B---3--:R-:W-:Y:S02]  /*4bb0*/  F2FP.BF16.F32.PACK_AB R31, R3, R86 ;  /* 0x00000056031f723e */ /* 0x008fe400000010ff */
[----:B------:R-:W-:-:S03]  /*4bc0*/  FADD.FTZ R86, R86, R83 ;  /* 0x0000005356567221 */ /* 0x000fc60000010000 */
[----:B------:R0:W-:Y:S01]  /*4bd0*/  STSM.16.M88.4 [R5+0x6000], R28 ;  /* 0x0060001c05007844 */ /* 0x0001e20000000200 */
[----:B------:R-:W-:Y:S01]  /*4be0*/  FADD.FTZ R3, R3, R86 ;  /* 0x0000005603037221 */ /* 0x000fe20000010000 */
[----:B------:R1:W-:Y:S06]  /*4bf0*/  MEMBAR.ALL.CTA ;  /* 0x0000000000007992 */ /* 0x0003ec0000008000 */
[----:B-1----:R-:W1:Y:S02]  /*4c00*/  FENCE.VIEW.ASYNC.S ;  /* 0x00000000000073c6 */ /* 0x002e640000000000 */
[----:B-1----:R-:W-:Y:S01]  /*4c10*/  NOP ;  /* 0x0000000000007918 */ /* 0x002fe20000000000 */
[----:B------:R-:W-:Y:S05]  /*4c20*/  @P1 BRA `(.L_x_865) ;  /* 0x00000000004c1947 */ /* 0x000fea0003800000 */
[----:B------:R-:W-:Y:S01]  /*4c30*/  ISETP.LT.AND P1, PT, RZ, UR40, PT ;  /* 0x00000028ff007c0c */ /* 0x000fe2000bf21270 */
[----:B------:R-:W-:-:S12]  /*4c40*/  UIADD3 UR10, UR40, -0x1, URZ ;  /* 0xffffffff280a7890 */ /* 0x000fd8000fffe03f */
[----:B------:R-:W-:Y:S05]  /*4c50*/  @P1 BRA `(.L_x_866) ;  /* 0x0000000000201947 */ /* 0x000fea0003800000 */
[----:B------:R-:W-:Y:S01]  /*4c60*/  ULDC UR14, c[0x0][0x9e4] ;  /* 0x00027900000e7ab9 */ /* 0x000fe20000000800 */
[----:B------:R-:W-:Y:S02]  /*4c70*/  UIADD3 UR10, -UR40, URZ, URZ ;  /* 0x0000003f280a7290 */ /* 0x000fe4000fffe13f */
[----:B------:R-:W-:-:S11]  /*4c80*/  UISETP.NE.AND UP0, UPT, UR14, 0x1, UPT ;  /* 0x000000010e00788c */ /* 0x000fd6000bf05270 */
[----:B------:R-:W-:Y:S02]  /*4c90*/  @UP0 ULDC.64 UR18, c[0x0][0x9e8] ;  /* 0x00027a0000120ab9 */ /* 0x000fe40000000a00 */
[----:B------:R-:W-:-:S04]  /*4ca0*/  UIMAD.WIDE.U32 UR4, UR10, UR18, URZ ;  /* 0x000000120a0472a5 */ /* 0x000fc8000f8e003f */
[----:B------:R-:W-:-:S04]  /*4cb0*/  @UP0 USHF.R.U32.HI UR10, URZ, UR19, UR5 ;  /* 0x000000133f0a0299 */ /* 0x000fc80008011605 */
[----:B------:R-:W-:Y:S01]  /*4cc0*/  ULOP3.LUT UR10, URZ, UR10, URZ, 0x33, !UPT ;  /* 0x0000000a3f0a7292 */ /* 0x000fe2000f8e333f */
[----:B------:R-:W-:Y:S11]  /*4cd0*/  BRA `(.L_x_867) ;  /* 0x0000000000147947 */ /* 0x000ff60003800000 */
.L_x_866:
[----:B------:R-:W-:Y:S02]  /*4ce0*/  ULDC UR14, c[0x0][0x9e4] ;  /* 0x00027900000e7ab9 */ /* 0x000fe40000000800 */
[----:B------:R-:W-:-:S11]  /*4cf0*/  UISETP.NE.AND UP0, UPT, UR14, 0x1, UPT ;  /* 0x000000010e00788c */ /* 0x000fd6000bf05270 */
[----:B------:R-:W-:Y:S02]  /*4d00*/  @UP0 ULDC.64 UR18, c[0x0][0x9e8] ;  /* 0x00027a0000120ab9 */ /* 0x000fe40000000a00 */
[----:B------:R-:W-:-:S04]  /*4d10*/  UIMAD.WIDE.U32 UR4, UR10, UR18, URZ ;  /* 0x000000120a0472a5 */ /* 0x000fc8000f8e003f */
[----:B------:R-:W-:-:S12]  /*4d20*/  @UP0 USHF.R.U32.HI UR10, URZ, UR19, UR5 ;  /* 0x000000133f0a0299 */ /* 0x000fd80008011605 */
.L_x_867:
[----:B------:R-:W-:-:S04]  /*4d30*/  UIMAD UR10, UR10, UR14, UR14 ;  /* 0x0000000e0a0a72a4 */ /* 0x000fc8000f8e020e */
[----:B------:R-:W-:-:S04]  /*4d40*/  UISETP.LT.AND UP0, UPT, UR6, UR10, UPT ;  /* 0x0000000a0600728c */ /* 0x000fc8000bf01270 */
[----:B------:R-:W-:-:S12]  /*4d50*/  USEL UR6, UR6, UR10, UP0 ;  /* 0x0000000a06067287 */ /* 0x000fd80008000000 */
.L_x_865:
[----:B------:R-:W-:Y:S01]  /*4d60*/  R2UR UR5, R146 ;  /* 0x00000000920572ca */ /* 0x000fe200000e0000 */
[----:B------:R-:W-:Y:S01]  /*4d70*/  USHF.R.S32.HI UR4, URZ, 0x1f, UR6 ;  /* 0x0000001f3f047899 */ /* 0x000fe20008011406 */
[----:B------:R-:W-:Y:S02]  /*4d80*/  CS2R R134, SRZ ;  /* 0x0000000000867805 */ /* 0x000fe4000001ff00 */
[----:B------:R-:W-:Y:S02]  /*4d90*/  CS2R R132, SRZ ;  /* 0x0000000000847805 */ /* 0x000fe4000001ff00 */
[----:B------:R-:W-:Y:S01]  /*4da0*/  CS2R R130, SRZ ;  /* 0x0000000000827805 */ /* 0x000fe2000001ff00 */
[----:B------:R-:W-:Y:S01]  /*4db0*/  ULEA.HI UR4, UR4, UR6, URZ, 0x7 ;  /* 0x0000000604047291 */ /* 0x000fe2000f8f383f */
[----:B------:R-:W-:Y:S02]  /*4dc0*/  CS2R R128, SRZ ;  /* 0x0000000000807805 */ /* 0x000fe4000001ff00 */
[----:B------:R-:W-:-:S02]  /*4dd0*/  CS2R R126, SRZ ;  /* 0x00000000007e7805 */ /* 0x000fc4000001ff00 */
[----:B------:R-:W-:Y:S01]  /*4de0*/  CS2R R124, SRZ ;  /* 0x00000000007c7805 */ /* 0x000fe2000001ff00 */
[----:B------:R-:W-:Y:S01]  /*4df0*/  USHF.R.S32.HI UR4, URZ, 0x7, UR4 ;  /* 0x000000073f047899 */ /* 0x000fe20008011404 */
[----:B------:R-:W-:Y:S02]  /*4e00*/  CS2R R122, SRZ ;  /* 0x00000000007a7805 */ /* 0x000fe4000001ff00 */
[----:B------:R-:W-:Y:S02]  /*4e10*/  CS2R R120, SRZ ;  /* 0x0000000000787805 */ /* 0x000fe4000001ff00 */
[----:B------:R-:W-:Y:S01]  /*4e20*/  CS2R R118, SRZ ;  /* 0x0000000000767805 */ /* 0x000fe2000001ff00 */
[----:B------:R-:W-:Y:S01]  /*4e30*/  UISETP.LT.AND UP0, UPT, UR5, UR4, UPT ;  /* 0x000000040500728c */ /* 0x000fe2000bf01270 */
[----:B------:R-:W-:Y:S02]  /*4e40*/  CS2R R116, SRZ ;  /* 0x0000000000747805 */ /* 0x000fe4000001ff00 */
[----:B------:R-:W-:-:S02]  /*4e50*/  CS2R R114, SRZ ;  /* 0x0000000000727805 */ /* 0x000fc4000001ff00 */
[----:B------:R-:W-:Y:S01]  /*4e60*/  CS2R R112, SRZ ;  /* 0x0000000000707805 */ /* 0x000fe2000001ff00 */
[----:B------:R-:W-:Y:S01]  /*4e70*/  USEL UR32, UR5, UR4, !UP0 ;  /* 0x0000000405207287 */ /* 0x000fe2000c000000 */
[----:B------:R-:W-:Y:S02]  /*4e80*/  CS2R R110, SRZ ;  /* 0x00000000006e7805 */ /* 0x000fe4000001ff00 */
[----:B------:R-:W-:Y:S01]  /*4e90*/  CS2R R108, SRZ ;  /* 0x00000000006c7805 */ /* 0x000fe2000001ff00 */
[----:B------:R-:W-:Y:S01]  /*4ea0*/  UMOV UR4, URZ ;  /* 0x0000003f00047c82 */ /* 0x000fe20008000000 */
[----:B------:R-:W-:Y:S01]  /*4eb0*/  UMOV UR5, URZ ;  /* 0x0000003f00057c82 */ /* 0x000fe20008000000 */
[----:B------:R-:W-:Y:S02]  /*4ec0*/  CS2R R106, SRZ ;  /* 0x00000000006a7805 */ /* 0x000fe4000001ff00 */
[----:B------:R-:W-:Y:S02]  /*4ed0*/  ISETP.GE.AND P1, PT, R14, UR32, PT ;  /* 0x000000200e007c0c */ /* 0x000fe4000bf26270 */
        /* <DEDUP_REMOVED lines=9> */
[----:B------:R-:W-:Y:S06]  /*4f70*/  @!P1 BRA `(.L_x_868) ;  /* 0x0000003000b09947 */ /* 0x000fec0003800000 */
[----:B------:R-:W-:Y:S01]  /*4f80*/  IMAD.MOV.U32 R12, RZ, RZ, R15 ;  /* 0x000000ffff0c7224 */ /* 0x000fe200078e000f */
[----:B------:R-:W-:Y:S01]  /*4f90*/  UMOV UR41, URZ ;  /* 0x0000003f00297c82 */ /* 0x000fe20008000000 */
[----:B------:R-:W-:Y:S01]  /*4fa0*/  IMAD.MOV.U32 R13, RZ, RZ, R0 ;  /* 0x000000ffff0d7224 */ /* 0x000fe200078e0000 */
[----:B------:R-:W-:Y:S01]  /*4fb0*/  UMOV UR6, URZ ;  /* 0x0000003f00067c82 */ /* 0x000fe20008000000 */
[----:B------:R-:W-:Y:S01]  /*4fc0*/  IMAD.MOV.U32 R135, RZ, RZ, RZ ;  /* 0x000000ffff877224 */ /* 0x000fe200078e00ff */
[----:B------:R-:W-:Y:S01]  /*4fd0*/  ULDC UR33, c[0x0][0x9e4] ;  /* 0x0002790000217ab9 */ /* 0x000fe20000000800 */
[----:B------:R-:W-:Y:S01]  /*4fe0*/  ULDC UR35, c[0x0][0x2f0] ;  /* 0x0000bc0000237ab9 */ /* 0x000fe20000000800 */
[----:B------:R-:W-:Y:S01]  /*4ff0*/  ULDC UR34, c[0x0][0x988] ;  /* 0x0002620000227ab9 */ /* 0x000fe20000000800 */
[----:B------:R-:W-:-:S05]  /*5000*/  ULDC UR40, c[0x0][0x9e0] ;  /* 0x0002780000287ab9 */ /* 0x000fca0000000800 */
.L_x_887:
[----:B------:R-:W-:Y:S01]  /*5010*/  ISETP.NE.AND P2, PT, RZ, UR60, PT ;  /* 0x0000003cff007c0c */ /* 0x000fe2000bf45270 */
[----:B------:R-:W-:-:S04]  /*5020*/  UISETP.NE.AND UP0, UPT, UR6, 0x1, UPT ;  /* 0x000000010600788c */ /* 0x000fc8000bf05270 */
[----:B------:R-:W-:-:S04]  /*5030*/  USEL UR5, URZ, 0x1, UP0 ;  /* 0x000000013f057887 */ /* 0x000fc80008000000 */
[----:B------:R-:W-:-:S04]  /*5040*/  ULOP3.LUT UR5, UR41, UR5, URZ, 0x3c, !UPT ;  /* 0x0000000529057292 */ /* 0x000fc8000f8e3c3f */
[----:B------:R-:W-:Y:S08]  /*5050*/  @P2 BRA `(.L_x_869) ;  /* 0x0000000000382947 */ /* 0x000ff00003800000 */
[----:B------:R-:W-:Y:S05]  /*5060*/  @!P0 BRA `(.L_x_870) ;  /* 0x0000000000048947 */ /* 0x000fea0003800000 */
[----:B------:R-:W-:Y:S01]  /*5070*/  BPT.TRAP 0x1 ;  /* 0x000000040000795c */ /* 0x000fe20000300000 */
.L_x_870:
[----:B------:R-:W-:Y:S01]  /*5080*/  UIADD3 UR4, UR6, 0x1, URZ ;  /* 0x0000000106047890 */ /* 0x000fe2000fffe03f */
[----:B------:R-:W-:-:S03]  /*5090*/  IMAD.U32 R0, RZ, RZ, UR5 ;  /* 0x00000005ff007e24 */ /* 0x000fc6000f8e00ff */
[----:B------:R-:W-:Y:S02]  /*50a0*/  UISETP.NE.AND UP0, UPT, UR4, 0x2, UPT ;  /* 0x000000020400788c */ /* 0x000fe4000bf05270 */
[----:B------:R-:W-:Y:S02]  /*50b0*/  SHF.L.U32 R0, R0, 0x1f, RZ ;  /* 0x0000001f00007819 */ /* 0x000fe400000006ff */
[----:B------:R-:W-:-:S04]  /*50c0*/  USEL UR4, UR4, URZ, UP0 ;  /* 0x0000003f04047287 */ /* 0x000fc80008000000 */
[----:B------:R-:W-:-:S09]  /*50d0*/  ULEA UR4, UR4, UR38, 0x3 ;  /* 0x0000002604047291 */ /* 0x000fd2000f8e183f */
[----:B------:R1:W2:Y:S01]  /*50e0*/  SYNCS.PHASECHK.TRANS64.TRYWAIT P1, [UR4+0x2d830], R0 ;  /* 0x02d83000ff0075a7 */ /* 0x0002a20008020144 */
[----:B------:R-:W-:Y:S05]  /*50f0*/  @!P0 BRA `(.L_x_871) ;  /* 0x0000000000048947 */ /* 0x000fea0003800000 */
[----:B------:R-:W-:Y:S01]  /*5100*/  BPT.TRAP 0x1 ;  /* 0x000000040000795c */ /* 0x000fe20000300000 */
.L_x_871:
[----:B--2---:R-:W-:Y:S05]  /*5110*/  @P1 BRA `(.L_x_869) ;  /* 0x0000000000081947 */ /* 0x004fea0003800000 */
[----:B------:R-:W2:Y:S02]  /*5120*/  SYNCS.PHASECHK.TRANS64.TRYWAIT P1, [UR4+0x2d830], R0 ;  /* 0x02d83000ff0075a7 */ /* 0x000ea40008020144 */
[----:B--2---:R-:W-:Y:S05]  /*5130*/  @!P1 BRA `(.L_x_872) ;  /* 0x000000e800009947 */ /* 0x004fea0003800000 */
.L_x_869:
[----:B------:R-:W3:Y:S01]  /*5140*/  S2R R8, SR_TID.X ;  /* 0x0000000000087919 */ /* 0x000ee20000002100 */
[----:B------:R-:W-:Y:S01]  /*5150*/  UIADD3 UR4, UR6, 0x1, URZ ;  /* 0x0000000106047890 */ /* 0x000fe2000fffe03f */
[----:B------:R-:W-:Y:S01]  /*5160*/  R2UR UR28, R10 ;  /* 0x000000000a1c72ca */ /* 0x000fe200000e0000 */
[----:B------:R-:W-:Y:S01]  /*5170*/  UMOV UR31, 0x80000020 ;  /* 0x80000020001f7882 */ /* 0x000fe20000000000 */
[----:B------:R-:W-:Y:S01]  /*5180*/  R2UR UR29, R11 ;  /* 0x000000000b1d72ca */ /* 0x000fe200000e0000 */
[----:B------:R-:W-:Y:S01]  /*5190*/  UISETP.NE.AND UP0, UPT, UR4, 0x2, UPT ;  /* 0x000000020400788c */ /* 0x000fe2000bf05270 */
[----:B------:R-:W-:Y:S01]  /*51a0*/  UMOV UR11, 0x80000020 ;  /* 0x80000020000b7882 */ /* 0x000fe20000000000 */
[----:B------:R-:W-:Y:S02]  /*51b0*/  UMOV UR15, 0x80000020 ;  /* 0x80000020000f7882 */ /* 0x000fe40000000000 */
[----:B------:R-:W-:Y:S01]  /*51c0*/  USEL UR4, UR4, URZ, UP0 ;  /* 0x0000003f04047287 */ /* 0x000fe20008000000 */
[----:B------:R-:W-:Y:S01]  /*51d0*/  UMOV UR19, 0x80000020 ;  /* 0x8000002000137882 */ /* 0x000fe20000000000 */
[----:B------:R-:W-:-:S02]  /*51e0*/  UMOV UR23, 0x80000020 ;  /* 0x8000002000177882 */ /* 0x000fc40000000000 */
[----:B------:R-:W-:Y:S01]  /*51f0*/  UIMAD UR30, UR4, 0x600, UR7 ;  /* 0x00000600041e78a4 */ /* 0x000fe2000f8e0207 */
[----:B------:R-:W-:-:S03]  /*5200*/  UMOV UR27, 0x80000020 ;  /* 0x80000020001b7882 */ /* 0x000fc60000000000 */
[----:B------:R-:W-:Y:S02]  /*5210*/  UIADD3 UR10, UR30, 0x2, URZ ;  /* 0x000000021e0a7890 */ /* 0x000fe4000fffe03f */
[----:B------:R-:W-:Y:S02]  /*5220*/  UIADD3 UR14, UR30, 0x200, URZ ;  /* 0x000002001e0e7890 */ /* 0x000fe4000fffe03f */
[----:B------:R-:W-:Y:S02]  /*5230*/  UIADD3 UR18, UR30, 0x202, URZ ;  /* 0x000002021e127890 */ /* 0x000fe4000fffe03f */
[----:B------:R-:W-:Y:S02]  /*5240*/  UIADD3 UR22, UR30, 0x400, URZ ;  /* 0x000004001e167890 */ /* 0x000fe4000fffe03f */
[----:B------:R-:W-:Y:S01]  /*5250*/  UIADD3 UR26, UR30, 0x402, URZ ;  /* 0x000004021e1a7890 */ /* 0x000fe2000fffe03f */
[----:B---3--:R-:W-:-:S05]  /*5260*/  SHF.R.U32.HI R8, RZ, 0x7, R8 ;  /* 0x00000007ff087819 */ /* 0x008fca0000011608 */
[----:B-12---:R-:W-:-:S05]  /*5270*/  VIADD R0, R8, 0x8 ;  /* 0x0000000808007836 */ /* 0x006fca0000000000 */
[----:B------:R1:W-:Y:S06]  /*5280*/  BAR.SYNC.DEFER_BLOCKING R0, 0x100 ;  /* 0x000400000000751d */ /* 0x0003ec0000010000 */
[----:B0-----:R-:W-:-:S06]  /*5290*/  WARPGROUP.ARRIVE ;  /* 0x00000000000079c5 */ /* 0x001fcc0000000000 */
        /* <DEDUP_REMOVED lines=17> */
[----:B-1----:R-:W-:Y:S05]  /*53b0*/  @P2 BRA `(.L_x_873) ;  /* 0x00000000002c2947 */ /* 0x002fea0003800000 */
[----:B------:R-:W-:Y:S05]  /*53c0*/  @!P0 BRA `(.L_x_874) ;  /* 0x0000000000048947 */ /* 0x000fea0003800000 */
[----:B------:R-:W-:Y:S01]  /*53d0*/  BPT.TRAP 0x1 ;  /* 0x000000040000795c */ /* 0x000fe20000300000 */
.L_x_874:
[----:B------:R-:W-:Y:S01]  /*53e0*/  ULEA UR10, UR6, UR38, 0x3 ;  /* 0x00000026060a7291 */ /* 0x000fe2000f8e183f */
[----:B------:R-:W-:-:S05]  /*53f0*/  IMAD.U32 R0, RZ, RZ, UR41 ;  /* 0x00000029ff007e24 */ /* 0x000fca000f8e00ff */
[----:B------:R-:W-:-:S04]  /*5400*/  SHF.L.U32 R0, R0, 0x1f, RZ ;  /* 0x0000001f00007819 */ /* 0x000fc800000006ff */
[----:B------:R0:W1:Y:S01]  /*5410*/  SYNCS.PHASECHK.TRANS64.TRYWAIT P1, [UR10+0x2d850], R0 ;  /* 0x02d85000ff0075a7 */ /* 0x000062000802014a */
[----:B------:R-:W-:Y:S05]  /*5420*/  @!P0 BRA `(.L_x_875) ;  /* 0x0000000000048947 */ /* 0x000fea0003800000 */
[----:B------:R-:W-:Y:S01]  /*5430*/  BPT.TRAP 0x1 ;  /* 0x000000040000795c */ /* 0x000fe20000300000 */
.L_x_875:
[----:B-1----:R-:W-:Y:S05]  /*5440*/  @P1 BRA `(.L_x_873) ;  /* 0x0000000000081947 */ /* 0x002fea0003800000 */
[----:B------:R-:W1:Y:S02]  /*5450*/  SYNCS.PHASECHK.TRANS64.TRYWAIT P1, [UR10+0x2d850], R0 ;  /* 0x02d85000ff0075a7 */ /* 0x000e64000802014a */
[----:B-1----:R-:W-:Y:S05]  /*5460*/  @!P1 BRA `(.L_x_876) ;  /* 0x000000e4004c9947 */ /* 0x002fea0003800000 */
.L_x_873:
[----:B------:R-:W-:Y:S01]  /*5470*/  UIADD3 UR10, UR38, 0x400, URZ ;  /* 0x00000400260a7890 */ /* 0x000fe2000fffe03f */
[----:B------:R-:W-:Y:S01]  /*5480*/  R2UR UR14, R144 ;  /* 0x00000000900e72ca */ /* 0x000fe200000e0000 */
[----:B------:R-:W-:Y:S01]  /*5490*/  WARPGROUP.ARRIVE ;  /* 0x00000000000079c5 */ /* 0x000fe20000000000 */
[----:B------:R-:W-:Y:S01]  /*54a0*/  UMOV UR29, 0x40000040 ;  /* 0x40000040001d7882 */ /* 0x000fe20000000000 */
[----:B------:R-:W-:-:S04]  /*54b0*/  USHF.R.U32.HI UR10, URZ, 0x4, UR10 ;  /* 0x000000043f0a7899 */ /* 0x000fc8000801160a */
[----:B-1----:R-:W1:Y:S01]  /*54c0*/  S2R R15, SR_TID.X ;  /* 0x00000000000f7919 */ /* 0x002e620000002100 */
[----:B------:R-:W-:Y:S01]  /*54d0*/  UMOV UR31, 0x80000020 ;  /* 0x80000020001f7882 */ /* 0x000fe20000000000 */
[----:B------:R-:W-:-:S04]  /*54e0*/  ULOP3.LUT UR10, UR10, 0x3fff, URZ, 0xc0, !UPT ;  /* 0x00003fff0a0a7892 */ /* 0x000fc8000f8ec03f */
[----:B------:R-:W-:Y:S02]  /*54f0*/  ULOP3.LUT UR11, UR10, 0x2000000, URZ, 0xfc, !UPT ;  /* 0x020000000a0b7892 */ /* 0x000fe4000f8efc3f */
[----:B------:R-:W-:Y:S02]  /*5500*/  ULOP3.LUT UR10, UR14, 0x10000, URZ, 0xfc, !UPT ;  /* 0x000100000e0a7892 */ /* 0x000fe4000f8efc3f */
[----:B------:R-:W-:-:S05]  /*5510*/  UIMAD UR11, UR6, 0x600, UR11 ;  /* 0x00000600060b78a4 */ /* 0x000fca000f8e020b */
[----:B------:R-:W-:Y:S02]  /*5520*/  UMOV UR28, UR10 ;  /* 0x0000000a001c7c82 */ /* 0x000fe40008000000 */
[----:B------:R-:W-:Y:S02]  /*5530*/  UMOV UR30, UR11 ;  /* 0x0000000b001e7c82 */ /* 0x000fe40008000000 */
[----:B------:R-:W-:Y:S01]  /*5540*/  HGMMA.64x96x16.F32.BF16 R88, gdesc[UR28].tnspB, R88, gsb0 ;  /* 0x416000001c5879f0 */ /* 0x000fe20008001858 */
[----:B------:R-:W-:Y:S02]  /*5550*/  UIADD3 UR28, UR10, 0x2, URZ ;  /* 0x000000020a1c7890 */ /* 0x000fe4000fffe03f */
[----:B------:R-:W-:Y:S01]  /*5560*/  UIADD3 UR30, UR11, 0x40, URZ ;  /* 0x000000400b1e7890 */ /* 0x000fe2000fffe03f */
[----:B------:R-:W-:Y:S01]  /*5570*/  UMOV UR29, 0x40000040 ;  /* 0x40000040001d7882 */ /* 0x000fe20000000000 */
[----:B------:R-:W-:Y:S01]  /*5580*/  UMOV UR31, 0x80000020 ;  /* 0x80000020001f7882 */ /* 0x000fe20000000000 */
[----:B-1----:R-:W-:-:S02]  /*5590*/  SHF.R.U32.HI R8, RZ, 0x7, R15 ;  /* 0x00000007ff087819 */ /* 0x002fc4000001160f */
        /* <DEDUP_REMOVED lines=52> */
.L_x_877:
[----:B------:R-:W-:Y:S01]  /*58e0*/  R2UR UR10, R143 ;  /* 0x000000008f0a72ca */ /* 0x000fe200000e0000 */
[----:B------:R-:W1:Y:S01]  /*58f0*/  S2UR UR18, SR_CgaCtaId ;  /* 0x00000000001279c3 */ /* 0x000e620000008800 */
[----:B------:R-:W-:Y:S01]  /*5900*/  IMAD.MOV.U32 R15, RZ, RZ, R139 ;  /* 0x000000ffff0f7224 */ /* 0x000fe200078e008b */
[----:B------:R-:W-:Y:S01]  /*5910*/  UISETP.NE.AND UP0, UPT, UR39, URZ, UPT ;  /* 0x0000003f2700728c */ /* 0x000fe2000bf05270 */
[----:B------:R-:W-:-:S05]  /*5920*/  R2UR UR15, R145 ;  /* 0x00000000910f72ca */ /* 0x000fca00000e0000 */
[----:B------:R-:W2:Y:S04]  /*5930*/  LDC R8, c[0x0][0x288] ;  /* 0x0000a200ff087b82 */ /* 0x000ea80000000800 */
[----:B------:R-:W-:Y:S02]  /*5940*/  UISETP.NE.AND UP1, UPT, UR10, URZ, UPT ;  /* 0x0000003f0a00728c */ /* 0x000fe4000bf25270 */
[----:B------:R-:W-:-:S04]  /*5950*/  ULEA UR10, UR4, UR38, 0x3 ;  /* 0x00000026040a7291 */ /* 0x000fc8000f8e183f */
[----:B------:R-:W-:Y:S01]  /*5960*/  PLOP3.LUT P1, PT, PT, PT, UP1, 0x80, 0x0 ;  /* 0x000000000000781c */ /* 0x000fe20003f2f018 */
[----:B------:R-:W-:Y:S01]  /*5970*/  UIADD3 UR10, UR10, 0x2d840, URZ ;  /* 0x0002d8400a0a7890 */ /* 0x000fe2000fffe03f */
[----:B------:R-:W-:-:S03]  /*5980*/  PLOP3.LUT P2, PT, PT, PT, UP1, 0x80, 0x0 ;  /* 0x000000000000781c */ /* 0x000fc60003f4f018 */
[----:B------:R-:W-:Y:S01]  /*5990*/  @UP1 ULDC UR11, c[0x0][0x44c] ;  /* 0x00011300000b1ab9 */ /* 0x000fe20000000800 */
[----:B------:R-:W-:Y:S01]  /*59a0*/  @UP1 ULDC UR14, c[0x0][0x450] ;  /* 0x00011400000e1ab9 */ /* 0x000fe20000000800 */
[----:B-1----:R-:W-:-:S06]  /*59b0*/  UPRMT UR10, UR18, 0x654, UR10 ;  /* 0x00000654120a7896 */ /* 0x002fcc000800000a */
[----:B0-----:R-:W-:Y:S01]  /*59c0*/  @P1 IMAD.HI.U32 R0, R139, UR11, RZ ;  /* 0x0000000b8b001c27 */ /* 0x001fe2000f8e00ff */
[----:B------:R-:W-:Y:S02]  /*59d0*/  PLOP3.LUT P1, PT, PT, PT, UP0, 0x40, 0x0 ;  /* 0x000000000000781c */ /* 0x000fe40003f2e808 */
[----:B------:R-:W-:Y:S02]  /*59e0*/  SYNCS.ARRIVE.TRANS64.RED.A1T0 RZ, [UR10], RZ ;  /* 0x000000ffffff79a7 */ /* 0x000fe4000810040a */
[----:B------:R-:W-:Y:S01]  /*59f0*/  @P2 SHF.R.U32.HI R15, RZ, UR14, R0 ;  /* 0x0000000eff0f2c19 */ /* 0x000fe20008011600 */
[----:B------:R-:W-:-:S04]  /*5a00*/  IMAD.SHL.U32 R0, R14, 0x80, RZ ;  /* 0x000000800e007824 */ /* 0x000fc800078e00ff */
[----:B------:R-:W0:Y:S01]  /*5a10*/  SHFL.IDX PT, R22, R15, RZ, 0x1c1f ;  /* 0x001c1fff0f167589 */ /* 0x000e2200000e0000 */
[----:B------:R-:W-:-:S05]  /*5a20*/  IADD3 R16, -R0, 0x1, RZ ;  /* 0x0000000100107810 */ /* 0x000fca0007ffe1ff */
[----:B------:R-:W-:-:S04]  /*5a30*/  IMAD R16, R9, -0x2, R16 ;  /* 0xfffffffe09107824 */ /* 0x000fc800078e0210 */
[----:B------:R-:W-:-:S04]  /*5a40*/  IMAD R19, R17, UR35, R16 ;  /* 0x0000002311137c24 */ /* 0x000fc8000f8e0210 */
[----:B--2---:R-:W-:-:S04]  /*5a50*/  IMAD.IADD R19, R19, 0x1, -R8 ;  /* 0x0000000113137824 */ /* 0x004fc800078e0a08 */
[C---:B------:R-:W-:Y:S02]  /*5a60*/  VIADD R20, R19.reuse, UR40 ;  /* 0x0000002813147c36 */ /* 0x040fe40008000000 */
[----:B------:R-:W-:Y:S02]  /*5a70*/  VIADD R19, R19, UR15 ;  /* 0x0000000f13137c36 */ /* 0x000fe40008000000 */
[----:B0-----:R-:W-:Y:S02]  /*5a80*/  IMAD.IADD R18, R20, 0x1, R22 ;  /* 0x0000000114127824 */ /* 0x001fe400078e0216 */
[----:B------:R-:W-:Y:S01]  /*5a90*/  IMAD.IADD R16, R22, 0x1, R19 ;  /* 0x0000000116107824 */ /* 0x000fe200078e0213 */
[----:B------:R-:W-:Y:S06]  /*5aa0*/  @P1 BRA `(.L_x_878) ;  /* 0x00000000005c1947 */ /* 0x000fec0003800000 */
[----:B------:R-:W-:Y:S01]  /*5ab0*/  IMAD R21, R17, UR35, R22 ;  /* 0x0000002311157c24 */ /* 0x000fe2000f8e0216 */
[----:B------:R-:W-:Y:S03]  /*5ac0*/  BSSY B0, `(.L_x_879) ;  /* 0x0000011000007945 */ /* 0x000fe60003800000 */
[----:B------:R-:W-:-:S05]  /*5ad0*/  IMAD.IADD R21, R21, 0x1, -R8 ;  /* 0x0000000115157824 */ /* 0x000fca00078e0a08 */
[----:B------:R-:W-:-:S13]  /*5ae0*/  ISETP.GT.AND P1, PT, R21, -0x1, PT ;  /* 0xffffffff1500780c */ /* 0x000fda0003f24270 */
[----:B------:R-:W-:Y:S05]  /*5af0*/  @P1 BRA `(.L_x_880) ;  /* 0x0000000000201947 */ /* 0x000fea0003800000 */
[----:B------:R-:W-:Y:S01]  /*5b00*/  IMAD.U32 R136, RZ, RZ, UR33 ;  /* 0x00000021ff887e24 */ /* 0x000fe2000f8e00ff */
[----:B------:R-:W-:-:S04]  /*5b10*/  LOP3.LUT R21, RZ, R21, RZ, 0x33, !PT ;  /* 0x00000015ff157212 */ /* 0x000fc800078e33ff */
[----:B------:R-:W-:-:S13]  /*5b20*/  ISETP.NE.AND P1, PT, R136, 0x1, PT ;  /* 0x000000018800780c */ /* 0x000fda0003f25270 */
[----:B------:R-:W0:Y:S02]  /*5b30*/  @P1 LDC.64 R22, c[0x0][0x9e8] ;  /* 0x00027a00ff161b82 */ /* 0x000e240000000a00 */
[----:B0-----:R-:W-:-:S05]  /*5b40*/  @P1 IMAD.HI.U32 R22, R21, R22, RZ ;  /* 0x0000001615161227 */ /* 0x001fca00078e00ff */
[----:B------:R-:W-:-:S04]  /*5b50*/  @P1 SHF.R.U32.HI R21, RZ, R23, R22 ;  /* 0x00000017ff151219 */ /* 0x000fc80000011616 */
[----:B------:R-:W-:Y:S01]  /*5b60*/  LOP3.LUT R21, RZ, R21, RZ, 0x33, !PT ;  /* 0x00000015ff157212 */ /* 0x000fe200078e33ff */
[----:B------:R-:W-:Y:S06]  /*5b70*/  BRA `(.L_x_881) ;  /* 0x0000000000147947 */ /* 0x000fec0003800000 */
.L_x_880:
[----:B------:R-:W-:-:S05]  /*5b80*/  IMAD.U32 R136, RZ, RZ, UR33 ;  /* 0x00000021ff887e24 */ /* 0x000fca000f8e00ff */
[----:B------:R-:W-:-:S13]  /*5b90*/  ISETP.NE.AND P1, PT, R136, 0x1, PT ;  /* 0x000000018800780c */ /* 0x000fda0003f25270 */
[----:B------:R-:W0:Y:S02]  /*5ba0*/  @P1 LDC.64 R22, c[0x0][0x9e8] ;  /* 0x00027a00ff161b82 */ /* 0x000e240000000a00 */
[----:B0-----:R-:W-:-:S05]  /*5bb0*/  @P1 IMAD.HI.U32 R22, R21, R22, RZ ;  /* 0x0000001615161227 */ /* 0x001fca00078e00ff */
[----:B------:R-:W-:-:S07]  /*5bc0*/  @P1 SHF.R.U32.HI R21, RZ, R23, R22 ;  /* 0x00000017ff151219 */ /* 0x000fce0000011616 */
.L_x_881:
[----:B------:R-:W-:Y:S05]  /*5bd0*/  BSYNC B0 ;  /* 0x0000000000007941 */ /* 0x000fea0003800000 */
.L_x_879:
[----:B------:R-:W-:-:S04]  /*5be0*/  IMAD R22, R21, R136, -R0 ;  /* 0x0000008815167224 */ /* 0x000fc800078e0a00 */
[----:B------:R-:W-:-:S05]  /*5bf0*/  IMAD R21, R9, -0x2, R22 ;  /* 0xfffffffe09157824 */ /* 0x000fca00078e0216 */
[----:B------:R-:W-:Y:S02]  /*5c00*/  VIADDMNMX R18, R21, R136, R18, PT ;  /* 0x0000008815127246 */ /* 0x000fe40003800112 */
[----:B------:R-:W-:-:S07]  /*5c10*/  VIMNMX R16, R16, R21, !PT ;  /* 0x0000001510107248 */ /* 0x000fce0007fe0100 */
.L_x_878:
[----:B------:R-:W-:Y:S01]  /*5c20*/  ISETP.GT.AND P1, PT, R14, -0x1, PT ;  /* 0xffffffff0e00780c */ /* 0x000fe20003f24270 */
[----:B------:R-:W0:Y:S01]  /*5c30*/  SHFL.IDX PT, R15, R15, 0x1, 0x1c1f ;  /* 0x003c1f000f0f7f89 */ /* 0x000e2200000e0000 */
[----:B------:R-:W-:Y:S02]  /*5c40*/  UISETP.NE.AND UP0, UPT, UR39, URZ, UPT ;  /* 0x0000003f2700728c */ /* 0x000fe4000bf05270 */
[C---:B------:R-:W-:Y:S02]  /*5c50*/  ISETP.GT.AND P3, PT, R16.reuse, 0x8, P1 ;  /* 0x000000081000780c */ /* 0x040fe40000f64270 */
[----:B------:R-:W-:Y:S02]  /*5c60*/  ISETP.GT.AND P6, PT, R16, RZ, P1 ;  /* 0x000000ff1000720c */ /* 0x000fe40000fc4270 */
[----:B------:R-:W-:Y:S02]  /*5c70*/  ISETP.LT.OR P3, PT, R18, 0x9, P3 ;  /* 0x000000091200780c */ /* 0x000fe40001f61670 */
[----:B------:R-:W-:-:S02]  /*5c80*/  ISETP.GT.AND P2, PT, R16, 0x1, P1 ;  /* 0x000000011000780c */ /* 0x000fc40000f44270 */
[----:B------:R-:W-:Y:S02]  /*5c90*/  FSEL R28, R28, -INF , !P3 ;  /* 0xff8000001c1c7808 */ /* 0x000fe40005800000 */
[----:B------:R-:W-:Y:S02]  /*5ca0*/  ISETP.GT.AND P3, PT, R16, 0x19, P1 ;  /* 0x000000191000780c */ /* 0x000fe40000f64270 */
[C---:B------:R-:W-:Y:S02]  /*5cb0*/  ISETP.LT.OR P6, PT, R18.reuse, 0x1, P6 ;  /* 0x000000011200780c */ /* 0x040fe400037c1670 */
[C---:B------:R-:W-:Y:S02]  /*5cc0*/  ISETP.LT.OR P2, PT, R18.reuse, 0x2, P2 ;  /* 0x000000021200780c */ /* 0x040fe40001741670 */
[----:B------:R-:W-:Y:S02]  /*5cd0*/  ISETP.LT.OR P3, PT, R18, 0x1a, P3 ;  /* 0x0000001a1200780c */ /* 0x000fe40001f61670 */
[----:B------:R-:W-:-:S02]  /*5ce0*/  FSEL R24, R24, -INF , !P6 ;  /* 0xff80000018187808 */ /* 0x000fc40007000000 */
[----:B------:R-:W-:Y:S01]  /*5cf0*/  FSEL R25, R25, -INF , !P2 ;  /* 0xff80000019197808 */ /* 0x000fe20005000000 */
[----:B0-----:R-:W-:Y:S01]  /*5d00*/  IMAD.IADD R20, R20, 0x1, R15 ;  /* 0x0000000114147824 */ /* 0x001fe200078e020f */
[C---:B------:R-:W-:Y:S02]  /*5d10*/  ISETP.GT.AND P5, PT, R16.reuse, 0x9, P1 ;  /* 0x000000091000780c */ /* 0x040fe40000fa4270 */
[C---:B------:R-:W-:Y:S02]  /*5d20*/  ISETP.GT.AND P4, PT, R16.reuse, 0x10, P1 ;  /* 0x000000101000780c */ /* 0x040fe40000f84270 */
[C---:B------:R-:W-:Y:S02]  /*5d30*/  ISETP.GT.AND P6, PT, R16.reuse, 0x11, P1 ;  /* 0x000000111000780c */ /* 0x040fe40000fc4270 */
[----:B------:R-:W-:Y:S02]  /*5d40*/  ISETP.GT.AND P2, PT, R16, 0x18, P1 ;  /* 0x000000181000780c */ /* 0x000fe40000f44270 */
[----:B------:R-:W-:-:S02]  /*5d50*/  FSEL R37, R37, -INF , !P3 ;  /* 0xff80000025257808 */ /* 0x000fc40005800000 */
[----:B------:R-:W-:Y:S02]  /*5d60*/  ISETP.GT.AND P3, PT, R16, 0x30, P1 ;  /* 0x000000301000780c */ /* 0x000fe40000f64270 */
[C---:B------:R-:W-:Y:S02]  /*5d70*/  ISETP.LT.OR P5, PT, R18.reuse, 0xa, P5 ;  /* 0x0000000a1200780c */ /* 0x040fe40002fa1670 */
[C---:B------:R-:W-:Y:S02]  /*5d80*/  ISETP.LT.OR P4, PT, R18.reuse, 0x11, P4 ;  /* 0x000000111200780c */ /* 0x040fe40002781670 */
[C---:B------:R-:W-:Y:S02]  /*5d90*/  ISETP.LT.OR P6, PT, R18.reuse, 0x12, P6 ;  /* 0x000000121200780c */ /* 0x040fe400037c1670 */
[C---:B------:R-:W-:Y:S02]  /*5da0*/  ISETP.LT.OR P2, PT, R18.reuse, 0x19, P2 ;  /* 0x000000191200780c */ /* 0x040fe40001741670 */
[----:B------:R-:W-:-:S02]  /*5db0*/  ISETP.LT.OR P3, PT, R18, 0x31, P3 ;  /* 0x000000311200780c */ /* 0x000fc40001f61670 */
[----:B------:R-:W-:Y:S02]  /*5dc0*/  FSEL R29, R29, -INF , !P5 ;  /* 0xff8000001d1d7808 */ /* 0x000fe40006800000 */
[----:B------:R-:W-:Y:S02]  /*5dd0*/  FSEL R32, R32, -INF , !P4 ;  /* 0xff80000020207808 */ /* 0x000fe40006000000 */
[----:B------:R-:W-:Y:S02]  /*5de0*/  FSEL R33, R33, -INF , !P6 ;  /* 0xff80000021217808 */ /* 0x000fe40007000000 */
[----:B------:R-:W-:Y:S02]  /*5df0*/  FSEL R36, R36, -INF , !P2 ;  /* 0xff80000024247808 */ /* 0x000fe40005000000 */
[C---:B------:R-:W-:Y:S02]  /*5e00*/  ISETP.GT.AND P5, PT, R16.reuse, 0x20, P1 ;  /* 0x000000201000780c */ /* 0x040fe40000fa4270 */
[----:B------:R-:W-:-:S02]  /*5e10*/  ISETP.GT.AND P4, PT, R16, 0x21, P1 ;  /* 0x000000211000780c */ /* 0x000fc40000f84270 */
[C---:B------:R-:W-:Y:S02]  /*5e20*/  ISETP.GT.AND P6, PT, R16.reuse, 0x28, P1 ;  /* 0x000000281000780c */ /* 0x040fe40000fc4270 */
[----:B------:R-:W-:Y:S02]  /*5e30*/  ISETP.GT.AND P2, PT, R16, 0x29, P1 ;  /* 0x000000291000780c */ /* 0x000fe40000f44270 */
[----:B------:R-:W-:Y:S02]  /*5e40*/  FSEL R48, R48, -INF , !P3 ;  /* 0xff80000030307808 */ /* 0x000fe40005800000 */
[----:B------:R-:W-:Y:S02]  /*5e50*/  ISETP.GT.AND P3, PT, R16, 0x41, P1 ;  /* 0x000000411000780c */ /* 0x000fe40000f64270 */
[C---:B------:R-:W-:Y:S02]  /*5e60*/  ISETP.LT.OR P5, PT, R18.reuse, 0x21, P5 ;  /* 0x000000211200780c */ /* 0x040fe40002fa1670 */
[----:B------:R-:W-:-:S02]  /*5e70*/  ISETP.LT.OR P4, PT, R18, 0x22, P4 ;  /* 0x000000221200780c */ /* 0x000fc40002781670 */
[C---:B------:R-:W-:Y:S02]  /*5e80*/  ISETP.LT.OR P6, PT, R18.reuse, 0x29, P6 ;  /* 0x000000291200780c */ /* 0x040fe400037c1670 */
[C---:B------:R-:W-:Y:S02]  /*5e90*/  ISETP.LT.OR P2, PT, R18.reuse, 0x2a, P2 ;  /* 0x0000002a1200780c */ /* 0x040fe40001741670 */
[----:B------:R-:W-:Y:S02]  /*5ea0*/  ISETP.LT.OR P3, PT, R18, 0x42, P3 ;  /* 0x000000421200780c */ /* 0x000fe40001f61670 */
[----:B------:R-:W-:Y:S02]  /*5eb0*/  FSEL R40, R40, -INF , !P5 ;  /* 0xff80000028287808 */ /* 0x000fe40006800000 */
[----:B------:R-:W-:Y:S02]  /*5ec0*/  FSEL R41, R41, -INF , !P4 ;  /* 0xff80000029297808 */ /* 0x000fe40006000000 */
[----:B------:R-:W-:-:S02]  /*5ed0*/  FSEL R44, R44, -INF , !P6 ;  /* 0xff8000002c2c7808 */ /* 0x000fc40007000000 */
[----:B------:R-:W-:Y:S02]  /*5ee0*/  FSEL R45, R45, -INF , !P2 ;  /* 0xff8000002d2d7808 */ /* 0x000fe40005000000 */
        /* <DEDUP_REMOVED lines=35> */
[----:B------:R-:W-:Y:S02]  /*6120*/  PLOP3.LUT P3, PT, PT, PT, UP0, 0x40, 0x0 ;  /* 0x000000000000781c */ /* 0x000fe40003f6e808 */
[C---:B------:R-:W-:Y:S02]  /*6130*/  ISETP.LT.OR P5, PT, R18.reuse, 0x5a, P5 ;  /* 0x0000005a1200780c */ /* 0x040fe40002fa1670 */
[C---:B------:R-:W-:Y:S02]  /*6140*/  ISETP.LT.OR P4, PT, R18.reuse, 0x61, P4 ;  /* 0x000000611200780c */ /* 0x040fe40002781670 */
[C---:B------:R-:W-:Y:S02]  /*6150*/  ISETP.LT.OR P6, PT, R18.reuse, 0x62, P6 ;  /* 0x000000621200780c */ /* 0x040fe400037c1670 */
[----:B------:R-:W-:Y:S02]  /*6160*/  ISETP.LT.OR P2, PT, R18, 0x69, P2 ;  /* 0x000000691200780c */ /* 0x000fe40001741670 */
[----:B------:R-:W-:-:S02]  /*6170*/  FSEL R69, R69, -INF , !P5 ;  /* 0xff80000045457808 */ /* 0x000fc40006800000 */
[----:B------:R-:W-:Y:S02]  /*6180*/  FSEL R72, R72, -INF , !P4 ;  /* 0xff80000048487808 */ /* 0x000fe40006000000 */
[----:B------:R-:W-:Y:S02]  /*6190*/  FSEL R73, R73, -INF , !P6 ;  /* 0xff80000049497808 */ /* 0x000fe40007000000 */
[----:B------:R-:W-:Y:S02]  /*61a0*/  FSEL R76, R76, -INF , !P2 ;  /* 0xff8000004c4c7808 */ /* 0x000fe40005000000 */
[C---:B------:R-:W-:Y:S02]  /*61b0*/  ISETP.GT.AND P5, PT, R16.reuse, 0x70, P1 ;  /* 0x000000701000780c */ /* 0x040fe40000fa4270 */
[C---:B------:R-:W-:Y:S02]  /*61c0*/  ISETP.GT.AND P4, PT, R16.reuse, 0x71, P1 ;  /* 0x000000711000780c */ /* 0x040fe40000f84270 */
[----:B------:R-:W-:-:S02]  /*61d0*/  ISETP.GT.AND P6, PT, R16, 0x78, P1 ;  /* 0x000000781000780c */ /* 0x000fc40000fc4270 */
[----:B------:R-:W-:Y:S01]  /*61e0*/  ISETP.GT.AND P2, PT, R16, 0x79, P1 ;  /* 0x000000791000780c */ /* 0x000fe20000f44270 */
[----:B------:R-:W-:Y:S01]  /*61f0*/  IMAD.IADD R16, R19, 0x1, R15 ;  /* 0x0000000113107824 */ /* 0x000fe200078e020f */
[C---:B------:R-:W-:Y:S02]  /*6200*/  ISETP.LT.OR P5, PT, R18.reuse, 0x71, P5 ;  /* 0x000000711200780c */ /* 0x040fe40002fa1670 */
[C---:B------:R-:W-:Y:S02]  /*6210*/  ISETP.LT.OR P4, PT, R18.reuse, 0x72, P4 ;  /* 0x000000721200780c */ /* 0x040fe40002781670 */
[C---:B------:R-:W-:Y:S02]  /*6220*/  ISETP.LT.OR P6, PT, R18.reuse, 0x79, P6 ;  /* 0x000000791200780c */ /* 0x040fe400037c1670 */
[----:B------:R-:W-:Y:S02]  /*6230*/  ISETP.LT.OR P2, PT, R18, 0x7a, P2 ;  /* 0x0000007a1200780c */ /* 0x000fe40001741670 */
[----:B------:R-:W-:-:S02]  /*6240*/  FSEL R80, R80, -INF , !P5 ;  /* 0xff80000050507808 */ /* 0x000fc40006800000 */
[----:B------:R-:W-:Y:S02]  /*6250*/  FSEL R81, R81, -INF , !P4 ;  /* 0xff80000051517808 */ /* 0x000fe40006000000 */
[----:B------:R-:W-:Y:S02]  /*6260*/  FSEL R84, R84, -INF , !P6 ;  /* 0xff80000054547808 */ /* 0x000fe40007000000 */
[----:B------:R-:W-:Y:S01]  /*6270*/  FSEL R85, R85, -INF , !P2 ;  /* 0xff80000055557808 */ /* 0x000fe20005000000 */
        /* <DEDUP_REMOVED lines=14> */
.L_x_884:
[----:B------:R-:W-:-:S05]  /*6360*/  IMAD.U32 R21, RZ, RZ, UR33 ;  /* 0x00000021ff157e24 */ /* 0x000fca000f8e00ff */
[----:B------:R-:W-:-:S13]  /*6370*/  ISETP.NE.AND P2, PT, R21, 0x1, PT ;  /* 0x000000011500780c */ /* 0x000fda0003f45270 */
[----:B------:R-:W0:Y:S02]  /*6380*/  @P2 LDC.64 R18, c[0x0][0x9e8] ;  /* 0x00027a00ff122b82 */ /* 0x000e240000000a00 */
[----:B0-----:R-:W-:-:S05]  /*6390*/  @P2 IMAD.HI.U32 R18, R15, R18, RZ ;  /* 0x000000120f122227 */ /* 0x001fca00078e00ff */
[----:B------:R-:W-:-:S07]  /*63a0*/  @P2 SHF.R.U32.HI R15, RZ, R19, R18 ;  /* 0x00000013ff0f2219 */ /* 0x000fce0000011612 */
.L_x_885:
[----:B------:R-:W-:Y:S05]  /*63b0*/  BSYNC B0 ;  /* 0x0000000000007941 */ /* 0x000fea0003800000 */
.L_x_883:
[----:B------:R-:W-:-:S04]  /*63c0*/  IMAD R0, R15, R21, -R0 ;  /* 0x000000150f007224 */ /* 0x000fc800078e0a00 */
[----:B------:R-:W-:-:S05]  /*63d0*/  IMAD R15, R9, -0x2, R0 ;  /* 0xfffffffe090f7824 */ /* 0x000fca00078e0200 */
[----:B------:R-:W-:Y:S02]  /*63e0*/  VIADDMNMX R20, R15, R21, R20, PT ;  /* 0x000000150f147246 */ /* 0x000fe40003800114 */
[----:B------:R-:W-:-:S07]  /*63f0*/  VIMNMX R16, R16, R15, !PT ;  /* 0x0000000f10107248 */ /* 0x000fce0007fe0100 */
.L_x_882:
[----:B------:R-:W-:Y:S01]  /*6400*/  FMNMX.FTZ R0, R24, R13, !PT ;  /* 0x0000000d18007209 */ /* 0x000fe20007810000 */
[----:B------:R-:W-:Y:S01]  /*6410*/  UMOV UR11, UR34 ;  /* 0x00000022000b7c82 */ /* 0x000fe20008000000 */
[----:B------:R-:W-:Y:S02]  /*6420*/  ISETP.GT.AND P5, PT, R16, 0x10, P1 ;  /* 0x000000101000780c */ /* 0x000fe40000fa4270 */
[----:B------:R-:W-:Y:S02]  /*6430*/  FMNMX.FTZ R15, R25, R0, !PT ;  /* 0x00000000190f7209 */ /* 0x000fe40007810000 */
[----:B------:R-:W-:Y:S02]  /*6440*/  ISETP.LT.OR P5, PT, R20, 0x11, P5 ;  /* 0x000000111400780c */ /* 0x000fe40002fa1670 */
[----:B------:R-:W-:Y:S02]  /*6450*/  FMNMX.FTZ R0, R28, R15, !PT ;  /* 0x0000000f1c007209 */ /* 0x000fe40007810000 */
[----:B------:R-:W-:-:S02]  /*6460*/  FSEL R34, R34, -INF , !P5 ;  /* 0xff80000022227808 */ /* 0x000fc40006800000 */
[----:B------:R-:W-:Y:S02]  /*6470*/  FMNMX.FTZ R15, R29, R0, !PT ;  /* 0x000000001d0f7209 */ /* 0x000fe40007810000 */
[----:B------:R-:W-:Y:S02]  /*6480*/  ISETP.GT.AND P5, PT, R16, 0x20, P1 ;  /* 0x000000201000780c */ /* 0x000fe40000fa4270 */
[----:B------:R-:W-:Y:S02]  /*6490*/  FMNMX.FTZ R0, R32, R15, !PT ;  /* 0x0000000f20007209 */ /* 0x000fe40007810000 */
[----:B------:R-:W-:Y:S02]  /*64a0*/  ISETP.LT.OR P5, PT, R20, 0x21, P5 ;  /* 0x000000211400780c */ /* 0x000fe40002fa1670 */
[----:B------:R-:W-:Y:S02]  /*64b0*/  FMNMX.FTZ R15, R33, R0, !PT ;  /* 0x00000000210f7209 */ /* 0x000fe40007810000 */
[----:B------:R-:W-:-:S02]  /*64c0*/  FSEL R42, R42, -INF , !P5 ;  /* 0xff8000002a2a7808 */ /* 0x000fc40006800000 */
[----:B------:R-:W-:Y:S02]  /*64d0*/  FMNMX.FTZ R0, R36, R15, !PT ;  /* 0x0000000f24007209 */ /* 0x000fe40007810000 */
[C---:B------:R-:W-:Y:S02]  /*64e0*/  ISETP.GT.AND P5, PT, R16.reuse, RZ, P1 ;  /* 0x000000ff1000720c */ /* 0x040fe40000fa4270 */
[----:B------:R-:W-:Y:S02]  /*64f0*/  FMNMX.FTZ R15, R37, R0, !PT ;  /* 0x00000000250f7209 */ /* 0x000fe40007810000 */
[----:B------:R-:W-:Y:S02]  /*6500*/  ISETP.GT.AND P2, PT, R16, 0x1, P1 ;  /* 0x000000011000780c */ /* 0x000fe40000f44270 */
[----:B------:R-:W-:Y:S02]  /*6510*/  FMNMX.FTZ R0, R40, R15, !PT ;  /* 0x0000000f28007209 */ /* 0x000fe40007810000 */
[----:B------:R-:W-:-:S02]  /*6520*/  ISETP.LT.OR P5, PT, R20, 0x1, P5 ;  /* 0x000000011400780c */ /* 0x000fc40002fa1670 */
[----:B------:R-:W-:Y:S02]  /*6530*/  FMNMX.FTZ R15, R41, R0, !PT ;  /* 0x00000000290f7209 */ /* 0x000fe40007810000 */
        /* <DEDUP_REMOVED lines=12> */
[----:B------:R-:W-:Y:S02]  /*6600*/  ISETP.LT.OR P4, PT, R20, 0xa, P4 ;  /* 0x0000000a1400780c */ /* 0x000fe40002781670 */
[----:B------:R-:W-:Y:S02]  /*6610*/  FMNMX.FTZ R0, R56, R15, !PT ;  /* 0x0000000f38007209 */ /* 0x000fe40007810000 */
[----:B------:R-:W-:Y:S02]  /*6620*/  FSEL R30, R30, -INF , !P3 ;  /* 0xff8000001e1e7808 */ /* 0x000fe40005800000 */
[----:B------:R-:W-:Y:S02]  /*6630*/  FMNMX.FTZ R15, R57, R0, !PT ;  /* 0x00000000390f7209 */ /* 0x000fe40007810000 */
[----:B------:R-:W-:-:S02]  /*6640*/  ISETP.GT.AND P2, PT, R16, 0x11, P1 ;  /* 0x000000111000780c */ /* 0x000fc40000f44270 */
[----:B------:R-:W-:Y:S02]  /*6650*/  FMNMX.FTZ R0, R60, R15, !PT ;  /* 0x0000000f3c007209 */ /* 0x000fe40007810000 */
[----:B------:R-:W-:Y:S02]  /*6660*/  FSEL R31, R31, -INF , !P4 ;  /* 0xff8000001f1f7808 */ /* 0x000fe40006000000 */
        /* <DEDUP_REMOVED lines=26> */
[----:B------:R-:W-:Y:S01]  /*6810*/  FSEL R43, R43, -INF , !P2 ;  /* 0xff8000002b2b7808 */ /* 0x000fe20005000000 */
[----:B------:R-:W0:Y:S01]  /*6820*/  SHFL.BFLY PT, R0, R15, 0x2, 0x1f ;  /* 0x0c401f000f007f89 */ /* 0x000e2200000e0000 */
[----:B------:R-:W-:-:S02]  /*6830*/  ISETP.GT.AND P2, PT, R16, 0x30, P1 ;  /* 0x000000301000780c */ /* 0x000fc40000f44270 */
[----:B------:R-:W-:Y:S02]  /*6840*/  FSEL R46, R46, -INF , !P3 ;  /* 0xff8000002e2e7808 */ /* 0x000fe40005800000 */
[----:B------:R-:W-:Y:S02]  /*6850*/  ISETP.LT.OR P4, PT, R20, 0x2a, P4 ;  /* 0x0000002a1400780c */ /* 0x000fe40002781670 */
[----:B------:R-:W-:Y:S02]  /*6860*/  ISETP.GT.AND P3, PT, R16, 0x31, P1 ;  /* 0x000000311000780c */ /* 0x000fe40000f64270 */
[----:B------:R-:W-:Y:S02]  /*6870*/  ISETP.LT.OR P2, PT, R20, 0x31, P2 ;  /* 0x000000311400780c */ /* 0x000fe40001741670 */
[----:B------:R-:W-:Y:S02]  /*6880*/  FSEL R47, R47, -INF , !P4 ;  /* 0xff8000002f2f7808 */ /* 0x000fe40006000000 */
[----:B------:R-:W-:-:S02]  /*6890*/  ISETP.GT.AND P5, PT, R16, 0x38, P1 ;  /* 0x000000381000780c */ /* 0x000fc40000fa4270 */
[----:B------:R-:W-:Y:S02]  /*68a0*/  FSEL R50, R50, -INF , !P2 ;  /* 0xff80000032327808 */ /* 0x000fe40005000000 */
[----:B------:R-:W-:Y:S02]  /*68b0*/  ISETP.LT.OR P3, PT, R20, 0x32, P3 ;  /* 0x000000321400780c */ /* 0x000fe40001f61670 */
[----:B------:R-:W-:Y:S02]  /*68c0*/  ISETP.GT.AND P4, PT, R16, 0x39, P1 ;  /* 0x000000391000780c */ /* 0x000fe40000f84270 */
[----:B------:R-:W-:Y:S02]  /*68d0*/  ISETP.LT.OR P5, PT, R20, 0x39, P5 ;  /* 0x000000391400780c */ /* 0x000fe40002fa1670 */
[----:B------:R-:W-:Y:S02]  /*68e0*/  FSEL R51, R51, -INF , !P3 ;  /* 0xff80000033337808 */ /* 0x000fe40005800000 */
[----:B0-----:R-:W-:-:S02]  /*68f0*/  FMNMX.FTZ R18, R15, R0, !PT ;  /* 0x000000000f127209 */ /* 0x001fc40007810000 */
[----:B------:R-:W-:Y:S02]  /*6900*/  ISETP.GT.AND P2, PT, R16, 0x40, P1 ;  /* 0x000000401000780c */ /* 0x000fe40000f44270 */
[----:B------:R-:W-:Y:S01]  /*6910*/  FSEL R54, R54, -INF , !P5 ;  /* 0xff80000036367808 */ /* 0x000fe20006800000 */
[----:B------:R-:W0:Y:S01]  /*6920*/  SHFL.BFLY PT, R19, R18, 0x1, 0x1f ;  /* 0x0c201f0012137f89 */ /* 0x000e2200000e0000 */
[----:B------:R-:W-:Y:S02]  /*6930*/  ISETP.LT.OR P4, PT, R20, 0x3a, P4 ;  /* 0x0000003a1400780c */ /* 0x000fe40002781670 */
[----:B------:R-:W-:Y:S02]  /*6940*/  ISETP.GT.AND P3, PT, R16, 0x41, P1 ;  /* 0x000000411000780c */ /* 0x000fe40000f64270 */
[----:B------:R-:W-:Y:S02]  /*6950*/  ISETP.LT.OR P2, PT, R20, 0x41, P2 ;  /* 0x000000411400780c */ /* 0x000fe40001741670 */
[----:B------:R-:W-:-:S02]  /*6960*/  FSEL R55, R55, -INF , !P4 ;  /* 0xff80000037377808 */ /* 0x000fc40006000000 */
[----:B------:R-:W-:Y:S02]  /*6970*/  ISETP.GT.AND P5, PT, R16, 0x48, P1 ;  /* 0x000000481000780c */ /* 0x000fe40000fa4270 */
[----:B------:R-:W-:Y:S02]  /*6980*/  FSEL R58, R58, -INF , !P2 ;  /* 0xff8000003a3a7808 */ /* 0x000fe40005000000 */
[----:B------:R-:W-:Y:S02]  /*6990*/  ISETP.LT.OR P3, PT, R20, 0x42, P3 ;  /* 0x000000421400780c */ /* 0x000fe40001f61670 */
[----:B------:R-:W-:Y:S02]  /*69a0*/  ISETP.GT.AND P4, PT, R16, 0x49, P1 ;  /* 0x000000491000780c */ /* 0x000fe40000f84270 */
[----:B------:R-:W-:Y:S02]  /*69b0*/  ISETP.LT.OR P5, PT, R20, 0x49, P5 ;  /* 0x000000491400780c */ /* 0x000fe40002fa1670 */
[----:B------:R-:W-:-:S02]  /*69c0*/  FSEL R59, R59, -INF , !P3 ;  /* 0xff8000003b3b7808 */ /* 0x000fc40005800000 */
[----:B------:R-:W-:Y:S02]  /*69d0*/  ISETP.GT.AND P2, PT, R16, 0x50, P1 ;  /* 0x000000501000780c */ /* 0x000fe40000f44270 */
[----:B------:R-:W-:Y:S02]  /*69e0*/  FSEL R62, R62, -INF , !P5 ;  /* 0xff8000003e3e7808 */ /* 0x000fe40006800000 */
[----:B0-----:R-:W-:Y:S02]  /*69f0*/  FMNMX.FTZ R0, R18, R19, !PT ;  /* 0x0000001312007209 */ /* 0x001fe40007810000 */
[----:B------:R-:W-:Y:S02]  /*6a00*/  ISETP.LT.OR P4, PT, R20, 0x4a, P4 ;  /* 0x0000004a1400780c */ /* 0x000fe40002781670 */
[C---:B------:R-:W-:Y:S01]  /*6a10*/  FSETP.NEU.FTZ.AND P6, PT, R0.reuse, -INF , PT ;  /* 0xff8000000000780b */ /* 0x040fe20003fdd000 */
[----:B------:R-:W-:Y:S01]  /*6a20*/  FMUL.FTZ R19, R0, UR11 ;  /* 0x0000000b00137c20 */ /* 0x000fe20008410000 */
[----:B------:R-:W-:-:S02]  /*6a30*/  ISETP.GT.AND P3, PT, R16, 0x51, P1 ;  /* 0x000000511000780c */ /* 0x000fc40000f64270 */
[----:B------:R-:W-:Y:S02]  /*6a40*/  ISETP.LT.OR P2, PT, R20, 0x51, P2 ;  /* 0x000000511400780c */ /* 0x000fe40001741670 */
[----:B------:R-:W-:Y:S02]  /*6a50*/  FSEL R15, R19, RZ, P6 ;  /* 0x000000ff130f7208 */ /* 0x000fe40003000000 */
[----:B------:R-:W-:Y:S02]  /*6a60*/  FSEL R63, R63, -INF , !P4 ;  /* 0xff8000003f3f7808 */ /* 0x000fe40006000000 */
[----:B------:R-:W-:Y:S01]  /*6a70*/  ISETP.GT.AND P5, PT, R16, 0x58, P1 ;  /* 0x000000581000780c */ /* 0x000fe20000fa4270 */
        /* <DEDUP_REMOVED lines=15> */
[----:B------:R-:W-:Y:S01]  /*6b70*/  FSEL R66, R66, -INF , !P2 ;  /* 0xff80000042427808 */ /* 0x000fe20005000000 */
[----:B------:R-:W-:Y:S01]  /*6b80*/  FFMA.FTZ R49, R49, UR11, -R15 ;  /* 0x0000000b31317c23 */ /* 0x000fe2000801080f */
[----:B------:R-:W-:-:S02]  /*6b90*/  FMNMX.FTZ R28, R34, R29, !PT ;  /* 0x0000001d221c7209 */ /* 0x000fc40007810000 */
[----:B------:R-:W-:Y:S01]  /*6ba0*/  ISETP.LT.OR P3, PT, R20, 0x52, P3 ;  /* 0x000000521400780c */ /* 0x000fe20001f61670 */
[----:B------:R-:W-:Y:S01]  /*6bb0*/  MUFU.EX2 R18, R18 ;  /* 0x0000001200127308 */ /* 0x000fe20000000800 */
[----:B------:R-:W-:Y:S02]  /*6bc0*/  FMNMX.FTZ R29, R35, R28, !PT ;  /* 0x0000001c231d7209 */ /* 0x000fe40007810000 */
[----:B------:R-:W-:Y:S02]  /*6bd0*/  ISETP.GT.AND P4, PT, R16, 0x59, P1 ;  /* 0x000000591000780c */ /* 0x000fe40000f84270 */
[----:B------:R-:W-:Y:S01]  /*6be0*/  FMNMX.FTZ R32, R38, R29, !PT ;  /* 0x0000001d26207209 */ /* 0x000fe20007810000 */
[----:B------:R-:W-:Y:S01]  /*6bf0*/  FFMA.FTZ R29, R40, UR11, -R15 ;  /* 0x0000000b281d7c23 */ /* 0x000fe2000801080f */
[----:B------:R-:W-:Y:S01]  /*6c00*/  ISETP.LT.OR P5, PT, R20, 0x59, P5 ;  /* 0x000000591400780c */ /* 0x000fe20002fa1670 */
[----:B------:R1:W-:Y:S01]  /*6c10*/  MUFU.EX2 R28, R37 ;  /* 0x00000025001c7308 */ /* 0x0003e20000000800 */
[----:B0-----:R-:W-:-:S02]  /*6c20*/  FMNMX.FTZ R33, R39, R32, !PT ;  /* 0x0000002027217209 */ /* 0x001fc40007810000 */
[----:B------:R-:W-:Y:S02]  /*6c30*/  FSEL R67, R67, -INF , !P3 ;  /* 0xff80000043437808 */ /* 0x000fe40005800000 */
[----:B------:R-:W-:Y:S02]  /*6c40*/  FMNMX.FTZ R32, R42, R33, !PT ;  /* 0x000000212a207209 */ /* 0x000fe40007810000 */
[----:B------:R-:W-:Y:S01]  /*6c50*/  ISETP.GT.AND P2, PT, R16, 0x60, P1 ;  /* 0x000000601000780c */ /* 0x000fe20000f44270 */
[----:B------:R-:W-:Y:S01]  /*6c60*/  MUFU.EX2 R19, R19 ;  /* 0x0000001300137308 */ /* 0x000fe20000000800 */
[----:B------:R-:W-:Y:S02]  /*6c70*/  FMNMX.FTZ R33, R43, R32, !PT ;  /* 0x000000202b217209 */ /* 0x000fe40007810000 */
[----:B------:R-:W-:Y:S02]  /*6c80*/  FSEL R70, R70, -INF , !P5 ;  /* 0xff80000046467808 */ /* 0x000fe40006800000 */
[----:B------:R-:W-:Y:S01]  /*6c90*/  FMNMX.FTZ R36, R46, R33, !PT ;  /* 0x000000212e247209 */ /* 0x000fe20007810000 */
[----:B------:R-:W-:Y:S01]  /*6ca0*/  FFMA.FTZ R33, R44, UR11, -R15 ;  /* 0x0000000b2c217c23 */ /* 0x000fe2000801080f */
[----:B------:R-:W-:Y:S01]  /*6cb0*/  ISETP.LT.OR P4, PT, R20, 0x5a, P4 ;  /* 0x0000005a1400780c */ /* 0x000fe20002781670 */
[----:B------:R0:W-:Y:S01]  /*6cc0*/  MUFU.EX2 R32, R41 ;  /* 0x0000002900207308 */ /* 0x0001e20000000800 */
[----:B-1----:R-:W-:-:S02]  /*6cd0*/  FMNMX.FTZ R37, R47, R36, !PT ;  /* 0x000000242f257209 */ /* 0x002fc40007810000 */
[----:B------:R-:W-:Y:S02]  /*6ce0*/  ISETP.GT.AND P3, PT, R16, 0x61, P1 ;  /* 0x000000611000780c */ /* 0x000fe40000f64270 */
[----:B------:R-:W-:Y:S02]  /*6cf0*/  FMNMX.FTZ R36, R50, R37, !PT ;  /* 0x0000002532247209 */ /* 0x000fe40007810000 */
[----:B------:R-:W-:Y:S01]  /*6d00*/  ISETP.LT.OR P2, PT, R20, 0x61, P2 ;  /* 0x000000611400780c */ /* 0x000fe20001741670 */
[----:B------:R-:W-:Y:S01]  /*6d10*/  MUFU.EX2 R21, R21 ;  /* 0x0000001500157308 */ /* 0x000fe20000000800 */
[----:B------:R-:W-:Y:S02]  /*6d20*/  FMNMX.FTZ R37, R51, R36, !PT ;  /* 0x0000002433257209 */ /* 0x000fe40007810000 */
[----:B------:R-:W-:Y:S02]  /*6d30*/  FSEL R71, R71, -INF , !P4 ;  /* 0xff80000047477808 */ /* 0x000fe40006000000 */
[----:B------:R-:W-:Y:S01]  /*6d40*/  FMNMX.FTZ R40, R54, R37, !PT ;  /* 0x0000002536287209 */ /* 0x000fe20007810000 */
[--C-:B------:R-:W-:Y:S01]  /*6d50*/  FFMA.FTZ R37, R48, UR11, -R15.reuse ;  /* 0x0000000b30257c23 */ /* 0x100fe2000801080f */
[----:B------:R-:W-:Y:S01]  /*6d60*/  ISETP.GT.AND P5, PT, R16, 0x68, P1 ;  /* 0x000000681000780c */ /* 0x000fe20000fa4270 */
[----:B------:R1:W-:Y:S01]  /*6d70*/  MUFU.EX2 R36, R45 ;  /* 0x0000002d00247308 */ /* 0x0003e20000000800 */
[----:B0-----:R-:W-:Y:S01]  /*6d80*/  FMNMX.FTZ R41, R55, R40, !PT ;  /* 0x0000002837297209 */ /* 0x001fe20007810000 */
[--C-:B------:R-:W-:Y:S01]  /*6d90*/  FFMA.FTZ R48, R53, UR11, -R15.reuse ;  /* 0x0000000b35307c23 */ /* 0x100fe2000801080f */
[----:B------:R-:W-:Y:S01]  /*6da0*/  FSEL R74, R74, -INF , !P2 ;  /* 0xff8000004a4a7808 */ /* 0x000fe20005000000 */
[--C-:B------:R-:W-:Y:S01]  /*6db0*/  FFMA.FTZ R53, R61, UR11, -R15.reuse ;  /* 0x0000000b3d357c23 */ /* 0x100fe2000801080f */
[----:B------:R-:W-:Y:S01]  /*6dc0*/  FMNMX.FTZ R40, R58, R41, !PT ;  /* 0x000000293a287209 */ /* 0x000fe20007810000 */
[--C-:B------:R-:W-:Y:S01]  /*6dd0*/  FFMA.FTZ R61, R69, UR11, -R15.reuse ;  /* 0x0000000b453d7c23 */ /* 0x100fe2000801080f */
[----:B------:R-:W-:Y:S01]  /*6de0*/  ISETP.LT.OR P3, PT, R20, 0x62, P3 ;  /* 0x000000621400780c */ /* 0x000fe20001f61670 */
[--C-:B------:R-:W-:Y:S01]  /*6df0*/  FFMA.FTZ R69, R77, UR11, -R15.reuse ;  /* 0x0000000b4d457c23 */ /* 0x100fe2000801080f */
[----:B------:R-:W-:Y:S01]  /*6e00*/  FMNMX.FTZ R41, R59, R40, !PT ;  /* 0x000000283b297209 */ /* 0x000fe20007810000 */
[--C-:B------:R-:W-:Y:S01]  /*6e10*/  FFMA.FTZ R77, R85, UR11, -R15.reuse ;  /* 0x0000000b554d7c23 */ /* 0x100fe2000801080f */
[----:B------:R-:W-:Y:S01]  /*6e20*/  ISETP.GT.AND P4, PT, R16, 0x69, P1 ;  /* 0x000000691000780c */ /* 0x000fe20000f84270 */
[----:B------:R0:W-:Y:S01]  /*6e30*/  MUFU.EX2 R40, R49 ;  /* 0x0000003100287308 */ /* 0x0001e20000000800 */
[----:B------:R-:W-:Y:S01]  /*6e40*/  FMNMX.FTZ R44, R62, R41, !PT ;  /* 0x000000293e2c7209 */ /* 0x000fe20007810000 */
[--C-:B------:R-:W-:Y:S01]  /*6e50*/  FFMA.FTZ R41, R52, UR11, -R15.reuse ;  /* 0x0000000b34297c23 */ /* 0x100fe2000801080f */
[----:B------:R-:W-:Y:S01]  /*6e60*/  ISETP.LT.OR P5, PT, R20, 0x69, P5 ;  /* 0x000000691400780c */ /* 0x000fe20002fa1670 */
[--C-:B------:R-:W-:Y:S01]  /*6e70*/  FFMA.FTZ R52, R60, UR11, -R15.reuse ;  /* 0x0000000b3c347c23 */ /* 0x100fe2000801080f */
[----:B-1----:R-:W-:Y:S01]  /*6e80*/  FMNMX.FTZ R45, R63, R44, !PT ;  /* 0x0000002c3f2d7209 */ /* 0x002fe20007810000 */
[--C-:B------:R-:W-:Y:S01]  /*6e90*/  FFMA.FTZ R60, R68, UR11, -R15.reuse ;  /* 0x0000000b443c7c23 */ /* 0x100fe2000801080f */
[----:B------:R-:W-:Y:S01]  /*6ea0*/  FSEL R75, R75, -INF , !P3 ;  /* 0xff8000004b4b7808 */ /* 0x000fe20005800000 */
[--C-:B------:R-:W-:Y:S01]  /*6eb0*/  FFMA.FTZ R68, R76, UR11, -R15.reuse ;  /* 0x0000000b4c447c23 */ /* 0x100fe2000801080f */
[----:B------:R-:W-:Y:S01]  /*6ec0*/  FMNMX.FTZ R44, R66, R45, !PT ;  /* 0x0000002d422c7209 */ /* 0x000fe20007810000 */
[--C-:B0-----:R-:W-:Y:S01]  /*6ed0*/  FFMA.FTZ R49, R56, UR11, -R15.reuse ;  /* 0x0000000b38317c23 */ /* 0x101fe2000801080f */
[----:B------:R-:W-:Y:S01]  /*6ee0*/  ISETP.GT.AND P2, PT, R16, 0x70, P1 ;  /* 0x000000701000780c */ /* 0x000fe20000f44270 */
[--C-:B------:R-:W-:Y:S01]  /*6ef0*/  FFMA.FTZ R56, R64, UR11, -R15.reuse ;  /* 0x0000000b40387c23 */ /* 0x100fe2000801080f */
[----:B------:R-:W-:Y:S01]  /*6f00*/  FMNMX.FTZ R45, R67, R44, !PT ;  /* 0x0000002c432d7209 */ /* 0x000fe20007810000 */
[--C-:B------:R-:W-:Y:S01]  /*6f10*/  FFMA.FTZ R64, R72, UR11, -R15.reuse ;  /* 0x0000000b48407c23 */ /* 0x100fe2000801080f */
[----:B------:R-:W-:Y:S01]  /*6f20*/  FSEL R78, R78, -INF , !P5 ;  /* 0xff8000004e4e7808 */ /* 0x000fe20006800000 */
[--C-:B------:R-:W-:Y:S01]  /*6f30*/  FFMA.FTZ R72, R80, UR11, -R15.reuse ;  /* 0x0000000b50487c23 */ /* 0x100fe2000801080f */
[----:B------:R-:W-:Y:S01]  /*6f40*/  FMNMX.FTZ R44, R70, R45, !PT ;  /* 0x0000002d462c7209 */ /* 0x000fe20007810000 */
[----:B------:R-:W-:Y:S01]  /*6f50*/  FFMA.FTZ R76, R84, UR11, -R15 ;  /* 0x0000000b544c7c23 */ /* 0x000fe2000801080f */
[----:B------:R-:W-:Y:S01]  /*6f60*/  ISETP.LT.OR P4, PT, R20, 0x6a, P4 ;  /* 0x0000006a1400780c */ /* 0x000fe20002781670 */
[----:B------:R-:W-:Y:S01]  /*6f70*/  MUFU.EX2 R22, R22 ;  /* 0x0000001600167308 */ /* 0x000fe20000000800 */
[----:B------:R-:W-:-:S02]  /*6f80*/  FMNMX.FTZ R45, R71, R44, !PT ;  /* 0x0000002c472d7209 */ /* 0x000fc40007810000 */
[----:B------:R-:W-:Y:S02]  /*6f90*/  ISETP.GT.AND P3, PT, R16, 0x71, P1 ;  /* 0x000000711000780c */ /* 0x000fe40000f64270 */
[----:B------:R-:W-:Y:S02]  /*6fa0*/  FMNMX.FTZ R44, R74, R45, !PT ;  /* 0x0000002d4a2c7209 */ /* 0x000fe40007810000 */
[----:B------:R-:W-:Y:S01]  /*6fb0*/  ISETP.LT.OR P2, PT, R20, 0x71, P2 ;  /* 0x000000711400780c */ /* 0x000fe20001741670 */
[----:B------:R-:W-:Y:S01]  /*6fc0*/  MUFU.EX2 R23, R23 ;  /* 0x0000001700177308 */ /* 0x000fe20000000800 */
[----:B------:R-:W-:Y:S02]  /*6fd0*/  FMNMX.FTZ R45, R75, R44, !PT ;  /* 0x0000002c4b2d7209 */ /* 0x000fe40007810000 */
[----:B------:R-:W-:Y:S02]  /*6fe0*/  FSEL R79, R79, -INF , !P4 ;  /* 0xff8000004f4f7808 */ /* 0x000fe40006000000 */
[----:B------:R-:W-:-:S02]  /*6ff0*/  FMNMX.FTZ R44, R78, R45, !PT ;  /* 0x0000002d4e2c7209 */ /* 0x000fc40007810000 */
[----:B------:R-:W-:Y:S01]  /*7000*/  ISETP.GT.AND P5, PT, R16, 0x78, P1 ;  /* 0x000000781000780c */ /* 0x000fe20000fa4270 */
[----:B------:R-:W-:Y:S01]  /*7010*/  MUFU.EX2 R25, R25 ;  /* 0x0000001900197308 */ /* 0x000fe20000000800 */
[----:B------:R-:W-:Y:S02]  /*7020*/  ISETP.LT.OR P3, PT, R20, 0x72, P3 ;  /* 0x000000721400780c */ /* 0x000fe40001f61670 */
[----:B------:R-:W-:Y:S02]  /*7030*/  FSEL R82, R82, -INF , !P2 ;  /* 0xff80000052527808 */ /* 0x000fe40005000000 */
[----:B------:R-:W-:Y:S02]  /*7040*/  FMNMX.FTZ R45, R79, R44, !PT ;  /* 0x0000002c4f2d7209 */ /* 0x000fe40007810000 */
[----:B------:R-:W-:Y:S01]  /*7050*/  ISETP.GT.AND P1, PT, R16, 0x79, P1 ;  /* 0x000000791000780c */ /* 0x000fe20000f24270 */
[--C-:B------:R-:W-:Y:S01]  /*7060*/  FFMA.FTZ R16, R57, UR11, -R15.reuse ;  /* 0x0000000b39107c23 */ /* 0x100fe2000801080f */
[----:B------:R-:W-:Y:S01]  /*7070*/  ISETP.LT.OR P5, PT, R20, 0x79, P5 ;  /* 0x000000791400780c */ /* 0x000fe20002fa1670 */
[--C-:B------:R-:W-:Y:S01]  /*7080*/  FFMA.FTZ R57, R65, UR11, -R15.reuse ;  /* 0x0000000b41397c23 */ /* 0x100fe2000801080f */
[----:B------:R-:W-:Y:S01]  /*7090*/  FSEL R83, R83, -INF , !P3 ;  /* 0xff80000053537808 */ /* 0x000fe20005800000 */
[--C-:B------:R-:W-:Y:S01]  /*70a0*/  FFMA.FTZ R65, R73, UR11, -R15.reuse ;  /* 0x0000000b49417c23 */ /* 0x100fe2000801080f */
[----:B------:R-:W-:Y:S01]  /*70b0*/  FMNMX.FTZ R44, R82, R45, !PT ;  /* 0x0000002d522c7209 */ /* 0x000fe20007810000 */
[----:B------:R-:W-:Y:S01]  /*70c0*/  FFMA.FTZ R73, R81, UR11, -R15 ;  /* 0x0000000b51497c23 */ /* 0x000fe2000801080f */
[----:B------:R-:W-:Y:S01]  /*70d0*/  ISETP.LT.OR P1, PT, R20, 0x7a, P1 ;  /* 0x0000007a1400780c */ /* 0x000fe20000f21670 */
[----:B------:R-:W-:Y:S01]  /*70e0*/  MUFU.EX2 R29, R29 ;  /* 0x0000001d001d7308 */ /* 0x000fe20000000800 */
[----:B------:R-:W-:-:S02]  /*70f0*/  FSEL R86, R86, -INF , !P5 ;  /* 0xff80000056567808 */ /* 0x000fc40006800000 */
[----:B------:R-:W-:Y:S02]  /*7100*/  FMNMX.FTZ R45, R83, R44, !PT ;  /* 0x0000002c532d7209 */ /* 0x000fe40007810000 */
[----:B------:R-:W-:Y:S02]  /*7110*/  FSEL R87, R87, -INF , !P1 ;  /* 0xff80000057577808 */ /* 0x000fe40004800000 */
[----:B------:R-:W-:Y:S01]  /*7120*/  FMNMX.FTZ R20, R86, R45, !PT ;  /* 0x0000002d56147209 */ /* 0x000fe20007810000 */
[----:B------:R-:W-:Y:S01]  /*7130*/  MUFU.EX2 R33, R33 ;  /* 0x0000002100217308 */ /* 0x000fe20000000800 */
[----:B------:R-:W-:Y:S02]  /*7140*/  FSEL R44, R0, RZ, P6 ;  /* 0x000000ff002c7208 */ /* 0x000fe40003000000 */
[----:B------:R-:W-:-:S03]  /*7150*/  FMNMX.FTZ R20, R87, R20, !PT ;  /* 0x0000001457147209 */ /* 0x000fc60007810000 */
[----:B------:R-:W-:Y:S02]  /*7160*/  FADD.FTZ R44, -R44, R13 ;  /* 0x0000000d2c2c7221 */ /* 0x000fe40000010100 */
[----:B------:R-:W0:Y:S01]  /*7170*/  SHFL.BFLY PT, R45, R20, 0x2, 0x1f ;  /* 0x0c401f00142d7f89 */ /* 0x000e2200000e0000 */
[----:B------:R-:W-:Y:S01]  /*7180*/  MUFU.EX2 R37, R37 ;  /* 0x0000002500257308 */ /* 0x000fe20000000800 */
[----:B------:R-:W-:-:S07]  /*7190*/  FMUL.FTZ R13, R44, UR11 ;  /* 0x0000000b2c0d7c20 */ /* 0x000fce0008410000 */
[----:B------:R-:W1:Y:S08]  /*71a0*/  MUFU.EX2 R13, R13 ;  /* 0x0000000d000d7308 */ /* 0x000e700000000800 */
[----:B------:R-:W-:Y:S01]  /*71b0*/  MUFU.EX2 R41, R41 ;  /* 0x0000002900297308 */ /* 0x000fe20000000800 */
[----:B0-----:R-:W-:-:S07]  /*71c0*/  FMNMX.FTZ R45, R20, R45, !PT ;  /* 0x0000002d142d7209 */ /* 0x001fce0007810000 */
[----:B------:R-:W-:Y:S01]  /*71d0*/  MUFU.EX2 R48, R48 ;  /* 0x0000003000307308 */ /* 0x000fe20000000800 */
[----:B-1----:R-:W-:Y:S01]  /*71e0*/  FFMA.FTZ R4, R13, R4, R18 ;  /* 0x000000040d047223 */ /* 0x002fe20000010012 */
[----:B------:R-:W0:Y:S03]  /*71f0*/  SHFL.BFLY PT, R20, R45, 0x1, 0x1f ;  /* 0x0c201f002d147f89 */ /* 0x000e2600000e0000 */
[----:B------:R-:W-:-:S03]  /*7200*/  FADD.FTZ R4, R19, R4 ;  /* 0x0000000413047221 */ /* 0x000fc60000010000 */
[----:B------:R-:W-:Y:S08]  /*7210*/  MUFU.EX2 R49, R49 ;  /* 0x0000003100317308 */ /* 0x000ff00000000800 */
[----:B------:R-:W-:Y:S08]  /*7220*/  MUFU.EX2 R16, R16 ;  /* 0x0000001000107308 */ /* 0x000ff00000000800 */
[----:B------:R-:W-:Y:S01]  /*7230*/  MUFU.EX2 R52, R52 ;  /* 0x0000003400347308 */ /* 0x000fe20000000800 */
[----:B0-----:R-:W-:-:S04]  /*7240*/  FMNMX.FTZ R15, R45, R20, !PT ;  /* 0x000000142d0f7209 */ /* 0x001fc80007810000 */
[C---:B------:R-:W-:Y:S01]  /*7250*/  FSETP.NEU.FTZ.AND P1, PT, R15.reuse, -INF , PT ;  /* 0xff8000000f00780b */ /* 0x040fe20003f3d000 */
[----:B------:R-:W-:Y:S02]  /*7260*/  FMUL.FTZ R20, R15, UR11 ;  /* 0x0000000b0f147c20 */ /* 0x000fe40008410000 */
[----:B------:R-:W-:Y:S03]  /*7270*/  MUFU.EX2 R53, R53 ;  /* 0x0000003500357308 */ /* 0x000fe60000000800 */
[----:B------:R-:W-:-:S05]  /*7280*/  FSEL R44, R20, RZ, P1 ;  /* 0x000000ff142c7208 */ /* 0x000fca0000800000 */
[----:B------:R-:W-:Y:S01]  /*7290*/  MUFU.EX2 R56, R56 ;  /* 0x0000003800387308 */ /* 0x000fe20000000800 */
[--C-:B------:R-:W-:Y:S01]  /*72a0*/  FFMA.FTZ R81, R35, UR11, -R44.reuse ;  /* 0x0000000b23517c23 */ /* 0x100fe2000801082c */
[----:B------:R-:W-:Y:S01]  /*72b0*/  FSEL R35, R15, RZ, P1 ;  /* 0x000000ff0f237208 */ /* 0x000fe20000800000 */
[--C-:B------:R-:W-:Y:S01]  /*72c0*/  FFMA.FTZ R45, R26, UR11, -R44.reuse ;  /* 0x0000000b1a2d7c23 */ /* 0x100fe2000801082c */
[--C-:B------:R-:W-:Y:S01]  /*72d0*/  FFMA.FTZ R85, R27, UR11, -R44.reuse ;  /* 0x0000000b1b557c23 */ /* 0x100fe2000801082c */
[--C-:B------:R-:W-:Y:S01]  /*72e0*/  FFMA.FTZ R20, R30, UR11, -R44.reuse ;  /* 0x0000000b1e147c23 */ /* 0x100fe2000801082c */
[----:B------:R-:W-:Y:S01]  /*72f0*/  FFMA.FTZ R84, R31, UR11, -R44 ;  /* 0x0000000b1f547c23 */ /* 0x000fe2000801082c */
[----:B------:R-:W-:Y:S01]  /*7300*/  FADD.FTZ R12, -R35, R12 ;  /* 0x0000000c230c7221 */ /* 0x000fe20000010100 */
[--C-:B------:R-:W-:Y:S01]  /*7310*/  FFMA.FTZ R34, R34, UR11, -R44.reuse ;  /* 0x0000000b22227c23 */ /* 0x100fe2000801082c */
[----:B------:R-:W-:Y:S01]  /*7320*/  MUFU.EX2 R45, R45 ;  /* 0x0000002d002d7308 */ /* 0x000fe20000000800 */
[--C-:B------:R-:W-:Y:S01]  /*7330*/  FFMA.FTZ R27, R46, UR11, -R44.reuse ;  /* 0x0000000b2e1b7c23 */ /* 0x100fe2000801082c */
[----:B------:R-:W-:Y:S01]  /*7340*/  FMUL.FTZ R12, R12, UR11 ;  /* 0x0000000b0c0c7c20 */ /* 0x000fe20008410000 */
[--C-:B------:R-:W-:Y:S01]  /*7350*/  FFMA.FTZ R31, R38, UR11, -R44.reuse ;  /* 0x0000000b261f7c23 */ /* 0x100fe2000801082c */
[--C-:B------:R-:W-:Y:S01]  /*7360*/  FFMA.FTZ R80, R39, UR11, -R44.reuse ;  /* 0x0000000b27507c23 */ /* 0x100fe2000801082c */
[----:B------:R-:W-:Y:S01]  /*7370*/  FFMA.FTZ R39, R47, UR11, -R44 ;  /* 0x0000000b2f277c23 */ /* 0x000fe2000801082c */
[----:B------:R-:W-:Y:S01]  /*7380*/  FADD.FTZ R47, R21, R4 ;  /* 0x00000004152f7221 */ /* 0x000fe20000010000 */
[--C-:B------:R-:W-:Y:S01]  /*7390*/  FFMA.FTZ R26, R42, UR11, -R44.reuse ;  /* 0x0000000b2a1a7c23 */ /* 0x100fe2000801082c */
[----:B------:R-:W0:Y:S01]  /*73a0*/  MUFU.EX2 R12, R12 ;  /* 0x0000000c000c7308 */ /* 0x000e220000000800 */
[--C-:B------:R-:W-:Y:S01]  /*73b0*/  FFMA.FTZ R42, R43, UR11, -R44.reuse ;  /* 0x0000000b2b2a7c23 */ /* 0x100fe2000801082c */
[----:B------:R-:W-:Y:S01]  /*73c0*/  FADD.FTZ R4, R22, R47 ;  /* 0x0000002f16047221 */ /* 0x000fe20000010000 */
[--C-:B------:R-:W-:Y:S01]  /*73d0*/  FFMA.FTZ R30, R50, UR11, -R44.reuse ;  /* 0x0000000b321e7c23 */ /* 0x100fe2000801082c */
[--C-:B------:R-:W-:Y:S01]  /*73e0*/  FFMA.FTZ R38, R51, UR11, -R44.reuse ;  /* 0x0000000b33267c23 */ /* 0x100fe2000801082c */
[----:B------:R-:W-:Y:S01]  /*73f0*/  FFMA.FTZ R54, R54, UR11, -R44 ;  /* 0x0000000b36367c23 */ /* 0x000fe2000801082c */
[----:B------:R-:W-:Y:S01]  /*7400*/  FADD.FTZ R47, R23, R4 ;  /* 0x00000004172f7221 */ /* 0x000fe20000010000 */
[--C-:B------:R-:W-:Y:S01]  /*7410*/  FFMA.FTZ R138, R55, UR11, -R44.reuse ;  /* 0x0000000b378a7c23 */ /* 0x100fe2000801082c */
[----:B------:R-:W1:Y:S01]  /*7420*/  MUFU.EX2 R85, R85 ;  /* 0x0000005500557308 */ /* 0x000e620000000800 */
        /* <DEDUP_REMOVED lines=8> */
[----:B0-----:R-:W-:Y:S01]  /*74b0*/  FFMA.FTZ R46, R12, R3, R45 ;  /* 0x000000030c2e7223 */ /* 0x001fe2000001002d */
[--C-:B------:R-:W-:Y:S01]  /*74c0*/  FFMA.FTZ R67, R71, UR11, -R44.reuse ;  /* 0x0000000b47437c23 */ /* 0x100fe2000801082c */
[--C-:B------:R-:W-:Y:S01]  /*74d0*/  FFMA.FTZ R66, R75, UR11, -R44.reuse ;  /* 0x0000000b4b427c23 */ /* 0x100fe2000801082c */
[--C-:B------:R-:W-:Y:S01]  /*74e0*/  FFMA.FTZ R55, R78, UR11, -R44.reuse ;  /* 0x0000000b4e377c23 */ /* 0x100fe2000801082c */
[--C-:B------:R-:W-:Y:S01]  /*74f0*/  FFMA.FTZ R63, R79, UR11, -R44.reuse ;  /* 0x0000000b4f3f7c23 */ /* 0x100fe2000801082c */
[--C-:B------:R-:W-:Y:S01]  /*7500*/  FFMA.FTZ R62, R82, UR11, -R44.reuse ;  /* 0x0000000b523e7c23 */ /* 0x100fe2000801082c */
[----:B------:R-:W-:Y:S01]  /*7510*/  FFMA.FTZ R70, R83, UR11, -R44 ;  /* 0x0000000b53467c23 */ /* 0x000fe2000801082c */
[----:B------:R-:W0:Y:S01]  /*7520*/  MUFU.EX2 R84, R84 ;  /* 0x0000005400547308 */ /* 0x000e220000000800 */
[----:B-1----:R-:W-:Y:S01]  /*7530*/  FADD.FTZ R3, R85, R46 ;  /* 0x0000002e55037221 */ /* 0x002fe20000010000 */
[----:B------:R-:W-:Y:S01]  /*7540*/  FADD.FTZ R46, R24, R47 ;  /* 0x0000002f182e7221 */ /* 0x000fe20000010000 */
[----:B------:R-:W-:-:S05]  /*7550*/  FFMA.FTZ R71, R86, UR11, -R44 ;  /* 0x0000000b56477c23 */ /* 0x000fca000801082c */
[----:B------:R-:W1:Y:S01]  /*7560*/  MUFU.EX2 R34, R34 ;  /* 0x0000002200227308 */ /* 0x000e620000000800 */
[----:B--2---:R-:W-:-:S07]  /*7570*/  FADD.FTZ R3, R20, R3 ;  /* 0x0000000314037221 */ /* 0x004fce0000010000 */
[----:B------:R-:W2:Y:S01]  /*7580*/  MUFU.EX2 R81, R81 ;  /* 0x0000005100517308 */ /* 0x000ea20000000800 */
[----:B0-----:R-:W-:-:S07]  /*7590*/  FADD.FTZ R3, R84, R3 ;  /* 0x0000000354037221 */ /* 0x001fce0000010000 */
[----:B------:R-:W0:Y:S01]  /*75a0*/  MUFU.EX2 R31, R31 ;  /* 0x0000001f001f7308 */ /* 0x000e220000000800 */
[----:B-1----:R-:W-:Y:S01]  /*75b0*/  FADD.FTZ R4, R34, R3 ;  /* 0x0000000322047221 */ /* 0x002fe20000010000 */
[----:B------:R-:W-:-:S06]  /*75c0*/  FADD.FTZ R3, R25, R46 ;  /* 0x0000002e19037221 */ /* 0x000fcc0000010000 */
[----:B------:R-:W1:Y:S01]  /*75d0*/  MUFU.EX2 R80, R80 ;  /* 0x0000005000507308 */ /* 0x000e620000000800 */
[----:B--2---:R-:W-:-:S07]  /*75e0*/  FADD.FTZ R4, R81, R4 ;  /* 0x0000000451047221 */ /* 0x004fce0000010000 */
[----:B------:R-:W2:Y:S01]  /*75f0*/  MUFU.EX2 R26, R26 ;  /* 0x0000001a001a7308 */ /* 0x000ea20000000800 */
[----:B0-----:R-:W-:Y:S01]  /*7600*/  FADD.FTZ R47, R31, R4 ;  /* 0x000000041f2f7221 */ /* 0x001fe20000010000 */
[----:B------:R-:W-:-:S04]  /*7610*/  FADD.FTZ R4, R28, R3 ;  /* 0x000000031c047221 */ /* 0x000fc80000010000 */
[----:B------:R-:W-:Y:S02]  /*7620*/  FADD.FTZ R3, R29, R4 ;  /* 0x000000041d037221 */ /* 0x000fe40000010000 */
[----:B------:R-:W0:Y:S01]  /*7630*/  MUFU.EX2 R42, R42 ;  /* 0x0000002a002a7308 */ /* 0x000e220000000800 */
[----:B-1----:R-:W-:Y:S01]  /*7640*/  FADD.FTZ R47, R80, R47 ;  /* 0x0000002f502f7221 */ /* 0x002fe20000010000 */
[----:B------:R-:W-:-:S04]  /*7650*/  FADD.FTZ R4, R32, R3 ;  /* 0x0000000320047221 */ /* 0x000fc80000010000 */
[----:B------:R-:W-:Y:S02]  /*7660*/  FADD.FTZ R3, R33, R4 ;  /* 0x0000000421037221 */ /* 0x000fe40000010000 */
[----:B------:R-:W1:Y:S01]  /*7670*/  MUFU.EX2 R27, R27 ;  /* 0x0000001b001b7308 */ /* 0x000e620000000800 */
[----:B--2---:R-:W-:Y:S01]  /*7680*/  FADD.FTZ R47, R26, R47 ;  /* 0x0000002f1a2f7221 */ /* 0x004fe20000010000 */
[----:B------:R-:W-:-:S06]  /*7690*/  FADD.FTZ R4, R36, R3 ;  /* 0x0000000324047221 */ /* 0x000fcc0000010000 */
[----:B------:R-:W2:Y:S01]  /*76a0*/  MUFU.EX2 R39, R39 ;  /* 0x0000002700277308 */ /* 0x000ea20000000800 */
[----:B0-----:R-:W-:Y:S01]  /*76b0*/  FADD.FTZ R46, R42, R47 ;  /* 0x0000002f2a2e7221 */ /* 0x001fe20000010000 */
[----:B------:R-:W-:-:S04]  /*76c0*/  FADD.FTZ R47, R37, R4 ;  /* 0x00000004252f7221 */ /* 0x000fc80000010000 */
[----:B------:R-:W-:Y:S02]  /*76d0*/  FADD.FTZ R4, R40, R47 ;  /* 0x0000002f28047221 */ /* 0x000fe40000010000 */
[----:B------:R-:W0:Y:S01]  /*76e0*/  MUFU.EX2 R30, R30 ;  /* 0x0000001e001e7308 */ /* 0x000e220000000800 */
[----:B-1----:R-:W-:-:S07]  /*76f0*/  FADD.FTZ R46, R27, R46 ;  /* 0x0000002e1b2e7221 */ /* 0x002fce0000010000 */
[----:B------:R-:W1:Y:S01]  /*7700*/  MUFU.EX2 R38, R38 ;  /* 0x0000002600267308 */ /* 0x000e620000000800 */
[----:B--2---:R-:W-:-:S07]  /*7710*/  FADD.FTZ R3, R39, R46 ;  /* 0x0000002e27037221 */ /* 0x004fce0000010000 */
[----:B------:R2:W3:Y:S01]  /*7720*/  MUFU.EX2 R35, R54 ;  /* 0x0000003600237308 */ /* 0x0004e20000000800 */
[----:B0-----:R-:W-:-:S07]  /*7730*/  FADD.FTZ R3, R30, R3 ;  /* 0x000000031e037221 */ /* 0x001fce0000010000 */
[----:B------:R-:W0:Y:S01]  /*7740*/  MUFU.EX2 R138, R138 ;  /* 0x0000008a008a7308 */ /* 0x000e220000000800 */
[----:B-1----:R-:W-:Y:S01]  /*7750*/  FADD.FTZ R46, R38, R3 ;  /* 0x00000003262e7221 */ /* 0x002fe20000010000 */
[----:B------:R-:W-:Y:S01]  /*7760*/  FADD.FTZ R3, R41, R4 ;  /* 0x0000000429037221 */ /* 0x000fe20000010000 */
[--C-:B--2---:R-:W-:Y:S01]  /*7770*/  FFMA.FTZ R54, R74, UR11, -R44.reuse ;  /* 0x0000000b4a367c23 */ /* 0x104fe2000801082c */
[----:B------:R-:W-:Y:S02]  /*7780*/  FFMA.FTZ R74, R87, UR11, -R44 ;  /* 0x0000000b574a7c23 */ /* 0x000fe4000801082c */
[----:B------:R-:W-:Y:S02]  /*7790*/  FADD.FTZ R4, R48, R3 ;  /* 0x0000000330047221 */ /* 0x000fe40000010000 */
[----:B------:R-:W1:Y:S01]  /*77a0*/  MUFU.EX2 R43, R43 ;  /* 0x0000002b002b7308 */ /* 0x000e620000000800 */
[----:B---3--:R-:W-:Y:S01]  /*77b0*/  FADD.FTZ R47, R35, R46 ;  /* 0x0000002e232f7221 */ /* 0x008fe20000010000 */
[----:B------:R-:W-:-:S04]  /*77c0*/  FADD.FTZ R3, R49, R4 ;  /* 0x0000000431037221 */ /* 0x000fc80000010000 */
[----:B------:R-:W-:Y:S02]  /*77d0*/  FADD.FTZ R3, R16, R3 ;  /* 0x0000000310037221 */ /* 0x000fe40000010000 */
        /* <DEDUP_REMOVED lines=8> */
[----:B------:R-:W-:-:S06]  /*7860*/  FADD.FTZ R46, R56, R3 ;  /* 0x00000003382e7221 */ /* 0x000fcc0000010000 */
        /* <DEDUP_REMOVED lines=50> */
.L_x_886:
[----:B------:R-:W0:Y:S01]  /*7b90*/  S2UR UR10, SR_CgaCtaId ;  /* 0x00000000000a79c3 */ /* 0x000e220000008800 */
[----:B------:R-:W-:Y:S01]  /*7ba0*/  ULEA UR6, UR6, UR38, 0x3 ;  /* 0x0000002606067291 */ /* 0x000fe2000f8e183f */
[----:B------:R-:W-:Y:S01]  /*7bb0*/  F2FP.BF16.F32.PACK_AB R46, R22, R21 ;  /* 0x00000015162e723e */ /* 0x000fe200000010ff */
[----:B------:R-:W-:Y:S01]  /*7bc0*/  UMOV UR41, UR5 ;  /* 0x0000000500297c82 */ /* 0x000fe20008000000 */
[----:B------:R-:W-:Y:S01]  /*7bd0*/  F2FP.BF16.F32.PACK_AB R47, R84, R20 ;  /* 0x00000014542f723e */ /* 0x000fe200000010ff */
[----:B------:R-:W-:Y:S01]  /*7be0*/  UIADD3 UR6, UR6, 0x2d860, URZ ;  /* 0x0002d86006067890 */ /* 0x000fe2000fffe03f */
[----:B------:R-:W-:Y:S01]  /*7bf0*/  F2FP.BF16.F32.PACK_AB R44, R19, R18 ;  /* 0x00000012132c723e */ /* 0x000fe200000010ff */
[----:B------:R-:W-:Y:S01]  /*7c00*/  FMUL.FTZ R88, R88, R13 ;  /* 0x0000000d58587220 */ /* 0x000fe20000410000 */
        /* <DEDUP_REMOVED lines=16> */
[----:B0-----:R-:W-:Y:S01]  /*7d10*/  UPRMT UR6, UR10, 0x654, UR6 ;  /* 0x000006540a067896 */ /* 0x001fe20008000006 */
[----:B------:R-:W-:Y:S01]  /*7d20*/  F2FP.BF16.F32.PACK_AB R27, R39, R27 ;  /* 0x0000001b271b723e */ /* 0x000fe200000010ff */
[-C--:B------:R-:W-:Y:S01]  /*7d30*/  FMUL.FTZ R105, R105, R13.reuse ;  /* 0x0000000d69697220 */ /* 0x080fe20000410000 */
[----:B------:R-:W-:Y:S01]  /*7d40*/  F2FP.BF16.F32.PACK_AB R29, R38, R30 ;  /* 0x0000001e261d723e */ /* 0x000fe200000010ff */
[----:B------:R-:W-:Y:S01]  /*7d50*/  FMUL.FTZ R108, R108, R13 ;  /* 0x0000000d6c6c7220 */ /* 0x000fe20000410000 */
[----:B------:R-:W-:Y:S01]  /*7d60*/  F2FP.BF16.F32.PACK_AB R28, R40, R37 ;  /* 0x00000025281c723e */ /* 0x000fe200000010ff */
[----:B------:R-:W-:Y:S01]  /*7d70*/  FMUL.FTZ R109, R109, R13 ;  /* 0x0000000d6d6d7220 */ /* 0x000fe20000410000 */
        /* <DEDUP_REMOVED lines=17> */
[----:B------:R1:W-:Y:S01]  /*7e90*/  STSM.16.M88.4 [R5], R28 ;  /* 0x0000001c05007844 */ /* 0x0003e20000000200 */
[----:B------:R-:W-:Y:S01]  /*7ea0*/  F2FP.BF16.F32.PACK_AB R58, R61, R60 ;  /* 0x0000003c3d3a723e */ /* 0x000fe200000010ff */
[----:B------:R-:W-:Y:S01]  /*7eb0*/  FMUL.FTZ R117, R117, R13 ;  /* 0x0000000d75757220 */ /* 0x000fe20000410000 */
[----:B------:R-:W-:Y:S01]  /*7ec0*/  F2FP.BF16.F32.PACK_AB R59, R67, R59 ;  /* 0x0000003b433b723e */ /* 0x000fe200000010ff */
[----:B------:R1:W-:Y:S01]  /*7ed0*/  STSM.16.M88.4 [R2+0x27800], R32 ;  /* 0x0278002002007844 */ /* 0x0003e20000000200 */
[----:B------:R-:W-:Y:S01]  /*7ee0*/  F2FP.BF16.F32.PACK_AB R54, R69, R68 ;  /* 0x000000444536723e */ /* 0x000fe200000010ff */
[----:B------:R-:W-:Y:S01]  /*7ef0*/  FMUL.FTZ R120, R120, R13 ;  /* 0x0000000d78787220 */ /* 0x000fe20000410000 */
[----:B------:R-:W-:Y:S01]  /*7f00*/  F2FP.BF16.F32.PACK_AB R52, R65, R64 ;  /* 0x000000404134723e */ /* 0x000fe200000010ff */
[----:B------:R1:W-:Y:S01]  /*7f10*/  STSM.16.M88.4 [R6+0x6000], R56 ;  /* 0x0060003806007844 */ /* 0x0003e20000000200 */
        /* <DEDUP_REMOVED lines=10> */
[----:B------:R-:W-:Y:S01]  /*7fc0*/  ISETP.GT.AND P1, PT, R14, UR32, PT ;  /* 0x000000200e007c0c */ /* 0x000fe2000bf24270 */
        /* <DEDUP_REMOVED lines=36> */
[----:B------:R-:W-:Y:S01]  /*8210*/  IMAD.MOV.U32 R13, RZ, RZ, R0 ;  /* 0x000000ffff0d7224 */ /* 0x000fe200078e0000 */
[----:B0-----:R-:W-:Y:S01]  /*8220*/  NOP ;  /* 0x0000000000007918 */ /* 0x001fe20000000000 */
[----:B-1----:R-:W-:Y:S05]  /*8230*/  @P1 BRA `(.L_x_887) ;  /* 0xffffffcc00741947 */ /* 0x002fea000383ffff */
.L_x_868:
[----:B------:R-:W1:Y:S01]  /*8240*/  S2UR UR10, SR_CTAID.X ;  /* 0x00000000000a79c3 */ /* 0x000e620000002500 */
[----:B------:R-:W-:Y:S01]  /*8250*/  R2UR UR6, R143 ;  /* 0x000000008f0672ca */ /* 0x000fe200000e0000 */
[----:B------:R-:W-:Y:S01]  /*8260*/  UISETP.NE.AND UP0, UPT, UR39, URZ, UPT ;  /* 0x0000003f2700728c */ /* 0x000fe2000bf05270 */
[----:B------:R-:W-:-:S05]  /*8270*/  IADD3 R8, -R8, 0x1, RZ ;  /* 0x0000000108087810 */ /* 0x000fca0007ffe1ff */
[----:B------:R-:W-:Y:S01]  /*8280*/  IMAD R8, R17, UR35, R8 ;  /* 0x0000002311087c24 */ /* 0x000fe2000f8e0208 */
[----:B------:R-:W-:-:S05]  /*8290*/  PLOP3.LUT P1, PT, PT, PT, UP0, 0x40, 0x0 ;  /* 0x000000000000781c */ /* 0x000fca0003f2e808 */
[----:B------:R-:W-:-:S03]  /*82a0*/  UISETP.NE.AND UP1, UPT, UR6, URZ, UPT ;  /* 0x0000003f0600728c */ /* 0x000fc6000bf25270 */
[----:B------:R-:W-:Y:S02]  /*82b0*/  UMOV UR6, 0xc0 ;  /* 0x000000c000067882 */ /* 0x000fe40000000000 */
[----:B-1----:R-:W-:Y:S01]  /*82c0*/  UIMAD UR6, UR10, UR6, 0xbf ;  /* 0x000000bf0a0674a4 */ /* 0x002fe2000f8e0206 */
[----:B------:R-:W-:-:S05]  /*82d0*/  R2UR UR10, R8 ;  /* 0x00000000080a72ca */ /* 0x000fca00000e0000 */
[----:B------:R-:W-:Y:S01]  /*82e0*/  @UP1 ULDC UR14, c[0x0][0x44c] ;  /* 0x00011300000e1ab9 */ /* 0x000fe20000000800 */
[----:B------:R-:W-:Y:S01]  /*82f0*/  @UP1 ULDC UR18, c[0x0][0x450] ;  /* 0x0001140000121ab9 */ /* 0x000fe20000000800 */
[----:B------:R-:W-:-:S04]  /*8300*/  UIMAD.WIDE.U32 UR14, UR6, UR14, URZ ;  /* 0x0000000e060e72a5 */ /* 0x000fc8000f8e003f */
[----:B------:R-:W-:-:S04]  /*8310*/  @UP1 USHF.R.U32.HI UR6, URZ, UR18, UR15 ;  /* 0x000000123f061299 */ /* 0x000fc8000801160f */
[----:B------:R-:W-:-:S03]  /*8320*/  UIADD3 UR6, UR10, UR6, URZ ;  /* 0x000000060a067290 */ /* 0x000fc6000fffe03f */
[----:B------:R-:W-:Y:S02]  /*8330*/  ULDC UR10, c[0x0][0x9dc] ;  /* 0x00027700000a7ab9 */ /* 0x000fe40000000800 */
[----:B------:R-:W-:Y:S01]  /*8340*/  UIADD3 UR10, UR6, -UR10, URZ ;  /* 0x8000000a060a7290 */ /* 0x000fe2000fffe03f */
[----:B------:R-:W-:Y:S11]  /*8350*/  @P1 BRA `(.L_x_888) ;  /* 0x00000000004c1947 */ /* 0x000ff60003800000 */
[----:B------:R-:W-:-:S06]  /*8360*/  UISETP.GT.AND UP0, UPT, UR6, -0x1, UPT ;  /* 0xffffffff0600788c */ /* 0x000fcc000bf04270 */
[----:B------:R-:W-:-:S13]  /*8370*/  PLOP3.LUT P1, PT, PT, PT, UP0, 0x80, 0x0 ;  /* 0x000000000000781c */ /* 0x000fda0003f2f008 */
[----:B------:R-:W-:Y:S05]  /*8380*/  @P1 BRA `(.L_x_889) ;  /* 0x0000000000201947 */ /* 0x000fea0003800000 */
[----:B------:R-:W-:Y:S01]  /*8390*/  ULDC UR18, c[0x0][0x9e4] ;  /* 0x0002790000127ab9 */ /* 0x000fe20000000800 */
[----:B------:R-:W-:Y:S02]  /*83a0*/  ULOP3.LUT UR6, URZ, UR6, URZ, 0x33, !UPT ;  /* 0x000000063f067292 */ /* 0x000fe4000f8e333f */
[----:B------:R-:W-:-:S11]  /*83b0*/  UISETP.NE.AND UP0, UPT, UR18, 0x1, UPT ;  /* 0x000000011200788c */ /* 0x000fd6000bf05270 */
[----:B------:R-:W-:Y:S02]  /*83c0*/  @UP0 ULDC.64 UR22, c[0x0][0x9e8] ;  /* 0x00027a0000160ab9 */ /* 0x000fe40000000a00 */
[----:B------:R-:W-:-:S04]  /*83d0*/  UIMAD.WIDE.U32 UR14, UR6, UR22, URZ ;  /* 0x00000016060e72a5 */ /* 0x000fc8000f8e003f */
[----:B------:R-:W-:-:S04]  /*83e0*/  @UP0 USHF.R.U32.HI UR6, URZ, UR23, UR15 ;  /* 0x000000173f060299 */ /* 0x000fc8000801160f */
[----:B------:R-:W-:Y:S01]  /*83f0*/  ULOP3.LUT UR6, URZ, UR6, URZ, 0x33, !UPT ;  /* 0x000000063f067292 */ /* 0x000fe2000f8e333f */
[----:B------:R-:W-:Y:S11]  /*8400*/  BRA `(.L_x_890) ;  /* 0x0000000000147947 */ /* 0x000ff60003800000 */
.L_x_889:
[----:B------:R-:W-:Y:S02]  /*8410*/  ULDC UR18, c[0x0][0x9e4] ;  /* 0x0002790000127ab9 */ /* 0x000fe40000000800 */
[----:B------:R-:W-:-:S11]  /*8420*/  UISETP.NE.AND UP0, UPT, UR18, 0x1, UPT ;  /* 0x000000011200788c */ /* 0x000fd6000bf05270 */
[----:B------:R-:W-:Y:S02]  /*8430*/  @UP0 ULDC.64 UR22, c[0x0][0x9e8] ;  /* 0x00027a0000160ab9 */ /* 0x000fe40000000a00 */
[----:B------:R-:W-:-:S04]  /*8440*/  UIMAD.WIDE.U32 UR14, UR6, UR22, URZ ;  /* 0x00000016060e72a5 */ /* 0x000fc8000f8e003f */
[----:B------:R-:W-:-:S12]  /*8450*/  @UP0 USHF.R.U32.HI UR6, URZ, UR23, UR15 ;  /* 0x000000173f060299 */ /* 0x000fd8000801160f */
.L_x_890:
[----:B------:R-:W-:-:S04]  /*8460*/  UIMAD UR6, UR6, UR18, URZ ;  /* 0x00000012060672a4 */ /* 0x000fc8000f8e023f */
[----:B------:R-:W-:-:S04]  /*8470*/  UISETP.LT.AND UP0, UPT, UR10, UR6, UPT ;  /* 0x000000060a00728c */ /* 0x000fc8000bf01270 */
[----:B------:R-:W-:-:S12]  /*8480*/  USEL UR10, UR10, UR6, !UP0 ;  /* 0x000000060a0a7287 */ /* 0x000fd8000c000000 */
.L_x_888:
[----:B------:R-:W-:Y:S01]  /*8490*/  UIADD3 UR10, UR10, 0x7f, URZ ;  /* 0x0000007f0a0a7890 */ /* 0x000fe2000fffe03f */
[----:B------:R-:W-:-:S03]  /*84a0*/  R2UR UR14, R146 ;  /* 0x00000000920e72ca */ /* 0x000fc600000e0000 */
[----:B------:R-:W-:-:S04]  /*84b0*/  USHF.R.S32.HI UR6, URZ, 0x1f, UR10 ;  /* 0x0000001f3f067899 */ /* 0x000fc8000801140a */
[----:B------:R-:W-:-:S04]  /*84c0*/  ULEA.HI UR6, UR6, UR10, URZ, 0x7 ;  /* 0x0000000a06067291 */ /* 0x000fc8000f8f383f */
[----:B------:R-:W-:-:S04]  /*84d0*/  USHF.R.S32.HI UR6, URZ, 0x7, UR6 ;  /* 0x000000073f067899 */ /* 0x000fc80008011406 */
[----:B------:R-:W-:-:S04]  /*84e0*/  UISETP.LT.AND UP0, UPT, UR14, UR6, UPT ;  /* 0x000000060e00728c */ /* 0x000fc8000bf01270 */
[----:B------:R-:W-:-:S06]  /*84f0*/  USEL UR6, UR14, UR6, !UP0 ;  /* 0x000000060e067287 */ /* 0x000fcc000c000000 */
[----:B------:R-:W-:-:S13]  /*8500*/  ISETP.GE.AND P1, PT, R14, UR6, PT ;  /* 0x000000060e007c0c */ /* 0x000fda000bf26270 */
[----:B------:R-:W-:Y:S05]  /*8510*/  @!P1 BRA `(.L_x_891) ;  /* 0x00000020005c9947 */ /* 0x000fea0003800000 */
[----:B------:R-:W-:Y:S01]  /*8520*/  IMAD.MOV.U32 R8, RZ, RZ, R15 ;  /* 0x000000ffff087224 */ /* 0x000fe200078e000f */
[----:B------:R-:W-:Y:S01]  /*8530*/  UMOV UR32, UR5 ;  /* 0x0000000500207c82 */ /* 0x000fe20008000000 */
[----:B------:R-:W-:Y:S01]  /*8540*/  IMAD.MOV.U32 R13, RZ, RZ, R0 ;  /* 0x000000ffff0d7224 */ /* 0x000fe200078e0000 */
[----:B------:R-:W-:Y:S01]  /*8550*/  UMOV UR10, UR4 ;  /* 0x00000004000a7c82 */ /* 0x000fe20008000000 */
[----:B------:R-:W-:-:S05]  /*8560*/  ULDC UR11, c[0x0][0x988] ;  /* 0x00026200000b7ab9 */ /* 0x000fca0000000800 */
.L_x_902:
[----:B------:R-:W-:Y:S01]  /*8570*/  ISETP.NE.AND P2, PT, RZ, UR60, PT ;  /* 0x0000003cff007c0c */ /* 0x000fe2000bf45270 */
[----:B------:R-:W-:-:S04]  /*8580*/  UISETP.NE.AND UP0, UPT, UR10, 0x1, UPT ;  /* 0x000000010a00788c */ /* 0x000fc8000bf05270 */
[----:B------:R-:W-:-:S04]  /*8590*/  USEL UR5, URZ, 0x1, UP0 ;  /* 0x000000013f057887 */ /* 0x000fc80008000000 */
[----:B------:R-:W-:-:S04]  /*85a0*/  ULOP3.LUT UR5, UR32, UR5, URZ, 0x3c, !UPT ;  /* 0x0000000520057292 */ /* 0x000fc8000f8e3c3f */
[----:B------:R-:W-:Y:S08]  /*85b0*/  @P2 BRA `(.L_x_892) ;  /* 0x0000000000382947 */ /* 0x000ff00003800000 */
[----:B------:R-:W-:Y:S05]  /*85c0*/  @!P0 BRA `(.L_x_893) ;  /* 0x0000000000048947 */ /* 0x000fea0003800000 */
[----:B------:R-:W-:Y:S01]  /*85d0*/  BPT.TRAP 0x1 ;  /* 0x000000040000795c */ /* 0x000fe20000300000 */
.L_x_893:
        /* <DEDUP_REMOVED lines=9> */
.L_x_894:
[----:B--2---:R-:W-:Y:S05]  /*8670*/  @P1 BRA `(.L_x_892) ;  /* 0x0000000000081947 */ /* 0x004fea0003800000 */
[----:B------:R-:W2:Y:S02]  /*8680*/  SYNCS.PHASECHK.TRANS64.TRYWAIT P1, [UR4+0x2d830], R0 ;  /* 0x02d83000ff0075a7 */ /* 0x000ea40008020144 */
[----:B--2---:R-:W-:Y:S05]  /*8690*/  @!P1 BRA `(.L_x_895) ;  /* 0x000000b000d89947 */ /* 0x004fea0003800000 */
.L_x_892:
        /* <DEDUP_REMOVED lines=11> */
[----:B------:R-:W-:-:S04]  /*8750*/  UIMAD UR26, UR4, 0x600, UR7 ;  /* 0x00000600041a78a4 */ /* 0x000fc8000f8e0207 */
[----:B------:R-:W-:Y:S02]  /*8760*/  UIADD3 UR14, UR26, 0x200, URZ ;  /* 0x000002001a0e7890 */ /* 0x000fe4000fffe03f */
[----:B------:R-:W-:Y:S02]  /*8770*/  UIADD3 UR18, UR26, 0x202, URZ ;  /* 0x000002021a127890 */ /* 0x000fe4000fffe03f */
[----:B------:R-:W-:Y:S01]  /*8780*/  UMOV UR30, UR26 ;  /* 0x0000001a001e7c82 */ /* 0x000fe20008000000 */
[----:B------:R-:W-:Y:S01]  /*8790*/  UIADD3 UR22, UR26, 0x400, URZ ;  /* 0x000004001a167890 */ /* 0x000fe2000fffe03f */
[----:B---3--:R-:W-:-:S05]  /*87a0*/  SHF.R.U32.HI R12, RZ, 0x7, R12 ;  /* 0x00000007ff0c7819 */ /* 0x008fca000001160c */
[----:B-12---:R-:W-:-:S05]  /*87b0*/  VIADD R0, R12, 0x8 ;  /* 0x000000080c007836 */ /* 0x006fca0000000000 */
[----:B------:R1:W-:Y:S06]  /*87c0*/  BAR.SYNC.DEFER_BLOCKING R0, 0x100 ;  /* 0x000400000000751d */ /* 0x0003ec0000010000 */
[----:B0-----:R-:W-:-:S06]  /*87d0*/  WARPGROUP.ARRIVE ;  /* 0x00000000000079c5 */ /* 0x001fcc0000000000 */
[----:B------:R-:W-:Y:S01]  /*87e0*/  HGMMA.64x128x16.F32.BF16 R24, gdesc[UR28], RZ, !UPT, gsb0 ;  /* 0x01e000001c1879f0 */ /* 0x000fe2000c0018ff */
[----:B------:R-:W-:Y:S01]  /*87f0*/  UIADD3 UR30, UR26, 0x2, URZ ;  /* 0x000000021a1e7890 */ /* 0x000fe2000fffe03f */
[----:B------:R-:W-:Y:S01]  /*8800*/  UMOV UR28, UR8 ;  /* 0x00000008001c7c82 */ /* 0x000fe20008000000 */
[----:B------:R-:W-:Y:S01]  /*8810*/  UMOV UR29, UR9 ;  /* 0x00000009001d7c82 */ /* 0x000fe20008000000 */
[----:B------:R-:W-:Y:S01]  /*8820*/  UMOV UR31, 0x80000020 ;  /* 0x80000020001f7882 */ /* 0x000fe20000000000 */
[----:B------:R-:W-:Y:S01]  /*8830*/  UIADD3 UR26, UR26, 0x402, URZ ;  /* 0x000004021a1a7890 */ /* 0x000fe2000fffe03f */
        /* <DEDUP_REMOVED lines=19> */
.L_x_897:
[----:B------:R-:W-:Y:S01]  /*8970*/  ULEA UR14, UR10, UR38, 0x3 ;  /* 0x000000260a0e7291 */ /* 0x000fe2000f8e183f */
[----:B------:R-:W-:-:S05]  /*8980*/  IMAD.U32 R0, RZ, RZ, UR32 ;  /* 0x00000020ff007e24 */ /* 0x000fca000f8e00ff */
[----:B------:R-:W-:-:S04]  /*8990*/  SHF.L.U32 R0, R0, 0x1f, RZ ;  /* 0x0000001f00007819 */ /* 0x000fc800000006ff */
[----:B------:R0:W1:Y:S01]  /*89a0*/  SYNCS.PHASECHK.TRANS64.TRYWAIT P1, [UR14+0x2d850], R0 ;  /* 0x02d85000ff0075a7 */ /* 0x000062000802014e */
[----:B------:R-:W-:Y:S05]  /*89b0*/  @!P0 BRA `(.L_x_898) ;  /* 0x0000000000048947 */ /* 0x000fea0003800000 */
[----:B------:R-:W-:Y:S01]  /*89c0*/  BPT.TRAP 0x1 ;  /* 0x000000040000795c */ /* 0x000fe20000300000 */
.L_x_898:
[----:B-1----:R-:W-:Y:S05]  /*89d0*/  @P1 BRA `(.L_x_896) ;  /* 0x0000000000081947 */ /* 0x002fea0003800000 */
[----:B------:R-:W1:Y:S02]  /*89e0*/  SYNCS.PHASECHK.TRANS64.TRYWAIT P1, [UR14+0x2d850], R0 ;  /* 0x02d85000ff0075a7 */ /* 0x000e64000802014e */
[----:B-1----:R-:W-:Y:S05]  /*89f0*/  @!P1 BRA `(.L_x_899) ;  /* 0x000000b000189947 */ /* 0x002fea0003800000 */
.L_x_896:
        /* <DEDUP_REMOVED lines=71> */
.L_x_900:
[----:B0-----:R-:W-:Y:S01]  /*8e70*/  FMNMX.FTZ R0, R24, R13, !PT ;  /* 0x0000000d18007209 */ /* 0x001fe20007810000 */
[----:B------:R-:W0:Y:S01]  /*8e80*/  S2UR UR15, SR_CgaCtaId ;  /* 0x00000000000f79c3 */ /* 0x000e220000008800 */
[----:B------:R-:W-:Y:S01]  /*8e90*/  FMNMX.FTZ R12, R26, R8, !PT ;  /* 0x000000081a0c7209 */ /* 0x000fe20007810000 */
[----:B------:R-:W-:Y:S01]  /*8ea0*/  ULEA UR14, UR4, UR38, 0x3 ;  /* 0x00000026040e7291 */ /* 0x000fe2000f8e183f */
[----:B------:R-:W-:Y:S02]  /*8eb0*/  FMNMX.FTZ R15, R25, R0, !PT ;  /* 0x00000000190f7209 */ /* 0x000fe40007810000 */
[----:B------:R-:W-:Y:S01]  /*8ec0*/  FMNMX.FTZ R19, R27, R12, !PT ;  /* 0x0000000c1b137209 */ /* 0x000fe20007810000 */
[----:B------:R-:W-:Y:S01]  /*8ed0*/  UIADD3 UR14, UR14, 0x2d840, URZ ;  /* 0x0002d8400e0e7890 */ /* 0x000fe2000fffe03f */
        /* <DEDUP_REMOVED lines=8> */
[----:B------:R-:W-:Y:S01]  /*8f60*/  FMNMX.FTZ R0, R36, R15, !PT ;  /* 0x0000000f24007209 */ /* 0x000fe20007810000 */
[----:B0-----:R-:W-:Y:S01]  /*8f70*/  UPRMT UR14, UR15, 0x654, UR14 ;  /* 0x000006540f0e7896 */ /* 0x001fe2000800000e */
[----:B------:R-:W-:Y:S02]  /*8f80*/  FMNMX.FTZ R12, R38, R19, !PT ;  /* 0x00000013260c7209 */ /* 0x000fe40007810000 */
[----:B------:R-:W-:Y:S02]  /*8f90*/  FMNMX.FTZ R15, R37, R0, !PT ;  /* 0x00000000250f7209 */ /* 0x000fe40007810000 */
[----:B------:R-:W-:Y:S02]  /*8fa0*/  FMNMX.FTZ R19, R39, R12, !PT ;  /* 0x0000000c27137209 */ /* 0x000fe40007810000 */
[----:B------:R-:W-:Y:S02]  /*8fb0*/  FMNMX.FTZ R0, R40, R15, !PT ;  /* 0x0000000f28007209 */ /* 0x000fe40007810000 */
[----:B------:R-:W-:Y:S01]  /*8fc0*/  FMNMX.FTZ R12, R42, R19, !PT ;  /* 0x000000132a0c7209 */ /* 0x000fe20007810000 */
[----:B------:R-:W-:Y:S01]  /*8fd0*/  SYNCS.ARRIVE.TRANS64.RED.A1T0 RZ, [UR14], RZ ;  /* 0x000000ffffff79a7 */ /* 0x000fe2000810040e */
        /* <DEDUP_REMOVED lines=45> */
[----:B------:R-:W-:-:S03]  /*92b0*/  FMNMX.FTZ R12, R87, R12, !PT ;  /* 0x0000000c570c7209 */ /* 0x000fc60007810000 */
[----:B------:R-:W0:Y:S04]  /*92c0*/  SHFL.BFLY PT, R15, R16, 0x2, 0x1f ;  /* 0x0c401f00100f7f89 */ /* 0x000e2800000e0000 */
[----:B------:R-:W1:Y:S01]  /*92d0*/  SHFL.BFLY PT, R19, R12, 0x2, 0x1f ;  /* 0x0c401f000c137f89 */ /* 0x000e6200000e0000 */
[----:B0-----:R-:W-:Y:S02]  /*92e0*/  FMNMX.FTZ R18, R16, R15, !PT ;  /* 0x0000000f10127209 */ /* 0x001fe40007810000 */
[----:B-1----:R-:W-:-:S03]  /*92f0*/  FMNMX.FTZ R19, R12, R19, !PT ;  /* 0x000000130c137209 */ /* 0x002fc60007810000 */
[----:B------:R-:W0:Y:S04]  /*9300*/  SHFL.BFLY PT, R15, R18, 0x1, 0x1f ;  /* 0x0c201f00120f7f89 */ /* 0x000e2800000e0000 */
[----:B------:R-:W1:Y:S01]  /*9310*/  SHFL.BFLY PT, R20, R19, 0x1, 0x1f ;  /* 0x0c201f0013147f89 */ /* 0x000e6200000e0000 */
[----:B0-----:R-:W-:Y:S02]  /*9320*/  FMNMX.FTZ R0, R18, R15, !PT ;  /* 0x0000000f12007209 */ /* 0x001fe40007810000 */
[----:B-1----:R-:W-:-:S03]  /*9330*/  FMNMX.FTZ R15, R19, R20, !PT ;  /* 0x00000014130f7209 */ /* 0x002fc60007810000 */
[----:B------:R-:W-:-:S04]  /*9340*/  FADD.FTZ R13, -R0, R13 ;  /* 0x0000000d000d7221 */ /* 0x000fc80000010100 */
[----:B------:R-:W-:Y:S01]  /*9350*/  FMUL.FTZ R20, R13, UR11 ;  /* 0x0000000b0d147c20 */ /* 0x000fe20008410000 */
[----:B------:R-:W-:Y:S01]  /*9360*/  FMUL.FTZ R13, R0, UR11 ;  /* 0x0000000b000d7c20 */ /* 0x000fe20008410000 */
[C---:B------:R-:W-:Y:S02]  /*9370*/  FADD.FTZ R8, -R15.reuse, R8 ;  /* 0x000000080f087221 */ /* 0x040fe40000010100 */
[----:B------:R-:W-:Y:S01]  /*9380*/  MUFU.EX2 R12, R20 ;  /* 0x00000014000c7308 */ /* 0x000fe20000000800 */
[--C-:B------:R-:W-:Y:S01]  /*9390*/  FFMA.FTZ R23, R36, UR11, -R13.reuse ;  /* 0x0000000b24177c23 */ /* 0x100fe2000801080d */
[----:B------:R-:W-:Y:S01]  /*93a0*/  FMUL.FTZ R36, R15, UR11 ;  /* 0x0000000b0f247c20 */ /* 0x000fe20008410000 */
[--C-:B------:R-:W-:Y:S01]  /*93b0*/  FFMA.FTZ R16, R24, UR11, -R13.reuse ;  /* 0x0000000b18107c23 */ /* 0x100fe2000801080d */
[--C-:B------:R-:W-:Y:S01]  /*93c0*/  FFMA.FTZ R24, R37, UR11, -R13.reuse ;  /* 0x0000000b25187c23 */ /* 0x100fe2000801080d */
[----:B------:R-:W-:Y:S01]  /*93d0*/  FMUL.FTZ R8, R8, UR11 ;  /* 0x0000000b08087c20 */ /* 0x000fe20008410000 */
        /* <DEDUP_REMOVED lines=14> */
[----:B------:R-:W-:Y:S01]  /*94c0*/  FFMA.FTZ R30, R38, UR11, -R36 ;  /* 0x0000000b261e7c23 */ /* 0x000fe20008010824 */
        /* <DEDUP_REMOVED lines=19> */
[----:B------:R-:W-:Y:S01]  /*9600*/  FFMA.FTZ R68, R77, UR11, -R13 ;  /* 0x0000000b4d447c23 */ /* 0x000fe2000801080d */
[----:B------:R-:W2:Y:S01]  /*9610*/  MUFU.EX2 R140, R140 ;  /* 0x0000008c008c7308 */ /* 0x000ea20000000800 */
[----:B-1----:R-:W-:Y:S01]  /*9620*/  FFMA.FTZ R3, R8, R3, R37 ;  /* 0x0000000308037223 */ /* 0x002fe20000010025 */
[--C-:B------:R-:W-:Y:S01]  /*9630*/  FFMA.FTZ R69, R80, UR11, -R13.reuse ;  /* 0x0000000b50457c23 */ /* 0x100fe2000801080d */
[----:B------:R-:W-:Y:S01]  /*9640*/  FFMA.FTZ R72, R81, UR11, -R13 ;  /* 0x0000000b51487c23 */ /* 0x000fe2000801080d */
[--C-:B------:R-:W-:Y:S01]  /*9650*/  FFMA.FTZ R34, R46, UR11, -R36.reuse ;  /* 0x0000000b2e227c23 */ /* 0x100fe20008010824 */
[--C-:B------:R-:W-:Y:S01]  /*9660*/  FFMA.FTZ R35, R50, UR11, -R36.reuse ;  /* 0x0000000b32237c23 */ /* 0x100fe20008010824 */
        /* <DEDUP_REMOVED lines=11> */
[----:B--2---:R-:W-:Y:S01]  /*9720*/  FADD.FTZ R3, R140, R3 ;  /* 0x000000038c037221 */ /* 0x004fe20000010000 */
[--C-:B------:R-:W-:Y:S01]  /*9730*/  FFMA.FTZ R62, R71, UR11, -R36.reuse ;  /* 0x0000000b473e7c23 */ /* 0x100fe20008010824 */
[--C-:B------:R-:W-:Y:S01]  /*9740*/  FFMA.FTZ R51, R74, UR11, -R36.reuse ;  /* 0x0000000b4a337c23 */ /* 0x100fe20008010824 */
[--C-:B------:R-:W-:Y:S01]  /*9750*/  FFMA.FTZ R59, R75, UR11, -R36.reuse ;  /* 0x0000000b4b3b7c23 */ /* 0x100fe20008010824 */
[--C-:B------:R-:W-:Y:S01]  /*9760*/  FFMA.FTZ R54, R78, UR11, -R36.reuse ;  /* 0x0000000b4e367c23 */ /* 0x100fe20008010824 */
[--C-:B------:R-:W-:Y:S01]  /*9770*/  FFMA.FTZ R55, R82, UR11, -R36.reuse ;  /* 0x0000000b52377c23 */ /* 0x100fe20008010824 */
[----:B------:R-:W-:Y:S01]  /*9780*/  FFMA.FTZ R67, R86, UR11, -R36 ;  /* 0x0000000b56437c23 */ /* 0x000fe20008010824 */
[----:B------:R2:W3:Y:S01]  /*9790*/  MUFU.EX2 R20, R29 ;  /* 0x0000001d00147308 */ /* 0x0004e20000000800 */
[----:B-1----:R-:W-:Y:S01]  /*97a0*/  FADD.FTZ R39, R19, R4 ;  /* 0x0000000413277221 */ /* 0x002fe20000010000 */
[----:B------:R-:W-:-:S06]  /*97b0*/  FFMA.FTZ R70, R87, UR11, -R36 ;  /* 0x0000000b57467c23 */ /* 0x000fcc0008010824 */
[----:B------:R-:W1:Y:S01]  /*97c0*/  MUFU.EX2 R138, R138 ;  /* 0x0000008a008a7308 */ /* 0x000e620000000800 */
[--C-:B--2---:R-:W-:Y:S01]  /*97d0*/  FFMA.FTZ R29, R44, UR11, -R13.reuse ;  /* 0x0000000b2c1d7c23 */ /* 0x104fe2000801080d */
[----:B------:R-:W-:Y:S01]  /*97e0*/  FFMA.FTZ R44, R53, UR11, -R13 ;  /* 0x0000000b352c7c23 */ /* 0x000fe2000801080d */
[----:B0-----:R-:W-:Y:S01]  /*97f0*/  FADD.FTZ R3, R26, R3 ;  /* 0x000000031a037221 */ /* 0x001fe20000010000 */
[--C-:B------:R-:W-:Y:S01]  /*9800*/  FFMA.FTZ R53, R64, UR11, -R13.reuse ;  /* 0x0000000b40357c23 */ /* 0x100fe2000801080d */
[--C-:B------:R-:W-:Y:S01]  /*9810*/  FFMA.FTZ R64, R73, UR11, -R13.reuse ;  /* 0x0000000b49407c23 */ /* 0x100fe2000801080d */
[--C-:B------:R-:W-:Y:S01]  /*9820*/  FFMA.FTZ R73, R84, UR11, -R13.reuse ;  /* 0x0000000b54497c23 */ /* 0x100fe2000801080d */
[----:B------:R-:W-:Y:S01]  /*9830*/  FFMA.FTZ R13, R85, UR11, -R13 ;  /* 0x0000000b550d7c23 */ /* 0x000fe2000801080d */
[----:B------:R-:W0:Y:S01]  /*9840*/  MUFU.EX2 R21, R21 ;  /* 0x0000001500157308 */ /* 0x000e220000000800 */
[----:B---3--:R-:W-:Y:S01]  /*9850*/  FADD.FTZ R4, R20, R39 ;  /* 0x0000002714047221 */ /* 0x008fe20000010000 */
[--C-:B------:R-:W-:Y:S01]  /*9860*/  FFMA.FTZ R85, R43, UR11, -R36.reuse ;  /* 0x0000000b2b557c23 */ /* 0x100fe20008010824 */
[--C-:B------:R-:W-:Y:S01]  /*9870*/  FFMA.FTZ R84, R47, UR11, -R36.reuse ;  /* 0x0000000b2f547c23 */ /* 0x100fe20008010824 */
[--C-:B------:R-:W-:Y:S01]  /*9880*/  FFMA.FTZ R43, R58, UR11, -R36.reuse ;  /* 0x0000000b3a2b7c23 */ /* 0x100fe20008010824 */
[--C-:B------:R-:W-:Y:S01]  /*9890*/  FFMA.FTZ R47, R66, UR11, -R36.reuse ;  /* 0x0000000b422f7c23 */ /* 0x100fe20008010824 */
[--C-:B------:R-:W-:Y:S01]  /*98a0*/  FFMA.FTZ R58, R79, UR11, -R36.reuse ;  /* 0x0000000b4f3a7c23 */ /* 0x100fe20008010824 */
[----:B------:R-:W-:Y:S01]  /*98b0*/  FFMA.FTZ R66, R83, UR11, -R36 ;  /* 0x0000000b53427c23 */ /* 0x000fe20008010824 */
        /* <DEDUP_REMOVED lines=114> */
.L_x_901:
[----:B------:R-:W0:Y:S01]  /*9fe0*/  S2UR UR14, SR_CgaCtaId ;  /* 0x00000000000e79c3 */ /* 0x000e220000008800 */
[----:B------:R-:W-:Y:S01]  /*9ff0*/  ULEA UR10, UR10, UR38, 0x3 ;  /* 0x000000260a0a7291 */ /* 0x000fe2000f8e183f */
[----:B------:R-:W-:Y:S01]  /*a000*/  F2FP.BF16.F32.PACK_AB R38, R20, R19 ;  /* 0x000000131426723e */ /* 0x000fe200000010ff */
[----:B------:R-:W-:Y:S01]  /*a010*/  UMOV UR32, UR5 ;  /* 0x0000000500207c82 */ /* 0x000fe20008000000 */
[----:B------:R-:W-:Y:S01]  /*a020*/  F2FP.BF16.F32.PACK_AB R20, R22, R21 ;  /* 0x000000151614723e */ /* 0x000fe200000010ff */
[----:B------:R-:W-:Y:S01]  /*a030*/  UIADD3 UR10, UR10, 0x2d860, URZ ;  /* 0x0002d8600a0a7890 */ /* 0x000fe2000fffe03f */
[----:B------:R-:W-:Y:S01]  /*a040*/  F2FP.BF16.F32.PACK_AB R36, R18, R16 ;  /* 0x000000101224723e */ /* 0x000fe200000010ff */
[-C--:B------:R-:W-:Y:S01]  /*a050*/  FMUL.FTZ R90, R90, R8.reuse ;  /* 0x000000085a5a7220 */ /* 0x080fe20000410000 */
[----:B------:R-:W-:Y:S01]  /*a060*/  F2FP.BF16.F32.PACK_AB R37, R140, R37 ;  /* 0x000000258c25723e */ /* 0x000fe200000010ff */
[----:B------:R-:W-:Y:S01]  /*a070*/  FMUL.FTZ R91, R91, R8 ;  /* 0x000000085b5b7220 */ /* 0x000fe20000410000 */
[----:B------:R-:W-:Y:S01]  /*a080*/  F2FP.BF16.F32.PACK_AB R39, R138, R26 ;  /* 0x0000001a8a27723e */ /* 0x000fe200000010ff */
[-C--:B------:R-:W-:Y:S01]  /*a090*/  FMUL.FTZ R94, R94, R8.reuse ;  /* 0x000000085e5e7220 */ /* 0x080fe20000410000 */
        /* <DEDUP_REMOVED lines=12> */
[----:B0-----:R-:W-:Y:S01]  /*a160*/  UPRMT UR10, UR14, 0x654, UR10 ;  /* 0x000006540e0a7896 */ /* 0x001fe2000800000a */
        /* <DEDUP_REMOVED lines=8> */
[----:B------:R-:W-:Y:S01]  /*a1f0*/  SYNCS.ARRIVE.TRANS64.RED.A1T0 RZ, [UR10], RZ ;  /* 0x000000ffffff79a7 */ /* 0x000fe2000810040a */
        /* <DEDUP_REMOVED lines=13> */
[----:B------:R-:W-:Y:S01]  /*a2d0*/  ISETP.GT.AND P1, PT, R14, UR6, PT ;  /* 0x000000060e007c0c */ /* 0x000fe2000bf24270 */
[-C--:B------:R-:W-:Y:S01]  /*a2e0*/  FMUL.FTZ R119, R119, R8.reuse ;  /* 0x0000000877777220 */ /* 0x080fe20000410000 */
[-C--:B------:R-:W-:Y:S01]  /*a2f0*/  FMUL.FTZ R122, R122, R8.reuse ;  /* 0x000000087a7a7220 */ /* 0x080fe20000410000 */
[----:B0-----:R-:W-:Y:S01]  /*a300*/  F2FP.BF16.F32.PACK_AB R38, R68, R65 ;  /* 0x000000414426723e */ /* 0x001fe200000010ff */
[----:B------:R2:W-:Y:S01]  /*a310*/  STSM.16.M88.4 [R2+0x27800], R32 ;  /* 0x0278002002007844 */ /* 0x0005e20000000200 */
[----:B------:R-:W-:Y:S01]  /*a320*/  F2FP.BF16.F32.PACK_AB R36, R64, R61 ;  /* 0x0000003d4024723e */ /* 0x000fe200000010ff */
[-C--:B------:R-:W-:Y:S01]  /*a330*/  FMUL.FTZ R123, R123, R8.reuse ;  /* 0x000000087b7b7220 */ /* 0x080fe20000410000 */
[----:B-1----:R-:W-:Y:S01]  /*a340*/  F2FP.BF16.F32.PACK_AB R20, R56, R53 ;  /* 0x000000353814723e */ /* 0x002fe200000010ff */
        /* <DEDUP_REMOVED lines=17> */
[-C--:B------:R-:W-:Y:S01]  /*a460*/  FMUL.FTZ R89, R89, R12.reuse ;  /* 0x0000000c59597220 */ /* 0x080fe20000410000 */
[-C--:B------:R-:W-:Y:S01]  /*a470*/  FMUL.FTZ R92, R92, R12.reuse ;  /* 0x0000000c5c5c7220 */ /* 0x080fe20000410000 */
[-C--:B------:R-:W-:Y:S01]  /*a480*/  FMUL.FTZ R93, R93, R12.reuse ;  /* 0x0000000c5d5d7220 */ /* 0x080fe20000410000 */
        /* <DEDUP_REMOVED lines=31> */
[----:B--2---:R-:W-:Y:S05]  /*a680*/  @P1 BRA `(.L_x_902) ;  /* 0xffffffdc00b81947 */ /* 0x004fea000383ffff */
.L_x_891:
[----:B------:R-:W-:-:S13]  /*a690*/  R2UR UR6, R146 ;  /* 0x00000000920672ca */ /* 0x000fda00000e0000 */
[----:B------:R-:W-:-:S13]  /*a6a0*/  ISETP.GE.AND P1, PT, R14, UR6, PT ;  /* 0x000000060e007c0c */ /* 0x000fda000bf26270 */
[----:B------:R-:W-:Y:S05]  /*a6b0*/  @!P1 BRA `(.L_x_903) ;  /* 0x0000003000cc9947 */ /* 0x000fea0003800000 */
[----:B------:R-:W1:Y:S01]  /*a6c0*/  S2R R12, SR_TID.X ;  /* 0x00000000000c7919 */ /* 0x000e620000002100 */
[----:B------:R-:W-:Y:S01]  /*a6d0*/  R2UR UR6, R144 ;  /* 0x00000000900672ca */ /* 0x000fe200000e0000 */
[----:B------:R-:W-:Y:S01]  /*a6e0*/  UMOV UR30, UR5 ;  /* 0x00000005001e7c82 */ /* 0x000fe20008000000 */
[----:B------:R-:W-:Y:S01]  /*a6f0*/  UMOV UR5, 0x40000040 ;  /* 0x4000004000057882 */ /* 0x000fe20000000000 */
[----:B------:R-:W-:Y:S01]  /*a700*/  IMAD.MOV.U32 R8, RZ, RZ, R15 ;  /* 0x000000ffff087224 */ /* 0x000fe200078e000f */
[----:B------:R-:W-:Y:S01]  /*a710*/  UMOV UR57, 0x40000040 ;  /* 0x4000004000397882 */ /* 0x000fe20000000000 */
[----:B------:R-:W-:Y:S01]  /*a720*/  IMAD.U32 R141, RZ, RZ, UR5 ;  /* 0x00000005ff8d7e24 */ /* 0x000fe2000f8e00ff */
[----:B------:R-:W-:Y:S01]  /*a730*/  UMOV UR29, 0x40000040 ;  /* 0x40000040001d7882 */ /* 0x000fe20000000000 */
[----:B------:R-:W-:Y:S01]  /*a740*/  UMOV UR33, 0x40000040 ;  /* 0x4000004000217882 */ /* 0x000fe20000000000 */
[----:B------:R-:W-:Y:S01]  /*a750*/  UMOV UR41, 0x40000040 ;  /* 0x4000004000297882 */ /* 0x000fe20000000000 */
[----:B------:R-:W-:Y:S01]  /*a760*/  UMOV UR45, 0x40000040 ;  /* 0x40000040002d7882 */ /* 0x000fe20000000000 */
[----:B------:R-:W-:-:S03]  /*a770*/  UMOV UR49, 0x40000040 ;  /* 0x4000004000317882 */ /* 0x000fc60000000000 */
[----:B------:R-:W-:-:S03]  /*a780*/  ULOP3.LUT UR61, UR6, 0x10000, URZ, 0xfc, !UPT ;  /* 0x00010000063d7892 */ /* 0x000fc6000f8efc3f */
[----:B------:R-:W-:Y:S01]  /*a790*/  UMOV UR6, UR4 ;  /* 0x0000000400067c82 */ /* 0x000fe20008000000 */
[----:B------:R-:W-:Y:S02]  /*a7a0*/  UIADD3 UR4, UR61, 0x2, URZ ;  /* 0x000000023d047890 */ /* 0x000fe4000fffe03f */
[----:B------:R-:W-:Y:S02]  /*a7b0*/  UIADD3 UR56, UR61, 0x4, URZ ;  /* 0x000000043d387890 */ /* 0x000fe4000fffe03f */
[----:B------:R-:W-:Y:S02]  /*a7c0*/  UIADD3 UR28, UR61, 0x6, URZ ;  /* 0x000000063d1c7890 */ /* 0x000fe4000fffe03f */
[----:B------:R-:W-:Y:S01]  /*a7d0*/  IMAD.U32 R140, RZ, RZ, UR4 ;  /* 0x00000004ff8c7e24 */ /* 0x000fe2000f8e00ff */
[----:B------:R-:W-:Y:S02]  /*a7e0*/  UIADD3 UR32, UR61, 0x600, URZ ;  /* 0x000006003d207890 */ /* 0x000fe4000fffe03f */
[----:B------:R-:W-:-:S02]  /*a7f0*/  UIADD3 UR40, UR61, 0x602, URZ ;  /* 0x000006023d287890 */ /* 0x000fc4000fffe03f */
[----:B------:R-:W-:Y:S02]  /*a800*/  UIADD3 UR44, UR61, 0x604, URZ ;  /* 0x000006043d2c7890 */ /* 0x000fe4000fffe03f */
[----:B------:R-:W-:Y:S01]  /*a810*/  UIADD3 UR48, UR61, 0x606, URZ ;  /* 0x000006063d307890 */ /* 0x000fe2000fffe03f */
[----:B-1----:R-:W-:Y:S02]  /*a820*/  SHF.R.U32.HI R13, RZ, 0x7, R12 ;  /* 0x00000007ff0d7819 */ /* 0x002fe4000001160c */
[----:B------:R-:W-:Y:S01]  /*a830*/  ISETP.GE.U32.AND P1, PT, R12, 0x180, PT ;  /* 0x000001800c00780c */ /* 0x000fe20003f26070 */
[----:B------:R-:W-:Y:S02]  /*a840*/  IMAD.MOV.U32 R12, RZ, RZ, R0 ;  /* 0x000000ffff0c7224 */ /* 0x000fe400078e0000 */
[C---:B------:R-:W-:Y:S02]  /*a850*/  VIADD R142, R13.reuse, 0x9 ;  /* 0x000000090d8e7836 */ /* 0x040fe40000000000 */
[----:B------:R-:W-:-:S03]  /*a860*/  VIADD R147, R13, 0x8 ;  /* 0x000000080d937836 */ /* 0x000fc60000000000 */
[----:B------:R-:W-:-:S07]  /*a870*/  SEL R142, R142, 0x9, !P1 ;  /* 0x000000098e8e7807 */ /* 0x000fce0004800000 */
.L_x_922:
[----:B------:R-:W-:Y:S01]  /*a880*/  UIADD3 UR4, UR6, 0x1, URZ ;  /* 0x0000000106047890 */ /* 0x000fe2000fffe03f */
[----:B------:R-:W-:-:S03]  /*a890*/  ISETP.NE.AND P2, PT, RZ, UR60, PT ;  /* 0x0000003cff007c0c */ /* 0x000fc6000bf45270 */
[----:B------:R-:W-:-:S04]  /*a8a0*/  UISETP.NE.AND UP0, UPT, UR4, 0x2, UPT ;  /* 0x000000020400788c */ /* 0x000fc8000bf05270 */
[----:B------:R-:W-:Y:S02]  /*a8b0*/  USEL UR5, URZ, 0x1, UP0 ;  /* 0x000000013f057887 */ /* 0x000fe40008000000 */
[----:B------:R-:W-:Y:S02]  /*a8c0*/  USEL UR4, UR4, URZ, UP0 ;  /* 0x0000003f04047287 */ /* 0x000fe40008000000 */
[----:B------:R-:W-:Y:S02]  /*a8d0*/  ULOP3.LUT UR5, UR30, UR5, URZ, 0x3c, !UPT ;  /* 0x000000051e057292 */ /* 0x000fe4000f8e3c3f */
[----:B---3--:R-:W-:Y:S10]  /*a8e0*/  @P2 BRA `(.L_x_904) ;  /* 0x00000000002c2947 */ /* 0x008ff40003800000 */
[----:B------:R-:W-:Y:S05]  /*a8f0*/  @!P0 BRA `(.L_x_905) ;  /* 0x0000000000048947 */ /* 0x000fea0003800000 */
[----:B------:R-:W-:Y:S01]  /*a900*/  BPT.TRAP 0x1 ;  /* 0x000000040000795c */ /* 0x000fe20000300000 */
.L_x_905:
[----:B------:R-:W-:Y:S01]  /*a910*/  ULEA UR10, UR4, UR38, 0x3 ;  /* 0x00000026040a7291 */ /* 0x000fe2000f8e183f */
[----:B------:R-:W-:-:S05]  /*a920*/  IMAD.U32 R0, RZ, RZ, UR5 ;  /* 0x00000005ff007e24 */ /* 0x000fca000f8e00ff */
[----:B------:R-:W-:-:S04]  /*a930*/  SHF.L.U32 R0, R0, 0x1f, RZ ;  /* 0x0000001f00007819 */ /* 0x000fc800000006ff */
[----:B------:R1:W2:Y:S01]  /*a940*/  SYNCS.PHASECHK.TRANS64.TRYWAIT P1, [UR10+0x2d830], R0 ;  /* 0x02d83000ff0075a7 */ /* 0x0002a2000802014a */
[----:B------:R-:W-:Y:S05]  /*a950*/  @!P0 BRA `(.L_x_906) ;  /* 0x0000000000048947 */ /* 0x000fea0003800000 */
[----:B------:R-:W-:Y:S01]  /*a960*/  BPT.TRAP 0x1 ;  /* 0x000000040000795c */ /* 0x000fe20000300000 */
.L_x_906:
[----:B--2---:R-:W-:Y:S05]  /*a970*/  @P1 BRA `(.L_x_904) ;  /* 0x0000000000081947 */ /* 0x004fea0003800000 */
[----:B------:R-:W2:Y:S02]  /*a980*/  SYNCS.PHASECHK.TRANS64.TRYWAIT P1, [UR10+0x2d830], R0 ;  /* 0x02d83000ff0075a7 */ /* 0x000ea4000802014a */
[----:B--2---:R-:W-:Y:S05]  /*a990*/  @!P1 BRA `(.L_x_907) ;  /* 0x0000009000489947 */ /* 0x004fea0003800000 */
.L_x_904:
[----:B------:R3:W-:Y:S01]  /*a9a0*/  BAR.SYNC.DEFER_BLOCKING R147, 0x100 ;  /* 0x000400930000751d */ /* 0x0007e20000010000 */
[----:B------:R-:W-:Y:S01]  /*a9b0*/  R2UR UR52, R10 ;  /* 0x000000000a3472ca */ /* 0x000fe200000e0000 */
[----:B------:R-:W-:Y:S01]  /*a9c0*/  UIMAD UR26, UR4, 0x600, UR7 ;  /* 0x00000600041a78a4 */ /* 0x000fe2000f8e0207 */
[----:B------:R-:W-:-:S03]  /*a9d0*/  R2UR UR53, R11 ;  /* 0x000000000b3572ca */ /* 0x000fc600000e0000 */
[----:B------:R-:W-:Y:S01]  /*a9e0*/  UMOV UR55, 0x80000020 ;  /* 0x8000002000377882 */ /* 0x000fe20000000000 */
[----:B------:R-:W-:Y:S02]  /*a9f0*/  UIADD3 UR10, UR26, 0x2, URZ ;  /* 0x000000021a0a7890 */ /* 0x000fe4000fffe03f */
[----:B------:R-:W-:Y:S01]  /*aa00*/  UMOV UR54, UR26 ;  /* 0x0000001a00367c82 */ /* 0x000fe20008000000 */
[----:B------:R-:W-:Y:S01]  /*aa10*/  UMOV UR11, 0x80000020 ;  /* 0x80000020000b7882 */ /* 0x000fe20000000000 */
[----:B------:R-:W-:Y:S01]  /*aa20*/  UIADD3 UR14, UR26, 0x200, URZ ;  /* 0x000002001a0e7890 */ /* 0x000fe2000fffe03f */
[----:B------:R-:W-:Y:S01]  /*aa30*/  UMOV UR15, 0x80000020 ;  /* 0x80000020000f7882 */ /* 0x000fe20000000000 */
[----:B------:R-:W-:Y:S01]  /*aa40*/  UIADD3 UR18, UR26, 0x202, URZ ;  /* 0x000002021a127890 */ /* 0x000fe2000fffe03f */
[----:B------:R-:W-:Y:S01]  /*aa50*/  UMOV UR19, 0x80000020 ;  /* 0x8000002000137882 */ /* 0x000fe20000000000 */
[----:B------:R-:W-:Y:S01]  /*aa60*/  UIADD3 UR22, UR26, 0x400, URZ ;  /* 0x000004001a167890 */ /* 0x000fe2000fffe03f */
[----:B------:R-:W-:Y:S01]  /*aa70*/  UMOV UR23, 0x80000020 ;  /* 0x8000002000177882 */ /* 0x000fe20000000000 */
[----:B------:R-:W-:Y:S01]  /*aa80*/  UIADD3 UR26, UR26, 0x402, URZ ;  /* 0x000004021a1a7890 */ /* 0x000fe2000fffe03f */
[----:B------:R-:W-:Y:S01]  /*aa90*/  UMOV UR27, 0x80000020 ;  /* 0x80000020001b7882 */ /* 0x000fe20000000000 */
        /* <DEDUP_REMOVED lines=18> */
[----:B---3--:R-:W-:Y:S05]  /*abc0*/  @P2 BRA `(.L_x_908) ;  /* 0x00000000002c2947 */ /* 0x008fea0003800000 */
[----:B------:R-:W-:Y:S05]  /*abd0*/  @!P0 BRA `(.L_x_909) ;  /* 0x0000000000048947 */ /* 0x000fea0003800000 */
[----:B------:R-:W-:Y:S01]  /*abe0*/  BPT.TRAP 0x1 ;  /* 0x000000040000795c */ /* 0x000fe20000300000 */
.L_x_909:
[----:B------:R-:W-:Y:S01]  /*abf0*/  ULEA UR10, UR6, UR38, 0x3 ;  /* 0x00000026060a7291 */ /* 0x000fe2000f8e183f */
[----:B-12---:R-:W-:-:S05]  /*ac00*/  IMAD.U32 R0, RZ, RZ, UR30 ;  /* 0x0000001eff007e24 */ /* 0x006fca000f8e00ff */
[----:B------:R-:W-:-:S04]  /*ac10*/  SHF.L.U32 R0, R0, 0x1f, RZ ;  /* 0x0000001f00007819 */ /* 0x000fc800000006ff */
[----:B------:R0:W1:Y:S01]  /*ac20*/  SYNCS.PHASECHK.TRANS64.TRYWAIT P1, [UR10+0x2d850], R0 ;  /* 0x02d85000ff0075a7 */ /* 0x000062000802014a */
[----:B------:R-:W-:Y:S05]  /*ac30*/  @!P0 BRA `(.L_x_910) ;  /* 0x0000000000048947 */ /* 0x000fea0003800000 */
[----:B------:R-:W-:Y:S01]  /*ac40*/  BPT.TRAP 0x1 ;  /* 0x000000040000795c */ /* 0x000fe20000300000 */
.L_x_910:
[----:B-1----:R-:W-:Y:S05]  /*ac50*/  @P1 BRA `(.L_x_908) ;  /* 0x0000000000081947 */ /* 0x002fea0003800000 */
[----:B------:R-:W1:Y:S02]  /*ac60*/  SYNCS.PHASECHK.TRANS64.TRYWAIT P1, [UR10+0x2d850], R0 ;  /* 0x02d85000ff0075a7 */ /* 0x000e64000802014a */
[----:B-1----:R-:W-:Y:S05]  /*ac70*/  @!P1 BRA `(.L_x_911) ;  /* 0x0000008c00a89947 */ /* 0x002fea0003800000 */
.L_x_908:
[----:B------:R-:W-:Y:S01]  /*ac80*/  UIADD3 UR10, UR38, 0x400, URZ ;  /* 0x00000400260a7890 */ /* 0x000fe2000fffe03f */
[----:B------:R-:W-:Y:S01]  /*ac90*/  WARPGROUP.ARRIVE ;  /* 0x00000000000079c5 */ /* 0x000fe20000000000 */
[----:B------:R-:W-:Y:S01]  /*aca0*/  UMOV UR52, UR61 ;  /* 0x0000003d00347c82 */ /* 0x000fe20008000000 */
[----:B------:R-:W-:Y:S01]  /*acb0*/  UMOV UR53, 0x40000040 ;  /* 0x4000004000357882 */ /* 0x000fe20000000000 */
[----:B------:R-:W-:Y:S01]  /*acc0*/  USHF.R.U32.HI UR10, URZ, 0x4, UR10 ;  /* 0x000000043f0a7899 */ /* 0x000fe2000801160a */
[----:B------:R-:W-:Y:S01]  /*acd0*/  UMOV UR55, 0x80000020 ;  /* 0x8000002000377882 */ /* 0x000fe20000000000 */
[----:B------:R-:W-:Y:S02]  /*ace0*/  UMOV UR59, 0x80000020 ;  /* 0x80000020003b7882 */ /* 0x000fe40000000000 */
[----:B------:R-:W-:Y:S01]  /*acf0*/  ULOP3.LUT UR10, UR10, 0x3fff, URZ, 0xc0, !UPT ;  /* 0x00003fff0a0a7892 */ /* 0x000fe2000f8ec03f */
[----:B------:R-:W-:Y:S01]  /*ad00*/  UMOV UR31, 0x80000020 ;  /* 0x80000020001f7882 */ /* 0x000fe20000000000 */
[----:B------:R-:W-:-:S02]  /*ad10*/  UMOV UR35, 0x80000020 ;  /* 0x8000002000237882 */ /* 0x000fc40000000000 */
[----:B------:R-:W-:Y:S01]  /*ad20*/  ULOP3.LUT UR10, UR10, 0x2000000, URZ, 0xfc, !UPT ;  /* 0x020000000a0a7892 */ /* 0x000fe2000f8efc3f */
[----:B------:R-:W-:Y:S01]  /*ad30*/  UMOV UR43, 0x80000020 ;  /* 0x80000020002b7882 */ /* 0x000fe20000000000 */
[----:B------:R-:W-:Y:S02]  /*ad40*/  UMOV UR47, 0x80000020 ;  /* 0x80000020002f7882 */ /* 0x000fe40000000000 */
[----:B------:R-:W-:Y:S01]  /*ad50*/  UIMAD UR10, UR6, 0x600, UR10 ;  /* 0x00000600060a78a4 */ /* 0x000fe2000f8e020a */
[----:B------:R-:W-:-:S03]  /*ad60*/  UMOV UR51, 0x80000020 ;  /* 0x8000002000337882 */ /* 0x000fc60000000000 */
[----:B------:R-:W-:Y:S02]  /*ad70*/  UIADD3 UR11, UR10, 0x40, URZ ;  /* 0x000000400a0b7890 */ /* 0x000fe4000fffe03f */
[----:B------:R-:W-:Y:S02]  /*ad80*/  UIADD3 UR58, UR10, 0x80, URZ ;  /* 0x000000800a3a7890 */ /* 0x000fe4000fffe03f */
[----:B------:R-:W-:Y:S01]  /*ad90*/  UMOV UR54, UR10 ;  /* 0x0000000a00367c82 */ /* 0x000fe20008000000 */
[----:B------:R-:W-:Y:S01]  /*ada0*/  UIADD3 UR30, UR10, 0xc0, URZ ;  /* 0x000000c00a1e7890 */ /* 0x000fe2000fffe03f */
[----:B------:R-:W-:Y:S01]  /*adb0*/  HGMMA.64x96x16.F32.BF16 R88, gdesc[UR52].tnspB, R88, gsb0 ;  /* 0x41600000345879f0 */ /* 0x000fe20008001858 */
[----:B------:R-:W-:Y:S01]  /*adc0*/  R2UR UR52, R140 ;  /* 0x000000008c3472ca */ /* 0x000fe200000e0000 */
[----:B------:R-:W-:Y:S01]  /*add0*/  UMOV UR54, UR11 ;  /* 0x0000000b00367c82 */ /* 0x000fe20008000000 */
[----:B------:R-:W-:Y:S01]  /*ade0*/  R2UR UR53, R141 ;  /* 0x000000008d3572ca */ /* 0x000fe200000e0000 */
[----:B------:R-:W-:Y:S01]  /*adf0*/  UMOV UR55, 0x80000020 ;  /* 0x8000002000377882 */ /* 0x000fe20000000000 */
[----:B------:R-:W-:-:S02]  /*ae00*/  UIADD3 UR34, UR10, 0x100, URZ ;  /* 0x000001000a227890 */ /* 0x000fc4000fffe03f */
[----:B------:R-:W-:Y:S02]  /*ae10*/  UIADD3 UR42, UR10, 0x140, URZ ;  /* 0x000001400a2a7890 */ /* 0x000fe4000fffe03f */
[----:B------:R-:W-:Y:S02]  /*ae20*/  UIADD3 UR46, UR10, 0x180, URZ ;  /* 0x000001800a2e7890 */ /* 0x000fe4000fffe03f */
[----:B------:R-:W-:Y:S01]  /*ae30*/  UIADD3 UR50, UR10, 0x1c0, URZ ;  /* 0x000001c00a327890 */ /* 0x000fe2000fffe03f */
        /* <DEDUP_REMOVED lines=25> */
.L_x_912:
[----:B------:R-:W-:Y:S01]  /*afd0*/  R2UR UR10, R143 ;  /* 0x000000008f0a72ca */ /* 0x000fe200000e0000 */
[----:B------:R-:W4:Y:S01]  /*afe0*/  S2UR UR15, SR_CgaCtaId ;  /* 0x00000000000f79c3 */ /* 0x000f220000008800 */
[----:B-12---:R-:W-:Y:S01]  /*aff0*/  IMAD.MOV.U32 R13, RZ, RZ, R139 ;  /* 0x000000ffff0d7224 */ /* 0x006fe200078e008b */
[----:B------:R-:W-:Y:S01]  /*b000*/  UISETP.NE.AND UP0, UPT, UR39, URZ, UPT ;  /* 0x0000003f2700728c */ /* 0x000fe2000bf05270 */
[----:B------:R-:W-:Y:S01]  /*b010*/  R2UR UR14, R145 ;  /* 0x00000000910e72ca */ /* 0x000fe200000e0000 */
[----:B------:R-:W-:Y:S01]  /*b020*/  ULDC UR19, c[0x0][0x2f0] ;  /* 0x0000bc0000137ab9 */ /* 0x000fe20000000800 */
[----:B------:R-:W-:-:S07]  /*b030*/  ULDC UR18, c[0x0][0x288] ;  /* 0x0000a20000127ab9 */ /* 0x000fce0000000800 */
[----:B------:R-:W-:Y:S02]  /*b040*/  UISETP.NE.AND UP1, UPT, UR10, URZ, UPT ;  /* 0x0000003f0a00728c */ /* 0x000fe4000bf25270 */
[----:B------:R-:W-:-:S04]  /*b050*/  ULEA UR10, UR4, UR38, 0x3 ;  /* 0x00000026040a7291 */ /* 0x000fc8000f8e183f */
[----:B------:R-:W-:Y:S01]  /*b060*/  PLOP3.LUT P1, PT, PT, PT, UP1, 0x80, 0x0 ;  /* 0x000000000000781c */ /* 0x000fe20003f2f018 */
[----:B------:R-:W-:Y:S01]  /*b070*/  UIADD3 UR10, UR10, 0x2d840, URZ ;  /* 0x0002d8400a0a7890 */ /* 0x000fe2000fffe03f */
[----:B------:R-:W-:-:S03]  /*b080*/  PLOP3.LUT P2, PT, PT, PT, UP1, 0x80, 0x0 ;  /* 0x000000000000781c */ /* 0x000fc60003f4f018 */
[----:B------:R-:W-:Y:S01]  /*b090*/  @UP1 ULDC UR11, c[0x0][0x44c] ;  /* 0x00011300000b1ab9 */ /* 0x000fe20000000800 */
[----:B----4-:R-:W-:-:S03]  /*b0a0*/  UPRMT UR10, UR15, 0x654, UR10 ;  /* 0x000006540f0a7896 */ /* 0x010fc6000800000a */
[----:B------:R-:W-:-:S04]  /*b0b0*/  ULDC UR15, c[0x0][0x9e0] ;  /* 0x00027800000f7ab9 */ /* 0x000fc80000000800 */
[----:B0-----:R-:W-:Y:S01]  /*b0c0*/  @P1 IMAD.HI.U32 R0, R139, UR11, RZ ;  /* 0x0000000b8b001c27 */ /* 0x001fe2000f8e00ff */
[----:B------:R-:W-:Y:S01]  /*b0d0*/  @UP1 ULDC UR11, c[0x0][0x450] ;  /* 0x00011400000b1ab9 */ /* 0x000fe20000000800 */
[----:B------:R-:W-:Y:S01]  /*b0e0*/  PLOP3.LUT P1, PT, PT, PT, UP0, 0x40, 0x0 ;  /* 0x000000000000781c */ /* 0x000fe20003f2e808 */
[----:B------:R-:W-:Y:S02]  /*b0f0*/  SYNCS.ARRIVE.TRANS64.RED.A1T0 RZ, [UR10], RZ ;  /* 0x000000ffffff79a7 */ /* 0x000fe4000810040a */
[----:B------:R-:W-:Y:S01]  /*b100*/  @P2 SHF.R.U32.HI R13, RZ, UR11, R0 ;  /* 0x0000000bff0d2c19 */ /* 0x000fe20008011600 */
[----:B------:R-:W-:-:S04]  /*b110*/  IMAD.SHL.U32 R0, R14, 0x80, RZ ;  /* 0x000000800e007824 */ /* 0x000fc800078e00ff */
[----:B------:R-:W0:Y:S01]  /*b120*/  SHFL.IDX PT, R20, R13, RZ, 0x1c1f ;  /* 0x001c1fff0d147589 */ /* 0x000e2200000e0000 */
[----:B------:R-:W-:-:S05]  /*b130*/  IADD3 R16, -R0, 0x1, RZ ;  /* 0x0000000100107810 */ /* 0x000fca0007ffe1ff */
[----:B------:R-:W-:-:S04]  /*b140*/  IMAD R16, R9, -0x2, R16 ;  /* 0xfffffffe09107824 */ /* 0x000fc800078e0210 */
[----:B------:R-:W-:-:S04]  /*b150*/  IMAD R16, R17, UR19, R16 ;  /* 0x0000001311107c24 */ /* 0x000fc8000f8e0210 */
[----:B------:R-:W-:-:S04]  /*b160*/  VIADD R16, R16, -UR18 ;  /* 0x8000001210107c36 */ /* 0x000fc80008000000 */
[C---:B------:R-:W-:Y:S02]  /*b170*/  VIADD R19, R16.reuse, UR15 ;  /* 0x0000000f10137c36 */ /* 0x040fe40008000000 */
[----:B------:R-:W-:Y:S02]  /*b180*/  VIADD R18, R16, UR14 ;  /* 0x0000000e10127c36 */ /* 0x000fe40008000000 */
[--C-:B0-----:R-:W-:Y:S02]  /*b190*/  IMAD.IADD R16, R19, 0x1, R20.reuse ;  /* 0x0000000113107824 */ /* 0x101fe400078e0214 */
[----:B------:R-:W-:Y:S01]  /*b1a0*/  IMAD.IADD R15, R18, 0x1, R20 ;  /* 0x00000001120f7824 */ /* 0x000fe200078e0214 */
[----:B------:R-:W-:Y:S06]  /*b1b0*/  @P1 BRA `(.L_x_913) ;  /* 0x00000000006c1947 */ /* 0x000fec0003800000 */
[----:B------:R-:W-:Y:S01]  /*b1c0*/  ULDC UR11, c[0x0][0x2f0] ;  /* 0x0000bc00000b7ab9 */ /* 0x000fe20000000800 */
[----:B------:R-:W-:Y:S01]  /*b1d0*/  ULDC UR10, c[0x0][0x288] ;  /* 0x0000a200000a7ab9 */ /* 0x000fe20000000800 */
[----:B------:R-:W-:Y:S01]  /*b1e0*/  IMAD R20, R17, UR11, R20 ;  /* 0x0000000b11147c24 */ /* 0x000fe2000f8e0214 */
[----:B------:R-:W-:Y:S03]  /*b1f0*/  BSSY B0, `(.L_x_914) ;  /* 0x0000013000007945 */ /* 0x000fe60003800000 */
[----:B------:R-:W-:-:S05]  /*b200*/  VIADD R23, R20, -UR10 ;  /* 0x8000000a14177c36 */ /* 0x000fca0008000000 */
        /* <DEDUP_REMOVED lines=11> */
.L_x_915:
[----:B------:R-:W-:Y:S02]  /*b2c0*/  ULDC UR10, c[0x0][0x9e4] ;  /* 0x00027900000a7ab9 */ /* 0x000fe40000000800 */
[----:B------:R-:W-:-:S05]  /*b2d0*/  IMAD.U32 R137, RZ, RZ, UR10 ;  /* 0x0000000aff897e24 */ /* 0x000fca000f8e00ff */
[----:B------:R-:W-:-:S13]  /*b2e0*/  ISETP.NE.AND P1, PT, R137, 0x1, PT ;  /* 0x000000018900780c */ /* 0x000fda0003f25270 */
[----:B------:R-:W0:Y:S02]  /*b2f0*/  @P1 LDC.64 R20, c[0x0][0x9e8] ;  /* 0x00027a00ff141b82 */ /* 0x000e240000000a00 */
[----:B0-----:R-:W-:-:S05]  /*b300*/  @P1 IMAD.HI.U32 R20, R23, R20, RZ ;  /* 0x0000001417141227 */ /* 0x001fca00078e00ff */
[----:B------:R-:W-:-:S07]  /*b310*/  @P1 SHF.R.U32.HI R23, RZ, R21, R20 ;  /* 0x00000015ff171219 */ /* 0x000fce0000011614 */
.L_x_916:
[----:B------:R-:W-:Y:S05]  /*b320*/  BSYNC B0 ;  /* 0x0000000000007941 */ /* 0x000fea0003800000 */
.L_x_914:
[----:B------:R-:W-:-:S04]  /*b330*/  IMAD R20, R23, R137, -R0 ;  /* 0x0000008917147224 */ /* 0x000fc800078e0a00 */
[----:B------:R-:W-:-:S05]  /*b340*/  IMAD R20, R9, -0x2, R20 ;  /* 0xfffffffe09147824 */ /* 0x000fca00078e0214 */
[----:B------:R-:W-:Y:S02]  /*b350*/  VIADDMNMX R16, R20, R137, R16, PT ;  /* 0x0000008914107246 */ /* 0x000fe40003800110 */
[----:B------:R-:W-:-:S07]  /*b360*/  VIMNMX R15, R15, R20, !PT ;  /* 0x000000140f0f7248 */ /* 0x000fce0007fe0100 */
.L_x_913:
[----:B------:R-:W-:Y:S01]  /*b370*/  ISETP.GT.AND P1, PT, R14, -0x1, PT ;  /* 0xffffffff0e00780c */ /* 0x000fe20003f24270 */
[----:B------:R-:W0:Y:S01]  /*b380*/  SHFL.IDX PT, R13, R13, 0x1, 0x1c1f ;  /* 0x003c1f000d0d7f89 */ /* 0x000e2200000e0000 */
[----:B------:R-:W-:Y:S02]  /*b390*/  UISETP.NE.AND UP0, UPT, UR39, URZ, UPT ;  /* 0x0000003f2700728c */ /* 0x000fe4000bf05270 */
[C---:B------:R-:W-:Y:S02]  /*b3a0*/  ISETP.GT.AND P3, PT, R15.reuse, 0x8, P1 ;  /* 0x000000080f00780c */ /* 0x040fe40000f64270 */
[C---:B------:R-:W-:Y:S02]  /*b3b0*/  ISETP.GT.AND P6, PT, R15.reuse, RZ, P1 ;  /* 0x000000ff0f00720c */ /* 0x040fe40000fc4270 */
        /* <DEDUP_REMOVED lines=27> */
[C---:B------:R-:W-:Y:S02]  /*b570*/  ISETP.GT.AND P2, PT, R15.reuse, 0x29, P1 ;  /* 0x000000290f00780c */ /* 0x040fe40000f44270 */
        /* <DEDUP_REMOVED lines=59> */
[--C-:B0-----:R-:W-:Y:S01]  /*b930*/  IMAD.IADD R15, R19, 0x1, R13.reuse ;  /* 0x00000001130f7824 */ /* 0x101fe200078e020d */
[C---:B------:R-:W-:Y:S02]  /*b940*/  ISETP.LT.OR P5, PT, R16.reuse, 0x71, P5 ;  /* 0x000000711000780c */ /* 0x040fe40002fa1670 */
[C---:B------:R-:W-:Y:S02]  /*b950*/  ISETP.LT.OR P4, PT, R16.reuse, 0x72, P4 ;  /* 0x000000721000780c */ /* 0x040fe40002781670 */
[C---:B------:R-:W-:Y:S02]  /*b960*/  ISETP.LT.OR P6, PT, R16.reuse, 0x79, P6 ;  /* 0x000000791000780c */ /* 0x040fe400037c1670 */
[----:B------:R-:W-:Y:S01]  /*b970*/  ISETP.LT.OR P2, PT, R16, 0x7a, P2 ;  /* 0x0000007a1000780c */ /* 0x000fe20001741670 */
[----:B------:R-:W-:Y:S01]  /*b980*/  IMAD.IADD R16, R18, 0x1, R13 ;  /* 0x0000000112107824 */ /* 0x000fe200078e020d */
[----:B------:R-:W-:-:S02]  /*b990*/  FSEL R80, R80, -INF , !P5 ;  /* 0xff80000050507808 */ /* 0x000fc40006800000 */
[----:B------:R-:W-:Y:S02]  /*b9a0*/  FSEL R81, R81, -INF , !P4 ;  /* 0xff80000051517808 */ /* 0x000fe40006000000 */
[----:B------:R-:W-:Y:S02]  /*b9b0*/  FSEL R84, R84, -INF , !P6 ;  /* 0xff80000054547808 */ /* 0x000fe40007000000 */
[----:B------:R-:W-:Y:S01]  /*b9c0*/  FSEL R85, R85, -INF , !P2 ;  /* 0xff80000055557808 */ /* 0x000fe20005000000 */
        /* <DEDUP_REMOVED lines=17> */
.L_x_919:
[----:B------:R-:W-:Y:S02]  /*bae0*/  ULDC UR10, c[0x0][0x9e4] ;  /* 0x00027900000a7ab9 */ /* 0x000fe40000000800 */
[----:B------:R-:W-:-:S05]  /*baf0*/  IMAD.U32 R20, RZ, RZ, UR10 ;  /* 0x0000000aff147e24 */ /* 0x000fca000f8e00ff */
[----:B------:R-:W-:-:S13]  /*bb00*/  ISETP.NE.AND P2, PT, R20, 0x1, PT ;  /* 0x000000011400780c */ /* 0x000fda0003f45270 */
[----:B------:R-:W0:Y:S02]  /*bb10*/  @P2 LDC.64 R18, c[0x0][0x9e8] ;  /* 0x00027a00ff122b82 */ /* 0x000e240000000a00 */
[----:B0-----:R-:W-:-:S05]  /*bb20*/  @P2 IMAD.HI.U32 R18, R13, R18, RZ ;  /* 0x000000120d122227 */ /* 0x001fca00078e00ff */
[----:B------:R-:W-:-:S07]  /*bb30*/  @P2 SHF.R.U32.HI R13, RZ, R19, R18 ;  /* 0x00000013ff0d2219 */ /* 0x000fce0000011612 */
.L_x_920:
[----:B------:R-:W-:Y:S05]  /*bb40*/  BSYNC B0 ;  /* 0x0000000000007941 */ /* 0x000fea0003800000 */
.L_x_918:
[----:B------:R-:W-:-:S04]  /*bb50*/  IMAD R0, R13, R20, -R0 ;  /* 0x000000140d007224 */ /* 0x000fc800078e0a00 */
[----:B------:R-:W-:-:S05]  /*bb60*/  IMAD R0, R9, -0x2, R0 ;  /* 0xfffffffe09007824 */ /* 0x000fca00078e0200 */
[----:B------:R-:W-:Y:S02]  /*bb70*/  VIADDMNMX R15, R0, R20, R15, PT ;  /* 0x00000014000f7246 */ /* 0x000fe4000380010f */
[----:B------:R-:W-:-:S07]  /*bb80*/  VIMNMX R16, R16, R0, !PT ;  /* 0x0000000010107248 */ /* 0x000fce0007fe0100 */
.L_x_917:
[----:B------:R-:W-:Y:S01]  /*bb90*/  FMNMX.FTZ R0, R24, R12, !PT ;  /* 0x0000000c18007209 */ /* 0x000fe20007810000 */
[----:B------:R-:W-:Y:S01]  /*bba0*/  ULDC UR10, c[0x0][0x988] ;  /* 0x00026200000a7ab9 */ /* 0x000fe20000000800 */
[----:B------:R-:W-:Y:S01]  /*bbb0*/  ISETP.GT.AND P5, PT, R16, 0x10, P1 ;  /* 0x000000101000780c */ /* 0x000fe20000fa4270 */
[----:B------:R-:W-:Y:S01]  /*bbc0*/  UMOV UR11, UR10 ;  /* 0x0000000a000b7c82 */ /* 0x000fe20008000000 */
        /* <DEDUP_REMOVED lines=59> */
[C---:B------:R-:W-:Y:S02]  /*bf80*/  ISETP.GT.AND P4, PT, R16.reuse, 0x29, P1 ;  /* 0x000000291000780c */ /* 0x040fe40000f84270 */
[----:B------:R-:W-:Y:S02]  /*bf90*/  FMNMX.FTZ R13, R85, R0, !PT ;  /* 0x00000000550d7209 */ /* 0x000fe40007810000 */
[----:B------:R-:W-:Y:S02]  /*bfa0*/  ISETP.LT.OR P3, PT, R15, 0x29, P3 ;  /* 0x000000290f00780c */ /* 0x000fe40001f61670 */
[----:B------:R-:W-:Y:S01]  /*bfb0*/  FSEL R43, R43, -INF , !P2 ;  /* 0xff8000002b2b7808 */ /* 0x000fe20005000000 */
[----:B------:R-:W0:Y:S01]  /*bfc0*/  SHFL.BFLY PT, R0, R13, 0x2, 0x1f ;  /* 0x0c401f000d007f89 */ /* 0x000e2200000e0000 */
[----:B------:R-:W-:-:S02]  /*bfd0*/  ISETP.GT.AND P2, PT, R16, 0x30, P1 ;  /* 0x000000301000780c */ /* 0x000fc40000f44270 */
[----:B------:R-:W-:Y:S02]  /*bfe0*/  FSEL R46, R46, -INF , !P3 ;  /* 0xff8000002e2e7808 */ /* 0x000fe40005800000 */
[C---:B------:R-:W-:Y:S02]  /*bff0*/  ISETP.LT.OR P4, PT, R15.reuse, 0x2a, P4 ;  /* 0x0000002a0f00780c */ /* 0x040fe40002781670 */
[C---:B------:R-:W-:Y:S02]  /*c000*/  ISETP.GT.AND P3, PT, R16.reuse, 0x31, P1 ;  /* 0x000000311000780c */ /* 0x040fe40000f64270 */
[----:B------:R-:W-:Y:S02]  /*c010*/  ISETP.LT.OR P2, PT, R15, 0x31, P2 ;  /* 0x000000310f00780c */ /* 0x000fe40001741670 */
[----:B------:R-:W-:Y:S02]  /*c020*/  FSEL R47, R47, -INF , !P4 ;  /* 0xff8000002f2f7808 */ /* 0x000fe40006000000 */
[----:B------:R-:W-:-:S02]  /*c030*/  ISETP.GT.AND P5, PT, R16, 0x38, P1 ;  /* 0x000000381000780c */ /* 0x000fc40000fa4270 */
[----:B------:R-:W-:Y:S02]  /*c040*/  FSEL R50, R50, -INF , !P2 ;  /* 0xff80000032327808 */ /* 0x000fe40005000000 */
[C---:B------:R-:W-:Y:S02]  /*c050*/  ISETP.LT.OR P3, PT, R15.reuse, 0x32, P3 ;  /* 0x000000320f00780c */ /* 0x040fe40001f61670 */
[----:B------:R-:W-:Y:S02]  /*c060*/  ISETP.GT.AND P4, PT, R16, 0x39, P1 ;  /* 0x000000391000780c */ /* 0x000fe40000f84270 */
[----:B------:R-:W-:Y:S02]  /*c070*/  ISETP.LT.OR P5, PT, R15, 0x39, P5 ;  /* 0x000000390f00780c */ /* 0x000fe40002fa1670 */
[----:B------:R-:W-:Y:S02]  /*c080*/  FSEL R51, R51, -INF , !P3 ;  /* 0xff80000033337808 */ /* 0x000fe40005800000 */
[----:B0-----:R-:W-:-:S02]  /*c090*/  FMNMX.FTZ R18, R13, R0, !PT ;  /* 0x000000000d127209 */ /* 0x001fc40007810000 */
[----:B------:R-:W-:Y:S02]  /*c0a0*/  ISETP.GT.AND P2, PT, R16, 0x40, P1 ;  /* 0x000000401000780c */ /* 0x000fe40000f44270 */
[----:B------:R-:W-:Y:S01]  /*c0b0*/  FSEL R54, R54, -INF , !P5 ;  /* 0xff80000036367808 */ /* 0x000fe20006800000 */
[----:B------:R-:W0:Y:S01]  /*c0c0*/  SHFL.BFLY PT, R19, R18, 0x1, 0x1f ;  /* 0x0c201f0012137f89 */ /* 0x000e2200000e0000 */
[C---:B------:R-:W-:Y:S02]  /*c0d0*/  ISETP.LT.OR P4, PT, R15.reuse, 0x3a, P4 ;  /* 0x0000003a0f00780c */ /* 0x040fe40002781670 */
[----:B------:R-:W-:Y:S02]  /*c0e0*/  ISETP.GT.AND P3, PT, R16, 0x41, P1 ;  /* 0x000000411000780c */ /* 0x000fe40000f64270 */
[----:B------:R-:W-:Y:S02]  /*c0f0*/  ISETP.LT.OR P2, PT, R15, 0x41, P2 ;  /* 0x000000410f00780c */ /* 0x000fe40001741670 */
[----:B------:R-:W-:-:S02]  /*c100*/  FSEL R55, R55, -INF , !P4 ;  /* 0xff80000037377808 */ /* 0x000fc40006000000 */
[----:B------:R-:W-:Y:S02]  /*c110*/  ISETP.GT.AND P5, PT, R16, 0x48, P1 ;  /* 0x000000481000780c */ /* 0x000fe40000fa4270 */
[----:B------:R-:W-:Y:S02]  /*c120*/  FSEL R58, R58, -INF , !P2 ;  /* 0xff8000003a3a7808 */ /* 0x000fe40005000000 */
[C---:B------:R-:W-:Y:S02]  /*c130*/  ISETP.LT.OR P3, PT, R15.reuse, 0x42, P3 ;  /* 0x000000420f00780c */ /* 0x040fe40001f61670 */
        /* <DEDUP_REMOVED lines=25> */
[----:B------:R-:W-:Y:S01]  /*c2d0*/  FSEL R66, R66, -INF , !P2 ;  /* 0xff80000042427808 */ /* 0x000fe20005000000 */
[--C-:B------:R-:W-:Y:S01]  /*c2e0*/  FFMA.FTZ R44, R44, UR11, -R13.reuse ;  /* 0x0000000b2c2c7c23 */ /* 0x100fe2000801080d */
[----:B------:R-:W-:Y:S01]  /*c2f0*/  FMNMX.FTZ R25, R31, R24, !PT ;  /* 0x000000181f197209 */ /* 0x000fe20007810000 */
[----:B------:R-:W-:Y:S01]  /*c300*/  FFMA.FTZ R48, R48, UR11, -R13 ;  /* 0x0000000b30307c23 */ /* 0x000fe2000801080d */
[----:B------:R0:W-:Y:S01]  /*c310*/  MUFU.EX2 R24, R36 ;  /* 0x0000002400187308 */ /* 0x0001e20000000800 */
[----:B------:R-:W-:-:S02]  /*c320*/  ISETP.LT.OR P3, PT, R15, 0x52, P3 ;  /* 0x000000520f00780c */ /* 0x000fc40001f61670 */
[----:B------:R-:W-:Y:S01]  /*c330*/  FMNMX.FTZ R28, R34, R25, !PT ;  /* 0x00000019221c7209 */ /* 0x000fe20007810000 */
[----:B------:R-:W-:Y:S01]  /*c340*/  FFMA.FTZ R25, R37, UR11, -R13 ;  /* 0x0000000b25197c23 */ /* 0x000fe2000801080d */
[----:B------:R-:W-:Y:S02]  /*c350*/  ISETP.GT.AND P4, PT, R16, 0x59, P1 ;  /* 0x000000591000780c */ /* 0x000fe40000f84270 */
[----:B------:R-:W-:Y:S01]  /*c360*/  FMNMX.FTZ R29, R35, R28, !PT ;  /* 0x0000001c231d7209 */ /* 0x000fe20007810000 */
[----:B------:R-:W-:Y:S01]  /*c370*/  MUFU.EX2 R18, R18 ;  /* 0x0000001200127308 */ /* 0x000fe20000000800 */
[----:B------:R-:W-:Y:S02]  /*c380*/  ISETP.LT.OR P5, PT, R15, 0x59, P5 ;  /* 0x000000590f00780c */ /* 0x000fe40002fa1670 */
[----:B------:R-:W-:Y:S02]  /*c390*/  FMNMX.FTZ R28, R38, R29, !PT ;  /* 0x0000001d261c7209 */ /* 0x000fe40007810000 */
[----:B------:R-:W-:-:S02]  /*c3a0*/  FSEL R67, R67, -INF , !P3 ;  /* 0xff80000043437808 */ /* 0x000fc40005800000 */
[----:B------:R-:W-:Y:S01]  /*c3b0*/  FMNMX.FTZ R29, R39, R28, !PT ;  /* 0x0000001c271d7209 */ /* 0x000fe20007810000 */
[----:B------:R-:W-:Y:S01]  /*c3c0*/  MUFU.EX2 R19, R19 ;  /* 0x0000001300137308 */ /* 0x000fe20000000800 */
[----:B------:R-:W-:Y:S02]  /*c3d0*/  ISETP.GT.AND P2, PT, R16, 0x60, P1 ;  /* 0x000000601000780c */ /* 0x000fe40000f44270 */
[----:B------:R-:W-:Y:S01]  /*c3e0*/  FMNMX.FTZ R32, R42, R29, !PT ;  /* 0x0000001d2a207209 */ /* 0x000fe20007810000 */
[----:B------:R-:W-:Y:S01]  /*c3f0*/  FFMA.FTZ R29, R41, UR11, -R13 ;  /* 0x0000000b291d7c23 */ /* 0x000fe2000801080d */
[----:B------:R-:W-:Y:S02]  /*c400*/  FSEL R70, R70, -INF , !P5 ;  /* 0xff80000046467808 */ /* 0x000fe40006800000 */
[----:B------:R-:W-:Y:S01]  /*c410*/  FMNMX.FTZ R33, R43, R32, !PT ;  /* 0x000000202b217209 */ /* 0x000fe20007810000 */
[----:B------:R-:W-:Y:S01]  /*c420*/  MUFU.EX2 R28, R40 ;  /* 0x00000028001c7308 */ /* 0x000fe20000000800 */
[----:B------:R-:W-:-:S02]  /*c430*/  ISETP.LT.OR P4, PT, R15, 0x5a, P4 ;  /* 0x0000005a0f00780c */ /* 0x000fc40002781670 */
[----:B------:R-:W-:Y:S02]  /*c440*/  FMNMX.FTZ R32, R46, R33, !PT ;  /* 0x000000212e207209 */ /* 0x000fe40007810000 */
[----:B------:R-:W-:Y:S02]  /*c450*/  ISETP.GT.AND P3, PT, R16, 0x61, P1 ;  /* 0x000000611000780c */ /* 0x000fe40000f64270 */
[----:B------:R-:W-:Y:S01]  /*c460*/  FMNMX.FTZ R33, R47, R32, !PT ;  /* 0x000000202f217209 */ /* 0x000fe20007810000 */
[----:B------:R-:W-:Y:S01]  /*c470*/  MUFU.EX2 R20, R20 ;  /* 0x0000001400147308 */ /* 0x000fe20000000800 */
[----:B------:R-:W-:Y:S02]  /*c480*/  ISETP.LT.OR P2, PT, R15, 0x61, P2 ;  /* 0x000000610f00780c */ /* 0x000fe40001741670 */
[----:B0-----:R-:W-:Y:S01]  /*c490*/  FMNMX.FTZ R36, R50, R33, !PT ;  /* 0x0000002132247209 */ /* 0x001fe20007810000 */
[--C-:B------:R-:W-:Y:S01]  /*c4a0*/  FFMA.FTZ R33, R45, UR11, -R13.reuse ;  /* 0x0000000b2d217c23 */ /* 0x100fe2000801080d */
[----:B------:R-:W-:Y:S01]  /*c4b0*/  FSEL R71, R71, -INF , !P4 ;  /* 0xff80000047477808 */ /* 0x000fe20006000000 */
[--C-:B------:R-:W-:Y:S01]  /*c4c0*/  FFMA.FTZ R45, R53, UR11, -R13.reuse ;  /* 0x0000000b352d7c23 */ /* 0x100fe2000801080d */
[----:B------:R-:W-:Y:S01]  /*c4d0*/  FMNMX.FTZ R37, R51, R36, !PT ;  /* 0x0000002433257209 */ /* 0x000fe20007810000 */
[----:B------:R0:W-:Y:S01]  /*c4e0*/  MUFU.EX2 R32, R44 ;  /* 0x0000002c00207308 */ /* 0x0001e20000000800 */
[----:B------:R-:W-:Y:S01]  /*c4f0*/  ISETP.GT.AND P5, PT, R16, 0x68, P1 ;  /* 0x000000681000780c */ /* 0x000fe20000fa4270 */
[--C-:B------:R-:W-:Y:S01]  /*c500*/  FFMA.FTZ R53, R64, UR11, -R13.reuse ;  /* 0x0000000b40357c23 */ /* 0x100fe2000801080d */
[----:B------:R-:W-:Y:S01]  /*c510*/  FMNMX.FTZ R36, R54, R37, !PT ;  /* 0x0000002536247209 */ /* 0x000fe20007810000 */
[--C-:B------:R-:W-:Y:S01]  /*c520*/  FFMA.FTZ R64, R73, UR11, -R13.reuse ;  /* 0x0000000b49407c23 */ /* 0x100fe2000801080d */
[----:B------:R-:W-:Y:S01]  /*c530*/  FSEL R74, R74, -INF , !P2 ;  /* 0xff8000004a4a7808 */ /* 0x000fe20005000000 */
[--C-:B------:R-:W-:Y:S01]  /*c540*/  FFMA.FTZ R73, R84, UR11, -R13.reuse ;  /* 0x0000000b54497c23 */ /* 0x100fe2000801080d */
[----:B------:R-:W-:Y:S01]  /*c550*/  FMNMX.FTZ R37, R55, R36, !PT ;  /* 0x0000002437257209 */ /* 0x000fe20007810000 */
[----:B------:R-:W-:Y:S01]  /*c560*/  MUFU.EX2 R21, R21 ;  /* 0x0000001500157308 */ /* 0x000fe20000000800 */
[----:B------:R-:W-:Y:S01]  /*c570*/  ISETP.LT.OR P3, PT, R15, 0x62, P3 ;  /* 0x000000620f00780c */ /* 0x000fe20001f61670 */
[--C-:B0-----:R-:W-:Y:S01]  /*c580*/  FFMA.FTZ R44, R52, UR11, -R13.reuse ;  /* 0x0000000b342c7c23 */ /* 0x101fe2000801080d */
[----:B------:R-:W-:Y:S01]  /*c590*/  FMNMX.FTZ R40, R58, R37, !PT ;  /* 0x000000253a287209 */ /* 0x000fe20007810000 */
[--C-:B------:R-:W-:Y:S01]  /*c5a0*/  FFMA.FTZ R37, R49, UR11, -R13.reuse ;  /* 0x0000000b31257c23 */ /* 0x100fe2000801080d */
[----:B------:R-:W-:Y:S01]  /*c5b0*/  ISETP.GT.AND P4, PT, R16, 0x69, P1 ;  /* 0x000000691000780c */ /* 0x000fe20000f84270 */
[--C-:B------:R-:W-:Y:S01]  /*c5c0*/  FFMA.FTZ R49, R60, UR11, -R13.reuse ;  /* 0x0000000b3c317c23 */ /* 0x100fe2000801080d */
[----:B------:R-:W-:Y:S01]  /*c5d0*/  FMNMX.FTZ R41, R59, R40, !PT ;  /* 0x000000283b297209 */ /* 0x000fe20007810000 */
[--C-:B------:R-:W-:Y:S01]  /*c5e0*/  FFMA.FTZ R60, R69, UR11, -R13.reuse ;  /* 0x0000000b453c7c23 */ /* 0x100fe2000801080d */
[----:B------:R-:W-:Y:S01]  /*c5f0*/  ISETP.LT.OR P5, PT, R15, 0x69, P5 ;  /* 0x000000690f00780c */ /* 0x000fe20002fa1670 */
[--C-:B------:R-:W-:Y:S01]  /*c600*/  FFMA.FTZ R69, R80, UR11, -R13.reuse ;  /* 0x0000000b50457c23 */ /* 0x100fe2000801080d */
[----:B------:R-:W-:Y:S01]  /*c610*/  FMNMX.FTZ R40, R62, R41, !PT ;  /* 0x000000293e287209 */ /* 0x000fe20007810000 */
[----:B------:R0:W-:Y:S01]  /*c620*/  MUFU.EX2 R36, R48 ;  /* 0x0000003000247308 */ /* 0x0001e20000000800 */
[----:B------:R-:W-:Y:S01]  /*c630*/  FSEL R75, R75, -INF , !P3 ;  /* 0xff8000004b4b7808 */ /* 0x000fe20005800000 */
[--C-:B------:R-:W-:Y:S01]  /*c640*/  FFMA.FTZ R52, R61, UR11, -R13.reuse ;  /* 0x0000000b3d347c23 */ /* 0x100fe2000801080d */
[----:B------:R-:W-:Y:S01]  /*c650*/  FMNMX.FTZ R41, R63, R40, !PT ;  /* 0x000000283f297209 */ /* 0x000fe20007810000 */
[--C-:B------:R-:W-:Y:S01]  /*c660*/  FFMA.FTZ R61, R72, UR11, -R13.reuse ;  /* 0x0000000b483d7c23 */ /* 0x100fe2000801080d */
[----:B------:R-:W-:Y:S01]  /*c670*/  ISETP.GT.AND P2, PT, R16, 0x70, P1 ;  /* 0x000000701000780c */ /* 0x000fe20000f44270 */
[--C-:B------:R-:W-:Y:S01]  /*c680*/  FFMA.FTZ R72, R81, UR11, -R13.reuse ;  /* 0x0000000b51487c23 */ /* 0x100fe2000801080d */
[----:B------:R-:W-:Y:S01]  /*c690*/  FMNMX.FTZ R40, R66, R41, !PT ;  /* 0x0000002942287209 */ /* 0x000fe20007810000 */
[----:B------:R-:W-:Y:S01]  /*c6a0*/  MUFU.EX2 R22, R22 ;  /* 0x0000001600167308 */ /* 0x000fe20000000800 */
[----:B------:R-:W-:Y:S01]  /*c6b0*/  FSEL R78, R78, -INF , !P5 ;  /* 0xff8000004e4e7808 */ /* 0x000fe20006800000 */
[--C-:B0-----:R-:W-:Y:S01]  /*c6c0*/  FFMA.FTZ R48, R56, UR11, -R13.reuse ;  /* 0x0000000b38307c23 */ /* 0x101fe2000801080d */
[----:B------:R-:W-:Y:S01]  /*c6d0*/  FMNMX.FTZ R41, R67, R40, !PT ;  /* 0x0000002843297209 */ /* 0x000fe20007810000 */
[--C-:B------:R-:W-:Y:S01]  /*c6e0*/  FFMA.FTZ R56, R65, UR11, -R13.reuse ;  /* 0x0000000b41387c23 */ /* 0x100fe2000801080d */
[----:B------:R-:W-:Y:S01]  /*c6f0*/  ISETP.LT.OR P4, PT, R15, 0x6a, P4 ;  /* 0x0000006a0f00780c */ /* 0x000fe20002781670 */
[----:B------:R-:W-:Y:S01]  /*c700*/  FFMA.FTZ R65, R76, UR11, -R13 ;  /* 0x0000000b4c417c23 */ /* 0x000fe2000801080d */
[----:B------:R-:W-:Y:S01]  /*c710*/  FMNMX.FTZ R40, R70, R41, !PT ;  /* 0x0000002946287209 */ /* 0x000fe20007810000 */
[----:B------:R-:W-:Y:S01]  /*c720*/  MUFU.EX2 R23, R23 ;  /* 0x0000001700177308 */ /* 0x000fe20000000800 */
[----:B------:R-:W-:-:S02]  /*c730*/  ISETP.GT.AND P3, PT, R16, 0x71, P1 ;  /* 0x000000711000780c */ /* 0x000fc40000f64270 */
[----:B------:R-:W-:Y:S02]  /*c740*/  FMNMX.FTZ R41, R71, R40, !PT ;  /* 0x0000002847297209 */ /* 0x000fe40007810000 */
[----:B------:R-:W-:Y:S02]  /*c750*/  ISETP.LT.OR P2, PT, R15, 0x71, P2 ;  /* 0x000000710f00780c */ /* 0x000fe40001741670 */
[----:B------:R-:W-:Y:S01]  /*c760*/  FMNMX.FTZ R40, R74, R41, !PT ;  /* 0x000000294a287209 */ /* 0x000fe20007810000 */
[----:B------:R-:W-:Y:S01]  /*c770*/  MUFU.EX2 R25, R25 ;  /* 0x0000001900197308 */ /* 0x000fe20000000800 */
[----:B------:R-:W-:Y:S02]  /*c780*/  FSEL R79, R79, -INF , !P4 ;  /* 0xff8000004f4f7808 */ /* 0x000fe40006000000 */
[----:B------:R-:W-:Y:S02]  /*c790*/  FMNMX.FTZ R41, R75, R40, !PT ;  /* 0x000000284b297209 */ /* 0x000fe40007810000 */
[----:B------:R-:W-:-:S02]  /*c7a0*/  ISETP.GT.AND P5, PT, R16, 0x78, P1 ;  /* 0x000000781000780c */ /* 0x000fc40000fa4270 */
[----:B------:R-:W-:Y:S01]  /*c7b0*/  FMNMX.FTZ R40, R78, R41, !PT ;  /* 0x000000294e287209 */ /* 0x000fe20007810000 */
        /* <DEDUP_REMOVED lines=30> */
[----:B------:R-:W0:Y:S06]  /*c9a0*/  SHFL.BFLY PT, R40, R15, 0x1, 0x1f ;  /* 0x0c201f000f287f89 */ /* 0x000e2c00000e0000 */
        /* <DEDUP_REMOVED lines=42> */
[----:B0-----:R-:W-:Y:S01]  /*cc50*/  FFMA.FTZ R42, R8, R3, R41 ;  /* 0x00000003082a7223 */ /* 0x001fe20000010029 */
[----:B------:R-:W-:Y:S01]  /*cc60*/  FADD.FTZ R3, R19, R4 ;  /* 0x0000000413037221 */ /* 0x000fe20000010000 */
[--C-:B------:R-:W-:Y:S01]  /*cc70*/  FFMA.FTZ R59, R79, UR11, -R40.reuse ;  /* 0x0000000b4f3b7c23 */ /* 0x100fe20008010828 */
[--C-:B------:R-:W-:Y:S01]  /*cc80*/  FFMA.FTZ R58, R82, UR11, -R40.reuse ;  /* 0x0000000b523a7c23 */ /* 0x100fe20008010828 */
[--C-:B------:R-:W-:Y:S01]  /*cc90*/  FFMA.FTZ R67, R83, UR11, -R40.reuse ;  /* 0x0000000b53437c23 */ /* 0x100fe20008010828 */
[----:B------:R-:W-:Y:S01]  /*cca0*/  FADD.FTZ R4, R20, R3 ;  /* 0x0000000314047221 */ /* 0x000fe20000010000 */
[----:B------:R-:W-:Y:S01]  /*ccb0*/  FFMA.FTZ R70, R86, UR11, -R40 ;  /* 0x0000000b56467c23 */ /* 0x000fe20008010828 */
[----:B------:R-:W0:Y:S01]  /*ccc0*/  MUFU.EX2 R84, R84 ;  /* 0x0000005400547308 */ /* 0x000e220000000800 */
[----:B-1----:R-:W-:Y:S01]  /*ccd0*/  FADD.FTZ R43, R85, R42 ;  /* 0x0000002a552b7221 */ /* 0x002fe20000010000 */
[----:B------:R-:W-:Y:S01]  /*cce0*/  FADD.FTZ R3, R21, R4 ;  /* 0x0000000415037221 */ /* 0x000fe20000010000 */
[----:B------:R-:W-:-:S03]  /*ccf0*/  FFMA.FTZ R71, R87, UR11, -R40 ;  /* 0x0000000b57477c23 */ /* 0x000fc60008010828 */
[----:B------:R-:W-:Y:S02]  /*cd00*/  FADD.FTZ R4, R22, R3 ;  /* 0x0000000316047221 */ /* 0x000fe40000010000 */
[----:B------:R-:W1:Y:S01]  /*cd10*/  MUFU.EX2 R34, R34 ;  /* 0x0000002200227308 */ /* 0x000e620000000800 */
[----:B--2---:R-:W-:Y:S01]  /*cd20*/  FADD.FTZ R43, R76, R43 ;  /* 0x0000002b4c2b7221 */ /* 0x004fe20000010000 */
[----:B------:R-:W-:-:S04]  /*cd30*/  FADD.FTZ R3, R23, R4 ;  /* 0x0000000417037221 */ /* 0x000fc80000010000 */
[----:B------:R-:W-:Y:S02]  /*cd40*/  FADD.FTZ R4, R24, R3 ;  /* 0x0000000318047221 */ /* 0x000fe40000010000 */
[----:B------:R-:W2:Y:S01]  /*cd50*/  MUFU.EX2 R81, R81 ;  /* 0x0000005100517308 */ /* 0x000ea20000000800 */
[----:B0-----:R-:W-:Y:S01]  /*cd60*/  FADD.FTZ R43, R84, R43 ;  /* 0x0000002b542b7221 */ /* 0x001fe20000010000 */
[----:B------:R-:W-:-:S06]  /*cd70*/  FADD.FTZ R3, R25, R4 ;  /* 0x0000000419037221 */ /* 0x000fcc0000010000 */
[----:B------:R-:W0:Y:S01]  /*cd80*/  MUFU.EX2 R30, R30 ;  /* 0x0000001e001e7308 */ /* 0x000e220000000800 */
[----:B-1----:R-:W-:-:S07]  /*cd90*/  FADD.FTZ R42, R34, R43 ;  /* 0x0000002b222a7221 */ /* 0x002fce0000010000 */
        /* <DEDUP_REMOVED lines=8> */
[----:B-1----:R-:W-:Y:S01]  /*ce20*/  FADD.FTZ R4, R80, R43 ;  /* 0x0000002b50047221 */ /* 0x002fe20000010000 */
[----:B------:R-:W-:-:S06]  /*ce30*/  FADD.FTZ R43, R33, R42 ;  /* 0x0000002a212b7221 */ /* 0x000fcc0000010000 */
        /* <DEDUP_REMOVED lines=9> */
[----:B------:R2:W4:Y:S01]  /*ced0*/  MUFU.EX2 R39, R54 ;  /* 0x0000003600277308 */ /* 0x0005220000000800 */
[----:B0-----:R-:W-:Y:S01]  /*cee0*/  FADD.FTZ R42, R26, R3 ;  /* 0x000000031a2a7221 */ /* 0x001fe20000010000 */
[----:B------:R-:W-:-:S04]  /*cef0*/  FADD.FTZ R3, R37, R4 ;  /* 0x0000000425037221 */ /* 0x000fc80000010000 */
[----:B------:R-:W-:Y:S02]  /*cf00*/  FADD.FTZ R4, R44, R3 ;  /* 0x000000032c047221 */ /* 0x000fe40000010000 */
[----:B------:R-:W0:Y:S01]  /*cf10*/  MUFU.EX2 R138, R138 ;  /* 0x0000008a008a7308 */ /* 0x000e220000000800 */
[----:B-1----:R-:W-:Y:S01]  /*cf20*/  FADD.FTZ R42, R35, R42 ;  /* 0x0000002a232a7221 */ /* 0x002fe20000010000 */
[----:B------:R-:W-:Y:S01]  /*cf30*/  FADD.FTZ R43, R45, R4 ;  /* 0x000000042d2b7221 */ /* 0x000fe20000010000 */
[----:B--2---:R-:W-:-:S03]  /*cf40*/  FFMA.FTZ R54, R74, UR11, -R40 ;  /* 0x0000000b4a367c23 */ /* 0x004fc60008010828 */
[----:B------:R-:W-:Y:S02]  /*cf50*/  FADD.FTZ R43, R48, R43 ;  /* 0x0000002b302b7221 */ /* 0x000fe40000010000 */
[----:B------:R-:W1:Y:S01]  /*cf60*/  MUFU.EX2 R46, R46 ;  /* 0x0000002e002e7308 */ /* 0x000e620000000800 */
[----:B----4-:R-:W-:Y:S01]  /*cf70*/  FADD.FTZ R3, R39, R42 ;  /* 0x0000002a27037221 */ /* 0x010fe20000010000 */
[----:B------:R-:W-:-:S06]  /*cf80*/  FADD.FTZ R42, R16, R43 ;  /* 0x0000002b102a7221 */ /* 0x000fcc0000010000 */
        /* <DEDUP_REMOVED lines=53> */
[----:B0-----:R-:W-:Y:S01]  /*d2e0*/  FADD.FTZ R42, R70, R3 ;  /* 0x00000003462a7221 */ /* 0x001fe20000010000 */
[----:B-1----:R-:W-:-:S03]  /*d2f0*/  FADD.FTZ R4, R13, R40 ;  /* 0x000000280d047221 */ /* 0x002fc60000010000 */
[----:B--2---:R-:W-:Y:S01]  /*d300*/  FADD.FTZ R3, R71, R42 ;  /* 0x0000002a47037221 */ /* 0x004fe20000010000 */
[----:B------:R-:W-:Y:S06]  /*d310*/  @!P0 BRA `(.L_x_921) ;  /* 0x0000000000048947 */ /* 0x000fec0003800000 */
[----:B------:R-:W-:Y:S01]  /*d320*/  BPT.TRAP 0x1 ;  /* 0x000000040000795c */ /* 0x000fe20000300000 */
.L_x_921:
        /* <DEDUP_REMOVED lines=23> */
[-C--:B------:R-:W-:Y:S01]  /*d4a0*/  FMUL.FTZ R104, R104, R12.reuse ;  /* 0x0000000c68687220 */ /* 0x080fe20000410000 */
[----:B0-----:R-:W-:Y:S01]  /*d4b0*/  UPRMT UR6, UR10, 0x654, UR6 ;  /* 0x000006540a067896 */ /* 0x001fe20008000006 */
        /* <DEDUP_REMOVED lines=8> */
[----:B------:R-:W-:Y:S01]  /*d540*/  SYNCS.ARRIVE.TRANS64.RED.A1T0 RZ, [UR6], RZ ;  /* 0x000000ffffff79a7 */ /* 0x000fe20008100406 */
[----:B------:R-:W-:Y:S01]  /*d550*/  STSM.16.M88.4 [R2+0x21800], R40 ;  /* 0x0218002802007844 */ /* 0x000fe20000000200 */
[----:B------:R-:W-:Y:S01]  /*d560*/  F2FP.BF16.F32.PACK_AB R39, R138, R39 ;  /* 0x000000278a27723e */ /* 0x000fe200000010ff */
[----:B------:R-:W-:Y:S01]  /*d570*/  UMOV UR6, UR4 ;  /* 0x0000000400067c82 */ /* 0x000fe20008000000 */
[----:B------:R-:W-:Y:S01]  /*d580*/  F2FP.BF16.F32.PACK_AB R24, R16, R48 ;  /* 0x000000301018723e */ /* 0x000fe200000010ff */
[----:B------:R0:W-:Y:S01]  /*d590*/  STSM.16.M88.4 [R6], R20 ;  /* 0x0000001406007844 */ /* 0x0001e20000000200 */
[----:B------:R-:W-:Y:S01]  /*d5a0*/  F2FP.BF16.F32.PACK_AB R25, R137, R46 ;  /* 0x0000002e8919723e */ /* 0x000fe200000010ff */
[-C--:B------:R-:W-:Y:S01]  /*d5b0*/  FMUL.FTZ R113, R113, R12.reuse ;  /* 0x0000000c71717220 */ /* 0x080fe20000410000 */
        /* <DEDUP_REMOVED lines=8> */
[----:B------:R-:W-:Y:S01]  /*d640*/  R2UR UR10, R146 ;  /* 0x00000000920a72ca */ /* 0x000fe200000e0000 */
[----:B------:R2:W-:Y:S01]  /*d650*/  STSM.16.M88.4 [R2+0x27800], R24 ;  /* 0x0278001802007844 */ /* 0x0005e20000000200 */
[-C--:B------:R-:W-:Y:S01]  /*d660*/  FMUL.FTZ R120, R120, R12.reuse ;  /* 0x0000000c78787220 */ /* 0x080fe20000410000 */
[-C--:B------:R-:W-:Y:S01]  /*d670*/  FMUL.FTZ R121, R121, R12.reuse ;  /* 0x0000000c79797220 */ /* 0x080fe20000410000 */
[-C--:B------:R-:W-:Y:S01]  /*d680*/  FMUL.FTZ R124, R124, R12.reuse ;  /* 0x0000000c7c7c7220 */ /* 0x080fe20000410000 */
[----:B0-----:R-:W-:Y:S01]  /*d690*/  F2FP.BF16.F32.PACK_AB R20, R56, R53 ;  /* 0x000000353814723e */ /* 0x001fe200000010ff */
        /* <DEDUP_REMOVED lines=11> */
[----:B-1----:R-:W-:Y:S01]  /*d750*/  F2FP.BF16.F32.PACK_AB R28, R72, R69 ;  /* 0x00000045481c723e */ /* 0x002fe200000010ff */
[----:B------:R-:W-:Y:S01]  /*d760*/  FMUL.FTZ R90, R90, R8 ;  /* 0x000000085a5a7220 */ /* 0x000fe20000410000 */
        /* <DEDUP_REMOVED lines=40> */
.L_x_903:
[----:B------:R-:W-:Y:S06]  /*d9f0*/  BAR.ARV 0x8, 0x200 ;  /* 0x0208000000007b1d */ /* 0x000fec0000002000 */
[----:B------:R-:W-:Y:S05]  /*da00*/  @!P0 BRA `(.L_x_923) ;  /* 0x0000000000048947 */ /* 0x000fea0003800000 */
[----:B------:R-:W-:Y:S01]  /*da10*/  BPT.TRAP 0x1 ;  /* 0x000000040000795c */ /* 0x000fe20000300000 */
.L_x_923:
[----:B------:R-:W-:Y:S01]  /*da20*/  ULEA UR6, UR4, UR38, 0x3 ;  /* 0x0000002604067291 */ /* 0x000fe2000f8e183f */
[----:B0-----:R-:W-:-:S05]  /*da30*/  IMAD.U32 R2, RZ, RZ, UR5 ;  /* 0x00000005ff027e24 */ /* 0x001fca000f8e00ff */
[----:B------:R-:W-:-:S04]  /*da40*/  SHF.L.U32 R2, R2, 0x1f, RZ ;  /* 0x0000001f02027819 */ /* 0x000fc800000006ff */
[----:B------:R0:W1:Y:S01]  /*da50*/  SYNCS.PHASECHK.TRANS64.TRYWAIT P1, [UR6+0x2d850], R2 ;  /* 0x02d85002ff0075a7 */ /* 0x0000620008020146 */
[----:B------:R-:W-:Y:S05]  /*da60*/  @!P0 BRA `(.L_x_924) ;  /* 0x0000000000048947 */ /* 0x000fea0003800000 */
[----:B------:R-:W-:Y:S01]  /*da70*/  BPT.TRAP 0x1 ;  /* 0x000000040000795c */ /* 0x000fe20000300000 */
.L_x_924:
[----:B-1----:R-:W-:Y:S05]  /*da80*/  @P1 BRA `(.L_x_925) ;  /* 0x0000000000081947 */ /* 0x002fea0003800000 */
[----:B------:R-:W1:Y:S02]  /*da90*/  SYNCS.PHASECHK.TRANS64.TRYWAIT P1, [UR6+0x2d850], R2 ;  /* 0x02d85002ff0075a7 */ /* 0x000e640008020146 */
[----:B-1----:R-:W-:Y:S05]  /*daa0*/  @!P1 BRA `(.L_x_926) ;  /* 0x0000006000349947 */ /* 0x002fea0003800000 */
.L_x_925:
[----:B------:R-:W-:Y:S01]  /*dab0*/  UIADD3 UR38, UR38, 0x400, URZ ;  /* 0x0000040026267890 */ /* 0x000fe2000fffe03f */
[----:B------:R-:W-:Y:S01]  /*dac0*/  R2UR UR5, R144 ;  /* 0x00000000900572ca */ /* 0x000fe200000e0000 */
[----:B------:R-:W-:Y:S01]  /*dad0*/  WARPGROUP.ARRIVE ;  /* 0x00000000000079c5 */ /* 0x000fe20000000000 */
[----:B------:R-:W-:Y:S01]  /*dae0*/  UMOV UR13, 0x40000040 ;  /* 0x40000040000d7882 */ /* 0x000fe20000000000 */
[----:B------:R-:W-:Y:S01]  /*daf0*/  USHF.R.U32.HI UR38, URZ, 0x4, UR38 ;  /* 0x000000043f267899 */ /* 0x000fe20008011626 */
[----:B-1----:R-:W1:Y:S01]  /*db00*/  SHFL.BFLY PT, R5, R4, 0x2, 0x1f ;  /* 0x0c401f0004057f89 */ /* 0x002e6200000e0000 */
[----:B------:R-:W-:Y:S01]  /*db10*/  UMOV UR15, 0x80000020 ;  /* 0x80000020000f7882 */ /* 0x000fe20000000000 */
[----:B------:R-:W-:Y:S01]  /*db20*/  IMAD.MOV.U32 R8, RZ, RZ, RZ ;  /* 0x000000ffff087224 */ /* 0x000fe200078e00ff */
[----:B------:R-:W-:Y:S01]  /*db30*/  ULOP3.LUT UR38, UR38, 0x3fff, URZ, 0xc0, !UPT ;  /* 0x00003fff26267892 */ /* 0x000fe2000f8ec03f */
[----:B0-----:R-:W0:Y:S01]  /*db40*/  SHFL.BFLY PT, R2, R3, 0x2, 0x1f ;  /* 0x0c401f0003027f89 */ /* 0x001e2200000e0000 */
[----:B------:R-:W-:-:S02]  /*db50*/  IMAD.U32 R13, RZ, RZ, UR11 ;  /* 0x0000000bff0d7e24 */ /* 0x000fc4000f8e00ff */
        /* <DEDUP_REMOVED lines=8> */
[----:B-1----:R-:W-:Y:S01]  /*dbe0*/  FADD.FTZ R5, R5, R4 ;  /* 0x0000000405057221 */ /* 0x002fe20000010000 */
[----:B------:R-:W-:Y:S01]  /*dbf0*/  UMOV UR13, 0x40000040 ;  /* 0x40000040000d7882 */ /* 0x000fe20000000000 */
[----:B------:R-:W-:Y:S01]  /*dc00*/  UMOV UR15, 0x80000020 ;  /* 0x80000020000f7882 */ /* 0x000fe20000000000 */
[----:B------:R-:W-:-:S02]  /*dc10*/  IMAD.MOV.U32 R4, RZ, RZ, RZ ;  /* 0x000000ffff047224 */ /* 0x000fc400078e00ff */
[----:B0-----:R-:W-:Y:S01]  /*dc20*/  FADD.FTZ R6, R2, R3 ;  /* 0x0000000302067221 */ /* 0x001fe20000010000 */
[----:B------:R-:W-:Y:S01]  /*dc30*/  IMAD.MOV.U32 R3, RZ, RZ, -0x800000 ;  /* 0xff800000ff037424 */ /* 0x000fe200078e00ff */
[----:B------:R-:W0:Y:S04]  /*dc40*/  SHFL.BFLY PT, R2, R5, 0x1, 0x1f ;  /* 0x0c201f0005027f89 */ /* 0x000e2800000e0000 */
[----:B------:R-:W1:Y:S01]  /*dc50*/  SHFL.BFLY PT, R7, R6, 0x1, 0x1f ;  /* 0x0c201f0006077f89 */ /* 0x000e6200000e0000 */
[----:B0-----:R-:W-:Y:S01]  /*dc60*/  FADD.FTZ R11, R5, R2 ;  /* 0x00000002050b7221 */ /* 0x001fe20000010000 */
[----:B------:R-:W-:Y:S02]  /*dc70*/  IMAD.U32 R5, RZ, RZ, UR11 ;  /* 0x0000000bff057e24 */ /* 0x000fe4000f8e00ff */
[----:B------:R-:W-:-:S02]  /*dc80*/  IMAD.MOV.U32 R2, RZ, RZ, -0x800000 ;  /* 0xff800000ff027424 */ /* 0x000fc400078e00ff */
[----:B-1----:R-:W-:Y:S01]  /*dc90*/  FADD.FTZ R12, R6, R7 ;  /* 0x00000007060c7221 */ /* 0x002fe20000010000 */
[----:B------:R-:W-:-:S04]  /*dca0*/  FSETP.NE.FTZ.AND P1, PT, R11, RZ, PT ;  /* 0x000000ff0b00720b */ /* 0x000fc80003f35000 */
[----:B------:R-:W-:-:S09]  /*dcb0*/  FSETP.NE.FTZ.AND P2, PT, R12, RZ, PT ;  /* 0x000000ff0c00720b */ /* 0x000fd20003f55000 */
[----:B------:R-:W0:Y:S01]  /*dcc0*/  @P1 MUFU.LG2 R7, R11 ;  /* 0x0000000b00071308 */ /* 0x000e220000000c00 */
[----:B------:R-:W-:-:S03]  /*dcd0*/  @P1 FMUL.FTZ R5, R5, 0.69314718246459960938 ;  /* 0x3f31721805051820 */ /* 0x000fc60000410000 */
[----:B------:R-:W-:-:S04]  /*dce0*/  @P2 FMUL.FTZ R13, R13, 0.69314718246459960938 ;  /* 0x3f3172180d0d2820 */ /* 0x000fc80000410000 */
[----:B------:R-:W1:Y:S08]  /*dcf0*/  @P2 MUFU.LG2 R9, R12 ;  /* 0x0000000c00092308 */ /* 0x000e700000000c00 */
[----:B------:R2:W4:Y:S01]  /*dd00*/  @P1 MUFU.RCP R4, R11 ;  /* 0x0000000b00041308 */ /* 0x0005220000001000 */
        /* <DEDUP_REMOVED lines=51> */
[----:B0-2-4-:R-:W-:Y:S05]  /*e040*/  @!P0 BRA `(.L_x_927) ;  /* 0x0000000000048947 */ /* 0x015fea0003800000 */
[----:B------:R-:W-:Y:S01]  /*e050*/  BPT.TRAP 0x1 ;  /* 0x000000040000795c */ /* 0x000fe20000300000 */
.L_x_927:
[----:B------:R-:W0:Y:S01]  /*e060*/  S2UR UR4, SR_CgaCtaId ;  /* 0x00000000000479c3 */ /* 0x000e220000008800 */
[----:B------:R-:W-:Y:S01]  /*e070*/  UIADD3 UR6, UR6, 0x2d860, URZ ;  /* 0x0002d86006067890 */ /* 0x000fe2000fffe03f */
        /* <DEDUP_REMOVED lines=22> */
[----:B0-----:R-:W-:Y:S01]  /*e1e0*/  UPRMT UR6, UR4, 0x654, UR6 ;  /* 0x0000065404067896 */ /* 0x001fe20008000006 */
        /* <DEDUP_REMOVED lines=28> */
.L_x_849:
[----:B------:R-:W-:Y:S05]  /*e3b0*/  @P0 BRA `(.L_x_928) ;  /* 0x0000001000940947 */ /* 0x000fea0003800000 */
[----:B------:R-:W2:Y:S01]  /*e3c0*/  LDL R4, [R1+0x4] ;  /* 0x0000040001047983 */ /* 0x000ea20000100800 */
[----:B------:R-:W0:Y:S01]  /*e3d0*/  S2UR UR12, SR_CTAID.Z ;  /* 0x00000000000c79c3 */ /* 0x000e220000002700 */
[----:B------:R-:W-:Y:S01]  /*e3e0*/  ULDC.64 UR8, c[0x0][0xbd0] ;  /* 0x0002f40000087ab9 */ /* 0x000fe20000000a00 */
[----:B------:R-:W-:Y:S01]  /*e3f0*/  BSSY B0, `(.L_x_929) ;  /* 0x00000d5000007945 */ /* 0x000fe20003800000 */
[----:B------:R-:W1:Y:S01]  /*e400*/  S2R R0, SR_TID.X ;  /* 0x0000000000007919 */ /* 0x000e620000002100 */
[----:B------:R-:W4:Y:S04]  /*e410*/  S2R R21, SR_CTAID.X ;  /* 0x0000000000157919 */ /* 0x000f280000002500 */
[----:B------:R-:W5:Y:S08]  /*e420*/  S2UR UR11, SR_CTAID.Y ;  /* 0x00000000000b79c3 */ /* 0x000f700000002600 */
[----:B------:R-:W5:Y:S08]  /*e430*/  LDC R20, c[0x0][0xc50] ;  /* 0x00031400ff147b82 */ /* 0x000f700000000800 */
[----:B------:R-:W3:Y:S01]  /*e440*/  LDC.64 R18, c[0x0][0xb40] ;  /* 0x0002d000ff127b82 */ /* 0x000ee20000000a00 */
[----:B0-----:R-:W-:-:S07]  /*e450*/  USHF.R.S32.HI UR10, URZ, 0x1f, UR12 ;  /* 0x0000001f3f0a7899 */ /* 0x001fce000801140c */
[----:B------:R-:W-:Y:S01]  /*e460*/  BAR.SYNC.DEFER_BLOCKING 0x1, 0x180 ;  /* 0x0046000000007b1d */ /* 0x000fe20000010000 */
[----:B--2---:R-:W-:Y:S01]  /*e470*/  R2UR UR13, R4 ;  /* 0x00000000040d72ca */ /* 0x004fe200000e0000 */
[----:B-1----:R-:W-:-:S05]  /*e480*/  VIADD R4, R0, 0xffffff80 ;  /* 0xffffff8000047836 */ /* 0x002fca0000000000 */
[----:B------:R-:W-:-:S04]  /*e490*/  SHF.R.S32.HI R5, RZ, 0x1f, R4 ;  /* 0x0000001fff057819 */ /* 0x000fc80000011404 */
[CC--:B------:R-:W-:Y:S02]  /*e4a0*/  LEA.HI R8, R5.reuse, R4.reuse, RZ, 0x7 ;  /* 0x0000000405087211 */ /* 0x0c0fe400078f38ff */
[----:B------:R-:W-:Y:S01]  /*e4b0*/  LEA.HI R12, R5, R4, RZ, 0x2 ;  /* 0x00000004050c7211 */ /* 0x000fe200078f10ff */
[----:B------:R-:W-:Y:S01]  /*e4c0*/  USHF.R.S32.HI UR7, URZ, 0x1f, UR13 ;  /* 0x0000001f3f077899 */ /* 0x000fe2000801140d */
[----:B------:R-:W-:Y:S01]  /*e4d0*/  LOP3.LUT R7, R8, 0xffffff80, RZ, 0xc0, !PT ;  /* 0xffffff8008077812 */ /* 0x000fe200078ec0ff */
[----:B------:R-:W-:Y:S01]  /*e4e0*/  UIMAD.WIDE.U32 UR4, UR13, UR8, URZ ;  /* 0x000000080d0472a5 */ /* 0x000fe2000f8e003f */
[----:B------:R-:W-:Y:S01]  /*e4f0*/  LOP3.LUT R15, R12, 0xfffffffc, RZ, 0xc0, !PT ;  /* 0xfffffffc0c0f7812 */ /* 0x000fe200078ec0ff */
[----:B------:R-:W-:Y:S01]  /*e500*/  UIMAD UR6, UR7, UR8, URZ ;  /* 0x00000008070672a4 */ /* 0x000fe2000f8e023f */
[----:B------:R-:W-:Y:S01]  /*e510*/  SHF.R.S32.HI R8, RZ, 0x7, R8 ;  /* 0x00000007ff087819 */ /* 0x000fe20000011408 */
[C---:B------:R-:W-:Y:S02]  /*e520*/  IMAD.IADD R0, R4.reuse, 0x1, -R7 ;  /* 0x0000000104007824 */ /* 0x040fe400078e0a07 */
[----:B------:R-:W0:Y:S01]  /*e530*/  LDC R7, c[0x0][0xbe8] ;  /* 0x0002fa00ff077b82 */ /* 0x000e220000000800 */
[----:B------:R-:W-:Y:S01]  /*e540*/  IMAD.IADD R12, R4, 0x1, -R15 ;  /* 0x00000001040c7824 */ /* 0x000fe200078e0a0f */
[----:B------:R-:W-:Y:S01]  /*e550*/  UIMAD UR6, UR13, UR9, UR6 ;  /* 0x000000090d0672a4 */ /* 0x000fe2000f8e0206 */
[----:B------:R-:W-:Y:S01]  /*e560*/  SHF.R.S32.HI R11, RZ, 0x1f, R0 ;  /* 0x0000001fff0b7819 */ /* 0x000fe20000011400 */
[----:B------:R-:W-:Y:S01]  /*e570*/  IMAD.HI R5, R8, 0x55555556, RZ ;  /* 0x5555555608057827 */ /* 0x000fe200078e02ff */
[----:B------:R-:W-:Y:S01]  /*e580*/  ULDC.64 UR8, c[0x0][0xb38] ;  /* 0x0002ce0000087ab9 */ /* 0x000fe20000000a00 */
[----:B------:R-:W-:Y:S01]  /*e590*/  UIADD3 UR6, UR5, UR6, URZ ;  /* 0x0000000605067290 */ /* 0x000fe2000fffe03f */
[----:B------:R-:W-:Y:S01]  /*e5a0*/  LEA.HI R6, R11, R0, RZ, 0x2 ;  /* 0x000000000b067211 */ /* 0x000fe200078f10ff */
[----:B------:R-:W1:Y:S01]  /*e5b0*/  LDC.64 R14, c[0x0][0xbd8] ;  /* 0x0002f600ff0e7b82 */ /* 0x000e620000000a00 */
[----:B------:R-:W-:Y:S01]  /*e5c0*/  LEA.HI R5, R5, R5, RZ, 0x1 ;  /* 0x0000000505057211 */ /* 0x000fe200078f08ff */
[----:B------:R-:W-:Y:S01]  /*e5d0*/  UIMAD UR7, UR7, UR8, URZ ;  /* 0x00000008070772a4 */ /* 0x000fe2000f8e023f */
[----:B------:R-:W-:-:S02]  /*e5e0*/  SHF.R.S32.HI R10, RZ, 0x2, R6 ;  /* 0x00000002ff0a7819 */ /* 0x000fc40000011406 */
[----:B------:R-:W-:Y:S02]  /*e5f0*/  SHF.R.S32.HI R9, RZ, 0x1f, R6 ;  /* 0x0000001fff097819 */ /* 0x000fe40000011406 */
[----:B------:R-:W-:Y:S02]  /*e600*/  LEA.HI R11, R11, R0, RZ, 0x5 ;  /* 0x000000000b0b7211 */ /* 0x000fe400078f28ff */
[----:B------:R-:W-:Y:S02]  /*e610*/  LEA.HI R9, R9, R10, RZ, 0x3 ;  /* 0x0000000a09097211 */ /* 0x000fe400078f18ff */
[----:B------:R-:W-:Y:S02]  /*e620*/  SHF.R.S32.HI R11, RZ, 0x5, R11 ;  /* 0x00000005ff0b7819 */ /* 0x000fe4000001140b */
[----:B------:R-:W-:Y:S01]  /*e630*/  LOP3.LUT R13, R9, 0xfffffff8, RZ, 0xc0, !PT ;  /* 0xfffffff8090d7812 */ /* 0x000fe200078ec0ff */
[----:B------:R-:W-:Y:S01]  /*e640*/  IMAD R9, R5, -0x3, R8 ;  /* 0xfffffffd05097824 */ /* 0x000fe200078e0208 */
[----:B------:R-:W-:-:S02]  /*e650*/  LEA.HI R5, R12, R12, RZ, 0x1 ;  /* 0x0000000c0c057211 */ /* 0x000fc400078f08ff */
[----:B0-----:R-:W-:Y:S01]  /*e660*/  ISETP.NE.AND P0, PT, R7, 0x1, PT ;  /* 0x000000010700780c */ /* 0x001fe20003f05270 */
[----:B------:R-:W-:Y:S01]  /*e670*/  IMAD.IADD R4, R10, 0x1, -R13 ;  /* 0x000000010a047824 */ /* 0x000fe200078e0a0d */
[----:B------:R-:W-:-:S03]  /*e680*/  LOP3.LUT R5, R5, 0x1ffffffe, RZ, 0xc0, !PT ;  /* 0x1ffffffe05057812 */ /* 0x000fc600078ec0ff */
[----:B------:R-:W-:Y:S02]  /*e690*/  IMAD R8, R11, 0x10, R4 ;  /* 0x000000100b087824 */ /* 0x000fe400078e0204 */
[----:B------:R-:W-:Y:S02]  /*e6a0*/  IMAD.IADD R17, R12, 0x1, -R5 ;  /* 0x000000010c117824 */ /* 0x000fe400078e0a05 */
[----:B------:R-:W-:Y:S02]  /*e6b0*/  IMAD R10, R9, 0x40, R8 ;  /* 0x00000040090a7824 */ /* 0x000fe400078e0208 */
[----:B------:R-:W-:Y:S02]  /*e6c0*/  IMAD.U32 R5, RZ, RZ, UR5 ;  /* 0x00000005ff057e24 */ /* 0x000fe4000f8e00ff */
[----:B------:R-:W0:Y:S01]  /*e6d0*/  @P0 LDC R13, c[0x0][0xbec] ;  /* 0x0002fb00ff0d0b82 */ /* 0x000e220000000800 */
[----:B------:R-:W-:Y:S01]  /*e6e0*/  IMAD.U32 R4, RZ, RZ, UR4 ;  /* 0x00000004ff047e24 */ /* 0x000fe2000f8e00ff */
[----:B------:R-:W-:Y:S01]  /*e6f0*/  UIMAD.WIDE.U32 UR4, UR13, UR8, URZ ;  /* 0x000000080d0472a5 */ /* 0x000fe2000f8e003f */
[----:B------:R-:W-:Y:S01]  /*e700*/  IMAD.U32 R5, RZ, RZ, UR6 ;  /* 0x00000006ff057e24 */ /* 0x000fe2000f8e00ff */
[----:B------:R-:W-:Y:S01]  /*e710*/  UIMAD UR6, UR13, UR9, UR7 ;  /* 0x000000090d0672a4 */ /* 0x000fe2000f8e0207 */
[----:B-1----:R-:W-:-:S02]  /*e720*/  IMAD R12, R14, UR10, RZ ;  /* 0x0000000a0e0c7c24 */ /* 0x002fc4000f8e02ff */
[----:B------:R-:W-:Y:S01]  /*e730*/  IMAD R8, R17, 0x8, R10 ;  /* 0x0000000811087824 */ /* 0x000fe200078e020a */
[----:B------:R-:W1:Y:S01]  /*e740*/  @P0 LDC R16, c[0x0][0xbf0] ;  /* 0x0002fc00ff100b82 */ /* 0x000e620000000800 */
[----:B------:R-:W-:Y:S01]  /*e750*/  IMAD R15, R15, UR12, R12 ;  /* 0x0000000c0f0f7c24 */ /* 0x000fe2000f8e020c */
[----:B------:R-:W-:Y:S01]  /*e760*/  UIADD3 UR6, UR5, UR6, URZ ;  /* 0x0000000605067290 */ /* 0x000fe2000fffe03f */
[----:B----4-:R-:W-:Y:S01]  /*e770*/  IMAD R12, R21, 0xc0, R8 ;  /* 0x000000c0150c7824 */ /* 0x010fe200078e0208 */
[----:B------:R-:W-:Y:S01]  /*e780*/  ULDC.64 UR8, c[0x0][0xb28] ;  /* 0x0002ca0000087ab9 */ /* 0x000fe20000000a00 */
[----:B------:R-:W-:Y:S02]  /*e790*/  IMAD R17, RZ, RZ, -UR13 ;  /* 0x8000000dff117e24 */ /* 0x000fe4000f8e02ff */
[----:B------:R-:W-:Y:S01]  /*e7a0*/  IMAD.WIDE.U32 R4, R14, UR12, R4 ;  /* 0x0000000c0e047c25 */ /* 0x000fe2000f8e0004 */
[----:B------:R-:W2:Y:S03]  /*e7b0*/  @P0 LDC R25, c[0x0][0xbec] ;  /* 0x0002fb00ff190b82 */ /* 0x000ea60000000800 */
[----:B------:R-:W-:-:S02]  /*e7c0*/  IMAD.U32 R9, RZ, RZ, UR5 ;  /* 0x00000005ff097e24 */ /* 0x000fc4000f8e00ff */
[----:B-----5:R-:W-:Y:S02]  /*e7d0*/  IMAD R23, R20, R17, UR11 ;  /* 0x0000000b14177e24 */ /* 0x020fe4000f8e0211 */
[----:B------:R-:W-:Y:S01]  /*e7e0*/  IMAD.U32 R8, RZ, RZ, UR4 ;  /* 0x00000004ff087e24 */ /* 0x000fe2000f8e00ff */
[----:B------:R-:W4:Y:S01]  /*e7f0*/  @P0 LDC R22, c[0x0][0xbf0] ;  /* 0x0002fc00ff160b82 */ /* 0x000f220000000800 */
[----:B0-----:R-:W-:Y:S01]  /*e800*/  @P0 IMAD.HI.U32 R13, R12, R13, RZ ;  /* 0x0000000d0c0d0227 */ /* 0x001fe200078e00ff */
[----:B------:R-:W-:-:S03]  /*e810*/  ULDC.64 UR4, c[0x0][0xbe0] ;  /* 0x0002f80000047ab9 */ /* 0x000fc60000000a00 */
[----:B------:R-:W-:Y:S01]  /*e820*/  IMAD.U32 R9, RZ, RZ, UR6 ;  /* 0x00000006ff097e24 */ /* 0x000fe2000f8e00ff */
[----:B------:R-:W-:Y:S01]  /*e830*/  ULDC.64 UR6, c[0x0][0xb48] ;  /* 0x0002d20000067ab9 */ /* 0x000fe20000000a00 */
[C---:B---3--:R-:W-:Y:S02]  /*e840*/  IMAD R14, R18.reuse, UR10, RZ ;  /* 0x0000000a120e7c24 */ /* 0x048fe4000f8e02ff */
[----:B------:R-:W-:Y:S01]  /*e850*/  IMAD.MOV.U32 R11, RZ, RZ, R12 ;  /* 0x000000ffff0b7224 */ /* 0x000fe200078e000c */
[----:B-1----:R-:W-:Y:S01]  /*e860*/  @P0 SHF.R.U32.HI R11, RZ, R16, R13 ;  /* 0x00000010ff0b0219 */ /* 0x002fe2000001160d */
[----:B------:R-:W-:Y:S01]  /*e870*/  IMAD.IADD R5, R5, 0x1, R15 ;  /* 0x0000000105057824 */ /* 0x000fe200078e020f */
[----:B------:R-:W-:Y:S01]  /*e880*/  SHF.R.S32.HI R16, RZ, 0x1f, R23 ;  /* 0x0000001fff107819 */ /* 0x000fe20000011417 */
[----:B------:R-:W-:Y:S02]  /*e890*/  IMAD R15, R19, UR12, R14 ;  /* 0x0000000c130f7c24 */ /* 0x000fe4000f8e020e */
[----:B------:R-:W-:-:S04]  /*e8a0*/  IMAD.WIDE.U32 R8, R18, UR12, R8 ;  /* 0x0000000c12087c25 */ /* 0x000fc8000f8e0008 */
[----:B--2---:R-:W-:-:S04]  /*e8b0*/  @P0 IMAD.HI.U32 R25, R12, R25, RZ ;  /* 0x000000190c190227 */ /* 0x004fc800078e00ff */
[----:B------:R-:W-:Y:S02]  /*e8c0*/  IMAD.IADD R9, R9, 0x1, R15 ;  /* 0x0000000109097824 */ /* 0x000fe400078e020f */
[----:B------:R-:W-:Y:S02]  /*e8d0*/  IMAD R15, R16, UR6, RZ ;  /* 0x00000006100f7c24 */ /* 0x000fe4000f8e02ff */
[----:B------:R-:W-:-:S04]  /*e8e0*/  IMAD.WIDE.U32 R4, R23, UR4, R4 ;  /* 0x0000000417047c25 */ /* 0x000fc8000f8e0004 */
[----:B------:R-:W-:Y:S01]  /*e8f0*/  IMAD.MOV.U32 R13, RZ, RZ, R12 ;  /* 0x000000ffff0d7224 */ /* 0x000fe200078e000c */
[----:B----4-:R-:W-:Y:S01]  /*e900*/  @P0 SHF.R.U32.HI R13, RZ, R22, R25 ;  /* 0x00000016ff0d0219 */ /* 0x010fe20000011619 */
[----:B------:R-:W-:Y:S01]  /*e910*/  IMAD R14, R16, UR4, RZ ;  /* 0x00000004100e7c24 */ /* 0x000fe2000f8e02ff */
[----:B------:R-:W-:Y:S01]  /*e920*/  IADD3 R4, P0, R11, R4, RZ ;  /* 0x000000040b047210 */ /* 0x000fe20007f1e0ff */
[C---:B------:R-:W-:Y:S01]  /*e930*/  IMAD R17, R23.reuse, UR7, R15 ;  /* 0x0000000717117c24 */ /* 0x040fe2000f8e020f */
[--C-:B------:R-:W-:Y:S01]  /*e940*/  SHF.R.S32.HI R15, RZ, 0x1f, R11.reuse ;  /* 0x0000001fff0f7819 */ /* 0x100fe2000001140b */
[----:B------:R-:W-:Y:S02]  /*e950*/  IMAD.MOV R11, RZ, RZ, -R11 ;  /* 0x000000ffff0b7224 */ /* 0x000fe400078e0a0b */
[C---:B------:R-:W-:Y:S01]  /*e960*/  IMAD R16, R23.reuse, UR5, R14 ;  /* 0x0000000517107c24 */ /* 0x040fe2000f8e020e */
[----:B------:R-:W-:Y:S01]  /*e970*/  SHF.R.S32.HI R14, RZ, 0x1f, R13 ;  /* 0x0000001fff0e7819 */ /* 0x000fe2000001140d */
[----:B------:R-:W-:Y:S01]  /*e980*/  IMAD.WIDE.U32 R8, R23, UR6, R8 ;  /* 0x0000000617087c25 */ /* 0x000fe2000f8e0008 */
[----:B------:R-:W-:Y:S01]  /*e990*/  ULDC.64 UR4, c[0x0][0xb30] ;  /* 0x0002cc0000047ab9 */ /* 0x000fe20000000a00 */
[----:B------:R-:W-:Y:S01]  /*e9a0*/  ULDC.64 UR6, c[0x0][0xbc8] ;  /* 0x0002f20000067ab9 */ /* 0x000fe20000000a00 */
[----:B------:R-:W-:Y:S01]  /*e9b0*/  IADD3.X R5, R15, R5, R16, P0, !PT ;  /* 0x000000050f057210 */ /* 0x000fe200007fe410 */
[----:B------:R-:W-:-:S02]  /*e9c0*/  IMAD.MOV R18, RZ, RZ, -R13 ;  /* 0x000000ffff127224 */ /* 0x000fc400078e0a0d */
[--C-:B------:R-:W-:Y:S02]  /*e9d0*/  IMAD R11, R7, R11, R12.reuse ;  /* 0x0000000b070b7224 */ /* 0x100fe400078e020c */
[----:B------:R-:W-:Y:S02]  /*e9e0*/  IMAD.IADD R9, R9, 0x1, R17 ;  /* 0x0000000109097824 */ /* 0x000fe400078e0211 */
[----:B------:R-:W-:Y:S02]  /*e9f0*/  IMAD R14, R14, UR4, RZ ;  /* 0x000000040e0e7c24 */ /* 0x000fe4000f8e02ff */
[----:B------:R-:W-:Y:S01]  /*ea00*/  IMAD R15, R7, R18, R12 ;  /* 0x00000012070f7224 */ /* 0x000fe200078e020c */
[----:B------:R-:W-:Y:S01]  /*ea10*/  SHF.R.S32.HI R12, RZ, 0x1f, R11 ;  /* 0x0000001fff0c7819 */ /* 0x000fe2000001140b */
[C---:B------:R-:W-:Y:S01]  /*ea20*/  IMAD R17, R13.reuse, UR5, R14 ;  /* 0x000000050d117c24 */ /* 0x040fe2000f8e020e */
[----:B------:R-:W0:Y:S01]  /*ea30*/  S2UR UR5, SR_CgaCtaId ;  /* 0x00000000000579c3 */ /* 0x000e220000008800 */
[----:B------:R-:W-:Y:S01]  /*ea40*/  IMAD.WIDE.U32 R8, R13, UR4, R8 ;  /* 0x000000040d087c25 */ /* 0x000fe2000f8e0008 */
[----:B------:R-:W-:Y:S01]  /*ea50*/  SHF.R.S32.HI R13, RZ, 0x1f, R15 ;  /* 0x0000001fff0d7819 */ /* 0x000fe2000001140f */
[----:B------:R-:W-:-:S02]  /*ea60*/  UMOV UR4, 0x400 ;  /* 0x0000040000047882 */ /* 0x000fc40000000000 */
[----:B------:R-:W-:Y:S02]  /*ea70*/  IMAD R12, R12, UR6, RZ ;  /* 0x000000060c0c7c24 */ /* 0x000fe4000f8e02ff */
[----:B------:R-:W-:Y:S02]  /*ea80*/  IMAD R14, R13, UR8, RZ ;  /* 0x000000080d0e7c24 */ /* 0x000fe4000f8e02ff */
[----:B------:R-:W-:Y:S02]  /*ea90*/  IMAD.IADD R9, R9, 0x1, R17 ;  /* 0x0000000109097824 */ /* 0x000fe400078e0211 */
        /* <DEDUP_REMOVED lines=9> */
[----:B------:R-:W-:Y:S01]  /*eb30*/  LEA R20, P1, R8, UR8, 0x2 ;  /* 0x0000000808147c11 */ /* 0x000fe2000f8210ff */
[----:B------:R-:W-:Y:S01]  /*eb40*/  IMAD.IADD R5, R9, 0x1, R17 ;  /* 0x0000000109057824 */ /* 0x000fe200078e0211 */
[----:B0-----:R-:W-:Y:S01]  /*eb50*/  ULEA UR4, UR5, UR4, 0x18 ;  /* 0x0000000405047291 */ /* 0x001fe2000f8ec03f */
[----:B------:R-:W-:Y:S01]  /*eb60*/  IMAD R12, R21, 0xc0, R10 ;  /* 0x000000c0150c7824 */ /* 0x000fe200078e020a */
[----:B------:R-:W-:Y:S01]  /*eb70*/  LEA.HI.X R13, R4, UR7, R11, 0x2, P0 ;  /* 0x00000007040d7c11 */ /* 0x000fe200080f140b */
[----:B------:R-:W-:Y:S01]  /*eb80*/  SHFL.IDX PT, R10, R14, 0x1, 0x1c1f ;  /* 0x003c1f000e0a7f89 */ /* 0x000fe200000e0000 */
[----:B------:R-:W-:Y:S01]  /*eb90*/  LEA.HI.X R22, R8, UR9, R5, 0x2, P1 ;  /* 0x0000000908167c11 */ /* 0x000fe200088f1405 */
[----:B------:R-:W-:Y:S01]  /*eba0*/  IMAD R19, R7, UR6, RZ ;  /* 0x0000000607137c24 */ /* 0x000fe2000f8e02ff */
[----:B------:R-:W-:Y:S01]  /*ebb0*/  LOP3.LUT P0, RZ, R0, 0x3, RZ, 0xc0, !PT ;  /* 0x0000000300ff7812 */ /* 0x000fe2000780c0ff */
[----:B------:R-:W-:Y:S01]  /*ebc0*/  SHFL.IDX PT, R8, R14, RZ, 0x1c1f ;  /* 0x001c1fff0e087589 */ /* 0x000fe200000e0000 */
[C---:B------:R-:W-:Y:S01]  /*ebd0*/  VIADD R18, R12.reuse, 0x8 ;  /* 0x000000080c127836 */ /* 0x040fe20000000000 */
[----:B------:R-:W-:Y:S01]  /*ebe0*/  UIADD3 UR4, UR4, 0x2d820, URZ ;  /* 0x0002d82004047890 */ /* 0x000fe2000fffe03f */
[CC--:B------:R-:W-:Y:S01]  /*ebf0*/  ISETP.GE.OR P1, PT, R12.reuse, R19.reuse, P0 ;  /* 0x000000130c00720c */ /* 0x0c0fe20000726670 */
[----:B------:R-:W0:Y:S01]  /*ec00*/  SHFL.IDX PT, R9, R13, RZ, 0x1c1f ;  /* 0x001c1fff0d097589 */ /* 0x000e2200000e0000 */
[-C--:B------:R-:W-:Y:S01]  /*ec10*/  ISETP.GE.AND P2, PT, R12, R19.reuse, PT ;  /* 0x000000130c00720c */ /* 0x080fe20003f46270 */
[----:B------:R-:W-:Y:S01]  /*ec20*/  UPRMT UR4, URZ, 0x654, UR4 ;  /* 0x000006543f047896 */ /* 0x000fe20008000004 */
[----:B------:R-:W-:Y:S01]  /*ec30*/  ISETP.GE.OR P0, PT, R18, R19, P0 ;  /* 0x000000131200720c */ /* 0x000fe20000706670 */
[----:B------:R-:W1:Y:S01]  /*ec40*/  SHFL.IDX PT, R11, R13, 0x1, 0x1c1f ;  /* 0x003c1f000d0b7f89 */ /* 0x000e6200000e0000 */
[----:B------:R-:W-:-:S03]  /*ec50*/  LOP3.LUT R7, R6, 0x7ffffffc, RZ, 0xc0, !PT ;  /* 0x7ffffffc06077812 */ /* 0x000fc600078ec0ff */
[----:B------:R2:W3:Y:S02]  /*ec60*/  SHFL.IDX PT, R4, R20, RZ, 0x1c1f ;  /* 0x001c1fff14047589 */ /* 0x0004e400000e0000 */
[----:B------:R-:W-:Y:S01]  /*ec70*/  IMAD.IADD R7, R0, 0x1, -R7 ;  /* 0x0000000100077824 */ /* 0x000fe200078e0a07 */
[----:B------:R-:W-:Y:S01]  /*ec80*/  SYNCS.ARRIVE.TRANS64.RED.A1T0 RZ, [UR4], RZ ;  /* 0x000000ffffff79a7 */ /* 0x000fe20008100404 */
[----:B------:R2:W4:Y:S02]  /*ec90*/  SHFL.IDX PT, R5, R22, RZ, 0x1c1f ;  /* 0x001c1fff16057589 */ /* 0x00052400000e0000 */
[----:B------:R-:W-:Y:S02]  /*eca0*/  IMAD.SHL.U32 R7, R7, 0x2, RZ ;  /* 0x0000000207077824 */ /* 0x000fe400078e00ff */
[----:B0-----:R2:W-:Y:S04]  /*ecb0*/  @!P1 ST.E desc[UR36][R8.64], R2 ;  /* 0x0000000208009985 */ /* 0x0015e8000c101924 */
[----:B-1----:R2:W-:Y:S01]  /*ecc0*/  @!P0 ST.E desc[UR36][R10.64], R3 ;  /* 0x000000030a008985 */ /* 0x0025e2000c101924 */
[----:B------:R-:W-:Y:S05]  /*ecd0*/  @P2 BRA `(.L_x_930) ;  /* 0x0000000400182947 */ /* 0x000fea0003800000 */
[C---:B------:R-:W-:Y:S01]  /*ece0*/  VIADD R0, R7.reuse, 0x8 ;  /* 0x0000000807007836 */ /* 0x040fe20000000000 */
[----:B------:R-:W-:Y:S01]  /*ecf0*/  ULDC UR4, c[0x0][0xac8] ;  /* 0x0002b20000047ab9 */ /* 0x000fe20000000800 */
[C---:B--2---:R-:W-:Y:S01]  /*ed00*/  VIADD R2, R7.reuse, 0x10 ;  /* 0x0000001007027836 */ /* 0x044fe20000000000 */
[C---:B------:R-:W-:Y:S01]  /*ed10*/  ISETP.GE.AND P0, PT, R7.reuse, UR4, PT ;  /* 0x0000000407007c0c */ /* 0x040fe2000bf06270 */
[C---:B------:R-:W-:Y:S01]  /*ed20*/  VIADD R3, R7.reuse, 0x18 ;  /* 0x0000001807037836 */ /* 0x040fe20000000000 */
[----:B------:R-:W-:Y:S01]  /*ed30*/  ISETP.GE.AND P1, PT, R0, UR4, PT ;  /* 0x0000000400007c0c */ /* 0x000fe2000bf26270 */
[C---:B------:R-:W-:Y:S01]  /*ed40*/  VIADD R8, R7.reuse, 0x20 ;  /* 0x0000002007087836 */ /* 0x040fe20000000000 */
[----:B------:R-:W-:Y:S01]  /*ed50*/  ISETP.GE.AND P2, PT, R2, UR4, PT ;  /* 0x0000000402007c0c */ /* 0x000fe2000bf46270 */
[----:B------:R-:W-:Y:S01]  /*ed60*/  VIADD R16, R7, 0x38 ;  /* 0x0000003807107836 */ /* 0x000fe20000000000 */
[----:B------:R-:W-:Y:S01]  /*ed70*/  ISETP.GE.AND P3, PT, R3, UR4, PT ;  /* 0x0000000403007c0c */ /* 0x000fe2000bf66270 */
[----:B------:R-:W-:Y:S01]  /*ed80*/  VIADD R17, R7, 0x40 ;  /* 0x0000004007117836 */ /* 0x000fe20000000000 */
[----:B------:R-:W-:-:S07]  /*ed90*/  ISETP.GE.AND P4, PT, R8, UR4, PT ;  /* 0x0000000408007c0c */ /* 0x000fce000bf86270 */
[----:B------:R-:W-:Y:S02]  /*eda0*/  @!P1 LEA.HI R0, R0, R0, RZ, 0x1 ;  /* 0x0000000000009211 */ /* 0x000fe400078f08ff */
[----:B------:R-:W-:Y:S02]  /*edb0*/  @!P2 LEA.HI R2, R2, R2, RZ, 0x1 ;  /* 0x000000020202a211 */ /* 0x000fe400078f08ff */
[----:B------:R-:W-:Y:S02]  /*edc0*/  @!P3 LEA.HI R6, R3, R3, RZ, 0x1 ;  /* 0x000000030306b211 */ /* 0x000fe400078f08ff */
[----:B------:R-:W-:Y:S02]  /*edd0*/  @!P1 LOP3.LUT R9, R0, 0xfffffffe, RZ, 0xc0, !PT ;  /* 0xfffffffe00099812 */ /* 0x000fe400078ec0ff */
[----:B------:R-:W-:Y:S02]  /*ede0*/  @!P4 LEA.HI R0, R8, R8, RZ, 0x1 ;  /* 0x000000080800c211 */ /* 0x000fe400078f08ff */
[----:B------:R-:W-:Y:S01]  /*edf0*/  @!P2 LOP3.LUT R11, R2, 0xfffffffe, RZ, 0xc0, !PT ;  /* 0xfffffffe020ba812 */ /* 0x000fe200078ec0ff */
[----:B---34-:R-:W-:Y:S01]  /*ee00*/  @!P0 IMAD.WIDE R2, R7, 0x4, R4 ;  /* 0x0000000407028825 */ /* 0x018fe200078e0204 */
[----:B------:R-:W-:-:S02]  /*ee10*/  @!P3 LOP3.LUT R13, R6, 0xfffffffe, RZ, 0xc0, !PT ;  /* 0xfffffffe060db812 */ /* 0x000fc400078ec0ff */
[----:B------:R-:W-:Y:S01]  /*ee20*/  @!P4 LOP3.LUT R15, R0, 0xfffffffe, RZ, 0xc0, !PT ;  /* 0xfffffffe000fc812 */ /* 0x000fe200078ec0ff */
[--C-:B------:R-:W-:Y:S01]  /*ee30*/  @!P1 IMAD.WIDE R8, R9, 0x4, R4.reuse ;  /* 0x0000000409089825 */ /* 0x100fe200078e0204 */
[----:B------:R0:W-:Y:S03]  /*ee40*/  @!P0 ST.E.64 desc[UR36][R2.64], R88 ;  /* 0x0000005802008985 */ /* 0x0001e6000c101b24 */
[----:B------:R-:W-:Y:S01]  /*ee50*/  VIADD R0, R7, 0x28 ;  /* 0x0000002807007836 */ /* 0x000fe20000000000 */
[----:B------:R1:W-:Y:S01]  /*ee60*/  @!P1 ST.E.64 desc[UR36][R8.64], R92 ;  /* 0x0000005c08009985 */ /* 0x0003e2000c101b24 */
[----:B------:R-:W-:-:S03]  /*ee70*/  @!P2 IMAD.WIDE R10, R11, 0x4, R4 ;  /* 0x000000040b0aa825 */ /* 0x000fc600078e0204 */
[----:B------:R-:W-:Y:S01]  /*ee80*/  ISETP.GE.AND P0, PT, R0, UR4, PT ;  /* 0x0000000400007c0c */ /* 0x000fe2000bf06270 */
[----:B------:R-:W-:Y:S01]  /*ee90*/  VIADD R6, R7, 0x30 ;  /* 0x0000003007067836 */ /* 0x000fe20000000000 */
[----:B------:R2:W-:Y:S01]  /*eea0*/  @!P2 ST.E.64 desc[UR36][R10.64], R96 ;  /* 0x000000600a00a985 */ /* 0x0005e2000c101b24 */
[--C-:B------:R-:W-:Y:S01]  /*eeb0*/  @!P3 IMAD.WIDE R12, R13, 0x4, R4.reuse ;  /* 0x000000040d0cb825 */ /* 0x100fe200078e0204 */
[----:B------:R-:W-:Y:S02]  /*eec0*/  ISETP.GE.AND P2, PT, R16, UR4, PT ;  /* 0x0000000410007c0c */ /* 0x000fe4000bf46270 */
[----:B------:R-:W-:Y:S01]  /*eed0*/  ISETP.GE.AND P1, PT, R6, UR4, PT ;  /* 0x0000000406007c0c */ /* 0x000fe2000bf26270 */
[----:B------:R-:W-:Y:S01]  /*eee0*/  @!P4 IMAD.WIDE R14, R15, 0x4, R4 ;  /* 0x000000040f0ec825 */ /* 0x000fe200078e0204 */
[----:B------:R3:W-:Y:S01]  /*eef0*/  @!P3 ST.E.64 desc[UR36][R12.64], R100 ;  /* 0x000000640c00b985 */ /* 0x0007e2000c101b24 */
[----:B------:R-:W-:Y:S02]  /*ef00*/  ISETP.GE.AND P3, PT, R17, UR4, PT ;  /* 0x0000000411007c0c */ /* 0x000fe4000bf66270 */
[C---:B0-----:R-:W-:Y:S01]  /*ef10*/  VIADD R3, R7.reuse, 0x50 ;  /* 0x0000005007037836 */ /* 0x041fe20000000000 */
[----:B------:R0:W-:Y:S01]  /*ef20*/  @!P4 ST.E.64 desc[UR36][R14.64], R104 ;  /* 0x000000680e00c985 */ /* 0x0001e2000c101b24 */
[C---:B------:R-:W-:Y:S01]  /*ef30*/  VIADD R2, R7.reuse, 0x48 ;  /* 0x0000004807027836 */ /* 0x040fe20000000000 */
[----:B------:R-:W-:Y:S01]  /*ef40*/  @!P0 LEA.HI R0, R0, R0, RZ, 0x1 ;  /* 0x0000000000008211 */ /* 0x000fe200078f08ff */
[----:B-1----:R-:W-:Y:S01]  /*ef50*/  VIADD R9, R7, 0x58 ;  /* 0x0000005807097836 */ /* 0x002fe20000000000 */
[----:B------:R-:W-:-:S02]  /*ef60*/  ISETP.GE.AND P5, PT, R3, UR4, PT ;  /* 0x0000000403007c0c */ /* 0x000fc4000bfa6270 */
[----:B------:R-:W-:Y:S02]  /*ef70*/  ISETP.GE.AND P4, PT, R2, UR4, PT ;  /* 0x0000000402007c0c */ /* 0x000fe4000bf86270 */
[----:B------:R-:W-:Y:S02]  /*ef80*/  ISETP.GE.AND P6, PT, R9, UR4, PT ;  /* 0x0000000409007c0c */ /* 0x000fe4000bfc6270 */
[----:B------:R-:W-:Y:S02]  /*ef90*/  @!P1 LEA.HI R6, R6, R6, RZ, 0x1 ;  /* 0x0000000606069211 */ /* 0x000fe400078f08ff */
[----:B------:R-:W-:Y:S02]  /*efa0*/  @!P2 LEA.HI R16, R16, R16, RZ, 0x1 ;  /* 0x000000101010a211 */ /* 0x000fe400078f08ff */
[----:B------:R-:W-:Y:S02]  /*efb0*/  @!P3 LEA.HI R17, R17, R17, RZ, 0x1 ;  /* 0x000000111111b211 */ /* 0x000fe400078f08ff */
[----:B--2---:R-:W-:-:S02]  /*efc0*/  @!P2 LOP3.LUT R11, R16, 0xfffffffe, RZ, 0xc0, !PT ;  /* 0xfffffffe100ba812 */ /* 0x004fc400078ec0ff */
[----:B------:R-:W-:Y:S02]  /*efd0*/  @!P5 LEA.HI R8, R3, R3, RZ, 0x1 ;  /* 0x000000030308d211 */ /* 0x000fe400078f08ff */
[----:B------:R-:W-:Y:S02]  /*efe0*/  @!P4 LEA.HI R2, R2, R2, RZ, 0x1 ;  /* 0x000000020202c211 */ /* 0x000fe400078f08ff */
[----:B------:R-:W-:Y:S02]  /*eff0*/  @!P6 LEA.HI R10, R9, R9, RZ, 0x1 ;  /* 0x00000009090ae211 */ /* 0x000fe400078f08ff */
[----:B------:R-:W-:Y:S02]  /*f000*/  @!P0 LOP3.LUT R3, R0, 0xfffffffe, RZ, 0xc0, !PT ;  /* 0xfffffffe00038812 */ /* 0x000fe400078ec0ff */
[----:B------:R-:W-:Y:S02]  /*f010*/  @!P1 LOP3.LUT R9, R6, 0xfffffffe, RZ, 0xc0, !PT ;  /* 0xfffffffe06099812 */ /* 0x000fe400078ec0ff */
[----:B---3--:R-:W-:-:S02]  /*f020*/  @!P3 LOP3.LUT R13, R17, 0xfffffffe, RZ, 0xc0, !PT ;  /* 0xfffffffe110db812 */ /* 0x008fc400078ec0ff */
[----:B0-----:R-:W-:Y:S01]  /*f030*/  @!P4 LOP3.LUT R15, R2, 0xfffffffe, RZ, 0xc0, !PT ;  /* 0xfffffffe020fc812 */ /* 0x001fe200078ec0ff */
[--C-:B------:R-:W-:Y:S01]  /*f040*/  @!P0 IMAD.WIDE R2, R3, 0x4, R4.reuse ;  /* 0x0000000403028825 */ /* 0x100fe200078e0204 */
[----:B------:R-:W-:Y:S02]  /*f050*/  @!P5 LOP3.LUT R17, R8, 0xfffffffe, RZ, 0xc0, !PT ;  /* 0xfffffffe0811d812 */ /* 0x000fe400078ec0ff */
        /* <DEDUP_REMOVED lines=14> */
.L_x_930:
[----:B------:R-:W-:Y:S05]  /*f140*/  BSYNC B0 ;  /* 0x0000000000007941 */ /* 0x000fea0003800000 */
.L_x_929:
[----:B------:R-:W-:Y:S01]  /*f150*/  ISETP.GE.AND P0, PT, R18, R19, PT ;  /* 0x000000131200720c */ /* 0x000fe20003f06270 */
[----:B0-----:R1:W0:Y:S04]  /*f160*/  SHFL.IDX PT, R15, R22, 0x1, 0x1c1f ;  /* 0x003c1f00160f7f89 */ /* 0x00122800000e0000 */
[----:B------:R1:W0:Y:S08]  /*f170*/  SHFL.IDX PT, R14, R20, 0x1, 0x1c1f ;  /* 0x003c1f00140e7f89 */ /* 0x00023000000e0000 */
[----:B-1----:R-:W-:Y:S05]  /*f180*/  @P0 BRA `(.L_x_841) ;  /* 0x0000004400b40947 */ /* 0x002fea0003800000 */
        /* <DEDUP_REMOVED lines=11> */
[----:B------:R-:W-:Y:S01]  /*f240*/  ISETP.GE.AND P0, PT, R6, UR4, PT ;  /* 0x0000000406007c0c */ /* 0x000fe2000bf06270 */
[C---:B------:R-:W-:Y:S01]  /*f250*/  VIADD R16, R7.reuse, 0x40 ;  /* 0x0000004007107836 */ /* 0x040fe20000000000 */
[----:B------:R-:W-:Y:S01]  /*f260*/  ISETP.GE.AND P1, PT, R12, UR4, PT ;  /* 0x000000040c007c0c */ /* 0x000fe2000bf26270 */
[----:B------:R-:W-:-:S02]  /*f270*/  VIADD R17, R7, 0x48 ;  /* 0x0000004807117836 */ /* 0x000fc40000000000 */
[----:B------:R-:W-:Y:S02]  /*f280*/  VIADD R18, R7, 0x50 ;  /* 0x0000005007127836 */ /* 0x000fe40000000000 */
[----:B------:R-:W-:Y:S02]  /*f290*/  @!P3 LEA.HI R0, R0, R0, RZ, 0x1 ;  /* 0x000000000000b211 */ /* 0x000fe400078f08ff */
[----:B------:R-:W-:Y:S02]  /*f2a0*/  @!P4 LEA.HI R2, R2, R2, RZ, 0x1 ;  /* 0x000000020202c211 */ /* 0x000fe400078f08ff */
[----:B------:R-:W-:Y:S02]  /*f2b0*/  @!P5 LEA.HI R3, R3, R3, RZ, 0x1 ;  /* 0x000000030303d211 */ /* 0x000fe400078f08ff */
[----:B----4-:R-:W-:Y:S01]  /*f2c0*/  @!P3 LOP3.LUT R5, R0, 0xfffffffe, RZ, 0xc0, !PT ;  /* 0xfffffffe0005b812 */ /* 0x010fe200078ec0ff */
[----:B------:R-:W-:Y:S01]  /*f2d0*/  VIADD R0, R7, 0x30 ;  /* 0x0000003007007836 */ /* 0x000fe20000000000 */
[----:B------:R-:W-:-:S02]  /*f2e0*/  @!P4 LOP3.LUT R9, R2, 0xfffffffe, RZ, 0xc0, !PT ;  /* 0xfffffffe0209c812 */ /* 0x000fc400078ec0ff */
[----:B------:R-:W-:Y:S01]  /*f2f0*/  @!P5 LOP3.LUT R11, R3, 0xfffffffe, RZ, 0xc0, !PT ;  /* 0xfffffffe030bd812 */ /* 0x000fe200078ec0ff */
[--C-:B0-----:R-:W-:Y:S01]  /*f300*/  @!P2 IMAD.WIDE R2, R7, 0x4, R14.reuse ;  /* 0x000000040702a825 */ /* 0x101fe200078e020e */
[----:B------:R-:W-:Y:S02]  /*f310*/  ISETP.GE.AND P6, PT, R18, UR4, PT ;  /* 0x0000000412007c0c */ /* 0x000fe4000bfc6270 */
[----:B------:R-:W-:Y:S01]  /*f320*/  @!P0 LEA.HI R6, R6, R6, RZ, 0x1 ;  /* 0x0000000606068211 */ /* 0x000fe200078f08ff */
[--C-:B---3--:R-:W-:Y:S01]  /*f330*/  @!P3 IMAD.WIDE R4, R5, 0x4, R14.reuse ;  /* 0x000000040504b825 */ /* 0x108fe200078e020e */
[----:B------:R0:W-:Y:S01]  /*f340*/  @!P2 ST.E.64 desc[UR36][R2.64], R90 ;  /* 0x0000005a0200a985 */ /* 0x0001e2000c101b24 */
[----:B------:R-:W-:Y:S02]  /*f350*/  ISETP.GE.AND P2, PT, R0, UR4, PT ;  /* 0x0000000400007c0c */ /* 0x000fe4000bf46270 */
[----:B------:R-:W-:Y:S01]  /*f360*/  @!P4 IMAD.WIDE R8, R9, 0x4, R14 ;  /* 0x000000040908c825 */ /* 0x000fe200078e020e */
[----:B------:R1:W-:Y:S01]  /*f370*/  @!P3 ST.E.64 desc[UR36][R4.64], R94 ;  /* 0x0000005e0400b985 */ /* 0x0003e2000c101b24 */
[----:B------:R-:W-:-:S02]  /*f380*/  ISETP.GE.AND P3, PT, R13, UR4, PT ;  /* 0x000000040d007c0c */ /* 0x000fc4000bf66270 */
[----:B------:R-:W-:Y:S01]  /*f390*/  @!P5 IMAD.WIDE R10, R11, 0x4, R14 ;  /* 0x000000040b0ad825 */ /* 0x000fe200078e020e */
        /* <DEDUP_REMOVED lines=19> */
[----:B---3--:R-:W-:Y:S02]  /*f4d0*/  @!P4 LOP3.LUT R11, R16, 0xfffffffe, RZ, 0xc0, !PT ;  /* 0xfffffffe100bc812 */ /* 0x008fe400078ec0ff */
[----:B------:R-:W-:Y:S02]  /*f4e0*/  @!P5 LOP3.LUT R17, R17, 0xfffffffe, RZ, 0xc0, !PT ;  /* 0xfffffffe1111d812 */ /* 0x000fe400078ec0ff */
[----:B------:R-:W-:Y:S02]  /*f4f0*/  @!P6 LOP3.LUT R19, R18, 0xfffffffe, RZ, 0xc0, !PT ;  /* 0xfffffffe1213e812 */ /* 0x000fe400078ec0ff */
        /* <DEDUP_REMOVED lines=17> */
.L_x_928:
[----:B------:R-:W0:Y:S02]  /*f610*/  S2R R2, SR_TID.X ;  /* 0x0000000000027919 */ /* 0x000e240000002100 */
[----:B0-----:R-:W-:-:S05]  /*f620*/  VIADD R0, R2, 0xffffff80 ;  /* 0xffffff8002007836 */ /* 0x001fca0000000000 */
[----:B------:R-:W-:-:S13]  /*f630*/  ISETP.GT.AND P0, PT, R0, 0xbf, PT ;  /* 0x000000bf0000780c */ /* 0x000fda0003f04270 */
[----:B------:R-:W-:Y:S05]  /*f640*/  @P0 BRA `(.L_x_841) ;  /* 0x0000004000840947 */ /* 0x000fea0003800000 */
[----:B------:R-:W0:Y:S01]  /*f650*/  S2R R0, SR_CTAID.X ;  /* 0x0000000000007919 */ /* 0x000e220000002500 */
[----:B------:R-:W1:Y:S01]  /*f660*/  LDC R6, c[0x0][0xbe8] ;  /* 0x0002fa00ff067b82 */ /* 0x000e620000000800 */
[----:B------:R-:W-:Y:S02]  /*f670*/  ULDC UR4, c[0x0][0xa88] ;  /* 0x0002a20000047ab9 */ /* 0x000fe40000000800 */
[----:B-1----:R-:W-:Y:S02]  /*f680*/  IMAD R3, R6, UR4, RZ ;  /* 0x0000000406037c24 */ /* 0x002fe4000f8e02ff */
[----:B0-----:R-:W-:-:S04]  /*f690*/  IMAD R0, R0, 0xc0, R2 ;  /* 0x000000c000007824 */ /* 0x001fc800078e0202 */
[----:B------:R-:W-:-:S05]  /*f6a0*/  VIADD R0, R0, 0xffffff80 ;  /* 0xffffff8000007836 */ /* 0x000fca0000000000 */
[----:B------:R-:W-:-:S13]  /*f6b0*/  ISETP.GE.AND P0, PT, R0, R3, PT ;  /* 0x000000030000720c */ /* 0x000fda0003f06270 */
[----:B------:R-:W-:Y:S05]  /*f6c0*/  @P0 BRA `(.L_x_841) ;  /* 0x0000004000640947 */ /* 0x000fea0003800000 */
[----:B------:R-:W2:Y:S01]  /*f6d0*/  LDL R2, [R1+0x4] ;  /* 0x0000040001027983 */ /* 0x000ea20000100800 */
[----:B------:R-:W-:Y:S01]  /*f6e0*/  ISETP.NE.AND P0, PT, R6, 0x1, PT ;  /* 0x000000010600780c */ /* 0x000fe20003f05270 */
[----:B------:R-:W-:Y:S01]  /*f6f0*/  S2UR UR7, SR_CTAID.Z ;  /* 0x00000000000779c3 */ /* 0x000fe20000002700 */
[----:B------:R-:W-:Y:S01]  /*f700*/  ULDC.64 UR8, c[0x0][0xbd0] ;  /* 0x0002f40000087ab9 */ /* 0x000fe20000000a00 */
[----:B------:R-:W-:-:S06]  /*f710*/  IMAD.MOV.U32 R5, RZ, RZ, R0 ;  /* 0x000000ffff057224 */ /* 0x000fcc00078e0000 */
[----:B------:R-:W0:Y:S08]  /*f720*/  LDC.64 R10, c[0x0][0xbd8] ;  /* 0x0002f600ff0a7b82 */ /* 0x000e300000000a00 */
[----:B------:R-:W1:Y:S08]  /*f730*/  @P0 LDC R7, c[0x0][0xbec] ;  /* 0x0002fb00ff070b82 */ /* 0x000e700000000800 */
[----:B------:R-:W4:Y:S08]  /*f740*/  @P0 LDC R9, c[0x0][0xbf0] ;  /* 0x0002fc00ff090b82 */ /* 0x000f300000000800 */
[----:B------:R-:W5:Y:S08]  /*f750*/  S2UR UR10, SR_CTAID.Y ;  /* 0x00000000000a79c3 */ /* 0x000f700000002600 */
[----:B------:R-:W5:Y:S01]  /*f760*/  LDC R8, c[0x0][0xc50] ;  /* 0x00031400ff087b82 */ /* 0x000f620000000800 */
[----:B-1----:R-:W-:-:S05]  /*f770*/  @P0 IMAD.HI.U32 R4, R0, R7, RZ ;  /* 0x0000000700040227 */ /* 0x002fca00078e00ff */
[----:B----4-:R-:W-:Y:S02]  /*f780*/  @P0 SHF.R.U32.HI R5, RZ, R9, R4 ;  /* 0x00000009ff050219 */ /* 0x010fe40000011604 */
[----:B--2---:R-:W-:-:S13]  /*f790*/  R2UR UR11, R2 ;  /* 0x00000000020b72ca */ /* 0x004fda00000e0000 */
[----:B------:R-:W-:Y:S02]  /*f7a0*/  USHF.R.S32.HI UR6, URZ, 0x1f, UR11 ;  /* 0x0000001f3f067899 */ /* 0x000fe4000801140b */
[----:B------:R-:W-:Y:S01]  /*f7b0*/  IMAD R7, RZ, RZ, -UR11 ;  /* 0x8000000bff077e24 */ /* 0x000fe2000f8e02ff */
[----:B------:R-:W-:Y:S02]  /*f7c0*/  UIMAD.WIDE.U32 UR4, UR11, UR8, URZ ;  /* 0x000000080b0472a5 */ /* 0x000fe4000f8e003f */
[----:B------:R-:W-:Y:S01]  /*f7d0*/  UIMAD UR6, UR6, UR8, URZ ;  /* 0x00000008060672a4 */ /* 0x000fe2000f8e023f */
[----:B-----5:R-:W-:Y:S01]  /*f7e0*/  IMAD R9, R8, R7, UR10 ;  /* 0x0000000a08097e24 */ /* 0x020fe2000f8e0207 */
[----:B------:R-:W-:Y:S01]  /*f7f0*/  USHF.R.S32.HI UR8, URZ, 0x1f, UR7 ;  /* 0x0000001f3f087899 */ /* 0x000fe20008011407 */
[----:B------:R-:W-:Y:S01]  /*f800*/  IMAD.MOV R7, RZ, RZ, -R5 ;  /* 0x000000ffff077224 */ /* 0x000fe200078e0a05 */
[----:B------:R-:W-:Y:S01]  /*f810*/  UIMAD UR6, UR11, UR9, UR6 ;  /* 0x000000090b0672a4 */ /* 0x000fe2000f8e0206 */
[----:B------:R-:W-:Y:S01]  /*f820*/  IMAD.U32 R3, RZ, RZ, UR5 ;  /* 0x00000005ff037e24 */ /* 0x000fe2000f8e00ff */
[----:B------:R-:W-:Y:S01]  /*f830*/  SHF.R.S32.HI R4, RZ, 0x1f, R9 ;  /* 0x0000001fff047819 */ /* 0x000fe20000011409 */
[----:B------:R-:W-:Y:S01]  /*f840*/  IMAD.U32 R2, RZ, RZ, UR4 ;  /* 0x00000004ff027e24 */ /* 0x000fe2000f8e00ff */
[----:B------:R-:W-:Y:S01]  /*f850*/  UIADD3 UR6, UR5, UR6, URZ ;  /* 0x0000000605067290 */ /* 0x000fe2000fffe03f */
[----:B0-----:R-:W-:-:S02]  /*f860*/  IMAD R12, R10, UR8, RZ ;  /* 0x000000080a0c7c24 */ /* 0x001fc4000f8e02ff */
[----:B------:R-:W-:Y:S01]  /*f870*/  ULDC.64 UR4, c[0x0][0xbe0] ;  /* 0x0002f80000047ab9 */ /* 0x000fe20000000a00 */
[----:B------:R-:W-:Y:S02]  /*f880*/  IMAD R7, R6, R7, R0 ;  /* 0x0000000706077224 */ /* 0x000fe400078e0200 */
[----:B------:R-:W-:Y:S02]  /*f890*/  IMAD.U32 R3, RZ, RZ, UR6 ;  /* 0x00000006ff037e24 */ /* 0x000fe4000f8e00ff */
[----:B------:R-:W-:Y:S01]  /*f8a0*/  IMAD R11, R11, UR7, R12 ;  /* 0x000000070b0b7c24 */ /* 0x000fe2000f8e020c */
[----:B------:R-:W-:Y:S01]  /*f8b0*/  SHF.R.S32.HI R0, RZ, 0x1f, R7 ;  /* 0x0000001fff007819 */ /* 0x000fe20000011407 */
[----:B------:R-:W-:-:S04]  /*f8c0*/  IMAD.WIDE.U32 R2, R10, UR7, R2 ;  /* 0x000000070a027c25 */ /* 0x000fc8000f8e0002 */
[----:B------:R-:W-:Y:S02]  /*f8d0*/  IMAD.IADD R3, R11, 0x1, R3 ;  /* 0x000000010b037824 */ /* 0x000fe400078e0203 */
[----:B------:R-:W-:Y:S02]  /*f8e0*/  IMAD R4, R4, UR4, RZ ;  /* 0x0000000404047c24 */ /* 0x000fe4000f8e02ff */
[----:B------:R-:W-:-:S04]  /*f8f0*/  IMAD.WIDE.U32 R2, R9, UR4, R2 ;  /* 0x0000000409027c25 */ /* 0x000fc8000f8e0002 */
[----:B------:R-:W-:Y:S01]  /*f900*/  IMAD R4, R9, UR5, R4 ;  /* 0x0000000509047c24 */ /* 0x000fe2000f8e0204 */
[----:B------:R-:W-:Y:S01]  /*f910*/  SHF.R.S32.HI R9, RZ, 0x1f, R5 ;  /* 0x0000001fff097819 */ /* 0x000fe20000011405 */
[----:B------:R-:W-:Y:S01]  /*f920*/  ULDC.64 UR4, c[0x0][0xbc8] ;  /* 0x0002f20000047ab9 */ /* 0x000fe20000000a00 */
[----:B------:R-:W-:Y:S01]  /*f930*/  IADD3 R2, P0, R5, R2, RZ ;  /* 0x0000000205027210 */ /* 0x000fe20007f1e0ff */
[----:B------:R-:W-:-:S03]  /*f940*/  IMAD R0, R0, UR4, RZ ;  /* 0x0000000400007c24 */ /* 0x000fc6000f8e02ff */
[----:B------:R-:W-:Y:S01]  /*f950*/  IADD3.X R3, R9, R3, R4, P0, !PT ;  /* 0x0000000309037210 */ /* 0x000fe200007fe404 */
[C---:B------:R-:W-:Y:S02]  /*f960*/  IMAD R5, R7.reuse, UR5, R0 ;  /* 0x0000000507057c24 */ /* 0x040fe4000f8e0200 */
[----:B------:R-:W-:Y:S01]  /*f970*/  IMAD.WIDE.U32 R2, R7, UR4, R2 ;  /* 0x0000000407027c25 */ /* 0x000fe2000f8e0002 */
[----:B------:R-:W-:-:S03]  /*f980*/  ULDC.64 UR4, c[0x0][0xba8] ;  /* 0x0002ea0000047ab9 */ /* 0x000fc60000000a00 */
[----:B------:R-:W-:Y:S01]  /*f990*/  IMAD.IADD R3, R3, 0x1, R5 ;  /* 0x0000000103037824 */ /* 0x000fe200078e0205 */
[----:B------:R-:W-:-:S04]  /*f9a0*/  LEA R4, P0, R2, UR4, 0x2 ;  /* 0x0000000402047c11 */ /* 0x000fc8000f8010ff */
[----:B------:R-:W-:Y:S01]  /*f9b0*/  LEA.HI.X R5, R2, UR5, R3, 0x2, P0 ;  /* 0x0000000502057c11 */ /* 0x000fe200080f1403 */
[----:B------:R-:W-:-:S05]  /*f9c0*/  IMAD.MOV.U32 R3, RZ, RZ, -0x800000 ;  /* 0xff800000ff037424 */ /* 0x000fca00078e00ff */
[----:B------:R0:W-:Y:S01]  /*f9d0*/  STG.E desc[UR36][R4.64], R3 ;  /* 0x0000000304007986 */ /* 0x0001e2000c101924 */
[----:B------:R-:W-:Y:S05]  /*f9e0*/  BRA `(.L_x_841) ;  /* 0x0000003c009c7947 */ /* 0x000fea0003800000 */
.L_x_839:
[----:B------:R-:W-:-:S08]  /*f9f0*/  NOP ;  /* 0x0000000000007918 */ /* 0x000fd00000000000 */
[----:B0-----:R-:W0:-:S00]  /*fa00*/  USETMAXREG.DEALLOC.CTAPOOL 0x20 ;  /* 0x00000020000079c8 */ /* 0x001e0000080e0500 */
[----:B0-----:R-:W-:Y:S01]  /*fa10*/  LOP3.LUT R18, R0, 0x3, RZ, 0xc0, !PT ;  /* 0x0000000300127812 */ /* 0x001fe200078ec0ff */
[----:B------:R-:W0:Y:S05]  /*fa20*/  S2R R24, SR_CTAID.Z ;  /* 0x0000000000187919 */ /* 0x000e2a0000002700 */
[----:B------:R-:W1:Y:S01]  /*fa30*/  S2UR UR6, SR_CTAID.Y ;  /* 0x00000000000679c3 */ /* 0x000e620000002600 */
        /* <DEDUP_REMOVED lines=13> */
.L_x_931:
[----:B------:R-:W-:Y:S01]  /*fb10*/  ULDC UR7, c[0x0][0xc50] ;  /* 0x0003140000077ab9 */ /* 0x000fe20000000800 */
[----:B------:R-:W-:Y:S01]  /*fb20*/  UMOV UR41, UR6 ;  /* 0x0000000600297c82 */ /* 0x000fe20008000000 */
[----:B------:R-:W-:-:S11]  /*fb30*/  UISETP.NE.AND UP0, UPT, UR7, 0x1, UPT ;  /* 0x000000010700788c */ /* 0x000fd6000bf05270 */
[----:B------:R-:W-:Y:S01]  /*fb40*/  @UP0 ULDC UR4, c[0x0][0xc54] ;  /* 0x0003150000040ab9 */ /* 0x000fe20000000800 */
[----:B------:R-:W-:Y:S01]  /*fb50*/  @UP0 ULDC UR8, c[0x0][0xc58] ;  /* 0x0003160000080ab9 */ /* 0x000fe20000000800 */
[----:B------:R-:W-:-:S04]  /*fb60*/  UIMAD.WIDE.U32 UR4, UR6, UR4, URZ ;  /* 0x00000004060472a5 */ /* 0x000fc8000f8e003f */
[----:B------:R-:W-:-:S12]  /*fb70*/  @UP0 USHF.R.U32.HI UR41, URZ, UR8, UR5 ;  /* 0x000000083f290299 */ /* 0x000fd80008011605 */
.L_x_932:
        /* <DEDUP_REMOVED lines=8> */
[----:B------:R-:W-:Y:S01]  /*fc00*/  IMAD.MOV.U32 R22, RZ, RZ, RZ ;  /* 0x000000ffff167224 */ /* 0x000fe200078e00ff */
[----:B------:R-:W-:Y:S01]  /*fc10*/  ULDC.64 UR4, c[0x0][0x418] ;  /* 0x0001060000047ab9 */ /* 0x000fe20000000a00 */
[----:B------:R-:W-:Y:S01]  /*fc20*/  ULDC UR6, c[0x0][0x448] ;  /* 0x0001120000067ab9 */ /* 0x000fe20000000800 */
[----:B------:R-:W-:Y:S01]  /*fc30*/  ULDC UR10, c[0x0][0x2f0] ;  /* 0x0000bc00000a7ab9 */ /* 0x000fe20000000800 */
[----:B------:R-:W-:Y:S01]  /*fc40*/  ULDC UR11, c[0x0][0x288] ;  /* 0x0000a200000b7ab9 */ /* 0x000fe20000000800 */
[----:B0-----:R-:W-:-:S04]  /*fc50*/  ISETP.NE.U32.AND P0, PT, R2, RZ, PT ;  /* 0x000000ff0200720c */ /* 0x001fc80003f05070 */
[----:B------:R-:W-:-:S13]  /*fc60*/  ISETP.NE.AND.EX P0, PT, R3, RZ, PT, P0 ;  /* 0x000000ff0300720c */ /* 0x000fda0003f05300 */
[----:B------:R-:W0:Y:S02]  /*fc70*/  @P0 LDC.64 R2, c[0x0][0xa28] ;  /* 0x00028a00ff020b82 */ /* 0x000e240000000a00 */
[----:B0-----:R-:W-:-:S05]  /*fc80*/  @P0 IMAD.WIDE R2, R24, 0x4, R2 ;  /* 0x0000000418020825 */ /* 0x001fca00078e0202 */
[----:B------:R0:W5:Y:S01]  /*fc90*/  @P0 LDG.E R22, desc[UR36][R2.64] ;  /* 0x0000002402160981 */ /* 0x000162000c1e1900 */
[----:B------:R-:W1:Y:S01]  /*fca0*/  S2UR UR42, SR_CTAID.X ;  /* 0x00000000002a79c3 */ /* 0x000e620000002500 */
[----:B------:R-:W-:Y:S02]  /*fcb0*/  UISETP.NE.U32.AND UP0, UPT, UR4, URZ, UPT ;  /* 0x0000003f0400728c */ /* 0x000fe4000bf05070 */
[----:B------:R-:W-:Y:S02]  /*fcc0*/  UISETP.NE.AND UP1, UPT, UR6, 0x1, UPT ;  /* 0x000000010600788c */ /* 0x000fe4000bf25270 */
[----:B------:R-:W-:Y:S01]  /*fcd0*/  UISETP.NE.AND.EX UP0, UPT, UR5, URZ, UPT, UP0 ;  /* 0x0000003f0500728c */ /* 0x000fe2000bf05300 */
[----:B------:R-:W-:Y:S02]  /*fce0*/  ULDC UR6, c[0x0][0x424] ;  /* 0x0001090000067ab9 */ /* 0x000fe40000000800 */
[----:B------:R-:W-:Y:S01]  /*fcf0*/  ULDC.64 UR4, c[0x0][0x9e0] ;  /* 0x0002780000047ab9 */ /* 0x000fe20000000a00 */
[----:B------:R-:W-:-:S02]  /*fd00*/  USEL UR9, UR6, 0x1, UP0 ;  /* 0x0000000106097887 */ /* 0x000fc40008000000 */
[----:B------:R-:W-:Y:S02]  /*fd10*/  UISETP.GE.AND UP0, UPT, UR5, 0x1, UPT ;  /* 0x000000010500788c */ /* 0x000fe4000bf06270 */
[----:B------:R-:W-:Y:S01]  /*fd20*/  UIMAD UR49, UR9, UR10, URZ ;  /* 0x0000000a093172a4 */ /* 0x000fe2000f8e023f */
[----:B------:R-:W-:Y:S01]  /*fd30*/  @UP1 ULDC UR7, c[0x0][0x44c] ;  /* 0x0001130000071ab9 */ /* 0x000fe20000000800 */
[----:B------:R-:W-:Y:S02]  /*fd40*/  UIMAD UR9, UR9, UR10, 0x7f ;  /* 0x0000007f090974a4 */ /* 0x000fe4000f8e020a */
[----:B------:R-:W-:Y:S01]  /*fd50*/  PLOP3.LUT P1, PT, PT, PT, UP0, 0x80, 0x0 ;  /* 0x000000000000781c */ /* 0x000fe20003f2f008 */
[----:B------:R-:W-:Y:S01]  /*fd60*/  @UP1 ULDC UR12, c[0x0][0x450] ;  /* 0x00011400000c1ab9 */ /* 0x000fe20000000800 */
[----:B------:R-:W-:Y:S02]  /*fd70*/  UP2UR UR50, UPR, URZ, 0x2 ;  /* 0x000000023f327883 */ /* 0x000fe40008000000 */
[----:B-1----:R-:W-:-:S04]  /*fd80*/  UIMAD UR42, UR42, 0xc0, URZ ;  /* 0x000000c02a2a78a4 */ /* 0x002fc8000f8e023f */
[----:B------:R-:W-:-:S04]  /*fd90*/  UIADD3 UR8, UR42, 0xbf, URZ ;  /* 0x000000bf2a087890 */ /* 0x000fc8000fffe03f */
[----:B------:R-:W-:Y:S02]  /*fda0*/  UIMAD.WIDE.U32 UR6, UR8, UR7, URZ ;  /* 0x00000007080672a5 */ /* 0x000fe4000f8e003f */
[----:B------:R-:W-:Y:S02]  /*fdb0*/  UIADD3 UR6, UR49, 0x1, -UR11 ;  /* 0x0000000131067890 */ /* 0x000fe4000fffe80b */
[----:B------:R-:W-:Y:S02]  /*fdc0*/  @UP1 USHF.R.U32.HI UR8, URZ, UR12, UR7 ;  /* 0x0000000c3f081299 */ /* 0x000fe40008011607 */
[----:B------:R-:W-:Y:S02]  /*fdd0*/  USHF.R.S32.HI UR7, URZ, 0x1f, UR9 ;  /* 0x0000001f3f077899 */ /* 0x000fe40008011409 */
[----:B------:R-:W-:Y:S02]  /*fde0*/  UIADD3 UR6, UR6, UR8, URZ ;  /* 0x0000000806067290 */ /* 0x000fe4000fffe03f */
[----:B------:R-:W-:-:S02]  /*fdf0*/  ULEA.HI UR7, UR7, UR9, URZ, 0x7 ;  /* 0x0000000907077291 */ /* 0x000fc4000f8f383f */
[----:B------:R-:W-:Y:S02]  /*fe00*/  UIADD3 UR4, UR6, UR4, URZ ;  /* 0x0000000406047290 */ /* 0x000fe4000fffe03f */
[----:B------:R-:W-:Y:S01]  /*fe10*/  USHF.R.S32.HI UR43, URZ, 0x7, UR7 ;  /* 0x000000073f2b7899 */ /* 0x000fe20008011407 */
[----:B0-----:R-:W-:Y:S11]  /*fe20*/  @!P1 BRA `(.L_x_934) ;  /* 0x0000000000449947 */ /* 0x001ff60003800000 */
        /* <DEDUP_REMOVED lines=10> */
.L_x_935:
[----:B------:R-:W-:-:S11]  /*fed0*/  UISETP.NE.AND UP0, UPT, UR5, 0x1, UPT ;  /* 0x000000010500788c */ /* 0x000fd6000bf05270 */
[----:B------:R-:W-:Y:S02]  /*fee0*/  @UP0 ULDC.64 UR12, c[0x0][0x9e8] ;  /* 0x00027a00000c0ab9 */ /* 0x000fe40000000a00 */
[----:B------:R-:W-:-:S04]  /*fef0*/  UIMAD.WIDE.U32 UR6, UR8, UR12, URZ ;  /* 0x0000000c080672a5 */ /* 0x000fc8000f8e003f */
[----:B------:R-:W-:-:S12]  /*ff00*/  @UP0 USHF.R.U32.HI UR8, URZ, UR13, UR7 ;  /* 0x0000000d3f080299 */ /* 0x000fd80008011607 */
.L_x_936:
[----:B------:R-:W-:-:S04]  /*ff10*/  UIMAD UR8, UR8, UR5, UR5 ;  /* 0x00000005080872a4 */ /* 0x000fc8000f8e0205 */
[----:B------:R-:W-:-:S04]  /*ff20*/  UISETP.LT.AND UP0, UPT, UR4, UR8, UPT ;  /* 0x000000080400728c */ /* 0x000fc8000bf01270 */
[----:B------:R-:W-:-:S12]  /*ff30*/  USEL UR4, UR4, UR8, UP0 ;  /* 0x0000000804047287 */ /* 0x000fd80008000000 */
.L_x_934:
[----:B------:R-:W-:Y:S02]  /*ff40*/  UISETP.NE.AND UP0, UPT, UR50, URZ, UPT ;  /* 0x0000003f3200728c */ /* 0x000fe4000bf05270 */
[----:B------:R-:W-:-:S04]  /*ff50*/  UIADD3 UR4, UR4, 0x7f, URZ ;  /* 0x0000007f04047890 */ /* 0x000fc8000fffe03f */
[----:B------:R-:W-:-:S04]  /*ff60*/  USHF.R.S32.HI UR8, URZ, 0x1f, UR4 ;  /* 0x0000001f3f087899 */ /* 0x000fc80008011404 */
[----:B------:R-:W-:Y:S01]  /*ff70*/  ULEA.HI UR8, UR8, UR4, URZ, 0x7 ;  /* 0x0000000408087291 */ /* 0x000fe2000f8f383f */
[----:B------:R-:W-:Y:S01]  /*ff80*/  @UP0 ULDC UR6, c[0x0][0x44c] ;  /* 0x0001130000060ab9 */ /* 0x000fe20000000800 */
[----:B------:R-:W-:Y:S01]  /*ff90*/  @UP0 ULDC UR9, c[0x0][0x450] ;  /* 0x0001140000090ab9 */ /* 0x000fe20000000800 */
[----:B------:R-:W-:Y:S02]  /*ffa0*/  UIMAD.WIDE.U32 UR6, UR42, UR6, URZ ;  /* 0x000000062a0672a5 */ /* 0x000fe4000f8e003f */
[----:B------:R-:W-:Y:S01]  /*ffb0*/  UMOV UR4, UR42 ;  /* 0x0000002a00047c82 */ /* 0x000fe20008000000 */
[----:B------:R-:W-:Y:S02]  /*ffc0*/  USHF.R.S32.HI UR44, URZ, 0x7, UR8 ;  /* 0x000000073f2c7899 */ /* 0x000fe40008011408 */
[----:B------:R-:W-:Y:S02]  /*ffd0*/  @UP0 USHF.R.U32.HI UR4, URZ, UR9, UR7 ;  /* 0x000000093f040299 */ /* 0x000fe40008011607 */
[----:B------:R-:W-:-:S02]  /*ffe0*/  UISETP.LT.AND UP0, UPT, UR43, UR44, UPT ;  /* 0x0000002c2b00728c */ /* 0x000fc4000bf01270 */
[----:B------:R-:W-:Y:S01]  /*fff0*/  UIADD3 UR4, UR4, -UR11, UR49 ;  /* 0x8000000b04047290 */ /* 0x000fe2000fffe031 */
[----:B------:R-:W-:Y:S01]  /*10000*/  ULDC UR8, c[0x0][0x9dc] ;  /* 0x0002770000087ab9 */ /* 0x000fe20000000800 */
[----:B------:R-:W-:Y:S02]  /*10010*/  USEL UR12, UR43, UR44, UP0 ;  /* 0x0000002c2b0c7287 */ /* 0x000fe40008000000 */
[----:B------:R-:W-:Y:S01]  /*10020*/  UIADD3 UR8, UR4, -UR8, URZ ;  /* 0x8000000804087290 */ /* 0x000fe2000fffe03f */
[----:B------:R-:W-:Y:S11]  /*10030*/  @!P1 BRA `(.L_x_937) ;  /* 0x0000000000449947 */ /* 0x000ff60003800000 */
        /* <DEDUP_REMOVED lines=10> */
.L_x_938:
[----:B------:R-:W-:-:S11]  /*100e0*/  UISETP.NE.AND UP0, UPT, UR5, 0x1, UPT ;  /* 0x000000010500788c */ /* 0x000fd6000bf05270 */
[----:B------:R-:W-:Y:S02]  /*100f0*/  @UP0 ULDC.64 UR10, c[0x0][0x9e8] ;  /* 0x00027a00000a0ab9 */ /* 0x000fe40000000a00 */
[----:B------:R-:W-:-:S04]  /*10100*/  UIMAD.WIDE.U32 UR6, UR4, UR10, URZ ;  /* 0x0000000a040672a5 */ /* 0x000fc8000f8e003f */
[----:B------:R-:W-:-:S12]  /*10110*/  @UP0 USHF.R.U32.HI UR4, URZ, UR11, UR7 ;  /* 0x0000000b3f040299 */ /* 0x000fd80008011607 */
.L_x_939:
[----:B------:R-:W-:-:S04]  /*10120*/  UIMAD UR4, UR4, UR5, URZ ;  /* 0x00000005040472a4 */ /* 0x000fc8000f8e023f */
[----:B------:R-:W-:-:S04]  /*10130*/  UISETP.LT.AND UP0, UPT, UR8, UR4, UPT ;  /* 0x000000040800728c */ /* 0x000fc8000bf01270 */
[----:B------:R-:W-:-:S12]  /*10140*/  USEL UR8, UR8, UR4, !UP0 ;  /* 0x0000000408087287 */ /* 0x000fd8000c000000 */
.L_x_937:
[----:B------:R-:W-:Y:S02]  /*10150*/  USHF.R.S32.HI UR4, URZ, 0x1f, UR8 ;  /* 0x0000001f3f047899 */ /* 0x000fe40008011408 */
[----:B------:R-:W-:Y:S02]  /*10160*/  USHF.R.U32.HI UR9, URZ, 0x10, UR46 ;  /* 0x000000103f097899 */ /* 0x000fe4000801162e */
[----:B------:R-:W-:Y:S02]  /*10170*/  ULEA.HI UR4, UR4, UR8, URZ, 0x7 ;  /* 0x0000000804047291 */ /* 0x000fe4000f8f383f */
[----:B------:R-:W-:Y:S02]  /*10180*/  ULOP3.LUT UR46, UR46, 0xffff, URZ, 0xc0, !UPT ;  /* 0x0000ffff2e2e7892 */ /* 0x000fe4000f8ec03f */
[----:B------:R-:W-:Y:S01]  /*10190*/  USHF.R.S32.HI UR4, URZ, 0x7, UR4 ;  /* 0x000000073f047899 */ /* 0x000fe20008011404 */
[----:B------:R-:W-:-:S03]  /*101a0*/  UMOV UR40, URZ ;  /* 0x0000003f00287c82 */ /* 0x000fc60008000000 */
[----:B------:R-:W-:-:S04]  /*101b0*/  UISETP.LT.AND UP0, UPT, URZ, UR4, UPT ;  /* 0x000000043f00728c */ /* 0x000fc8000bf01270 */
[----:B------:R-:W-:Y:S02]  /*101c0*/  USEL UR45, URZ, UR4, !UP0 ;  /* 0x000000043f2d7287 */ /* 0x000fe4000c000000 */
[----:B------:R-:W-:Y:S02]  /*101d0*/  UISETP.NE.AND UP0, UPT, UR9, URZ, UPT ;  /* 0x0000003f0900728c */ /* 0x000fe4000bf05270 */
[----:B------:R-:W-:-:S06]  /*101e0*/  UISETP.GT.AND UP1, UPT, UR12, UR45, UPT ;  /* 0x0000002d0c00728c */ /* 0x000fcc000bf24270 */
[----:B------:R-:W-:-:S03]  /*101f0*/  PLOP3.LUT P0, PT, PT, PT, UP1, 0x80, 0x0 ;  /* 0x000000000000781c */ /* 0x000fc60003f0f018 */
[----:B------:R-:W-:-:S10]  /*10200*/  @!UP0 ULDC UR9, c[0x0][0x9f0] ;  /* 0x00027c0000098ab9 */ /* 0x000fd40000000800 */
[----:B------:R-:W-:Y:S05]  /*10210*/  @!P0 BRA `(.L_x_940) ;  /* 0x00000000007c8947 */ /* 0x000fea0003800000 */
[----:B------:R-:W-:Y:S01]  /*10220*/  IABS R0, UR9 ;  /* 0x0000000900007c13 */ /* 0x000fe20008000000 */
[----:B------:R-:W-:Y:S02]  /*10230*/  UIADD3 UR4, UR9, -0x1, UR12 ;  /* 0xffffffff09047890 */ /* 0x000fe4000fffe00c */
[----:B------:R-:W-:Y:S02]  /*10240*/  IABS R4, UR9 ;  /* 0x0000000900047c13 */ /* 0x000fe40008000000 */
[----:B------:R-:W-:Y:S01]  /*10250*/  R2UR UR10, R0 ;  /* 0x00000000000a72ca */ /* 0x000fe200000e0000 */
[----:B------:R-:W-:-:S03]  /*10260*/  UIADD3 UR6, -UR45, UR4, URZ ;  /* 0x000000042d067290 */ /* 0x000fc6000fffe13f */
[----:B------:R-:W-:-:S03]  /*10270*/  UMOV UR4, URZ ;  /* 0x0000003f00047c82 */ /* 0x000fc60008000000 */
[----:B------:R-:W-:Y:S01]  /*10280*/  IABS R3, UR6 ;  /* 0x0000000600037c13 */ /* 0x000fe20008000000 */
[----:B------:R-:W-:-:S03]  /*10290*/  ULOP3.LUT UR6, UR6, UR9, URZ, 0x3c, !UPT ;  /* 0x0000000906067292 */ /* 0x000fc6000f8e3c3f */
[----:B------:R-:W-:Y:S02]  /*102a0*/  R2UR UR8, R3 ;  /* 0x00000000030872ca */ /* 0x000fe400000e0000 */
[----:B------:R-:W0:Y:S08]  /*102b0*/  I2F.RP R0, UR10 ;  /* 0x0000000a00007d06 */ /* 0x000e300008209400 */
[----:B0-----:R-:W0:Y:S02]  /*102c0*/  MUFU.RCP R0, R0 ;  /* 0x0000000000007308 */ /* 0x001e240000001000 */
[----:B0-----:R-:W-:-:S02]  /*102d0*/  VIADD R2, R0, 0xffffffe ;  /* 0x0ffffffe00027836 */ /* 0x001fc40000000000 */
[----:B------:R-:W-:-:S04]  /*102e0*/  IMAD.MOV R0, RZ, RZ, -R4 ;  /* 0x000000ffff007224 */ /* 0x000fc800078e0a04 */
        /* <DEDUP_REMOVED lines=18> */
.L_x_940:
[----:B------:R-:W-:Y:S02]  /*10410*/  UIMAD UR51, UR46, UR40, UR45 ;  /* 0x000000282e3372a4 */ /* 0x000fe4000f8e022d */
[----:B------:R-:W-:Y:S02]  /*10420*/  IMAD.U32 R0, RZ, RZ, UR40 ;  /* 0x00000028ff007e24 */ /* 0x000fe4000f8e00ff */
[----:B------:R-:W-:Y:S02]  /*10430*/  IMAD.MOV.U32 R2, RZ, RZ, RZ ;  /* 0x000000ffff027224 */ /* 0x000fe400078e00ff */
[----:B------:R-:W-:Y:S02]  /*10440*/  IMAD.MOV.U32 R6, RZ, RZ, 0x1 ;  /* 0x00000001ff067424 */ /* 0x000fe400078e00ff */
[----:B------:R-:W-:-:S05]  /*10450*/  IMAD.U32 R19, RZ, RZ, UR51 ;  /* 0x00000033ff137e24 */ /* 0x000fca000f8e00ff */
[----:B------:R-:W-:Y:S01]  /*10460*/  VIADDMNMX R19, R19, R0, UR12, PT ;  /* 0x0000000c13137e46 */ /* 0x000fe2000b800100 */
[----:B------:R-:W-:-:S03]  /*10470*/  IMAD.MOV.U32 R0, RZ, RZ, 0x1 ;  /* 0x00000001ff007424 */ /* 0x000fc600078e00ff */
[----:B------:R-:W-:-:S13]  /*10480*/  ISETP.GT.AND P0, PT, R19, UR51, PT ;  /* 0x0000003313007c0c */ /* 0x000fda000bf04270 */
        /* <DEDUP_REMOVED lines=23> */
[----:B0----5:R-:W-:Y:S05]  /*10600*/  CALL.ABS.NOINC R2 ;  /* 0x0000000002007343 */ /* 0x021fea0003c00000 */
.L_x_941:
        /* <DEDUP_REMOVED lines=19> */
[----:B-1---5:R-:W-:Y:S05]  /*10740*/  CALL.ABS.NOINC R2 ;  /* 0x0000000002007343 */ /* 0x022fea0003c00000 */
.L_x_943:
[----:B------:R0:W1:Y:S01]  /*10750*/  LDC.64 R2, c[0x4][R16] ;  /* 0x0100000010027b82 */ /* 0x0000620000000a00 */
[----:B------:R-:W-:Y:S01]  /*10760*/  ULDC.64 UR4, c[0x4][0x88] ;  /* 0x0100220000047ab9 */ /* 0x000fe20000000a00 */
[----:B------:R-:W-:Y:S01]  /*10770*/  ULDC.64 UR6, c[0x4][0x90] ;  /* 0x0100240000067ab9 */ /* 0x000fe20000000a00 */
[----:B------:R-:W-:Y:S02]  /*10780*/  IMAD.U32 R4, RZ, RZ, UR4 ;  /* 0x00000004ff047e24 */ /* 0x000fe4000f8e00ff */
        /* <DEDUP_REMOVED lines=11> */
.L_x_942:
[----:B------:R-:W0:Y:S01]  /*10840*/  LDC.64 R2, c[0x0][0x9f8] ;  /* 0x00027e00ff027b82 */ /* 0x000e220000000a00 */
[----:B------:R-:W-:Y:S01]  /*10850*/  IMAD.MOV.U32 R6, RZ, RZ, R24 ;  /* 0x000000ffff067224 */ /* 0x000fe200078e0018 */
[----:B------:R-:W1:Y:S06]  /*10860*/  S2R R21, SR_TID.X ;  /* 0x0000000000157919 */ /* 0x000e6c0000002100 */
[----:B------:R-:W2:Y:S01]  /*10870*/  LDC R17, c[0x0][0x430] ;  /* 0x00010c00ff117b82 */ /* 0x000ea20000000800 */
[----:B------:R-:W-:Y:S01]  /*10880*/  VIADD R0, R19, 0xffffffff ;  /* 0xffffffff13007836 */ /* 0x000fe20000000000 */
[----:B------:R-:W-:Y:S01]  /*10890*/  LOP3.LUT R16, R16, 0xffffffef, RZ, 0xc0, !PT ;  /* 0xffffffef10107812 */ /* 0x000fe200078ec0ff */
[----:B------:R-:W-:Y:S01]  /*108a0*/  ULDC UR4, c[0x0][0x2f4] ;  /* 0x0000bd0000047ab9 */ /* 0x000fe20000000800 */
[----:B0-----:R-:W-:-:S04]  /*108b0*/  ISETP.NE.U32.AND P0, PT, R2, RZ, PT ;  /* 0x000000ff0200720c */ /* 0x001fc80003f05070 */
[----:B------:R-:W-:-:S13]  /*108c0*/  ISETP.NE.AND.EX P0, PT, R3, RZ, PT, P0 ;  /* 0x000000ff0300720c */ /* 0x000fda0003f05300 */
[----:B------:R-:W0:Y:S02]  /*108d0*/  @P0 LDC.64 R2, c[0x0][0x9f8] ;  /* 0x00027e00ff020b82 */ /* 0x000e240000000a00 */
[----:B0-----:R-:W-:-:S05]  /*108e0*/  @P0 IMAD.WIDE R2, R24, 0x4, R2 ;  /* 0x0000000418020825 */ /* 0x001fca00078e0202 */
[----:B------:R0:W3:Y:S01]  /*108f0*/  @P0 LDG.E R6, desc[UR36][R2.64] ;  /* 0x0000002402060981 */ /* 0x0000e2000c1e1900 */
[C---:B-1----:R-:W-:Y:S01]  /*10900*/  LOP3.LUT R20, R21.reuse, 0x7f, RZ, 0xc0, !PT ;  /* 0x0000007f15147812 */ /* 0x042fe200078ec0ff */
[----:B------:R-:W-:Y:S01]  /*10910*/  IMAD.SHL.U32 R23, R21, 0x20, RZ ;  /* 0x0000002015177824 */ /* 0x000fe200078e00ff */
[----:B--2---:R-:W-:Y:S02]  /*10920*/  ISETP.NE.AND P1, PT, R17, 0x1, PT ;  /* 0x000000011100780c */ /* 0x004fe40003f25270 */
[----:B------:R-:W-:Y:S02]  /*10930*/  SHF.R.U32.HI R4, RZ, 0x2, R20 ;  /* 0x00000002ff047819 */ /* 0x000fe40000011614 */
[----:B------:R-:W-:-:S03]  /*10940*/  LOP3.LUT R23, R23, 0x60, RZ, 0xc0, !PT ;  /* 0x0000006017177812 */ /* 0x000fc600078ec0ff */
[----:B------:R-:W-:-:S04]  /*10950*/  IMAD R4, R0, 0x80, R4 ;  /* 0x0000008000047824 */ /* 0x000fc800078e0204 */
[----:B------:R-:W-:Y:S02]  /*10960*/  IMAD.IADD R7, R23, 0x1, R4 ;  /* 0x0000000117077824 */ /* 0x000fe400078e0204 */
[----:B------:R-:W1:Y:S01]  /*10970*/  @P1 LDC R5, c[0x0][0x434] ;  /* 0x00010d00ff051b82 */ /* 0x000e620000000800 */
[----:B------:R-:W-:Y:S01]  /*10980*/  @P1 LOP3.LUT R16, R16, 0x10, RZ, 0xfc, !PT ;  /* 0x0000001010101812 */ /* 0x000fe200078efcff */
[C---:B-----5:R-:W-:Y:S01]  /*10990*/  IMAD.IADD R8, R7.reuse, 0x1, R22 ;  /* 0x0000000107087824 */ /* 0x060fe200078e0216 */
[----:B------:R-:W-:-:S03]  /*109a0*/  ISETP.GE.AND P0, PT, R7, UR49, PT ;  /* 0x0000003107007c0c */ /* 0x000fc6000bf06270 */
[----:B------:R-:W-:Y:S02]  /*109b0*/  IMAD.MOV.U32 R7, RZ, RZ, R8 ;  /* 0x000000ffff077224 */ /* 0x000fe400078e0008 */
[----:B0-----:R-:W0:Y:S08]  /*109c0*/  @P1 LDC R3, c[0x0][0x438] ;  /* 0x00010e00ff031b82 */ /* 0x001e300000000800 */
[----:B------:R-:W2:Y:S01]  /*109d0*/  @!P0 LDC.64 R10, c[0x0][0x428] ;  /* 0x00010a00ff0a8b82 */ /* 0x000ea20000000a00 */
[----:B-1----:R-:W-:-:S07]  /*109e0*/  @P1 IMAD.HI.U32 R2, R8, R5, RZ ;  /* 0x0000000508021227 */ /* 0x002fce00078e00ff */
[----:B------:R-:W1:Y:S01]  /*109f0*/  @!P0 LDC.64 R4, c[0x0][0x418] ;  /* 0x00010600ff048b82 */ /* 0x000e620000000a00 */
[----:B0-----:R-:W-:-:S04]  /*10a00*/  @P1 SHF.R.U32.HI R7, RZ, R3, R2 ;  /* 0x00000003ff071219 */ /* 0x001fc80000011602 */
[----:B------:R-:W-:Y:S02]  /*10a10*/  @!P0 SHF.R.S32.HI R3, RZ, 0x1f, R7 ;  /* 0x0000001fff038819 */ /* 0x000fe40000011407 */
[----:B------:R-:W-:Y:S01]  /*10a20*/  LOP3.LUT R16, R16, 0xfffffffb, RZ, 0xc0, !PT ;  /* 0xfffffffb10107812 */ /* 0x000fe200078ec0ff */
[----:B------:R-:W-:Y:S01]  /*10a30*/  UMOV UR5, 0xffffffff ;  /* 0xffffffff00057882 */ /* 0x000fe20000000000 */
[----:B---3--:R-:W-:Y:S01]  /*10a40*/  SHF.R.S32.HI R9, RZ, 0x1f, R6 ;  /* 0x0000001fff097819 */ /* 0x008fe20000011406 */
[----:B------:R0:W-:Y:S04]  /*10a50*/  STL [R1], R6 ;  /* 0x0000000601007387 */ /* 0x0001e80000100800 */
[----:B--2---:R-:W-:Y:S01]  /*10a60*/  @!P0 IMAD R2, R9, R10, RZ ;  /* 0x0000000a09028224 */ /* 0x004fe200078e02ff */
[----:B------:R2:W-:Y:S03]  /*10a70*/  STL [R1+0x8], R9 ;  /* 0x0000080901007387 */ /* 0x0005e60000100800 */
[----:B------:R-:W-:-:S02]  /*10a80*/  @!P0 IMAD R11, R6, R11, R2 ;  /* 0x0000000b060b8224 */ /* 0x000fc400078e0202 */
[----:B------:R-:W-:-:S04]  /*10a90*/  @!P0 IMAD.MOV.U32 R2, RZ, RZ, R7 ;  /* 0x000000ffff028224 */ /* 0x000fc800078e0007 */
[----:B------:R-:W-:-:S04]  /*10aa0*/  @!P0 IMAD.WIDE.U32 R2, R6, R10, R2 ;  /* 0x0000000a06028225 */ /* 0x000fc800078e0002 */
[----:B------:R-:W-:Y:S01]  /*10ab0*/  @!P0 IMAD.IADD R3, R3, 0x1, R11 ;  /* 0x0000000103038824 */ /* 0x000fe200078e020b */
[C---:B-1----:R-:W-:Y:S01]  /*10ac0*/  @!P0 LEA R4, P1, R2.reuse, R4, 0x2 ;  /* 0x0000000402048211 */ /* 0x042fe200078210ff */
[----:B0-----:R-:W-:Y:S02]  /*10ad0*/  IMAD.MOV.U32 R6, RZ, RZ, RZ ;  /* 0x000000ffff067224 */ /* 0x001fe400078e00ff */
[----:B--2---:R-:W-:Y:S01]  /*10ae0*/  IMAD.SHL.U32 R9, R21, 0x8, RZ ;  /* 0x0000000815097824 */ /* 0x004fe200078e00ff */
[----:B------:R-:W-:-:S05]  /*10af0*/  @!P0 LEA.HI.X R5, R2, R5, R3, 0x2, P1 ;  /* 0x0000000502058211 */ /* 0x000fca00008f1403 */
[----:B------:R0:W5:Y:S02]  /*10b00*/  @!P0 LDG.E R6, desc[UR36][R4.64] ;  /* 0x0000002404068981 */ /* 0x000164000c1e1900 */
[----:B0-----:R-:W-:-:S04]  /*10b10*/  LOP3.LUT R4, R9, 0x18, RZ, 0xc0, !PT ;  /* 0x0000001809047812 */ /* 0x001fc800078ec0ff */
[C---:B------:R-:W-:Y:S02]  /*10b20*/  ISETP.GE.AND P2, PT, R4.reuse, UR4, PT ;  /* 0x0000000404007c0c */ /* 0x040fe4000bf46270 */
[C---:B------:R-:W-:Y:S02]  /*10b30*/  LOP3.LUT R3, R4.reuse, 0x20, RZ, 0xfc, !PT ;  /* 0x0000002004037812 */ /* 0x040fe400078efcff */
[----:B------:R-:W-:Y:S02]  /*10b40*/  LOP3.LUT R2, R4, 0x40, RZ, 0xfc, !PT ;  /* 0x0000004004027812 */ /* 0x000fe400078efcff */
[----:B------:R-:W-:Y:S02]  /*10b50*/  ISETP.GE.AND P1, PT, R3, UR4, PT ;  /* 0x0000000403007c0c */ /* 0x000fe4000bf26270 */
[----:B------:R-:W-:-:S05]  /*10b60*/  ISETP.GE.AND P0, PT, R2, UR4, PT ;  /* 0x0000000402007c0c */ /* 0x000fca000bf06270 */
[----:B------:R-:W-:-:S04]  /*10b70*/  @P2 LOP3.LUT R16, R16, 0x4, RZ, 0xfc, !PT ;  /* 0x0000000410102812 */ /* 0x000fc800078efcff */
[----:B------:R-:W-:-:S04]  /*10b80*/  LOP3.LUT R16, R16, 0xfffffffe, RZ, 0xc0, !PT ;  /* 0xfffffffe10107812 */ /* 0x000fc800078ec0ff */
[----:B------:R-:W-:-:S04]  /*10b90*/  LOP3.LUT R16, R16, 0xfffffffd, RZ, 0xc0, !PT ;  /* 0xfffffffd10107812 */ /* 0x000fc800078ec0ff */
[----:B------:R-:W-:-:S04]  /*10ba0*/  @P1 LOP3.LUT R16, R16, 0x2, RZ, 0xfc, !PT ;  /* 0x0000000210101812 */ /* 0x000fc800078efcff */
[----:B------:R-:W-:Y:S01]  /*10bb0*/  @P0 LOP3.LUT R16, R16, 0x1, RZ, 0xfc, !PT ;  /* 0x0000000110100812 */ /* 0x000fe200078efcff */
[----:B------:R-:W-:Y:S06]  /*10bc0*/  BRA.DIV UR5, `(.L_x_944) ;  /* 0x0000003205047947 */ /* 0x000fec000b800000 */
.L_x_986:
[----:B------:R-:W2:Y:S01]  /*10bd0*/  LDL R2, [R1+0xc] ;  /* 0x00000c0001027983 */ /* 0x000ea20000100800 */
[----:B------:R-:W-:Y:S01]  /*10be0*/  IMAD.U32 R29, RZ, RZ, UR41 ;  /* 0x00000029ff1d7e24 */ /* 0x000fe2000f8e00ff */
[----:B------:R-:W-:Y:S01]  /*10bf0*/  LOP3.LUT R16, R16, 0xfffffff7, RZ, 0xc0, !PT ;  /* 0xfffffff710107812 */ /* 0x000fe200078ec0ff */
[----:B------:R-:W-:Y:S02]  /*10c00*/  IMAD.MOV R5, RZ, RZ, -R7 ;  /* 0x000000ffff057224 */ /* 0x000fe400078e0a07 */
[----:B------:R-:W-:Y:S01]  /*10c10*/  IMAD.MOV.U32 R26, RZ, RZ, R0 ;  /* 0x000000ffff1a7224 */ /* 0x000fe200078e0000 */
[----:B------:R-:W-:Y:S01]  /*10c20*/  SHF.R.S32.HI R29, RZ, 0x1f, R29 ;  /* 0x0000001fff1d7819 */ /* 0x000fe2000001141d */
[----:B------:R-:W-:Y:S01]  /*10c30*/  IMAD R5, R17, R5, R8 ;  /* 0x0000000511057224 */ /* 0x000fe200078e0208 */
[----:B--2---:R-:W-:-:S13]  /*10c40*/  R2UR UR4, R2 ;  /* 0x00000000020472ca */ /* 0x004fda00000e0000 */
[----:B------:R-:W-:-:S06]  /*10c50*/  ULOP3.LUT UR4, UR4, 0x2, URZ, 0xfc, !UPT ;  /* 0x0000000204047892 */ /* 0x000fcc000f8efc3f */
[----:B------:R-:W-:-:S05]  /*10c60*/  IMAD.U32 R2, RZ, RZ, UR4 ;  /* 0x00000004ff027e24 */ /* 0x000fca000f8e00ff */
[----:B------:R-:W-:-:S13]  /*10c70*/  ISETP.NE.AND P0, PT, R2, 0x3, PT ;  /* 0x000000030200780c */ /* 0x000fda0003f05270 */
[----:B------:R-:W-:Y:S01]  /*10c80*/  @P0 LOP3.LUT R16, R16, 0x8, RZ, 0xfc, !PT ;  /* 0x0000000810100812 */ /* 0x000fe200078efcff */
[----:B------:R-:W-:Y:S06]  /*10c90*/  @!P0 BRA `(.L_x_945) ;  /* 0x0000000000048947 */ /* 0x000fec0003800000 */
[----:B------:R-:W-:Y:S01]  /*10ca0*/  BPT.TRAP 0x1 ;  /* 0x000000040000795c */ /* 0x000fe20000300000 */
.L_x_945:
[----:B------:R-:W-:Y:S01]  /*10cb0*/  IMAD.MOV.U32 R10, RZ, RZ, 0x1 ;  /* 0x00000001ff0a7424 */ /* 0x000fe200078e00ff */
[----:B------:R-:W-:Y:S01]  /*10cc0*/  SHF.R.S32.HI R7, RZ, 0x1f, R5 ;  /* 0x0000001fff077819 */ /* 0x000fe20000011405 */
[----:B------:R-:W-:Y:S01]  /*10cd0*/  ULDC.64 UR4, c[0x0][0x328] ;  /* 0x0000ca0000047ab9 */ /* 0x000fe20000000a00 */
[----:B-----5:R-:W-:Y:S02]  /*10ce0*/  SHF.R.S32.HI R4, RZ, 0x1f, R6 ;  /* 0x0000001fff047819 */ /* 0x020fe40000011406 */
[----:B------:R-:W-:Y:S01]  /*10cf0*/  SHF.L.U32 R10, R10, 0x1f, RZ ;  /* 0x0000001f0a0a7819 */ /* 0x000fe200000006ff */
[----:B------:R-:W-:Y:S01]  /*10d00*/  IMAD R2, R7, UR4, RZ ;  /* 0x0000000407027c24 */ /* 0x000fe2000f8e02ff */
[----:B------:R-:W-:Y:S02]  /*10d10*/  R2UR UR6, R29 ;  /* 0x000000001d0672ca */ /* 0x000fe400000e0000 */
[----:B------:R-:W0:Y:S01]  /*10d20*/  SYNCS.PHASECHK.TRANS64.TRYWAIT P0, [UR47+0x2d840], R10 ;  /* 0x02d8400aff0075a7 */ /* 0x000e22000800016f */
[----:B------:R-:W-:-:S02]  /*10d30*/  IMAD R11, R5, UR5, R2 ;  /* 0x00000005050b7c24 */ /* 0x000fc4000f8e0202 */
        /* <DEDUP_REMOVED lines=13> */
[----:B------:R-:W-:Y:S01]  /*10e10*/  VIADD R3, R3, UR4 ;  /* 0x0000000403037c36 */ /* 0x000fe20008000000 */
[----:B------:R-:W-:-:S04]  /*10e20*/  LEA R17, P1, R2, UR6, 0x1 ;  /* 0x0000000602117c11 */ /* 0x000fc8000f8208ff */
[----:B------:R-:W-:Y:S01]  /*10e30*/  LEA.HI.X R18, R2, UR7, R3, 0x1, P1 ;  /* 0x0000000702127c11 */ /* 0x000fe200088f0c03 */
[----:B0-----:R-:W-:Y:S08]  /*10e40*/  @!P0 BRA `(.L_x_946) ;  /* 0x0000002c00848947 */ /* 0x001ff00003800000 */
.L_x_987:
[----:B------:R-:W1:Y:S01]  /*10e50*/  S2R R11, SR_TID.X ;  /* 0x00000000000b7919 */ /* 0x000e620000002100 */
[----:B------:R-:W-:Y:S01]  /*10e60*/  ULDC.64 UR4, c[0x0][0x300] ;  /* 0x0000c00000047ab9 */ /* 0x000fe20000000a00 */
[----:B------:R-:W-:Y:S01]  /*10e70*/  R2UR UR6, R29 ;  /* 0x000000001d0672ca */ /* 0x000fe200000e0000 */
[----:B------:R-:W-:Y:S01]  /*10e80*/  IMAD R2, R7, UR4, RZ ;  /* 0x0000000407027c24 */ /* 0x000fe2000f8e02ff */
[----:B0-----:R-:W0:Y:S01]  /*10e90*/  S2R R10, SR_TID.X ;  /* 0x00000000000a7919 */ /* 0x001e220000002100 */
[C---:B------:R-:W-:Y:S02]  /*10ea0*/  LOP3.LUT P4, RZ, R16.reuse, 0x4, RZ, 0xc0, !PT ;  /* 0x0000000410ff7812 */ /* 0x040fe4000788c0ff */
[C---:B------:R-:W-:Y:S01]  /*10eb0*/  IMAD R7, R5.reuse, UR5, R2 ;  /* 0x0000000505077c24 */ /* 0x040fe2000f8e0202 */
[C---:B------:R-:W-:Y:S01]  /*10ec0*/  LOP3.LUT P3, RZ, R16.reuse, 0x2, RZ, 0xc0, !PT ;  /* 0x0000000210ff7812 */ /* 0x040fe2000786c0ff */
[----:B------:R-:W-:Y:S01]  /*10ed0*/  IMAD.WIDE.U32 R2, R5, UR4, RZ ;  /* 0x0000000405027c25 */ /* 0x000fe2000f8e00ff */
[----:B------:R-:W-:Y:S01]  /*10ee0*/  ULDC.64 UR4, c[0x0][0x310] ;  /* 0x0000c40000047ab9 */ /* 0x000fe20000000a00 */
[----:B------:R-:W-:-:S02]  /*10ef0*/  LOP3.LUT P2, RZ, R16, 0x1, RZ, 0xc0, !PT ;  /* 0x0000000110ff7812 */ /* 0x000fc4000784c0ff */
[----:B------:R-:W-:Y:S02]  /*10f00*/  IMAD.IADD R3, R3, 0x1, R7 ;  /* 0x0000000103037824 */ /* 0x000fe400078e0207 */
[----:B------:R-:W-:Y:S02]  /*10f10*/  IMAD R5, R4, UR4, RZ ;  /* 0x0000000404057c24 */ /* 0x000fe4000f8e02ff */
[----:B------:R-:W-:-:S04]  /*10f20*/  IMAD.WIDE.U32 R2, R6, UR4, R2 ;  /* 0x0000000406027c25 */ /* 0x000fc8000f8e0002 */
[----:B------:R-:W-:Y:S01]  /*10f30*/  IMAD R5, R6, UR5, R5 ;  /* 0x0000000506057c24 */ /* 0x000fe2000f8e0205 */
[----:B------:R-:W-:Y:S01]  /*10f40*/  ULDC.64 UR4, c[0x0][0x308] ;  /* 0x0000c20000047ab9 */ /* 0x000fe20000000a00 */
[----:B------:R-:W-:Y:S01]  /*10f50*/  IMAD.SHL.U32 R4, R20, 0x8, RZ ;  /* 0x0000000814047824 */ /* 0x000fe200078e00ff */
[----:B------:R-:W-:Y:S01]  /*10f60*/  LOP3.LUT R6, R9, 0xc0, RZ, 0xc0, !PT ;  /* 0x000000c009067812 */ /* 0x000fe200078ec0ff */
[----:B------:R-:W-:Y:S02]  /*10f70*/  IMAD.IADD R3, R3, 0x1, R5 ;  /* 0x0000000103037824 */ /* 0x000fe400078e0205 */
[----:B------:R-:W-:Y:S01]  /*10f80*/  IMAD.MOV.U32 R5, RZ, RZ, -0x80 ;  /* 0xffffff80ff057424 */ /* 0x000fe200078e00ff */
[----:B------:R-:W-:Y:S02]  /*10f90*/  LOP3.LUT R4, R4, 0x300, RZ, 0xc0, !PT ;  /* 0x0000030004047812 */ /* 0x000fe400078ec0ff */
[--C-:B------:R-:W-:Y:S01]  /*10fa0*/  LOP3.LUT R6, R6, 0x18, R9.reuse, 0xf8, !PT ;  /* 0x0000001806067812 */ /* 0x100fe200078ef809 */
[----:B------:R-:W-:Y:S01]  /*10fb0*/  IMAD R8, R0, R5, UR49 ;  /* 0x0000003100087e24 */ /* 0x000fe2000f8e0205 */
[----:B-1----:R-:W-:Y:S01]  /*10fc0*/  LOP3.LUT R11, R11, 0x7f, RZ, 0xc0, !PT ;  /* 0x0000007f0b0b7812 */ /* 0x002fe200078ec0ff */
[----:B------:R-:W-:Y:S01]  /*10fd0*/  IMAD.U32 R5, RZ, RZ, UR4 ;  /* 0x00000004ff057e24 */ /* 0x000fe2000f8e00ff */
[----:B------:R-:W-:Y:S01]  /*10fe0*/  UIMAD UR4, UR6, UR4, URZ ;  /* 0x00000004060472a4 */ /* 0x000fe2000f8e023f */
[----:B------:R-:W-:-:S02]  /*10ff0*/  LOP3.LUT R4, R4, 0x20, R9, 0xf8, !PT ;  /* 0x0000002004047812 */ /* 0x000fc400078ef809 */
[----:B------:R-:W-:Y:S01]  /*11000*/  IMAD.WIDE.U32 R2, R5, UR41, R2 ;  /* 0x0000002905027c25 */ /* 0x000fe2000f8e0002 */
[----:B------:R-:W-:Y:S01]  /*11010*/  UIMAD UR4, UR41, UR5, UR4 ;  /* 0x00000005290472a4 */ /* 0x000fe2000f8e0204 */
[----:B------:R-:W-:Y:S01]  /*11020*/  SHF.R.U32.HI R11, RZ, 0x2, R11 ;  /* 0x00000002ff0b7819 */ /* 0x000fe2000001160b */
[----:B------:R-:W-:Y:S01]  /*11030*/  ULDC.64 UR6, c[0x0][0x2e8] ;  /* 0x0000ba0000067ab9 */ /* 0x000fe20000000a00 */
[----:B0-----:R-:W-:Y:S02]  /*11040*/  LOP3.LUT R28, R6, 0x18, R10, 0x78, !PT ;  /* 0x00000018061c7812 */ /* 0x001fe400078e780a */
[----:B------:R-:W-:Y:S01]  /*11050*/  LEA R0, P1, R2, UR6, 0x1 ;  /* 0x0000000602007c11 */ /* 0x000fe2000f8208ff */
[----:B------:R-:W-:Y:S01]  /*11060*/  VIADD R9, R3, UR4 ;  /* 0x0000000403097c36 */ /* 0x000fe20008000000 */
[----:B------:R-:W-:Y:S01]  /*11070*/  UMOV UR4, 0xffffffff ;  /* 0xffffffff00047882 */ /* 0x000fe20000000000 */
[----:B------:R-:W-:Y:S01]  /*11080*/  IMAD.IADD R8, R8, 0x1, -R11 ;  /* 0x0000000108087824 */ /* 0x000fe200078e0a0b */
[----:B------:R-:W-:-:S02]  /*11090*/  LOP3.LUT R28, R4, R28, RZ, 0xfc, !PT ;  /* 0x0000001c041c7212 */ /* 0x000fc400078efcff */
[----:B------:R-:W-:Y:S02]  /*110a0*/  LEA.HI.X R9, R2, UR7, R9, 0x1, P1 ;  /* 0x0000000702097c11 */ /* 0x000fe400088f0c09 */
[----:B------:R-:W-:Y:S01]  /*110b0*/  ISETP.GE.AND P0, PT, R8, 0x1, PT ;  /* 0x000000010800780c */ /* 0x000fe20003f06270 */
[----:B------:R-:W-:-:S12]  /*110c0*/  BRA.DIV UR4, `(.L_x_947) ;  /* 0x0000002a04fc7947 */ /* 0x000fd8000b800000 */
        /* <DEDUP_REMOVED lines=8> */
[----:B------:R-:W-:Y:S01]  /*11150*/  SHFL.IDX PT, R3, R0, 0x2, 0x1c1f ;  /* 0x005c1f0000037f89 */ /* 0x000fe200000e0000 */
[----:B-1----:R-:W-:Y:S02]  /*11160*/  IMAD.MOV.U32 R7, RZ, RZ, R6 ;  /* 0x000000ffff077224 */ /* 0x002fe400078e0006 */
[----:B0-----:R-:W-:Y:S02]  /*11170*/  IMAD.SHL.U32 R11, R2, 0x8, RZ ;  /* 0x00000008020b7824 */ /* 0x001fe400078e00ff */
[----:B------:R-:W0:Y:S01]  /*11180*/  SHFL.IDX PT, R2, R9, 0x2, 0x1c1f ;  /* 0x005c1f0009027f89 */ /* 0x000e2200000e0000 */
[----:B--2---:R-:W-:Y:S02]  /*11190*/  IMAD.MOV.U32 R6, RZ, RZ, R14 ;  /* 0x000000ffff067224 */ /* 0x004fe400078e000e */
[----:B------:R-:W-:Y:S01]  /*111a0*/  LOP3.LUT R11, R11, 0x18, RZ, 0xc0, !PT ;  /* 0x000000180b0b7812 */ /* 0x000fe200078ec0ff */
[----:B------:R-:W1:Y:S01]  /*111b0*/  SHFL.IDX PT, R9, R9, 0x3, 0x1c1f ;  /* 0x007c1f0009097f89 */ /* 0x000e6200000e0000 */
[----:B---3--:R-:W-:-:S03]  /*111c0*/  LOP3.LUT R5, R5, R4, RZ, 0x3c, !PT ;  /* 0x0000000405057212 */ /* 0x008fc600078e3cff */
[----:B------:R-:W-:Y:S01]  /*111d0*/  @P0 IMAD.WIDE.U32 R6, R11, 0x2, R6 ;  /* 0x000000020b060825 */ /* 0x000fe200078e0006 */
[----:B------:R2:W3:Y:S01]  /*111e0*/  SHFL.IDX PT, R14, R0, 0x3, 0x1c1f ;  /* 0x007c1f00000e7f89 */ /* 0x0004e200000e0000 */
[----:B------:R-:W-:-:S03]  /*111f0*/  LOP3.LUT R4, R5, R4, RZ, 0x3c, !PT ;  /* 0x0000000405047212 */ /* 0x000fc600078e3cff */
[----:B------:R2:W-:Y:S01]  /*11200*/  @P0 LDGSTS.E.BYPASS.LTC128B.128 [R21+0x15400], desc[UR36][R6.64], !P4 ;  /* 0x1540000006150fae */ /* 0x0005e2000e101d64 */
[----:B------:R-:W-:-:S03]  /*11210*/  LOP3.LUT R5, R5, R4, RZ, 0x3c, !PT ;  /* 0x0000000405057212 */ /* 0x000fc600078e3cff */
[----:B------:R2:W-:Y:S01]  /*11220*/  @P0 LDGSTS.E.BYPASS.LTC128B.128 [R21+0x17400], desc[UR36][R6.64+0x40], !P3 ;  /* 0x1740004006150fae */ /* 0x0005e2000d901d64 */
[----:B------:R-:W-:-:S03]  /*11230*/  @P1 IMAD.WIDE.U32 R4, R11, 0x2, R4 ;  /* 0x000000020b041825 */ /* 0x000fc600078e0004 */
[----:B------:R2:W-:Y:S01]  /*11240*/  @P0 LDGSTS.E.BYPASS.LTC128B.128 [R21+0x19400], desc[UR36][R6.64+0x80], !P2 ;  /* 0x1940008006150fae */ /* 0x0005e2000d101d64 */
[----:B------:R-:W-:Y:S02]  /*11250*/  ISETP.GE.AND P0, PT, R8, 0x41, PT ;  /* 0x000000410800780c */ /* 0x000fe40003f06270 */
[-C--:B0-----:R-:W-:Y:S01]  /*11260*/  LOP3.LUT R3, R3, R2.reuse, RZ, 0x3c, !PT ;  /* 0x0000000203037212 */ /* 0x081fe200078e3cff */
[----:B------:R2:W-:Y:S03]  /*11270*/  @P1 LDGSTS.E.BYPASS.LTC128B.128 [R25+0x15c00], desc[UR36][R4.64], !P4 ;  /* 0x15c0000004191fae */ /* 0x0005e6000e101d64 */
[C---:B------:R-:W-:Y:S01]  /*11280*/  LOP3.LUT R2, R3.reuse, R2, RZ, 0x3c, !PT ;  /* 0x0000000203027212 */ /* 0x040fe200078e3cff */
[----:B------:R2:W-:Y:S03]  /*11290*/  @P1 LDGSTS.E.BYPASS.LTC128B.128 [R25+0x17c00], desc[UR36][R4.64+0x40], !P3 ;  /* 0x17c0004004191fae */ /* 0x0005e6000d901d64 */
[----:B------:R-:W-:Y:S01]  /*112a0*/  LOP3.LUT R3, R3, R2, RZ, 0x3c, !PT ;  /* 0x0000000203037212 */ /* 0x000fe200078e3cff */
[----:B------:R2:W-:Y:S02]  /*112b0*/  @P1 LDGSTS.E.BYPASS.LTC128B.128 [R25+0x19c00], desc[UR36][R4.64+0x80], !P2 ;  /* 0x19c0008004191fae */ /* 0x0005e4000d101d64 */
[----:B------:R-:W-:Y:S01]  /*112c0*/  @P0 LEA R27, R28, UR47, 0x1 ;  /* 0x0000002f1c1b0c11 */ /* 0x000fe2000f8e08ff */
[----:B------:R-:W-:-:S05]  /*112d0*/  @P0 IMAD.WIDE.U32 R2, R11, 0x2, R2 ;  /* 0x000000020b020825 */ /* 0x000fca00078e0002 */
[----:B------:R2:W-:Y:S04]  /*112e0*/  @P0 LDGSTS.E.BYPASS.LTC128B.128 [R27+0x16400], desc[UR36][R2.64], !P4 ;  /* 0x16400000021b0fae */ /* 0x0005e8000e101d64 */
[----:B------:R2:W-:Y:S04]  /*112f0*/  @P0 LDGSTS.E.BYPASS.LTC128B.128 [R27+0x18400], desc[UR36][R2.64+0x40], !P3 ;  /* 0x18400040021b0fae */ /* 0x0005e8000d901d64 */
[----:B-1-3--:R2:W-:Y:S02]  /*11300*/  @P0 LDGSTS.E.BYPASS.LTC128B.128 [R27+0x1a400], desc[UR36][R2.64+0x80], !P2 ;  /* 0x1a400080021b0fae */ /* 0x00a5e4000d101d64 */
.L_x_997:
[----:B------:R-:W-:Y:S01]  /*11310*/  ISETP.GE.AND P0, PT, R8, 0x61, PT ;  /* 0x000000610800780c */ /* 0x000fe20003f06270 */
[----:B--2---:R-:W-:Y:S02]  /*11320*/  IMAD.SHL.U32 R27, R10, 0x8, RZ ;  /* 0x000000080a1b7824 */ /* 0x004fe400078e00ff */
[----:B------:R-:W-:Y:S02]  /*11330*/  IMAD.MOV.U32 R2, RZ, RZ, R14 ;  /* 0x000000ffff027224 */ /* 0x000fe400078e000e */
[----:B------:R-:W-:Y:S01]  /*11340*/  IMAD.MOV.U32 R3, RZ, RZ, R9 ;  /* 0x000000ffff037224 */ /* 0x000fe200078e0009 */
[----:B------:R-:W-:-:S07]  /*11350*/  LOP3.LUT R27, R27, 0x18, RZ, 0xc0, !PT ;  /* 0x000000181b1b7812 */ /* 0x000fce00078ec0ff */
[----:B------:R-:W-:Y:S01]  /*11360*/  @P0 IMAD.WIDE.U32 R2, R27, 0x2, R2 ;  /* 0x000000021b020825 */ /* 0x000fe200078e0002 */
[----:B------:R-:W-:-:S05]  /*11370*/  @P0 LEA R5, R28, UR47, 0x1 ;  /* 0x0000002f1c050c11 */ /* 0x000fca000f8e08ff */
        /* <DEDUP_REMOVED lines=10> */
[----:B------:R-:W-:-:S13]  /*11420*/  LOP3.LUT P1, RZ, R16, 0x8, RZ, 0xc0, !PT ;  /* 0x0000000810ff7812 */ /* 0x000fda000782c0ff */
[----:B0-----:R-:W-:Y:S05]  /*11430*/  @!P1 BRA `(.L_x_948) ;  /* 0x0000000000049947 */ /* 0x001fea0003800000 */
[----:B------:R-:W-:Y:S01]  /*11440*/  BPT.TRAP 0x1 ;  /* 0x000000040000795c */ /* 0x000fe20000300000 */
.L_x_948:
        /* <DEDUP_REMOVED lines=30> */
.L_x_949:
[----:B------:R-:W0:Y:S01]  /*11630*/  S2R R13, SR_TID.X ;  /* 0x00000000000d7919 */ /* 0x000e220000002100 */
[----:B------:R-:W-:Y:S01]  /*11640*/  UISETP.NE.AND UP0, UPT, UR50, URZ, UPT ;  /* 0x0000003f3200728c */ /* 0x000fe2000bf05270 */
[----:B------:R-:W-:Y:S01]  /*11650*/  IMAD.U32 R4, RZ, RZ, UR38 ;  /* 0x00000026ff047e24 */ /* 0x000fe2000f8e00ff */
[----:B------:R-:W-:Y:S01]  /*11660*/  ULDC.64 UR4, c[0x0][0x2e0] ;  /* 0x0000b80000047ab9 */ /* 0x000fe20000000a00 */
[----:B------:R-:W-:Y:S01]  /*11670*/  IMAD.U32 R3, RZ, RZ, UR48 ;  /* 0x00000030ff037e24 */ /* 0x000fe2000f8e00ff */
[----:B------:R-:W1:Y:S01]  /*11680*/  LDC R20, c[0x0][0x448] ;  /* 0x00011200ff147b82 */ /* 0x000e620000000800 */
[----:B------:R-:W-:Y:S01]  /*11690*/  IMAD.MOV.U32 R2, RZ, RZ, R4 ;  /* 0x000000ffff027224 */ /* 0x000fe200078e0004 */
[----:B------:R-:W-:Y:S01]  /*116a0*/  PLOP3.LUT P1, PT, PT, PT, UP0, 0x80, 0x0 ;  /* 0x000000000000781c */ /* 0x000fe20003f2f008 */
[----:B------:R-:W-:Y:S01]  /*116b0*/  IMAD R25, R25, UR4, RZ ;  /* 0x0000000419197c24 */ /* 0x000fe2000f8e02ff */
[----:B------:R-:W-:Y:S01]  /*116c0*/  PLOP3.LUT P0, PT, PT, PT, UP0, 0x80, 0x0 ;  /* 0x000000000000781c */ /* 0x000fe20003f0f008 */
[----:B------:R-:W-:-:S02]  /*116d0*/  IMAD.WIDE.U32 R2, R24, UR4, R2 ;  /* 0x0000000418027c25 */ /* 0x000fc4000f8e0002 */
[----:B------:R-:W-:Y:S02]  /*116e0*/  @UP0 ULDC UR4, c[0x0][0x44c] ;  /* 0x0001130000040ab9 */ /* 0x000fe40000000800 */
[----:B------:R-:W-:Y:S02]  /*116f0*/  IMAD.U32 R5, RZ, RZ, UR39 ;  /* 0x00000027ff057e24 */ /* 0x000fe4000f8e00ff */
[----:B------:R-:W-:-:S04]  /*11700*/  IMAD R25, R24, UR5, R25 ;  /* 0x0000000518197c24 */ /* 0x000fc8000f8e0219 */
[----:B------:R-:W-:Y:S01]  /*11710*/  IMAD.IADD R3, R3, 0x1, R25 ;  /* 0x0000000103037824 */ /* 0x000fe200078e0219 */
[C---:B0-----:R-:W-:Y:S01]  /*11720*/  LOP3.LUT R21, R13.reuse, 0x7f, RZ, 0xc0, !PT ;  /* 0x0000007f0d157812 */ /* 0x041fe200078ec0ff */
[----:B------:R-:W-:-:S03]  /*11730*/  IMAD.SHL.U32 R13, R13, 0x8, RZ ;  /* 0x000000080d0d7824 */ /* 0x000fc600078e00ff */
[----:B------:R-:W-:Y:S02]  /*11740*/  SHF.R.U32.HI R21, RZ, 0x2, R21 ;  /* 0x00000002ff157819 */ /* 0x000fe40000011615 */
[----:B------:R-:W-:Y:S02]  /*11750*/  LOP3.LUT R13, R13, 0x18, RZ, 0xc0, !PT ;  /* 0x000000180d0d7812 */ /* 0x000fe400078ec0ff */
[----:B------:R-:W-:Y:S02]  /*11760*/  IADD3 R7, R21, UR42, R23 ;  /* 0x0000002a15077c10 */ /* 0x000fe4000fffe017 */
[C---:B------:R-:W-:Y:S02]  /*11770*/  LOP3.LUT R14, R13.reuse, 0x20, RZ, 0xfc, !PT ;  /* 0x000000200d0e7812 */ /* 0x040fe400078efcff */
[----:B------:R-:W-:Y:S01]  /*11780*/  LOP3.LUT R13, R13, 0x40, RZ, 0xfc, !PT ;  /* 0x000000400d0d7812 */ /* 0x000fe200078efcff */
[----:B------:R-:W-:Y:S01]  /*11790*/  @P1 IMAD.HI.U32 R0, R7, UR4, RZ ;  /* 0x0000000407001c27 */ /* 0x000fe2000f8e00ff */
[----:B------:R-:W-:Y:S01]  /*117a0*/  PLOP3.LUT P1, PT, PT, PT, UP0, 0x80, 0x0 ;  /* 0x000000000000781c */ /* 0x000fe20003f2f008 */
[----:B------:R-:W-:-:S02]  /*117b0*/  @UP0 ULDC UR4, c[0x0][0x450] ;  /* 0x0001140000040ab9 */ /* 0x000fc40000000800 */
[----:B------:R-:W-:Y:S01]  /*117c0*/  IMAD.MOV.U32 R5, RZ, RZ, R7 ;  /* 0x000000ffff057224 */ /* 0x000fe200078e0007 */
[----:B------:R-:W-:Y:S01]  /*117d0*/  @P0 SHF.R.U32.HI R5, RZ, UR4, R0 ;  /* 0x00000004ff050c19 */ /* 0x000fe20008011600 */
[----:B------:R-:W-:Y:S01]  /*117e0*/  VIADD R0, R7, 0x80 ;  /* 0x0000008007007836 */ /* 0x000fe20000000000 */
[----:B------:R-:W-:Y:S01]  /*117f0*/  PLOP3.LUT P0, PT, PT, PT, UP0, 0x80, 0x0 ;  /* 0x000000000000781c */ /* 0x000fe20003f0f008 */
[----:B------:R-:W-:Y:S02]  /*11800*/  @UP0 ULDC UR4, c[0x0][0x44c] ;  /* 0x0001130000040ab9 */ /* 0x000fe40000000800 */
[----:B------:R-:W-:Y:S02]  /*11810*/  IMAD.MOV.U32 R10, RZ, RZ, R0 ;  /* 0x000000ffff0a7224 */ /* 0x000fe400078e0000 */
[----:B------:R-:W-:Y:S02]  /*11820*/  IMAD.MOV R9, RZ, RZ, -R5 ;  /* 0x000000ffff097224 */ /* 0x000fe400078e0a05 */
[----:B------:R-:W-:Y:S01]  /*11830*/  @P1 IMAD.HI.U32 R4, R0, UR4, RZ ;  /* 0x0000000400041c27 */ /* 0x000fe2000f8e00ff */
[----:B------:R-:W-:-:S03]  /*11840*/  @UP0 ULDC UR4, c[0x0][0x450] ;  /* 0x0001140000040ab9 */ /* 0x000fc60000000800 */
[----:B-1----:R-:W-:Y:S02]  /*11850*/  IMAD R9, R20, R9, R7 ;  /* 0x0000000914097224 */ /* 0x002fe400078e0207 */
[----:B------:R-:W-:Y:S01]  /*11860*/  @P0 SHF.R.U32.HI R10, RZ, UR4, R4 ;  /* 0x00000004ff0a0c19 */ /* 0x000fe20008011604 */
[----:B------:R-:W-:Y:S01]  /*11870*/  ULDC.64 UR4, c[0x0][0x2d0] ;  /* 0x0000b40000047ab9 */ /* 0x000fe20000000a00 */
[----:B------:R-:W-:Y:S02]  /*11880*/  SHF.R.S32.HI R4, RZ, 0x1f, R5 ;  /* 0x0000001fff047819 */ /* 0x000fe40000011405 */
[----:B------:R-:W-:Y:S01]  /*11890*/  SHF.R.S32.HI R12, RZ, 0x1f, R10 ;  /* 0x0000001fff0c7819 */ /* 0x000fe2000001140a */
[----:B------:R-:W-:-:S04]  /*118a0*/  IMAD.WIDE.U32 R6, R10, UR4, R2 ;  /* 0x000000040a067c25 */ /* 0x000fc8000f8e0002 */
[----:B------:R-:W-:Y:S02]  /*118b0*/  IMAD R4, R4, UR4, RZ ;  /* 0x0000000404047c24 */ /* 0x000fe4000f8e02ff */
[----:B------:R-:W-:Y:S02]  /*118c0*/  IMAD R12, R12, UR4, RZ ;  /* 0x000000040c0c7c24 */ /* 0x000fe4000f8e02ff */
[C---:B------:R-:W-:Y:S02]  /*118d0*/  IMAD R8, R5.reuse, UR5, R4 ;  /* 0x0000000505087c24 */ /* 0x040fe4000f8e0204 */
[----:B------:R-:W-:Y:S01]  /*118e0*/  IMAD.WIDE.U32 R4, R5, UR4, R2 ;  /* 0x0000000405047c25 */ /* 0x000fe2000f8e0002 */
[----:B------:R-:W-:-:S03]  /*118f0*/  SHF.R.S32.HI R2, RZ, 0x1f, R9 ;  /* 0x0000001fff027819 */ /* 0x000fc60000011409 */
[----:B------:R-:W-:Y:S02]  /*11900*/  IMAD.MOV R11, RZ, RZ, -R10 ;  /* 0x000000ffff0b7224 */ /* 0x000fe400078e0a0a */
[----:B------:R-:W-:Y:S01]  /*11910*/  IMAD R10, R10, UR5, R12 ;  /* 0x000000050a0a7c24 */ /* 0x000fe2000f8e020c */
[----:B------:R-:W-:Y:S01]  /*11920*/  ULDC.64 UR4, c[0x0][0x2c8] ;  /* 0x0000b20000047ab9 */ /* 0x000fe20000000a00 */
[----:B------:R-:W-:Y:S02]  /*11930*/  IMAD.IADD R3, R5, 0x1, R8 ;  /* 0x0000000105037824 */ /* 0x000fe400078e0208 */
[----:B------:R-:W-:Y:S02]  /*11940*/  IMAD R8, R2, UR4, RZ ;  /* 0x0000000402087c24 */ /* 0x000fe4000f8e02ff */
[----:B------:R-:W-:Y:S02]  /*11950*/  IMAD R0, R20, R11, R0 ;  /* 0x0000000b14007224 */ /* 0x000fe400078e0200 */
[----:B------:R-:W-:-:S02]  /*11960*/  IMAD.MOV.U32 R2, RZ, RZ, R4 ;  /* 0x000000ffff027224 */ /* 0x000fc400078e0004 */
[C---:B------:R-:W-:Y:S02]  /*11970*/  IMAD R8, R9.reuse, UR5, R8 ;  /* 0x0000000509087c24 */ /* 0x040fe4000f8e0208 */
[----:B------:R-:W-:Y:S01]  /*11980*/  IMAD.WIDE.U32 R4, R9, UR4, R2 ;  /* 0x0000000409047c25 */ /* 0x000fe2000f8e0002 */
[----:B------:R-:W-:-:S03]  /*11990*/  SHF.R.S32.HI R2, RZ, 0x1f, R0 ;  /* 0x0000001fff027819 */ /* 0x000fc60000011400 */
[----:B------:R-:W-:Y:S02]  /*119a0*/  IMAD.IADD R3, R7, 0x1, R10 ;  /* 0x0000000107037824 */ /* 0x000fe400078e020a */
[----:B------:R-:W-:Y:S02]  /*119b0*/  IMAD R7, R2, UR4, RZ ;  /* 0x0000000402077c24 */ /* 0x000fe4000f8e02ff */
[----:B------:R-:W-:Y:S02]  /*119c0*/  IMAD.MOV.U32 R2, RZ, RZ, R6 ;  /* 0x000000ffff027224 */ /* 0x000fe400078e0006 */
[C---:B------:R-:W-:Y:S02]  /*119d0*/  IMAD R6, R0.reuse, UR5, R7 ;  /* 0x0000000500067c24 */ /* 0x040fe4000f8e0207 */
[----:B------:R-:W-:Y:S01]  /*119e0*/  IMAD.WIDE.U32 R2, R0, UR4, R2 ;  /* 0x0000000400027c25 */ /* 0x000fe2000f8e0002 */
[----:B------:R-:W-:Y:S02]  /*119f0*/  ULDC.64 UR4, c[0x0][0x280] ;  /* 0x0000a00000047ab9 */ /* 0x000fe40000000a00 */
[----:B------:R-:W-:Y:S01]  /*11a00*/  LEA R7, P0, R4, UR4, 0x1 ;  /* 0x0000000404077c11 */ /* 0x000fe2000f8008ff */
[----:B------:R-:W-:-:S02]  /*11a10*/  IMAD.IADD R9, R5, 0x1, R8 ;  /* 0x0000000105097824 */ /* 0x000fc400078e0208 */
[----:B------:R-:W-:-:S03]  /*11a20*/  IMAD.IADD R3, R3, 0x1, R6 ;  /* 0x0000000103037824 */ /* 0x000fc600078e0206 */
[----:B------:R-:W-:Y:S02]  /*11a30*/  LEA.HI.X R9, R4, UR5, R9, 0x1, P0 ;  /* 0x0000000504097c11 */ /* 0x000fe400080f0c09 */
[C---:B------:R-:W-:Y:S01]  /*11a40*/  LEA R10, P0, R2.reuse, UR4, 0x1 ;  /* 0x00000004020a7c11 */ /* 0x040fe2000f8008ff */
[----:B------:R-:W-:Y:S02]  /*11a50*/  ULDC UR4, c[0x0][0x2b8] ;  /* 0x0000ae0000047ab9 */ /* 0x000fe40000000800 */
[----:B------:R-:W-:Y:S02]  /*11a60*/  ISETP.GE.AND P3, PT, R27, UR4, PT ;  /* 0x000000041b007c0c */ /* 0x000fe4000bf66270 */
[----:B------:R-:W-:Y:S01]  /*11a70*/  LEA.HI.X R8, R2, UR5, R3, 0x1, P0 ;  /* 0x0000000502087c11 */ /* 0x000fe200080f0c03 */
[----:B------:R-:W-:Y:S01]  /*11a80*/  UMOV UR5, 0xffffffff ;  /* 0xffffffff00057882 */ /* 0x000fe20000000000 */
[----:B------:R-:W-:Y:S02]  /*11a90*/  ISETP.GE.AND P0, PT, R14, UR4, PT ;  /* 0x000000040e007c0c */ /* 0x000fe4000bf06270 */
[----:B------:R-:W-:Y:S01]  /*11aa0*/  ISETP.GE.AND P1, PT, R13, UR4, PT ;  /* 0x000000040d007c0c */ /* 0x000fe2000bf26270 */
[----:B------:R-:W-:-:S12]  /*11ab0*/  BRA.DIV UR5, `(.L_x_950) ;  /* 0x0000002605e87947 */ /* 0x000fd8000b800000 */
[----:B------:R-:W0:Y:S01]  /*11ac0*/  S2R R3, SR_TID.X ;  /* 0x0000000000037919 */ /* 0x000e220000002100 */
[----:B------:R-:W-:Y:S01]  /*11ad0*/  ULDC UR4, c[0x0][0x288] ;  /* 0x0000a20000047ab9 */ /* 0x000fe20000000800 */
[----:B------:R-:W-:Y:S01]  /*11ae0*/  IMAD.MOV.U32 R24, RZ, RZ, 0x1 ;  /* 0x00000001ff187424 */ /* 0x000fe200078e00ff */
[----:B------:R-:W-:Y:S01]  /*11af0*/  SHFL.IDX PT, R2, R9, RZ, 0x1c1f ;  /* 0x001c1fff09027589 */ /* 0x000fe200000e0000 */
[----:B------:R-:W-:-:S03]  /*11b00*/  IMAD R0, R20, UR4, RZ ;  /* 0x0000000414007c24 */ /* 0x000fc6000f8e02ff */
[----:B------:R-:W-:Y:S04]  /*11b10*/  SHFL.IDX PT, R14, R7, RZ, 0x1c1f ;  /* 0x001c1fff070e7589 */ /* 0x000fe800000e0000 */
[----:B------:R-:W1:Y:S01]  /*11b20*/  SHFL.IDX PT, R4, R9, 0x1, 0x1c1f ;  /* 0x003c1f0009047f89 */ /* 0x000e6200000e0000 */
[----:B0-----:R-:W-:-:S04]  /*11b30*/  LOP3.LUT R3, R3, 0x7f, RZ, 0xc0, !PT ;  /* 0x0000007f03037812 */ /* 0x001fc800078ec0ff */
[----:B------:R-:W-:Y:S01]  /*11b40*/  SHF.R.U32.HI R3, RZ, 0x2, R3 ;  /* 0x00000002ff037819 */ /* 0x000fe20000011603 */
[----:B-1----:R-:W-:-:S04]  /*11b50*/  IMAD.MOV.U32 R5, RZ, RZ, R4 ;  /* 0x000000ffff057224 */ /* 0x002fc800078e0004 */
[----:B------:R-:W-:Y:S02]  /*11b60*/  VIADD R6, R3, UR42 ;  /* 0x0000002a03067c36 */ /* 0x000fe40008000000 */
[----:B------:R-:W-:Y:S02]  /*11b70*/  IMAD.MOV.U32 R3, RZ, RZ, R2 ;  /* 0x000000ffff037224 */ /* 0x000fe400078e0002 */
[----:B------:R-:W-:Y:S01]  /*11b80*/  IMAD.MOV.U32 R2, RZ, RZ, R14 ;  /* 0x000000ffff027224 */ /* 0x000fe200078e000e */
[C---:B------:R-:W-:Y:S01]  /*11b90*/  ISETP.GE.AND P2, PT, R6.reuse, R0, PT ;  /* 0x000000000600720c */ /* 0x040fe20003f46270 */
[----:B------:R-:W0:Y:S01]  /*11ba0*/  SHFL.IDX PT, R14, R7, 0x1, 0x1c1f ;  /* 0x003c1f00070e7f89 */ /* 0x000e2200000e0000 */
[----:B------:R-:W-:-:S11]  /*11bb0*/  VIADD R11, R6, 0x20 ;  /* 0x00000020060b7836 */ /* 0x000fd60000000000 */
[----:B------:R-:W-:Y:S01]  /*11bc0*/  @!P2 IMAD.WIDE.U32 R2, R27, 0x2, R2 ;  /* 0x000000021b02a825 */ /* 0x000fe200078e0002 */
[----:B------:R-:W-:-:S05]  /*11bd0*/  @!P2 LEA R21, R28, UR47, 0x1 ;  /* 0x0000002f1c15ac11 */ /* 0x000fca000f8e08ff */
[----:B------:R-:W-:Y:S04]  /*11be0*/  @!P2 LDGSTS.E.BYPASS.LTC128B.128 [R21+0xc400], desc[UR36][R2.64], !P3 ;  /* 0x0c4000000215afae */ /* 0x000fe8000d901d64 */
[----:B------:R-:W-:Y:S01]  /*11bf0*/  @!P2 LDGSTS.E.BYPASS.LTC128B.128 [R21+0xf400], desc[UR36][R2.64+0x40], !P0 ;  /* 0x0f4000400215afae */ /* 0x000fe2000c101d64 */
[----:B0-----:R-:W-:-:S03]  /*11c00*/  IMAD.MOV.U32 R4, RZ, RZ, R14 ;  /* 0x000000ffff047224 */ /* 0x001fc600078e000e */
[----:B------:R0:W-:Y:S01]  /*11c10*/  @!P2 LDGSTS.E.BYPASS.LTC128B.128 [R21+0x12400], desc[UR36][R2.64+0x80], !P1 ;  /* 0x124000800215afae */ /* 0x0001e2000c901d64 */
[----:B------:R-:W-:Y:S01]  /*11c20*/  ISETP.GE.AND P2, PT, R11, R0, PT ;  /* 0x000000000b00720c */ /* 0x000fe20003f46270 */
[----:B------:R-:W-:Y:S02]  /*11c30*/  VIADD R11, R6, 0x40 ;  /* 0x00000040060b7836 */ /* 0x000fe40000000000 */
[----:B------:R-:W-:Y:S04]  /*11c40*/  SHFL.IDX PT, R14, R7, 0x2, 0x1c1f ;  /* 0x005c1f00070e7f89 */ /* 0x000fe800000e0000 */
[----:B0-----:R-:W0:Y:S06]  /*11c50*/  SHFL.IDX PT, R2, R9, 0x2, 0x1c1f ;  /* 0x005c1f0009027f89 */ /* 0x001e2c00000e0000 */
[----:B------:R-:W-:Y:S01]  /*11c60*/  @!P2 IMAD.WIDE.U32 R4, R27, 0x2, R4 ;  /* 0x000000021b04a825 */ /* 0x000fe200078e0004 */
[----:B------:R-:W-:-:S05]  /*11c70*/  @!P2 LEA R25, R28, UR47, 0x1 ;  /* 0x0000002f1c19ac11 */ /* 0x000fca000f8e08ff */
[----:B------:R-:W-:Y:S04]  /*11c80*/  @!P2 LDGSTS.E.BYPASS.LTC128B.128 [R25+0xcc00], desc[UR36][R4.64], !P3 ;  /* 0x0cc000000419afae */ /* 0x000fe8000d901d64 */
[----:B------:R-:W-:Y:S04]  /*11c90*/  @!P2 LDGSTS.E.BYPASS.LTC128B.128 [R25+0xfc00], desc[UR36][R4.64+0x40], !P0 ;  /* 0x0fc000400419afae */ /* 0x000fe8000c101d64 */
[----:B------:R1:W-:Y:S01]  /*11ca0*/  @!P2 LDGSTS.E.BYPASS.LTC128B.128 [R25+0x12c00], desc[UR36][R4.64+0x80], !P1 ;  /* 0x12c000800419afae */ /* 0x0003e2000c901d64 */
[----:B------:R-:W-:Y:S01]  /*11cb0*/  ISETP.GE.AND P2, PT, R11, R0, PT ;  /* 0x000000000b00720c */ /* 0x000fe20003f46270 */
[----:B------:R-:W-:-:S02]  /*11cc0*/  VIADD R11, R6, 0x60 ;  /* 0x00000060060b7836 */ /* 0x000fc40000000000 */
[----:B0-----:R-:W-:Y:S02]  /*11cd0*/  IMAD.MOV.U32 R3, RZ, RZ, R2 ;  /* 0x000000ffff037224 */ /* 0x001fe400078e0002 */
[----:B------:R-:W-:Y:S01]  /*11ce0*/  IMAD.MOV.U32 R2, RZ, RZ, R14 ;  /* 0x000000ffff027224 */ /* 0x000fe200078e000e */
[----:B-1----:R-:W-:Y:S07]  /*11cf0*/  SHFL.IDX PT, R5, R9, 0x3, 0x1c1f ;  /* 0x007c1f0009057f89 */ /* 0x002fee00000e0000 */
[----:B------:R-:W-:Y:S01]  /*11d00*/  @!P2 IMAD.WIDE.U32 R2, R27, 0x2, R2 ;  /* 0x000000021b02a825 */ /* 0x000fe200078e0002 */
[----:B------:R-:W-:Y:S01]  /*11d10*/  @!P2 LEA R21, R28, UR47, 0x1 ;  /* 0x0000002f1c15ac11 */ /* 0x000fe2000f8e08ff */
[----:B------:R0:W1:Y:S04]  /*11d20*/  SHFL.IDX PT, R4, R7, 0x3, 0x1c1f ;  /* 0x007c1f0007047f89 */ /* 0x00006800000e0000 */
[----:B------:R-:W-:Y:S04]  /*11d30*/  @!P2 LDGSTS.E.BYPASS.LTC128B.128 [R21+0xd400], desc[UR36][R2.64], !P3 ;  /* 0x0d4000000215afae */ /* 0x000fe8000d901d64 */
[----:B------:R-:W-:Y:S01]  /*11d40*/  @!P2 LDGSTS.E.BYPASS.LTC128B.128 [R21+0x10400], desc[UR36][R2.64+0x40], !P0 ;  /* 0x104000400215afae */ /* 0x000fe2000c101d64 */
[----:B0-----:R-:W-:-:S03]  /*11d50*/  VIADD R7, R6, 0x80 ;  /* 0x0000008006077836 */ /* 0x001fc60000000000 */
[----:B------:R0:W-:Y:S01]  /*11d60*/  @!P2 LDGSTS.E.BYPASS.LTC128B.128 [R21+0x13400], desc[UR36][R2.64+0x80], !P1 ;  /* 0x134000800215afae */ /* 0x0001e2000c901d64 */
[----:B------:R-:W-:-:S03]  /*11d70*/  ISETP.GE.AND P2, PT, R11, R0, PT ;  /* 0x000000000b00720c */ /* 0x000fc60003f46270 */
[----:B------:R-:W-:Y:S04]  /*11d80*/  SHFL.IDX PT, R14, R10, 0x1, 0x1c1f ;  /* 0x003c1f000a0e7f89 */ /* 0x000fe800000e0000 */
[----:B0-----:R-:W-:Y:S06]  /*11d90*/  SHFL.IDX PT, R3, R8, RZ, 0x1c1f ;  /* 0x001c1fff08037589 */ /* 0x001fec00000e0000 */
        /* <DEDUP_REMOVED lines=13> */
.L_x_1010:
[----:B------:R-:W-:Y:S01]  /*11e70*/  VIADD R5, R6, 0xa0 ;  /* 0x000000a006057836 */ /* 0x000fe20000000000 */
[----:B------:R-:W-:Y:S01]  /*11e80*/  BSSY B0, `(.L_x_951) ;  /* 0x000000d000007945 */ /* 0x000fe20003800000 */
[----:B-1----:R-:W-:Y:S02]  /*11e90*/  IMAD.MOV.U32 R2, RZ, RZ, R14 ;  /* 0x000000ffff027224 */ /* 0x002fe400078e000e */
[----:B--2---:R-:W-:Y:S01]  /*11ea0*/  IMAD.MOV.U32 R3, RZ, RZ, R4 ;  /* 0x000000ffff037224 */ /* 0x004fe200078e0004 */
        /* <DEDUP_REMOVED lines=10> */
.L_x_952:
[----:B------:R-:W-:Y:S05]  /*11f50*/  BSYNC B0 ;  /* 0x0000000000007941 */ /* 0x000fea0003800000 */
.L_x_951:
[----:B------:R-:W-:Y:S01]  /*11f60*/  NOP ;  /* 0x0000000000007918 */ /* 0x000fe20000000000 */
[----:B------:R-:W-:Y:S01]  /*11f70*/  SYNCS.ARRIVE.TRANS64.RED.A0T1 RZ, [UR47+0x2d800], RZ ;  /* 0x02d800ffffff79a7 */ /* 0x000fe2000820042f */
[----:B------:R-:W-:Y:S01]  /*11f80*/  IMAD.MOV.U32 R0, RZ, RZ, 0x1 ;  /* 0x00000001ff007424 */ /* 0x000fe200078e00ff */
[----:B------:R-:W-:Y:S04]  /*11f90*/  ARRIVES.LDGSTSBAR.64.TRANSCNT [UR47+0x2d800] ;  /* 0x02d80000ff0079b0 */ /* 0x000fe80008000aaf */
[----:B------:R-:W-:Y:S01]  /*11fa0*/  SHF.L.U32 R0, R0, 0x1f, RZ ;  /* 0x0000001f00007819 */ /* 0x000fe200000006ff */
[----:B------:R-:W-:Y:S01]  /*11fb0*/  NOP ;  /* 0x0000000000007918 */ /* 0x000fe20000000000 */
[----:B------:R-:W-:Y:S01]  /*11fc0*/  SYNCS.ARRIVE.TRANS64.A1T0 RZ, [UR47+0x2d800], RZ ;  /* 0x02d800ffffff79a7 */ /* 0x000fe2000810002f */
[----:B------:R-:W-:-:S05]  /*11fd0*/  VIADD R19, R19, 0xfffffffe ;  /* 0xfffffffe13137836 */ /* 0x000fca0000000000 */
[----:B------:R-:W-:Y:S01]  /*11fe0*/  ISETP.GE.AND P0, PT, R19, UR51, PT ;  /* 0x0000003313007c0c */ /* 0x000fe2000bf06270 */
[----:B------:R-:W1:Y:S02]  /*11ff0*/  SYNCS.PHASECHK.TRANS64.TRYWAIT P1, [UR47+0x2d820], R0 ;  /* 0x02d82000ff0075a7 */ /* 0x000e64000802016f */
[----:B-1----:R-:W-:Y:S10]  /*12000*/  @!P1 BRA `(.L_x_953) ;  /* 0x0000002800849947 */ /* 0x002ff40003800000 */
.L_x_1011:
[----:B------:R-:W-:Y:S01]  /*12010*/  IMAD.MOV.U32 R21, RZ, RZ, RZ ;  /* 0x000000ffff157224 */ /* 0x000fe200078e00ff */
[----:B------:R-:W-:Y:S06]  /*12020*/  @!P0 BRA `(.L_x_954) ;  /* 0x0000000c00cc8947 */ /* 0x000fec0003800000 */
[----:B0-----:R-:W0:Y:S01]  /*12030*/  S2R R2, SR_TID.X ;  /* 0x0000000000027919 */ /* 0x001e220000002100 */
[----:B------:R-:W-:Y:S01]  /*12040*/  UIADD3 UR4, UR46, 0x1, URZ ;  /* 0x000000012e047890 */ /* 0x000fe2000fffe03f */
[----:B------:R-:W-:Y:S01]  /*12050*/  LOP3.LUT R3, RZ, UR44, RZ, 0x33, !PT ;  /* 0x0000002cff037c12 */ /* 0x000fe2000f8e33ff */
[----:B------:R-:W-:Y:S01]  /*12060*/  BSSY B0, `(.L_x_954) ;  /* 0x00000ef000007945 */ /* 0x000fe20003800000 */
[----:B------:R-:W1:Y:S01]  /*12070*/  S2R R4, SR_TID.X ;  /* 0x0000000000047919 */ /* 0x000e620000002100 */
[----:B------:R-:W-:Y:S01]  /*12080*/  UIMAD UR4, UR4, UR40, URZ ;  /* 0x00000028040472a4 */ /* 0x000fe2000f8e023f */
[----:B------:R-:W-:Y:S01]  /*12090*/  LOP3.LUT R5, RZ, UR43, RZ, 0x33, !PT ;  /* 0x0000002bff057c12 */ /* 0x000fe2000f8e33ff */
[----:B------:R-:W-:-:S04]  /*120a0*/  IMAD.MOV.U32 R20, RZ, RZ, RZ ;  /* 0x000000ffff147224 */ /* 0x000fc800078e00ff */
[----:B------:R-:W-:Y:S01]  /*120b0*/  LOP3.LUT R0, RZ, UR4, RZ, 0x33, !PT ;  /* 0x00000004ff007c12 */ /* 0x000fe2000f8e33ff */
[----:B------:R-:W-:-:S03]  /*120c0*/  ULDC UR4, c[0x0][0x2f4] ;  /* 0x0000bd0000047ab9 */ /* 0x000fc60000000800 */
[----:B------:R-:W-:-:S04]  /*120d0*/  VIADDMNMX R0, R0, -UR45, R3, !PT ;  /* 0x8000002d00007c46 */ /* 0x000fc8000f800103 */
[----:B------:R-:W-:-:S04]  /*120e0*/  VIMNMX R0, R0, R5, !PT ;  /* 0x0000000500007248 */ /* 0x000fc80007fe0100 */
[----:B------:R-:W-:Y:S02]  /*120f0*/  IADD3 R26, -R0, -0x2, RZ ;  /* 0xfffffffe001a7810 */ /* 0x000fe40007ffe1ff */
[----:B0-----:R-:W-:-:S04]  /*12100*/  LOP3.LUT R2, R2, 0x7f, RZ, 0xc0, !PT ;  /* 0x0000007f02027812 */ /* 0x001fc800078ec0ff */
[----:B------:R-:W-:-:S04]  /*12110*/  SHF.R.U32.HI R2, RZ, 0x2, R2 ;  /* 0x00000002ff027819 */ /* 0x000fc80000011602 */
[----:B------:R-:W-:Y:S01]  /*12120*/  IADD3 R23, R23, R22, R2 ;  /* 0x0000001617177210 */ /* 0x000fe20007ffe002 */
[----:B------:R-:W-:Y:S01]  /*12130*/  IMAD.MOV.U32 R22, RZ, RZ, 0x1 ;  /* 0x00000001ff167424 */ /* 0x000fe200078e00ff */
[----:B------:R-:W-:Y:S01]  /*12140*/  IADD3 R3, -R2, UR49, RZ ;  /* 0x0000003102037c10 */ /* 0x000fe2000fffe1ff */
[C---:B-1----:R-:W-:Y:S02]  /*12150*/  IMAD.SHL.U32 R2, R4.reuse, 0x8, RZ ;  /* 0x0000000804027824 */ /* 0x042fe400078e00ff */
[----:B------:R-:W-:Y:S02]  /*12160*/  IMAD.SHL.U32 R4, R4, 0x8, RZ ;  /* 0x0000000804047824 */ /* 0x000fe400078e00ff */
[----:B------:R-:W-:Y:S01]  /*12170*/  VIADD R23, R23, 0xfffffe80 ;  /* 0xfffffe8017177836 */ /* 0x000fe20000000000 */
[----:B------:R-:W-:Y:S01]  /*12180*/  LOP3.LUT R2, R2, 0x18, RZ, 0xc0, !PT ;  /* 0x0000001802027812 */ /* 0x000fe200078ec0ff */
[----:B------:R-:W-:Y:S01]  /*12190*/  IMAD R3, R0, 0x80, R3 ;  /* 0x0000008000037824 */ /* 0x000fe200078e0203 */
[----:B------:R-:W-:Y:S01]  /*121a0*/  LOP3.LUT R4, R4, 0x18, RZ, 0xc0, !PT ;  /* 0x0000001804047812 */ /* 0x000fe200078ec0ff */
[----:B------:R-:W-:Y:S01]  /*121b0*/  IMAD R10, R0, -0x80, R23 ;  /* 0xffffff80000a7824 */ /* 0x000fe200078e0217 */
[----:B------:R-:W-:Y:S01]  /*121c0*/  ISETP.GE.AND P3, PT, R2, UR4, PT ;  /* 0x0000000402007c0c */ /* 0x000fe2000bf66270 */
[----:B------:R-:W-:Y:S01]  /*121d0*/  VIADD R0, R3, 0x100 ;  /* 0x0000010003007836 */ /* 0x000fe20000000000 */
[----:B------:R-:W-:-:S02]  /*121e0*/  LOP3.LUT R4, R4, 0x20, RZ, 0xfc, !PT ;  /* 0x0000002004047812 */ /* 0x000fc400078efcff */
[----:B------:R-:W-:Y:S02]  /*121f0*/  LOP3.LUT R2, R2, 0x40, RZ, 0xfc, !PT ;  /* 0x0000004002027812 */ /* 0x000fe400078efcff */
[----:B------:R-:W-:Y:S02]  /*12200*/  ISETP.GE.AND P2, PT, R4, UR4, PT ;  /* 0x0000000404007c0c */ /* 0x000fe4000bf46270 */
[----:B------:R-:W-:-:S13]  /*12210*/  ISETP.GE.AND P1, PT, R2, UR4, PT ;  /* 0x0000000402007c0c */ /* 0x000fda000bf26270 */
.L_x_967:
        /* <DEDUP_REMOVED lines=15> */
[----:B------:R-:W-:-:S03]  /*12310*/  ULDC.64 UR4, c[0x0][0x418] ;  /* 0x0001060000047ab9 */ /* 0x000fc60000000a00 */
[----:B------:R-:W-:Y:S01]  /*12320*/  IMAD.IADD R3, R5, 0x1, R3 ;  /* 0x0000000105037824 */ /* 0x000fe200078e0203 */
[----:B------:R-:W-:-:S04]  /*12330*/  LEA R6, P0, R2, UR4, 0x2 ;  /* 0x0000000402067c11 */ /* 0x000fc8000f8010ff */
[----:B------:R-:W-:-:S05]  /*12340*/  LEA.HI.X R7, R2, UR5, R3, 0x2, P0 ;  /* 0x0000000502077c11 */ /* 0x000fca00080f1403 */
[----:B------:R-:W2:Y:S01]  /*12350*/  LDG.E R6, desc[UR36][R6.64] ;  /* 0x0000002406067981 */ /* 0x000ea2000c1e1900 */
[----:B------:R-:W-:Y:S01]  /*12360*/  LOP3.LUT P4, RZ, R16, 0x8, RZ, 0xc0, !PT ;  /* 0x0000000810ff7812 */ /* 0x000fe2000788c0ff */
[----:B------:R-:W-:-:S05]  /*12370*/  VIADD R21, R20, 0x1 ;  /* 0x0000000114157836 */ /* 0x000fca0000000000 */
[----:B------:R-:W-:-:S04]  /*12380*/  ISETP.NE.AND P0, PT, R21, 0x2, PT ;  /* 0x000000021500780c */ /* 0x000fc80003f05270 */
[----:B------:R-:W-:Y:S02]  /*12390*/  SEL R3, RZ, 0x1, P0 ;  /* 0x00000001ff037807 */ /* 0x000fe40000000000 */
[----:B------:R-:W-:Y:S02]  /*123a0*/  SEL R21, R21, RZ, P0 ;  /* 0x000000ff15157207 */ /* 0x000fe40000000000 */
[----:B------:R-:W-:Y:S02]  /*123b0*/  LOP3.LUT R24, R22, R3, RZ, 0x3c, !PT ;  /* 0x0000000316187212 */ /* 0x000fe400078e3cff */
[----:B--2---:R-:W-:Y:S01]  /*123c0*/  SHF.R.S32.HI R25, RZ, 0x1f, R6 ;  /* 0x0000001fff197819 */ /* 0x004fe20000011406 */
[----:B------:R-:W-:Y:S06]  /*123d0*/  @!P4 BRA `(.L_x_955) ;  /* 0x000000000004c947 */ /* 0x000fec0003800000 */
[----:B------:R-:W-:Y:S01]  /*123e0*/  BPT.TRAP 0x1 ;  /* 0x000000040000795c */ /* 0x000fe20000300000 */
.L_x_955:
[----:B------:R-:W-:Y:S01]  /*123f0*/  LEA R7, R21, UR47, 0x3 ;  /* 0x0000002f15077c11 */ /* 0x000fe2000f8e18ff */
[----:B------:R-:W-:Y:S01]  /*12400*/  BSSY B1, `(.L_x_956) ;  /* 0x0000004000017945 */ /* 0x000fe20003800000 */
[----:B------:R-:W-:-:S04]  /*12410*/  SHF.L.U32 R2, R24, 0x1f, RZ ;  /* 0x0000001f18027819 */ /* 0x000fc800000006ff */
[----:B------:R-:W0:Y:S02]  /*12420*/  SYNCS.PHASECHK.TRANS64.TRYWAIT P0, [R7+URZ+0x2d840], R2 ;  /* 0x02d84002070075a7 */ /* 0x000e24000800017f */
[----:B0-----:R-:W-:Y:S05]  /*12430*/  @!P0 BRA `(.L_x_957) ;  /* 0x0000002400908947 */ /* 0x001fea0003800000 */
.L_x_1012:
[----:B------:R-:W-:Y:S05]  /*12440*/  BSYNC B1 ;  /* 0x0000000000017941 */ /* 0x000fea0003800000 */
.L_x_956:
        /* <DEDUP_REMOVED lines=24> */
[----:B------:R-:W-:Y:S01]  /*125d0*/  LEA R8, P0, R2, UR6, 0x1 ;  /* 0x0000000602087c11 */ /* 0x000fe2000f8008ff */
[----:B------:R-:W-:Y:S01]  /*125e0*/  VIADD R19, R3, UR4 ;  /* 0x0000000403137c36 */ /* 0x000fe20008000000 */
[----:B------:R-:W-:-:S04]  /*125f0*/  UMOV UR4, 0xffffffff ;  /* 0xffffffff00047882 */ /* 0x000fc80000000000 */
[----:B------:R-:W-:Y:S01]  /*12600*/  LEA.HI.X R19, R2, UR7, R19, 0x1, P0 ;  /* 0x0000000702137c11 */ /* 0x000fe200080f0c13 */
[----:B------:R-:W-:Y:S06]  /*12610*/  BRA.DIV UR4, `(.L_x_958) ;  /* 0x00000026042c7947 */ /* 0x000fec000b800000 */
[----:B------:R-:W0:Y:S01]  /*12620*/  S2R R3, SR_TID.X ;  /* 0x0000000000037919 */ /* 0x000e220000002100 */
[----:B------:R-:W-:Y:S02]  /*12630*/  LOP3.LUT P6, RZ, R16, 0x4, RZ, 0xc0, !PT ;  /* 0x0000000410ff7812 */ /* 0x000fe400078cc0ff */
[----:B------:R-:W-:Y:S01]  /*12640*/  LEA R9, R9, UR47, 0x1 ;  /* 0x0000002f09097c11 */ /* 0x000fe2000f8e08ff */
        /* <DEDUP_REMOVED lines=26> */
.L_x_1022:
        /* <DEDUP_REMOVED lines=11> */
.L_x_959:
[----:B------:R-:W-:Y:S02]  /*128a0*/  PLOP3.LUT P4, PT, P4, P0, PT, 0xa2, 0x0 ;  /* 0x000000000000781c */ /* 0x000fe40002781472 */
[----:B------:R-:W-:-:S08]  /*128b0*/  @P0 R2UR P4, UR4, R7 ;  /* 0x00000000070402ca */ /* 0x000fd00000080000 */
[----:B------:R-:W-:-:S05]  /*128c0*/  @P0 PLOP3.LUT P0, PT, P4, PT, PT, 0x80, 0x0 ;  /* 0x000000000000081c */ /* 0x000fca000270f070 */
[----:B------:R-:W-:Y:S01]  /*128d0*/  @!P4 SYNCS.ARRIVE.TRANS64.RED.A0T1 RZ, [UR4+0x2d830], RZ ;  /* 0x02d830ffffffc9a7 */ /* 0x000fe20008200404 */
[----:B------:R-:W-:Y:S07]  /*128e0*/  @!P4 ARRIVES.LDGSTSBAR.64.TRANSCNT [UR4+0x2d830] ;  /* 0x02d83000ff00c9b0 */ /* 0x000fee0008000a84 */
[----:B------:R-:W-:Y:S05]  /*128f0*/  @P0 BRA.U.ANY `(.L_x_959) ;  /* 0xfffffffd00e80947 */ /* 0x000fea000393ffff */
[----:B------:R-:W-:Y:S01]  /*12900*/  NOP ;  /* 0x0000000000007918 */ /* 0x000fe20000000000 */
[----:B------:R-:W-:-:S13]  /*12910*/  LOP3.LUT P5, RZ, R16, 0x8, RZ, 0xc0, !PT ;  /* 0x0000000810ff7812 */ /* 0x000fda00078ac0ff */
[----:B------:R-:W-:Y:S05]  /*12920*/  @!P5 BRA `(.L_x_960) ;  /* 0x000000000004d947 */ /* 0x000fea0003800000 */
[----:B------:R-:W-:Y:S01]  /*12930*/  BPT.TRAP 0x1 ;  /* 0x000000040000795c */ /* 0x000fe20000300000 */
.L_x_960:
[----:B------:R2:W-:Y:S01]  /*12940*/  SYNCS.ARRIVE.TRANS64.A1T0 RZ, [R7+URZ+0x2d830], RZ ;  /* 0x02d830ff07ff79a7 */ /* 0x0005e2000810003f */
[----:B------:R-:W-:Y:S05]  /*12950*/  @!P5 BRA `(.L_x_961) ;  /* 0x000000000004d947 */ /* 0x000fea0003800000 */
[----:B------:R-:W-:Y:S01]  /*12960*/  BPT.TRAP 0x1 ;  /* 0x000000040000795c */ /* 0x000fe20000300000 */
.L_x_961:
[----:B-1----:R-:W-:Y:S01]  /*12970*/  SHF.L.U32 R2, R22, 0x1f, RZ ;  /* 0x0000001f16027819 */ /* 0x002fe200000006ff */
[----:B------:R-:W-:Y:S01]  /*12980*/  BSSY B1, `(.L_x_962) ;  /* 0x0000004000017945 */ /* 0x000fe20003800000 */
[----:B--2---:R-:W-:-:S04]  /*12990*/  LEA R7, R20, UR47, 0x3 ;  /* 0x0000002f14077c11 */ /* 0x004fc8000f8e18ff */
[----:B------:R-:W1:Y:S02]  /*129a0*/  SYNCS.PHASECHK.TRANS64.TRYWAIT P0, [R7+URZ+0x2d860], R2 ;  /* 0x02d86002070075a7 */ /* 0x000e64000800017f */
[----:B-1----:R-:W-:Y:S05]  /*129b0*/  @!P0 BRA `(.L_x_963) ;  /* 0x0000002400988947 */ /* 0x002fea0003800000 */
.L_x_1023:
[----:B------:R-:W-:Y:S05]  /*129c0*/  BSYNC B1 ;  /* 0x0000000000017941 */ /* 0x000fea0003800000 */
.L_x_962:
        /* <DEDUP_REMOVED lines=36> */
.L_x_1033:
        /* <DEDUP_REMOVED lines=18> */
[----:B------:R-:W-:Y:S02]  /*12d30*/  IMAD.IADD R3, R3, 0x1, R9 ;  /* 0x0000000103037824 */ /* 0x000fe400078e0209 */
[----:B------:R-:W-:Y:S02]  /*12d40*/  IMAD R25, R25, UR4, RZ ;  /* 0x0000000419197c24 */ /* 0x000fe4000f8e02ff */
[----:B------:R-:W-:-:S04]  /*12d50*/  IMAD.WIDE.U32 R2, R6, UR4, R2 ;  /* 0x0000000406027c25 */ /* 0x000fc8000f8e0002 */
[----:B------:R-:W-:-:S04]  /*12d60*/  IMAD R25, R6, UR5, R25 ;  /* 0x0000000506197c24 */ /* 0x000fc8000f8e0219 */
[----:B------:R-:W-:-:S07]  /*12d70*/  IMAD.IADD R19, R3, 0x1, R25 ;  /* 0x0000000103137824 */ /* 0x000fce00078e0219 */
.L_x_965:
        /* <DEDUP_REMOVED lines=10> */
.L_x_966:
[----:B------:R-:W-:Y:S01]  /*12e20*/  R2UR UR6, R29 ;  /* 0x000000001d0672ca */ /* 0x000fe200000e0000 */
[----:B------:R-:W-:Y:S01]  /*12e30*/  ULDC.64 UR4, c[0x0][0x330] ;  /* 0x0000cc0000047ab9 */ /* 0x000fe20000000a00 */
[----:B------:R-:W-:Y:S01]  /*12e40*/  IMAD.MOV.U32 R18, RZ, RZ, R2 ;  /* 0x000000ffff127224 */ /* 0x000fe200078e0002 */
[----:B------:R0:W-:Y:S01]  /*12e50*/  SYNCS.ARRIVE.TRANS64.A1T0 RZ, [R7+URZ+0x2d850], RZ ;  /* 0x02d850ff07ff79a7 */ /* 0x0001e2000810003f */
[----:B------:R-:W-:Y:S02]  /*12e60*/  IMAD.U32 R3, RZ, RZ, UR4 ;  /* 0x00000004ff037e24 */ /* 0x000fe4000f8e00ff */
[----:B------:R-:W-:Y:S02]  /*12e70*/  VIADD R26, R26, 0xffffffff ;  /* 0xffffffff1a1a7836 */ /* 0x000fe40000000000 */
[----:B------:R-:W-:-:S04]  /*12e80*/  IMAD.WIDE.U32 R18, R3, UR41, R18 ;  /* 0x0000002903127c25 */ /* 0x000fc8000f8e0012 */
[----:B------:R-:W-:Y:S01]  /*12e90*/  VIADD R0, R0, 0x80 ;  /* 0x0000008000007836 */ /* 0x000fe20000000000 */
[----:B------:R-:W-:Y:S01]  /*12ea0*/  UIMAD UR4, UR6, UR4, URZ ;  /* 0x00000004060472a4 */ /* 0x000fe2000f8e023f */
[----:B------:R-:W-:Y:S02]  /*12eb0*/  VIADD R10, R10, 0xffffff80 ;  /* 0xffffff800a0a7836 */ /* 0x000fe40000000000 */
[----:B------:R-:W-:Y:S01]  /*12ec0*/  ULDC.64 UR6, c[0x0][0x318] ;  /* 0x0000c60000067ab9 */ /* 0x000fe20000000a00 */
[----:B------:R-:W-:Y:S01]  /*12ed0*/  UIMAD UR4, UR41, UR5, UR4 ;  /* 0x00000005290472a4 */ /* 0x000fe2000f8e0204 */
[----:B------:R-:W-:Y:S01]  /*12ee0*/  LEA R17, P0, R18, UR6, 0x1 ;  /* 0x0000000612117c11 */ /* 0x000fe2000f8008ff */
[----:B------:R-:W-:Y:S02]  /*12ef0*/  IMAD.MOV.U32 R20, RZ, RZ, R21 ;  /* 0x000000ffff147224 */ /* 0x000fe400078e0015 */
[----:B------:R-:W-:Y:S02]  /*12f00*/  IMAD.MOV.U32 R22, RZ, RZ, R24 ;  /* 0x000000ffff167224 */ /* 0x000fe400078e0018 */
[----:B------:R-:W-:-:S05]  /*12f10*/  VIADD R3, R19, UR4 ;  /* 0x0000000413037c36 */ /* 0x000fca0008000000 */
[----:B------:R-:W-:Y:S02]  /*12f20*/  LEA.HI.X R18, R18, UR7, R3, 0x1, P0 ;  /* 0x0000000712127c11 */ /* 0x000fe400080f0c03 */
[----:B------:R-:W-:-:S13]  /*12f30*/  ISETP.GT.AND P0, PT, R26, UR51, PT ;  /* 0x000000331a007c0c */ /* 0x000fda000bf04270 */
[----:B0-----:R-:W-:Y:S05]  /*12f40*/  @P0 BRA `(.L_x_967) ;  /* 0xfffffff000b40947 */ /* 0x001fea000383ffff */
[----:B------:R-:W-:Y:S05]  /*12f50*/  BSYNC B0 ;  /* 0x0000000000007941 */ /* 0x000fea0003800000 */
.L_x_954:
[----:B------:R-:W-:-:S13]  /*12f60*/  LOP3.LUT P0, RZ, R16, 0x8, RZ, 0xc0, !PT ;  /* 0x0000000810ff7812 */ /* 0x000fda000780c0ff */
[----:B------:R-:W-:Y:S05]  /*12f70*/  @!P0 BRA `(.L_x_968) ;  /* 0x0000000000048947 */ /* 0x000fea0003800000 */
[----:B------:R-:W-:Y:S01]  /*12f80*/  BPT.TRAP 0x1 ;  /* 0x000000040000795c */ /* 0x000fe20000300000 */
.L_x_968:
[C---:B0-----:R-:W-:Y:S01]  /*12f90*/  LEA R0, R21.reuse, UR47, 0x3 ;  /* 0x0000002f15007c11 */ /* 0x041fe2000f8e18ff */
[----:B------:R-:W0:Y:S01]  /*12fa0*/  S2R R2, SR_TID.X ;  /* 0x0000000000027919 */ /* 0x000e220000002100 */
[----:B------:R-:W-:Y:S01]  /*12fb0*/  SHF.L.U32 R3, R24, 0x1f, RZ ;  /* 0x0000001f18037819 */ /* 0x000fe200000006ff */
[----:B------:R-:W-:Y:S01]  /*12fc0*/  IMAD.MOV.U32 R5, RZ, RZ, -0x80 ;  /* 0xffffff80ff057424 */ /* 0x000fe200078e00ff */
[----:B------:R-:W-:Y:S01]  /*12fd0*/  BSSY B0, `(.L_x_969) ;  /* 0x0000008000007945 */ /* 0x000fe20003800000 */
[----:B------:R-:W-:Y:S01]  /*12fe0*/  IMAD R4, R21, 0x3000, R28 ;  /* 0x0000300015047824 */ /* 0x000fe200078e021c */
[----:B------:R-:W1:Y:S01]  /*12ff0*/  SYNCS.PHASECHK.TRANS64.TRYWAIT P0, [R0+URZ+0x2d860], R3 ;  /* 0x02d86003000075a7 */ /* 0x000e62000800017f */
[----:B------:R-:W-:Y:S01]  /*13000*/  IMAD R5, R26, R5, UR49 ;  /* 0x000000311a057e24 */ /* 0x000fe2000f8e0205 */
[----:B0-----:R-:W-:-:S04]  /*13010*/  LOP3.LUT R2, R2, 0x7f, RZ, 0xc0, !PT ;  /* 0x0000007f02027812 */ /* 0x001fc800078ec0ff */
[----:B------:R-:W-:-:S05]  /*13020*/  SHF.R.U32.HI R2, RZ, 0x2, R2 ;  /* 0x00000002ff027819 */ /* 0x000fca0000011602 */
[----:B------:R-:W-:Y:S01]  /*13030*/  IMAD.IADD R5, R5, 0x1, -R2 ;  /* 0x0000000105057824 */ /* 0x000fe200078e0a02 */
[----:B-1----:R-:W-:Y:S06]  /*13040*/  @!P0 BRA `(.L_x_970) ;  /* 0x00000024005c8947 */ /* 0x002fec0003800000 */
.L_x_1034:
[----:B------:R-:W-:Y:S05]  /*13050*/  BSYNC B0 ;  /* 0x0000000000007941 */ /* 0x000fea0003800000 */
.L_x_969:
[----:B------:R-:W1:Y:S01]  /*13060*/  S2R R10, SR_TID.X ;  /* 0x00000000000a7919 */ /* 0x000e620000002100 */
[----:B------:R-:W-:Y:S01]  /*13070*/  UMOV UR4, 0xffffffff ;  /* 0xffffffff00047882 */ /* 0x000fe20000000000 */
[----:B-1----:R-:W-:-:S05]  /*13080*/  IMAD.SHL.U32 R9, R10, 0x8, RZ ;  /* 0x000000080a097824 */ /* 0x002fca00078e00ff */
[----:B------:R-:W-:Y:S01]  /*13090*/  LOP3.LUT R9, R9, 0x18, RZ, 0xc0, !PT ;  /* 0x0000001809097812 */ /* 0x000fe200078ec0ff */
[----:B------:R-:W-:Y:S06]  /*130a0*/  BRA.DIV UR4, `(.L_x_971) ;  /* 0x0000002604587947 */ /* 0x000fec000b800000 */
[----:B------:R-:W-:Y:S01]  /*130b0*/  IMAD.SHL.U32 R7, R10, 0x8, RZ ;  /* 0x000000080a077824 */ /* 0x000fe200078e00ff */
[----:B0-----:R-:W-:Y:S01]  /*130c0*/  SHFL.IDX PT, R3, R18, RZ, 0x1c1f ;  /* 0x001c1fff12037589 */ /* 0x001fe200000e0000 */
[----:B------:R-:W-:Y:S01]  /*130d0*/  ULDC UR4, c[0x0][0x2f4] ;  /* 0x0000bd0000047ab9 */ /* 0x000fe20000000800 */
[----:B------:R-:W-:Y:S02]  /*130e0*/  LEA R4, R4, UR47, 0x1 ;  /* 0x0000002f04047c11 */ /* 0x000fe4000f8e08ff */
[----:B------:R-:W0:Y:S01]  /*130f0*/  SHFL.IDX PT, R2, R17, RZ, 0x1c1f ;  /* 0x001c1fff11027589 */ /* 0x000e2200000e0000 */
[----:B------:R-:W-:Y:S02]  /*13100*/  LOP3.LUT R7, R7, 0x18, RZ, 0xc0, !PT ;  /* 0x0000001807077812 */ /* 0x000fe400078ec0ff */
[----:B------:R-:W-:Y:S01]  /*13110*/  ISETP.GE.AND P2, PT, R9, UR4, PT ;  /* 0x0000000409007c0c */ /* 0x000fe2000bf46270 */
[----:B------:R-:W-:Y:S01]  /*13120*/  SHFL.IDX PT, R6, R18, 0x1, 0x1c1f ;  /* 0x003c1f0012067f89 */ /* 0x000fe200000e0000 */
[----:B------:R-:W-:-:S02]  /*13130*/  LOP3.LUT R8, R7, 0x20, RZ, 0xfc, !PT ;  /* 0x0000002007087812 */ /* 0x000fc400078efcff */
[----:B------:R-:W-:Y:S01]  /*13140*/  LOP3.LUT R7, R7, 0x40, RZ, 0xfc, !PT ;  /* 0x0000004007077812 */ /* 0x000fe200078efcff */
[----:B------:R-:W1:Y:S01]  /*13150*/  SHFL.IDX PT, R14, R17, 0x1, 0x1c1f ;  /* 0x003c1f00110e7f89 */ /* 0x000e6200000e0000 */
[----:B------:R-:W-:Y:S02]  /*13160*/  ISETP.GE.AND P1, PT, R8, UR4, PT ;  /* 0x0000000408007c0c */ /* 0x000fe4000bf26270 */
[----:B------:R-:W-:Y:S01]  /*13170*/  ISETP.GE.AND P0, PT, R7, UR4, PT ;  /* 0x0000000407007c0c */ /* 0x000fe2000bf06270 */
[----:B------:R-:W2:Y:S01]  /*13180*/  SHFL.IDX PT, R8, R17, 0x2, 0x1c1f ;  /* 0x005c1f0011087f89 */ /* 0x000ea200000e0000 */
[C---:B------:R-:W-:Y:S02]  /*13190*/  ISETP.LT.OR P3, PT, R5.reuse, 0x1, P2 ;  /* 0x000000010500780c */ /* 0x040fe40001761670 */
[C---:B------:R-:W-:Y:S01]  /*131a0*/  ISETP.LT.OR P4, PT, R5.reuse, 0x1, P1 ;  /* 0x000000010500780c */ /* 0x040fe20000f81670 */
[----:B------:R-:W3:Y:S01]  /*131b0*/  SHFL.IDX PT, R7, R18, 0x2, 0x1c1f ;  /* 0x005c1f0012077f89 */ /* 0x000ee200000e0000 */
[----:B------:R-:W-:-:S03]  /*131c0*/  ISETP.LT.OR P5, PT, R5, 0x1, P0 ;  /* 0x000000010500780c */ /* 0x000fc600007a1670 */
[----:B------:R-:W4:Y:S01]  /*131d0*/  SHFL.IDX PT, R18, R18, 0x3, 0x1c1f ;  /* 0x007c1f0012127f89 */ /* 0x000f2200000e0000 */
[----:B0-----:R-:W-:-:S05]  /*131e0*/  IMAD.WIDE.U32 R2, R9, 0x2, R2 ;  /* 0x0000000209027825 */ /* 0x001fca00078e0002 */
[----:B------:R-:W-:Y:S01]  /*131f0*/  LDGSTS.E.BYPASS.LTC128B.128 [R4+0x400], desc[UR36][R2.64], !P3 ;  /* 0x0040000002047fae */ /* 0x000fe2000d901d64 */
[----:B------:R-:W-:-:S03]  /*13200*/  ISETP.LT.OR P3, PT, R5, 0x21, P2 ;  /* 0x000000210500780c */ /* 0x000fc60001761670 */
[----:B------:R-:W-:Y:S01]  /*13210*/  LDGSTS.E.BYPASS.LTC128B.128 [R4+0x2400], desc[UR36][R2.64+0x40], !P4 ;  /* 0x0240004002047fae */ /* 0x000fe2000e101d64 */
[----:B------:R-:W-:-:S03]  /*13220*/  ISETP.LT.OR P4, PT, R5, 0x21, P1 ;  /* 0x000000210500780c */ /* 0x000fc60000f81670 */
[----:B------:R1:W-:Y:S01]  /*13230*/  LDGSTS.E.BYPASS.LTC128B.128 [R4+0x4400], desc[UR36][R2.64+0x80], !P5 ;  /* 0x0440008002047fae */ /* 0x0003e2000e901d64 */
[----:B------:R-:W-:Y:S01]  /*13240*/  ISETP.LT.OR P5, PT, R5, 0x21, P0 ;  /* 0x000000210500780c */ /* 0x000fe200007a1670 */
[----:B-1----:R-:W-:Y:S02]  /*13250*/  IMAD.MOV.U32 R2, RZ, RZ, R14 ;  /* 0x000000ffff027224 */ /* 0x002fe400078e000e */
[----:B------:R-:W-:Y:S01]  /*13260*/  IMAD.MOV.U32 R3, RZ, RZ, R6 ;  /* 0x000000ffff037224 */ /* 0x000fe200078e0006 */
[----:B------:R0:W1:Y:S01]  /*13270*/  SHFL.IDX PT, R14, R17, 0x3, 0x1c1f ;  /* 0x007c1f00110e7f89 */ /* 0x00006200000e0000 */
[----:B------:R-:W-:Y:S02]  /*13280*/  IMAD.MOV.U32 R6, RZ, RZ, RZ ;  /* 0x000000ffff067224 */ /* 0x000fe400078e00ff */
[----:B------:R-:W-:-:S05]  /*13290*/  IMAD.WIDE.U32 R2, R9, 0x2, R2 ;  /* 0x0000000209027825 */ /* 0x000fca00078e0002 */
[----:B------:R-:W-:Y:S01]  /*132a0*/  LDGSTS.E.BYPASS.LTC128B.128 [R4+0xc00], desc[UR36][R2.64], !P3 ;  /* 0x00c0000002047fae */ /* 0x000fe2000d901d64 */
[----:B------:R-:W-:-:S03]  /*132b0*/  ISETP.LT.OR P3, PT, R5, 0x41, P2 ;  /* 0x000000410500780c */ /* 0x000fc60001761670 */
[----:B------:R-:W-:Y:S01]  /*132c0*/  LDGSTS.E.BYPASS.LTC128B.128 [R4+0x2c00], desc[UR36][R2.64+0x40], !P4 ;  /* 0x02c0004002047fae */ /* 0x000fe2000e101d64 */
[----:B------:R-:W-:-:S03]  /*132d0*/  ISETP.LT.OR P4, PT, R5, 0x41, P1 ;  /* 0x000000410500780c */ /* 0x000fc60000f81670 */
[----:B------:R2:W-:Y:S01]  /*132e0*/  LDGSTS.E.BYPASS.LTC128B.128 [R4+0x4c00], desc[UR36][R2.64+0x80], !P5 ;  /* 0x04c0008002047fae */ /* 0x0005e2000e901d64 */
[----:B------:R-:W-:Y:S01]  /*132f0*/  ISETP.LT.OR P5, PT, R5, 0x41, P0 ;  /* 0x000000410500780c */ /* 0x000fe200007a1670 */
[----:B--2---:R-:W-:Y:S02]  /*13300*/  IMAD.MOV.U32 R2, RZ, RZ, R8 ;  /* 0x000000ffff027224 */ /* 0x004fe400078e0008 */
[----:B---3--:R-:W-:Y:S02]  /*13310*/  IMAD.MOV.U32 R3, RZ, RZ, R7 ;  /* 0x000000ffff037224 */ /* 0x008fe400078e0007 */
[----:B------:R-:W-:-:S05]  /*13320*/  IMAD.WIDE.U32 R2, R9, 0x2, R2 ;  /* 0x0000000209027825 */ /* 0x000fca00078e0002 */
[----:B------:R0:W-:Y:S04]  /*13330*/  LDGSTS.E.BYPASS.LTC128B.128 [R4+0x1400], desc[UR36][R2.64], !P3 ;  /* 0x0140000002047fae */ /* 0x0001e8000d901d64 */
[----:B------:R0:W-:Y:S04]  /*13340*/  LDGSTS.E.BYPASS.LTC128B.128 [R4+0x3400], desc[UR36][R2.64+0x40], !P4 ;  /* 0x0340004002047fae */ /* 0x0001e8000e101d64 */
[----:B-1--4-:R0:W-:Y:S02]  /*13350*/  LDGSTS.E.BYPASS.LTC128B.128 [R4+0x5400], desc[UR36][R2.64+0x80], !P5 ;  /* 0x0540008002047fae */ /* 0x0121e4000e901d64 */
.L_x_1044:
[C---:B------:R-:W-:Y:S01]  /*13360*/  ISETP.LT.OR P2, PT, R5.reuse, 0x61, P2 ;  /* 0x000000610500780c */ /* 0x040fe20001741670 */
[----:B0-----:R-:W-:Y:S01]  /*13370*/  IMAD.MOV.U32 R2, RZ, RZ, R14 ;  /* 0x000000ffff027224 */ /* 0x001fe200078e000e */
        /* <DEDUP_REMOVED lines=12> */
.L_x_972:
        /* <DEDUP_REMOVED lines=10> */
.L_x_973:
[----:B0-----:R-:W-:Y:S01]  /*134e0*/  VIADD R2, R21, 0x1 ;  /* 0x0000000115027836 */ /* 0x001fe20000000000 */
[----:B------:R0:W-:Y:S04]  /*134f0*/  SYNCS.ARRIVE.TRANS64.A1T0 RZ, [R0+URZ+0x2d850], RZ ;  /* 0x02d850ff00ff79a7 */ /* 0x0001e8000810003f */
[----:B------:R-:W-:-:S04]  /*13500*/  ISETP.NE.AND P0, PT, R2, 0x2, PT ;  /* 0x000000020200780c */ /* 0x000fc80003f05270 */
[----:B------:R-:W-:Y:S02]  /*13510*/  SEL R3, RZ, 0x1, P0 ;  /* 0x00000001ff037807 */ /* 0x000fe40000000000 */
[----:B------:R-:W-:Y:S02]  /*13520*/  SEL R2, R2, RZ, P0 ;  /* 0x000000ff02027207 */ /* 0x000fe40000000000 */
[----:B0-----:R-:W-:-:S07]  /*13530*/  LOP3.LUT R0, R24, R3, RZ, 0x3c, !PT ;  /* 0x0000000318007212 */ /* 0x001fce00078e3cff */
.L_x_933:
[----:B------:R-:W0:Y:S01]  /*13540*/  S2R R4, SR_CgaCtaId ;  /* 0x0000000000047919 */ /* 0x000e220000008800 */
[----:B------:R-:W-:Y:S02]  /*13550*/  MOV R3, 0x400 ;  /* 0x0000040000037802 */ /* 0x000fe40000000f00 */
[----:B------:R-:W-:Y:S02]  /*13560*/  SHF.L.U32 R6, R6, 0x1f, RZ ;  /* 0x0000001f06067819 */ /* 0x000fe400000006ff */
[----:B0-----:R-:W-:-:S04]  /*13570*/  LEA R7, R4, R3, 0x18 ;  /* 0x0000000304077211 */ /* 0x001fc800078ec0ff */
[----:B------:R-:W0:Y:S02]  /*13580*/  SYNCS.PHASECHK.TRANS64.TRYWAIT P0, [R7+URZ+0x2d820], R6 ;  /* 0x02d82006070075a7 */ /* 0x000e24000800017f */
[----:B0-----:R-:W-:Y:S05]  /*13590*/  @!P0 BRA `(.L_x_974) ;  /* 0x0000002400988947 */ /* 0x001fea0003800000 */
.L_x_1045:
[----:B------:R-:W-:-:S03]  /*135a0*/  UMOV UR4, 0xffffffff ;  /* 0xffffffff00047882 */ /* 0x000fc60000000000 */
[----:B------:R-:W-:Y:S05]  /*135b0*/  BRA.DIV UR4, `(.L_x_975) ;  /* 0x0000002604a47947 */ /* 0x000fea000b800000 */
[----:B------:R-:W1:Y:S02]  /*135c0*/  S2R R3, SR_TID.X ;  /* 0x0000000000037919 */ /* 0x000e640000002100 */
[----:B-1----:R-:W-:-:S04]  /*135d0*/  SHF.R.U32.HI R3, RZ, 0x5, R3 ;  /* 0x00000005ff037819 */ /* 0x002fc80000011603 */
[----:B------:R-:W-:-:S05]  /*135e0*/  LOP3.LUT R3, R3, 0x3, RZ, 0xc0, !PT ;  /* 0x0000000303037812 */ /* 0x000fca00078ec0ff */
[----:B------:R1:W2:Y:S02]  /*135f0*/  SHFL.IDX PT, R14, R3, RZ, 0x1f ;  /* 0x00001fff030e7589 */ /* 0x0002a400000e0000 */
.L_x_1048:
[----:B--2---:R-:W-:-:S13]  /*13600*/  ISETP.NE.AND P0, PT, R14, RZ, PT ;  /* 0x000000ff0e00720c */ /* 0x004fda0003f05270 */
[----:B------:R-:W-:Y:S05]  /*13610*/  @P0 BRA `(.L_x_841) ;  /* 0x0000000000900947 */ /* 0x000fea0003800000 */
[----:B------:R-:W-:-:S03]  /*13620*/  UMOV UR4, 0xffffffff ;  /* 0xffffffff00047882 */ /* 0x000fc60000000000 */
[----:B------:R-:W-:Y:S05]  /*13630*/  BRA.DIV UR4, `(.L_x_976) ;  /* 0x0000002604b87947 */ /* 0x000fea000b800000 */
[----:B------:R-:W-:-:S13]  /*13640*/  ELECT P6, URZ, PT ;  /* 0x00000000003f782f */ /* 0x000fda00038c0000 */
.L_x_1051:
[----:B------:R-:W-:Y:S05]  /*13650*/  @!P6 BRA `(.L_x_841) ;  /* 0x000000000080e947 */ /* 0x000fea0003800000 */
[----:B-1----:R-:W2:Y:S02]  /*13660*/  LDL R3, [R1+0xc] ;  /* 0x00000c0001037983 */ /* 0x002ea40000100800 */
[----:B--2---:R-:W-:-:S13]  /*13670*/  R2UR UR4, R3 ;  /* 0x00000000030472ca */ /* 0x004fda00000e0000 */
[----:B------:R-:W-:-:S06]  /*13680*/  ULOP3.LUT UR4, UR4, 0x2, URZ, 0xfc, !UPT ;  /* 0x0000000204047892 */ /* 0x000fcc000f8efc3f */
[----:B------:R-:W-:-:S05]  /*13690*/  IMAD.U32 R3, RZ, RZ, UR4 ;  /* 0x00000004ff037e24 */ /* 0x000fca000f8e00ff */
[----:B------:R-:W-:-:S13]  /*136a0*/  ISETP.NE.AND P0, PT, R3, 0x3, PT ;  /* 0x000000030300780c */ /* 0x000fda0003f05270 */
[----:B------:R-:W-:Y:S05]  /*136b0*/  @!P0 BRA `(.L_x_977) ;  /* 0x0000000000048947 */ /* 0x000fea0003800000 */
[----:B------:R-:W-:Y:S01]  /*136c0*/  BPT.TRAP 0x1 ;  /* 0x000000040000795c */ /* 0x000fe20000300000 */
.L_x_977:
[----:B------:R-:W-:Y:S01]  /*136d0*/  IMAD R5, R2, 0x8, R7 ;  /* 0x0000000802057824 */ /* 0x000fe200078e0207 */
[----:B------:R-:W-:Y:S01]  /*136e0*/  SHF.L.U32 R4, R0, 0x1f, RZ ;  /* 0x0000001f00047819 */ /* 0x000fe200000006ff */
[----:B------:R-:W-:-:S03]  /*136f0*/  VIADD R2, R2, 0x1 ;  /* 0x0000000102027836 */ /* 0x000fc60000000000 */
[----:B------:R-:W1:Y:S02]  /*13700*/  SYNCS.PHASECHK.TRANS64.TRYWAIT P1, [R5+URZ+0x2d840], R4 ;  /* 0x02d84004050075a7 */ /* 0x000e64000802017f */
[----:B------:R-:W-:-:S04]  /*13710*/  ISETP.NE.AND P2, PT, R2, 0x2, PT ;  /* 0x000000020200780c */ /* 0x000fc80003f45270 */
[----:B------:R-:W-:Y:S01]  /*13720*/  SEL R3, RZ, 0x1, P2 ;  /* 0x00000001ff037807 */ /* 0x000fe20001000000 */
[----:B-1----:R-:W-:Y:S08]  /*13730*/  @!P1 BRA `(.L_x_978) ;  /* 0x0000002400989947 */ /* 0x002ff00003800000 */
.L_x_1052:
[----:B------:R-:W-:Y:S02]  /*13740*/  SEL R2, R2, RZ, P2 ;  /* 0x000000ff02027207 */ /* 0x000fe40001000000 */
[----:B------:R-:W-:Y:S01]  /*13750*/  LOP3.LUT R0, R0, R3, RZ, 0x3c, !PT ;  /* 0x0000000300007212 */ /* 0x000fe200078e3cff */
[----:B------:R-:W-:Y:S06]  /*13760*/  @!P0 BRA `(.L_x_979) ;  /* 0x0000000000048947 */ /* 0x000fec0003800000 */
[----:B------:R-:W-:Y:S01]  /*13770*/  BPT.TRAP 0x1 ;  /* 0x000000040000795c */ /* 0x000fe20000300000 */
.L_x_979:
[----:B------:R-:W-:Y:S01]  /*13780*/  IMAD R3, R2, 0x8, R7 ;  /* 0x0000000802037824 */ /* 0x000fe200078e0207 */
[----:B------:R-:W-:-:S04]  /*13790*/  SHF.L.U32 R0, R0, 0x1f, RZ ;  /* 0x0000001f00007819 */ /* 0x000fc800000006ff */
[----:B------:R-:W2:Y:S02]  /*137a0*/  SYNCS.PHASECHK.TRANS64.TRYWAIT P1, [R3+URZ+0x2d840], R0 ;  /* 0x02d84000030075a7 */ /* 0x000ea4000802017f */
[----:B--2---:R-:W-:Y:S05]  /*137b0*/  @!P1 BRA `(.L_x_980) ;  /* 0x00000024008c9947 */ /* 0x004fea0003800000 */
.L_x_1053:
[----:B------:R-:W-:Y:S05]  /*137c0*/  @!P0 BRA `(.L_x_981) ;  /* 0x0000000000048947 */ /* 0x000fea0003800000 */
[----:B------:R-:W-:Y:S01]  /*137d0*/  BPT.TRAP 0x1 ;  /* 0x000000040000795c */ /* 0x000fe20000300000 */
.L_x_981:
[----:B------:R-:W3:Y:S02]  /*137e0*/  SYNCS.PHASECHK.TRANS64.TRYWAIT P1, [R5+URZ+0x2d860], R4 ;  /* 0x02d86004050075a7 */ /* 0x000ee4000802017f */
[----:B---3--:R-:W-:Y:S05]  /*137f0*/  @!P1 BRA `(.L_x_982) ;  /* 0x0000002400909947 */ /* 0x008fea0003800000 */
.L_x_1054:
[----:B------:R-:W-:Y:S05]  /*13800*/  @!P0 BRA `(.L_x_983) ;  /* 0x0000000000048947 */ /* 0x000fea0003800000 */
[----:B------:R-:W-:Y:S01]  /*13810*/  BPT.TRAP 0x1 ;  /* 0x000000040000795c */ /* 0x000fe20000300000 */
.L_x_983:
[----:B----4-:R4:W0:Y:S02]  /*13820*/  SYNCS.PHASECHK.TRANS64.TRYWAIT P0, [R3+URZ+0x2d860], R0 ;  /* 0x02d86000030075a7 */ /* 0x010824000800017f */
[----:B0-----:R-:W-:Y:S05]  /*13830*/  @!P0 NANOSLEEP.SYNCS 0x989680 ;  /* 0x009896800000895d */ /* 0x001fea0003900000 */
[----:B------:R-:W0:Y:S02]  /*13840*/  @!P0 SYNCS.PHASECHK.TRANS64 P0, [R3+URZ+0x2d860], R0 ;  /* 0x02d86000030085a7 */ /* 0x000e24000800007f */
[----:B0-----:R-:W-:Y:S05]  /*13850*/  @!P0 BRA `(.L_x_983) ;  /* 0xfffffffc00f08947 */ /* 0x001fea000383ffff */
.L_x_841:
[----:B------:R-:W-:Y:S05]  /*13860*/  BSYNC B6 ;  /* 0x0000000000067941 */ /* 0x000fea0003800000 */
.L_x_838:
[----:B------:R-:W-:Y:S05]  /*13870*/  EXIT ;  /* 0x000000000000794d */ /* 0x000fea0003800000 */
.L_x_851:
[----:B0-----:R-:W-:-:S04]  /*13880*/  IMAD.U32 R4, RZ, RZ, UR38 ;  /* 0x00000026ff047e24 */ /* 0x001fc8000f8e00ff */
[----:B------:R0:W1:Y:S03]  /*13890*/  SYNCS.PHASECHK.TRANS64.TRYWAIT P0, [R4+URZ+0x2d800], R5 ;  /* 0x02d80005040075a7 */ /* 0x000066000800017f */
[----:B-1----:R-:W-:Y:S05]  /*138a0*/  @!P0 NANOSLEEP.SYNCS 0x989680 ;  /* 0x009896800000895d */ /* 0x002fea0003900000 */
[----:B------:R-:W1:Y:S02]  /*138b0*/  @!P0 SYNCS.PHASECHK.TRANS64 P0, [R4+URZ+0x2d800], R5 ;  /* 0x02d80005040085a7 */ /* 0x000e64000800007f */
[----:B-1----:R-:W-:Y:S05]  /*138c0*/  @!P0 BRA `(.L_x_851) ;  /* 0xfffffffc00ec8947 */ /* 0x002fea000383ffff */
[----:B------:R-:W-:Y:S05]  /*138d0*/  BRA `(.L_x_984) ;  /* 0xfffffedc00b47947 */ /* 0x000fea000383ffff */
.L_x_855:
[----:B-1----:R-:W-:-:S04]  /*138e0*/  IMAD.U32 R6, RZ, RZ, UR38 ;  /* 0x00000026ff067e24 */ /* 0x002fc8000f8e00ff */
[----:B------:R1:W2:Y:S03]  /*138f0*/  SYNCS.PHASECHK.TRANS64.TRYWAIT P1, [R6+URZ+0x2d830], R5 ;  /* 0x02d83005060075a7 */ /* 0x0002a6000802017f */
[----:B--2---:R-:W-:Y:S05]  /*13900*/  @!P1 NANOSLEEP.SYNCS 0x989680 ;  /* 0x009896800000995d */ /* 0x004fea0003900000 */
[----:B------:R-:W2:Y:S02]  /*13910*/  @!P1 SYNCS.PHASECHK.TRANS64 P1, [R6+URZ+0x2d830], R5 ;  /* 0x02d83005060095a7 */ /* 0x000ea4000802007f */
[----:B--2---:R-:W-:Y:S05]  /*13920*/  @!P1 BRA `(.L_x_855) ;  /* 0xfffffffc00ec9947 */ /* 0x004fea000383ffff */
[----:B------:R-:W-:Y:S05]  /*13930*/  BRA `(.L_x_854) ;  /* 0xfffffedc00ec7947 */ /* 0x000fea000383ffff */
.L_x_872:
[----:B--2---:R-:W-:-:S04]  /*13940*/  IMAD.U32 R15, RZ, RZ, UR4 ;  /* 0x00000004ff0f7e24 */ /* 0x004fc8000f8e00ff */
[----:B------:R2:W3:Y:S03]  /*13950*/  SYNCS.PHASECHK.TRANS64.TRYWAIT P1, [R15+URZ+0x2d830], R0 ;  /* 0x02d830000f0075a7 */ /* 0x0004e6000802017f */
[----:B---3--:R-:W-:Y:S05]  /*13960*/  @!P1 NANOSLEEP.SYNCS 0x989680 ;  /* 0x009896800000995d */ /* 0x008fea0003900000 */
[----:B------:R-:W3:Y:S02]  /*13970*/  @!P1 SYNCS.PHASECHK.TRANS64 P1, [R15+URZ+0x2d830], R0 ;  /* 0x02d830000f0095a7 */ /* 0x000ee4000802007f */
[----:B---3--:R-:W-:Y:S05]  /*13980*/  @!P1 BRA `(.L_x_872) ;  /* 0xfffffffc00ec9947 */ /* 0x008fea000383ffff */
[----:B------:R-:W-:Y:S05]  /*13990*/  BRA `(.L_x_869) ;  /* 0xffffff1400e87947 */ /* 0x000fea000383ffff */
.L_x_876:
[----:B-1----:R-:W-:-:S04]  /*139a0*/  IMAD.U32 R15, RZ, RZ, UR10 ;  /* 0x0000000aff0f7e24 */ /* 0x002fc8000f8e00ff */
[----:B------:R1:W2:Y:S03]  /*139b0*/  SYNCS.PHASECHK.TRANS64.TRYWAIT P1, [R15+URZ+0x2d850], R0 ;  /* 0x02d850000f0075a7 */ /* 0x0002a6000802017f */
[----:B--2---:R-:W-:Y:S05]  /*139c0*/  @!P1 NANOSLEEP.SYNCS 0x989680 ;  /* 0x009896800000995d */ /* 0x004fea0003900000 */
[----:B------:R-:W2:Y:S02]  /*139d0*/  @!P1 SYNCS.PHASECHK.TRANS64 P1, [R15+URZ+0x2d850], R0 ;  /* 0x02d850000f0095a7 */ /* 0x000ea4000802007f */
[----:B--2---:R-:W-:Y:S05]  /*139e0*/  @!P1 BRA `(.L_x_876) ;  /* 0xfffffffc00ec9947 */ /* 0x004fea000383ffff */
[----:B------:R-:W-:Y:S05]  /*139f0*/  BRA `(.L_x_873) ;  /* 0xffffff18009c7947 */ /* 0x000fea000383ffff */
.L_x_895:
[----:B--2---:R-:W-:-:S04]  /*13a00*/  IMAD.U32 R15, RZ, RZ, UR4 ;  /* 0x00000004ff0f7e24 */ /* 0x004fc8000f8e00ff */
[----:B------:R2:W3:Y:S03]  /*13a10*/  SYNCS.PHASECHK.TRANS64.TRYWAIT P1, [R15+URZ+0x2d830], R0 ;  /* 0x02d830000f0075a7 */ /* 0x0004e6000802017f */
[----:B---3--:R-:W-:Y:S05]  /*13a20*/  @!P1 NANOSLEEP.SYNCS 0x989680 ;  /* 0x009896800000995d */ /* 0x008fea0003900000 */
[----:B------:R-:W3:Y:S02]  /*13a30*/  @!P1 SYNCS.PHASECHK.TRANS64 P1, [R15+URZ+0x2d830], R0 ;  /* 0x02d830000f0095a7 */ /* 0x000ee4000802007f */
[----:B---3--:R-:W-:Y:S05]  /*13a40*/  @!P1 BRA `(.L_x_895) ;  /* 0xfffffffc00ec9947 */ /* 0x008fea000383ffff */
[----:B------:R-:W-:Y:S05]  /*13a50*/  BRA `(.L_x_892) ;  /* 0xffffff4c00107947 */ /* 0x000fea000383ffff */
.L_x_899:
[----:B-1----:R-:W-:-:S04]  /*13a60*/  IMAD.U32 R15, RZ, RZ, UR14 ;  /* 0x0000000eff0f7e24 */ /* 0x002fc8000f8e00ff */
[----:B------:R1:W2:Y:S03]  /*13a70*/  SYNCS.PHASECHK.TRANS64.TRYWAIT P1, [R15+URZ+0x2d850], R0 ;  /* 0x02d850000f0075a7 */ /* 0x0002a6000802017f */
[----:B--2---:R-:W-:Y:S05]  /*13a80*/  @!P1 NANOSLEEP.SYNCS 0x989680 ;  /* 0x009896800000995d */ /* 0x004fea0003900000 */
[----:B------:R-:W2:Y:S02]  /*13a90*/  @!P1 SYNCS.PHASECHK.TRANS64 P1, [R15+URZ+0x2d850], R0 ;  /* 0x02d850000f0095a7 */ /* 0x000ea4000802007f */
[----:B--2---:R-:W-:Y:S05]  /*13aa0*/  @!P1 BRA `(.L_x_899) ;  /* 0xfffffffc00ec9947 */ /* 0x004fea000383ffff */
[----:B------:R-:W-:Y:S05]  /*13ab0*/  BRA `(.L_x_896) ;  /* 0xffffff4c00d07947 */ /* 0x000fea000383ffff */
.L_x_907:
[----:B--2---:R-:W-:-:S04]  /*13ac0*/  IMAD.U32 R13, RZ, RZ, UR10 ;  /* 0x0000000aff0d7e24 */ /* 0x004fc8000f8e00ff */
[----:B------:R2:W3:Y:S03]  /*13ad0*/  SYNCS.PHASECHK.TRANS64.TRYWAIT P1, [R13+URZ+0x2d830], R0 ;  /* 0x02d830000d0075a7 */ /* 0x0004e6000802017f */
[----:B---3--:R-:W-:Y:S05]  /*13ae0*/  @!P1 NANOSLEEP.SYNCS 0x989680 ;  /* 0x009896800000995d */ /* 0x008fea0003900000 */
[----:B------:R-:W3:Y:S02]  /*13af0*/  @!P1 SYNCS.PHASECHK.TRANS64 P1, [R13+URZ+0x2d830], R0 ;  /* 0x02d830000d0095a7 */ /* 0x000ee4000802007f */
[----:B---3--:R-:W-:Y:S05]  /*13b00*/  @!P1 BRA `(.L_x_907) ;  /* 0xfffffffc00ec9947 */ /* 0x008fea000383ffff */
[----:B------:R-:W-:Y:S05]  /*13b10*/  BRA `(.L_x_904) ;  /* 0xffffff6c00a07947 */ /* 0x000fea000383ffff */
.L_x_911:
[----:B-1----:R-:W-:-:S04]  /*13b20*/  IMAD.U32 R13, RZ, RZ, UR10 ;  /* 0x0000000aff0d7e24 */ /* 0x002fc8000f8e00ff */
[----:B------:R1:W2:Y:S03]  /*13b30*/  SYNCS.PHASECHK.TRANS64.TRYWAIT P1, [R13+URZ+0x2d850], R0 ;  /* 0x02d850000d0075a7 */ /* 0x0002a6000802017f */
[----:B--2---:R-:W-:Y:S05]  /*13b40*/  @!P1 NANOSLEEP.SYNCS 0x989680 ;  /* 0x009896800000995d */ /* 0x004fea0003900000 */
[----:B------:R-:W2:Y:S02]  /*13b50*/  @!P1 SYNCS.PHASECHK.TRANS64 P1, [R13+URZ+0x2d850], R0 ;  /* 0x02d850000d0095a7 */ /* 0x000ea4000802007f */
[----:B--2---:R-:W-:Y:S05]  /*13b60*/  @!P1 BRA `(.L_x_911) ;  /* 0xfffffffc00ec9947 */ /* 0x004fea000383ffff */
[----:B------:R-:W-:Y:S05]  /*13b70*/  BRA `(.L_x_908) ;  /* 0xffffff7000407947 */ /* 0x000fea000383ffff */
.L_x_926:
[----:B-1----:R-:W-:-:S04]  /*13b80*/  IMAD.U32 R5, RZ, RZ, UR6 ;  /* 0x00000006ff057e24 */ /* 0x002fc8000f8e00ff */
[----:B------:R1:W2:Y:S03]  /*13b90*/  SYNCS.PHASECHK.TRANS64.TRYWAIT P1, [R5+URZ+0x2d850], R2 ;  /* 0x02d85002050075a7 */ /* 0x0002a6000802017f */
[----:B--2---:R-:W-:Y:S05]  /*13ba0*/  @!P1 NANOSLEEP.SYNCS 0x989680 ;  /* 0x009896800000995d */ /* 0x004fea0003900000 */
[----:B------:R-:W2:Y:S02]  /*13bb0*/  @!P1 SYNCS.PHASECHK.TRANS64 P1, [R5+URZ+0x2d850], R2 ;  /* 0x02d85002050095a7 */ /* 0x000ea4000802007f */
[----:B--2---:R-:W-:Y:S05]  /*13bc0*/  @!P1 BRA `(.L_x_926) ;  /* 0xfffffffc00ec9947 */ /* 0x004fea000383ffff */
[----:B------:R-:W-:Y:S05]  /*13bd0*/  BRA `(.L_x_925) ;  /* 0xffffff9c00b47947 */ /* 0x000fea000383ffff */
.L_x_944:
[----:B------:R-:W-:Y:S02]  /*13be0*/  IMAD.MOV.U32 R13, RZ, RZ, R18 ;  /* 0x000000ffff0d7224 */ /* 0x000fe400078e0012 */
[----:B------:R-:W-:Y:S02]  /*13bf0*/  IMAD.MOV.U32 R12, RZ, RZ, RZ ;  /* 0x000000ffff0c7224 */ /* 0x000fe400078e00ff */
[----:B------:R-:W-:Y:S02]  /*13c00*/  IMAD.MOV.U32 R11, RZ, RZ, 0x1f ;  /* 0x0000001fff0b7424 */ /* 0x000fe400078e00ff */
[----:B------:R-:W-:-:S07]  /*13c10*/  IMAD.MOV.U32 R15, RZ, RZ, -0x1 ;  /* 0xffffffffff0f7424 */ /* 0x000fce00078e00ff */
[----:B-----5:R-:W-:Y:S05]  /*13c20*/  WARPSYNC.COLLECTIVE R15, `(.L_x_985) ;  /* 0x000000000f087348 */ /* 0x020fea0003c00000 */
[----:B------:R0:W1:Y:S02]  /*13c30*/  SHFL.IDX P6, R14, R13, R12, R11 ;  /* 0x0000000c0d0e7389 */ /* 0x00006400000c000b */
[----:B01---5:R-:W-:Y:S01]  /*13c40*/  ENDCOLLECTIVE ;  /* 0x000000000000791b */ /* 0x023fe20003800000 */
.L_x_985:
[----:B------:R-:W-:Y:S05]  /*13c50*/  BRA `(.L_x_986) ;  /* 0xffffffcc00dc7947 */ /* 0x000fea000383ffff */
.L_x_946:
[----:B0-----:R-:W-:-:S04]  /*13c60*/  IMAD.U32 R3, RZ, RZ, UR47 ;  /* 0x0000002fff037e24 */ /* 0x001fc8000f8e00ff */
[----:B------:R0:W1:Y:S03]  /*13c70*/  SYNCS.PHASECHK.TRANS64.TRYWAIT P0, [R3+URZ+0x2d840], R10 ;  /* 0x02d8400a030075a7 */ /* 0x000066000800017f */
[----:B-1----:R-:W-:Y:S05]  /*13c80*/  @!P0 NANOSLEEP.SYNCS 0x989680 ;  /* 0x009896800000895d */ /* 0x002fea0003900000 */
[----:B------:R-:W1:Y:S02]  /*13c90*/  @!P0 SYNCS.PHASECHK.TRANS64 P0, [R3+URZ+0x2d840], R10 ;  /* 0x02d8400a030085a7 */ /* 0x000e64000800007f */
[----:B-1----:R-:W-:Y:S05]  /*13ca0*/  @!P0 BRA `(.L_x_946) ;  /* 0xfffffffc00ec8947 */ /* 0x002fea000383ffff */
[----:B------:R-:W-:Y:S05]  /*13cb0*/  BRA `(.L_x_987) ;  /* 0xffffffd000647947 */ /* 0x000fea000383ffff */
.L_x_947:
        /* <DEDUP_REMOVED lines=8> */
.L_x_989:
[----:B------:R-:W-:Y:S05]  /*13d40*/  BSYNC B0 ;  /* 0x0000000000007941 */ /* 0x000fea0003800000 */
.L_x_988:
[----:B------:R-:W-:Y:S01]  /*13d50*/  IMAD.MOV.U32 R13, RZ, RZ, R0 ;  /* 0x000000ffff0d7224 */ /* 0x000fe200078e0000 */
[----:B------:R-:W0:Y:S01]  /*13d60*/  S2R R21, SR_TID.X ;  /* 0x0000000000157919 */ /* 0x000e220000002100 */
[----:B------:R-:W-:Y:S02]  /*13d70*/  IMAD.MOV.U32 R12, RZ, RZ, RZ ;  /* 0x000000ffff0c7224 */ /* 0x000fe400078e00ff */
[----:B------:R-:W-:Y:S02]  /*13d80*/  IMAD.MOV.U32 R11, RZ, RZ, 0x1c1f ;  /* 0x00001c1fff0b7424 */ /* 0x000fe400078e00ff */
[----:B------:R-:W-:Y:S02]  /*13d90*/  IMAD.MOV.U32 R15, RZ, RZ, -0x1 ;  /* 0xffffffffff0f7424 */ /* 0x000fe400078e00ff */
[----:B------:R-:W-:-:S07]  /*13da0*/  IMAD.MOV.U32 R6, RZ, RZ, R14 ;  /* 0x000000ffff067224 */ /* 0x000fce00078e000e */
[----:B0-----:R-:W-:Y:S05]  /*13db0*/  WARPSYNC.COLLECTIVE R15, `(.L_x_990) ;  /* 0x000000000f087348 */ /* 0x001fea0003c00000 */
[----:B------:R1:W2:Y:S02]  /*13dc0*/  SHFL.IDX P6, R14, R13, R12, R11 ;  /* 0x0000000c0d0e7389 */ /* 0x0002a400000c000b */
[----:B012---:R-:W-:Y:S01]  /*13dd0*/  ENDCOLLECTIVE ;  /* 0x000000000000791b */ /* 0x007fe20003800000 */
.L_x_990:
[----:B------:R-:W-:Y:S02]  /*13de0*/  IMAD.MOV.U32 R7, RZ, RZ, R6 ;  /* 0x000000ffff077224 */ /* 0x000fe400078e0006 */
[----:B------:R-:W-:Y:S02]  /*13df0*/  IMAD.MOV.U32 R13, RZ, RZ, R9 ;  /* 0x000000ffff0d7224 */ /* 0x000fe400078e0009 */
[----:B------:R-:W-:Y:S02]  /*13e00*/  IMAD.MOV.U32 R12, RZ, RZ, 0x1 ;  /* 0x00000001ff0c7424 */ /* 0x000fe400078e00ff */
[----:B------:R-:W-:Y:S01]  /*13e10*/  IMAD.SHL.U32 R27, R21, 0x8, RZ ;  /* 0x00000008151b7824 */ /* 0x000fe200078e00ff */
[----:B------:R-:W-:Y:S01]  /*13e20*/  @P0 LEA R21, R28, UR47, 0x1 ;  /* 0x0000002f1c150c11 */ /* 0x000fe2000f8e08ff */
[----:B------:R-:W-:-:S07]  /*13e30*/  IMAD.MOV.U32 R6, RZ, RZ, R14 ;  /* 0x000000ffff067224 */ /* 0x000fce00078e000e */
[----:B------:R-:W-:Y:S05]  /*13e40*/  WARPSYNC.COLLECTIVE R15, `(.L_x_991) ;  /* 0x000000000f087348 */ /* 0x000fea0003c00000 */
[----:B------:R0:W1:Y:S02]  /*13e50*/  SHFL.IDX P6, R14, R13, R12, R11 ;  /* 0x0000000c0d0e7389 */ /* 0x00006400000c000b */
[----:B01----:R-:W-:Y:S01]  /*13e60*/  ENDCOLLECTIVE ;  /* 0x000000000000791b */ /* 0x003fe20003800000 */
.L_x_991:
[----:B------:R-:W-:-:S05]  /*13e70*/  LOP3.LUT R27, R27, 0x18, RZ, 0xc0, !PT ;  /* 0x000000181b1b7812 */ /* 0x000fca00078ec0ff */
[----:B------:R-:W-:-:S05]  /*13e80*/  @P0 IMAD.WIDE.U32 R6, R27, 0x2, R6 ;  /* 0x000000021b060825 */ /* 0x000fca00078e0006 */
[----:B------:R-:W-:Y:S01]  /*13e90*/  @!PT LDS RZ, [RZ] ;  /* 0x00000000fffff984 */ /* 0x000fe20000000800 */
[----:B------:R-:W-:Y:S01]  /*13ea0*/  @!PT LDS RZ, [RZ] ;  /* 0x00000000fffff984 */ /* 0x000fe20000000800 */
[----:B------:R-:W-:Y:S01]  /*13eb0*/  @!PT LDS RZ, [RZ] ;  /* 0x00000000fffff984 */ /* 0x000fe20000000800 */
[----:B------:R0:W-:Y:S01]  /*13ec0*/  @P0 LDGSTS.E.BYPASS.LTC128B.128 [R21+0x15400], desc[UR36][R6.64], !P4 ;  /* 0x1540000006150fae */ /* 0x0001e2000e101d64 */
[----:B------:R-:W-:-:S03]  /*13ed0*/  IMAD.MOV.U32 R13, RZ, RZ, R0 ;  /* 0x000000ffff0d7224 */ /* 0x000fc600078e0000 */
[----:B------:R0:W-:Y:S04]  /*13ee0*/  @P0 LDGSTS.E.BYPASS.LTC128B.128 [R21+0x17400], desc[UR36][R6.64+0x40], !P3 ;  /* 0x1740004006150fae */ /* 0x0001e8000d901d64 */
[----:B------:R0:W-:Y:S01]  /*13ef0*/  @P0 LDGSTS.E.BYPASS.LTC128B.128 [R21+0x19400], desc[UR36][R6.64+0x80], !P2 ;  /* 0x1940008006150fae */ /* 0x0001e2000d101d64 */
[----:B------:R-:W-:Y:S01]  /*13f00*/  ISETP.GE.AND P0, PT, R8, 0x21, PT ;  /* 0x000000210800780c */ /* 0x000fe20003f06270 */
[----:B------:R-:W-:-:S12]  /*13f10*/  IMAD.MOV.U32 R4, RZ, RZ, R14 ;  /* 0x000000ffff047224 */ /* 0x000fd800078e000e */
[----:B0-----:R-:W-:Y:S05]  /*13f20*/  WARPSYNC.COLLECTIVE R15, `(.L_x_992) ;  /* 0x000000000f087348 */ /* 0x001fea0003c00000 */
[----:B------:R1:W2:Y:S02]  /*13f30*/  SHFL.IDX P6, R14, R13, R12, R11 ;  /* 0x0000000c0d0e7389 */ /* 0x0002a400000c000b */
[----:B012---:R-:W-:Y:S01]  /*13f40*/  ENDCOLLECTIVE ;  /* 0x000000000000791b */ /* 0x007fe20003800000 */
.L_x_992:
[----:B------:R-:W-:Y:S01]  /*13f50*/  @P0 LEA R25, R28, UR47, 0x1 ;  /* 0x0000002f1c190c11 */ /* 0x000fe2000f8e08ff */
[----:B------:R-:W-:Y:S02]  /*13f60*/  IMAD.MOV.U32 R13, RZ, RZ, R9 ;  /* 0x000000ffff0d7224 */ /* 0x000fe400078e0009 */
[----:B------:R-:W-:Y:S02]  /*13f70*/  IMAD.MOV.U32 R12, RZ, RZ, 0x2 ;  /* 0x00000002ff0c7424 */ /* 0x000fe400078e00ff */
[----:B------:R-:W-:-:S07]  /*13f80*/  IMAD.MOV.U32 R5, RZ, RZ, R14 ;  /* 0x000000ffff057224 */ /* 0x000fce00078e000e */
[----:B------:R-:W-:Y:S05]  /*13f90*/  WARPSYNC.COLLECTIVE R15, `(.L_x_993) ;  /* 0x000000000f087348 */ /* 0x000fea0003c00000 */
[----:B------:R0:W1:Y:S02]  /*13fa0*/  SHFL.IDX P6, R14, R13, R12, R11 ;  /* 0x0000000c0d0e7389 */ /* 0x00006400000c000b */
[----:B01----:R-:W-:Y:S01]  /*13fb0*/  ENDCOLLECTIVE ;  /* 0x000000000000791b */ /* 0x003fe20003800000 */
.L_x_993:
        /* <DEDUP_REMOVED lines=14> */
.L_x_994:
[----:B------:R-:W-:Y:S01]  /*140a0*/  @!PT LDS RZ, [RZ] ;  /* 0x00000000fffff984 */ /* 0x000fe20000000800 */
[----:B------:R-:W-:Y:S01]  /*140b0*/  @!PT LDS RZ, [RZ] ;  /* 0x00000000fffff984 */ /* 0x000fe20000000800 */
[----:B------:R-:W-:Y:S01]  /*140c0*/  @!PT LDS RZ, [RZ] ;  /* 0x00000000fffff984 */ /* 0x000fe20000000800 */
[----:B------:R0:W-:Y:S01]  /*140d0*/  @P0 LDGSTS.E.BYPASS.LTC128B.128 [R25+0x19c00], desc[UR36][R4.64+0x80], !P2 ;  /* 0x19c0008004190fae */ /* 0x0001e2000d101d64 */
[----:B------:R-:W-:Y:S01]  /*140e0*/  ISETP.GE.AND P0, PT, R8, 0x41, PT ;  /* 0x000000410800780c */ /* 0x000fe20003f06270 */
[----:B------:R-:W-:Y:S02]  /*140f0*/  IMAD.MOV.U32 R13, RZ, RZ, R9 ;  /* 0x000000ffff0d7224 */ /* 0x000fe400078e0009 */
[----:B------:R-:W-:Y:S02]  /*14100*/  IMAD.MOV.U32 R12, RZ, RZ, 0x3 ;  /* 0x00000003ff0c7424 */ /* 0x000fe400078e00ff */
[----:B------:R-:W-:-:S08]  /*14110*/  IMAD.MOV.U32 R3, RZ, RZ, R14 ;  /* 0x000000ffff037224 */ /* 0x000fd000078e000e */
[----:B0-----:R-:W-:Y:S05]  /*14120*/  WARPSYNC.COLLECTIVE R15, `(.L_x_995) ;  /* 0x000000000f087348 */ /* 0x001fea0003c00000 */
[----:B------:R1:W2:Y:S02]  /*14130*/  SHFL.IDX P6, R14, R13, R12, R11 ;  /* 0x0000000c0d0e7389 */ /* 0x0002a400000c000b */
[----:B012---:R-:W-:Y:S01]  /*14140*/  ENDCOLLECTIVE ;  /* 0x000000000000791b */ /* 0x007fe20003800000 */
.L_x_995:
[----:B------:R-:W-:-:S04]  /*14150*/  LOP3.LUT R3, R3, R2, RZ, 0x3c, !PT ;  /* 0x0000000203037212 */ /* 0x000fc800078e3cff */
[----:B------:R-:W-:-:S04]  /*14160*/  LOP3.LUT R2, R3, R2, RZ, 0x3c, !PT ;  /* 0x0000000203027212 */ /* 0x000fc800078e3cff */
[----:B------:R-:W-:Y:S01]  /*14170*/  LOP3.LUT R3, R3, R2, RZ, 0x3c, !PT ;  /* 0x0000000203037212 */ /* 0x000fe200078e3cff */
[----:B------:R-:W-:Y:S02]  /*14180*/  IMAD.MOV.U32 R13, RZ, RZ, R0 ;  /* 0x000000ffff0d7224 */ /* 0x000fe400078e0000 */
[----:B------:R-:W-:Y:S01]  /*14190*/  @P0 IMAD.WIDE.U32 R2, R27, 0x2, R2 ;  /* 0x000000021b020825 */ /* 0x000fe200078e0002 */
[----:B------:R-:W-:-:S05]  /*141a0*/  @P0 LEA R27, R28, UR47, 0x1 ;  /* 0x0000002f1c1b0c11 */ /* 0x000fca000f8e08ff */
        /* <DEDUP_REMOVED lines=10> */
.L_x_996:
[----:B------:R-:W-:Y:S05]  /*14250*/  BRA `(.L_x_997) ;  /* 0xffffffd0002c7947 */ /* 0x000fea000383ffff */
.L_x_950:
[----:B------:R-:W-:Y:S02]  /*14260*/  IMAD.MOV.U32 R13, RZ, RZ, R9 ;  /* 0x000000ffff0d7224 */ /* 0x000fe400078e0009 */
[----:B------:R-:W-:Y:S02]  /*14270*/  IMAD.MOV.U32 R12, RZ, RZ, RZ ;  /* 0x000000ffff0c7224 */ /* 0x000fe400078e00ff */
[----:B------:R-:W-:Y:S02]  /*14280*/  IMAD.MOV.U32 R11, RZ, RZ, 0x1c1f ;  /* 0x00001c1fff0b7424 */ /* 0x000fe400078e00ff */
[----:B------:R-:W-:Y:S02]  /*14290*/  IMAD.MOV.U32 R15, RZ, RZ, -0x1 ;  /* 0xffffffffff0f7424 */ /* 0x000fe400078e00ff */
[----:B------:R-:W-:Y:S02]  /*142a0*/  VIADD R6, R21, UR42 ;  /* 0x0000002a15067c36 */ /* 0x000fe40008000000 */
[----:B------:R-:W-:-:S07]  /*142b0*/  IMAD.MOV.U32 R24, RZ, RZ, 0x1 ;  /* 0x00000001ff187424 */ /* 0x000fce00078e00ff */
[----:B------:R-:W-:Y:S05]  /*142c0*/  WARPSYNC.COLLECTIVE R15, `(.L_x_998) ;  /* 0x000000000f087348 */ /* 0x000fea0003c00000 */
[----:B------:R0:W1:Y:S02]  /*142d0*/  SHFL.IDX P6, R14, R13, R12, R11 ;  /* 0x0000000c0d0e7389 */ /* 0x00006400000c000b */
[----:B01----:R-:W-:Y:S01]  /*142e0*/  ENDCOLLECTIVE ;  /* 0x000000000000791b */ /* 0x003fe20003800000 */
.L_x_998:
[----:B------:R-:W-:Y:S02]  /*142f0*/  VIADD R5, R6, 0x20 ;  /* 0x0000002006057836 */ /* 0x000fe40000000000 */
[----:B------:R-:W-:Y:S02]  /*14300*/  IMAD.MOV.U32 R13, RZ, RZ, R7 ;  /* 0x000000ffff0d7224 */ /* 0x000fe400078e0007 */
[----:B------:R-:W-:-:S07]  /*14310*/  IMAD.MOV.U32 R2, RZ, RZ, R14 ;  /* 0x000000ffff027224 */ /* 0x000fce00078e000e */
[----:B------:R-:W-:Y:S05]  /*14320*/  WARPSYNC.COLLECTIVE R15, `(.L_x_999) ;  /* 0x000000000f087348 */ /* 0x000fea0003c00000 */
[----:B------:R0:W1:Y:S02]  /*14330*/  SHFL.IDX P6, R14, R13, R12, R11 ;  /* 0x0000000c0d0e7389 */ /* 0x00006400000c000b */
[----:B01----:R-:W-:Y:S01]  /*14340*/  ENDCOLLECTIVE ;  /* 0x000000000000791b */ /* 0x003fe20003800000 */
.L_x_999:
[----:B------:R-:W-:Y:S01]  /*14350*/  ULDC UR4, c[0x0][0x288] ;  /* 0x0000a20000047ab9 */ /* 0x000fe20000000800 */
[----:B------:R-:W-:Y:S02]  /*14360*/  IMAD.MOV.U32 R3, RZ, RZ, R2 ;  /* 0x000000ffff037224 */ /* 0x000fe400078e0002 */
[----:B------:R-:W-:-:S05]  /*14370*/  IMAD R0, R20, UR4, RZ ;  /* 0x0000000414007c24 */ /* 0x000fca000f8e02ff */
[----:B------:R-:W-:Y:S01]  /*14380*/  ISETP.GE.AND P2, PT, R6, R0, PT ;  /* 0x000000000600720c */ /* 0x000fe20003f46270 */
[----:B------:R-:W-:Y:S02]  /*14390*/  IMAD.MOV.U32 R13, RZ, RZ, R9 ;  /* 0x000000ffff0d7224 */ /* 0x000fe400078e0009 */
[----:B------:R-:W-:-:S10]  /*143a0*/  IMAD.MOV.U32 R12, RZ, RZ, 0x1 ;  /* 0x00000001ff0c7424 */ /* 0x000fd400078e00ff */
[----:B------:R-:W-:Y:S01]  /*143b0*/  @!P2 LEA R21, R28, UR47, 0x1 ;  /* 0x0000002f1c15ac11 */ /* 0x000fe2000f8e08ff */
[----:B------:R-:W-:-:S07]  /*143c0*/  IMAD.MOV.U32 R2, RZ, RZ, R14 ;  /* 0x000000ffff027224 */ /* 0x000fce00078e000e */
[----:B------:R-:W-:Y:S05]  /*143d0*/  WARPSYNC.COLLECTIVE R15, `(.L_x_1000) ;  /* 0x000000000f087348 */ /* 0x000fea0003c00000 */
[----:B------:R0:W1:Y:S02]  /*143e0*/  SHFL.IDX P6, R14, R13, R12, R11 ;  /* 0x0000000c0d0e7389 */ /* 0x00006400000c000b */
[----:B01----:R-:W-:Y:S01]  /*143f0*/  ENDCOLLECTIVE ;  /* 0x000000000000791b */ /* 0x003fe20003800000 */
.L_x_1000:
        /* <DEDUP_REMOVED lines=13> */
.L_x_1001:
[----:B------:R-:W-:Y:S02]  /*144d0*/  VIADD R3, R6, 0x40 ;  /* 0x0000004006037836 */ /* 0x000fe40000000000 */
[----:B------:R-:W-:Y:S01]  /*144e0*/  IMAD.MOV.U32 R5, RZ, RZ, R4 ;  /* 0x000000ffff057224 */ /* 0x000fe200078e0004 */
[----:B------:R-:W-:Y:S01]  /*144f0*/  @!P2 LEA R25, R28, UR47, 0x1 ;  /* 0x0000002f1c19ac11 */ /* 0x000fe2000f8e08ff */
[----:B------:R-:W-:Y:S02]  /*14500*/  IMAD.MOV.U32 R13, RZ, RZ, R9 ;  /* 0x000000ffff0d7224 */ /* 0x000fe400078e0009 */
[----:B------:R-:W-:Y:S02]  /*14510*/  IMAD.MOV.U32 R12, RZ, RZ, 0x2 ;  /* 0x00000002ff0c7424 */ /* 0x000fe400078e00ff */
[----:B------:R-:W-:-:S07]  /*14520*/  IMAD.MOV.U32 R4, RZ, RZ, R14 ;  /* 0x000000ffff047224 */ /* 0x000fce00078e000e */
[----:B------:R-:W-:Y:S05]  /*14530*/  WARPSYNC.COLLECTIVE R15, `(.L_x_1002) ;  /* 0x000000000f087348 */ /* 0x000fea0003c00000 */
[----:B------:R0:W1:Y:S02]  /*14540*/  SHFL.IDX P6, R14, R13, R12, R11 ;  /* 0x0000000c0d0e7389 */ /* 0x00006400000c000b */
[----:B01----:R-:W-:Y:S01]  /*14550*/  ENDCOLLECTIVE ;  /* 0x000000000000791b */ /* 0x003fe20003800000 */
.L_x_1002:
        /* <DEDUP_REMOVED lines=13> */
.L_x_1003:
        /* <DEDUP_REMOVED lines=8> */
.L_x_1004:
        /* <DEDUP_REMOVED lines=12> */
.L_x_1005:
[----:B------:R-:W-:-:S05]  /*14770*/  VIADD R3, R6, 0x60 ;  /* 0x0000006006037836 */ /* 0x000fca0000000000 */
        /* <DEDUP_REMOVED lines=9> */
.L_x_1006:
        /* <DEDUP_REMOVED lines=13> */
.L_x_1007:
[----:B------:R-:W-:Y:S01]  /*148e0*/  @!P2 LEA R7, R28, UR47, 0x1 ;  /* 0x0000002f1c07ac11 */ /* 0x000fe2000f8e08ff */
[----:B------:R-:W-:Y:S02]  /*148f0*/  IMAD.MOV.U32 R13, RZ, RZ, R8 ;  /* 0x000000ffff0d7224 */ /* 0x000fe400078e0008 */
[----:B------:R-:W-:Y:S02]  /*14900*/  IMAD.MOV.U32 R12, RZ, RZ, 0x1 ;  /* 0x00000001ff0c7424 */ /* 0x000fe400078e00ff */
[----:B------:R-:W-:-:S07]  /*14910*/  IMAD.MOV.U32 R2, RZ, RZ, R14 ;  /* 0x000000ffff027224 */ /* 0x000fce00078e000e */
[----:B------:R-:W-:Y:S05]  /*14920*/  WARPSYNC.COLLECTIVE R15, `(.L_x_1008) ;  /* 0x000000000f087348 */ /* 0x000fea0003c00000 */
[----:B------:R0:W1:Y:S02]  /*14930*/  SHFL.IDX P6, R14, R13, R12, R11 ;  /* 0x0000000c0d0e7389 */ /* 0x00006400000c000b */
[----:B01----:R-:W-:Y:S01]  /*14940*/  ENDCOLLECTIVE ;  /* 0x000000000000791b */ /* 0x003fe20003800000 */
.L_x_1008:
        /* <DEDUP_REMOVED lines=12> */
.L_x_1009:
[----:B------:R-:W-:Y:S05]  /*14a10*/  BRA `(.L_x_1010) ;  /* 0xffffffd400147947 */ /* 0x000fea000383ffff */
.L_x_953:
[----:B0-----:R-:W-:-:S04]  /*14a20*/  IMAD.U32 R3, RZ, RZ, UR47 ;  /* 0x0000002fff037e24 */ /* 0x001fc8000f8e00ff */
[----:B------:R0:W1:Y:S03]  /*14a30*/  SYNCS.PHASECHK.TRANS64.TRYWAIT P1, [R3+URZ+0x2d820], R0 ;  /* 0x02d82000030075a7 */ /* 0x000066000802017f */
[----:B-1----:R-:W-:Y:S05]  /*14a40*/  @!P1 NANOSLEEP.SYNCS 0x989680 ;  /* 0x009896800000995d */ /* 0x002fea0003900000 */
[----:B------:R-:W1:Y:S02]  /*14a50*/  @!P1 SYNCS.PHASECHK.TRANS64 P1, [R3+URZ+0x2d820], R0 ;  /* 0x02d82000030095a7 */ /* 0x000e64000802007f */
[----:B-1----:R-:W-:Y:S05]  /*14a60*/  @!P1 BRA `(.L_x_953) ;  /* 0xfffffffc00ec9947 */ /* 0x002fea000383ffff */
[----:B------:R-:W-:Y:S05]  /*14a70*/  BRA `(.L_x_1011) ;  /* 0xffffffd400647947 */ /* 0x000fea000383ffff */
.L_x_957:
[----:B0-----:R0:W1:Y:S02]  /*14a80*/  SYNCS.PHASECHK.TRANS64.TRYWAIT P0, [R7+URZ+0x2d840], R2 ;  /* 0x02d84002070075a7 */ /* 0x001064000800017f */
[----:B-1----:R-:W-:Y:S05]  /*14a90*/  @!P0 NANOSLEEP.SYNCS 0x989680 ;  /* 0x009896800000895d */ /* 0x002fea0003900000 */
[----:B------:R-:W1:Y:S02]  /*14aa0*/  @!P0 SYNCS.PHASECHK.TRANS64 P0, [R7+URZ+0x2d840], R2 ;  /* 0x02d84002070085a7 */ /* 0x000e64000800007f */
[----:B-1----:R-:W-:Y:S05]  /*14ab0*/  @!P0 BRA `(.L_x_957) ;  /* 0xfffffffc00f08947 */ /* 0x002fea000383ffff */
[----:B------:R-:W-:Y:S05]  /*14ac0*/  BRA `(.L_x_1012) ;  /* 0xffffffd8005c7947 */ /* 0x000fea000383ffff */
.L_x_958:
        /* <DEDUP_REMOVED lines=8> */
.L_x_1014:
[----:B------:R-:W-:Y:S05]  /*14b50*/  BSYNC B1 ;  /* 0x0000000000017941 */ /* 0x000fea0003800000 */
.L_x_1013:
[----:B------:R-:W0:Y:S01]  /*14b60*/  S2R R27, SR_TID.X ;  /* 0x00000000001b7919 */ /* 0x000e220000002100 */
[----:B------:R-:W-:Y:S01]  /*14b70*/  IMAD.MOV.U32 R13, RZ, RZ, R8 ;  /* 0x000000ffff0d7224 */ /* 0x000fe200078e0008 */
[----:B------:R-:W-:Y:S01]  /*14b80*/  LOP3.LUT R16, R16, 0xf7ffffff, RZ, 0xc0, !PT ;  /* 0xf7ffffff10107812 */ /* 0x000fe200078ec0ff */
[----:B------:R-:W-:Y:S01]  /*14b90*/  IMAD.MOV.U32 R12, RZ, RZ, RZ ;  /* 0x000000ffff0c7224 */ /* 0x000fe200078e00ff */
[----:B------:R-:W-:Y:S01]  /*14ba0*/  LEA R9, R9, UR47, 0x1 ;  /* 0x0000002f09097c11 */ /* 0x000fe2000f8e08ff */
[----:B------:R-:W-:Y:S01]  /*14bb0*/  IMAD.MOV.U32 R11, RZ, RZ, 0x1c1f ;  /* 0x00001c1fff0b7424 */ /* 0x000fe200078e00ff */
[----:B------:R-:W-:Y:S01]  /*14bc0*/  @P1 LOP3.LUT R16, R16, 0x8000000, RZ, 0xfc, !PT ;  /* 0x0800000010101812 */ /* 0x000fe200078efcff */
[----:B------:R-:W-:Y:S02]  /*14bd0*/  IMAD.MOV.U32 R15, RZ, RZ, -0x1 ;  /* 0xffffffffff0f7424 */ /* 0x000fe400078e00ff */
[----:B------:R-:W-:Y:S01]  /*14be0*/  IMAD.MOV.U32 R3, RZ, RZ, R14 ;  /* 0x000000ffff037224 */ /* 0x000fe200078e000e */
[----:B------:R-:W-:-:S13]  /*14bf0*/  LOP3.LUT P1, RZ, R16, 0x4, RZ, 0xc0, !PT ;  /* 0x0000000410ff7812 */ /* 0x000fda000782c0ff */
[----:B0-----:R-:W-:Y:S05]  /*14c00*/  WARPSYNC.COLLECTIVE R15, `(.L_x_1015) ;  /* 0x000000000f087348 */ /* 0x001fea0003c00000 */
[----:B------:R1:W2:Y:S02]  /*14c10*/  SHFL.IDX P6, R14, R13, R12, R11 ;  /* 0x0000000c0d0e7389 */ /* 0x0002a400000c000b */
[----:B012---:R-:W-:Y:S01]  /*14c20*/  ENDCOLLECTIVE ;  /* 0x000000000000791b */ /* 0x007fe20003800000 */
.L_x_1015:
        /* <DEDUP_REMOVED lines=8> */
.L_x_1016:
        /* <DEDUP_REMOVED lines=14> */
.L_x_1017:
[----:B------:R-:W-:Y:S02]  /*14d90*/  IMAD.MOV.U32 R13, RZ, RZ, R19 ;  /* 0x000000ffff0d7224 */ /* 0x000fe400078e0013 */
[----:B------:R-:W-:Y:S02]  /*14da0*/  IMAD.MOV.U32 R12, RZ, RZ, 0x2 ;  /* 0x00000002ff0c7424 */ /* 0x000fe400078e00ff */
[----:B------:R-:W-:-:S07]  /*14db0*/  IMAD.MOV.U32 R2, RZ, RZ, R14 ;  /* 0x000000ffff027224 */ /* 0x000fce00078e000e */
[----:B------:R-:W-:Y:S05]  /*14dc0*/  WARPSYNC.COLLECTIVE R15, `(.L_x_1018) ;  /* 0x000000000f087348 */ /* 0x000fea0003c00000 */
[----:B------:R0:W1:Y:S02]  /*14dd0*/  SHFL.IDX P6, R14, R13, R12, R11 ;  /* 0x0000000c0d0e7389 */ /* 0x00006400000c000b */
[----:B01----:R-:W-:Y:S01]  /*14de0*/  ENDCOLLECTIVE ;  /* 0x000000000000791b */ /* 0x003fe20003800000 */
.L_x_1018:
        /* <DEDUP_REMOVED lines=13> */
.L_x_1019:
[----:B------:R-:W-:Y:S02]  /*14ec0*/  IMAD.MOV.U32 R13, RZ, RZ, R19 ;  /* 0x000000ffff0d7224 */ /* 0x000fe400078e0013 */
[----:B------:R-:W-:Y:S02]  /*14ed0*/  IMAD.MOV.U32 R12, RZ, RZ, 0x3 ;  /* 0x00000003ff0c7424 */ /* 0x000fe400078e00ff */
[----:B------:R-:W-:-:S07]  /*14ee0*/  IMAD.MOV.U32 R2, RZ, RZ, R14 ;  /* 0x000000ffff027224 */ /* 0x000fce00078e000e */
[----:B------:R-:W-:Y:S05]  /*14ef0*/  WARPSYNC.COLLECTIVE R15, `(.L_x_1020) ;  /* 0x000000000f087348 */ /* 0x000fea0003c00000 */
[----:B------:R0:W1:Y:S02]  /*14f00*/  SHFL.IDX P6, R14, R13, R12, R11 ;  /* 0x0000000c0d0e7389 */ /* 0x00006400000c000b */
[----:B01----:R-:W-:Y:S01]  /*14f10*/  ENDCOLLECTIVE ;  /* 0x000000000000791b */ /* 0x003fe20003800000 */
.L_x_1020:
        /* <DEDUP_REMOVED lines=14> */
.L_x_1021:
[----:B------:R-:W-:Y:S01]  /*15000*/  IMAD.MOV.U32 R2, RZ, RZ, R14 ;  /* 0x000000ffff027224 */ /* 0x000fe200078e000e */
[----:B------:R-:W-:Y:S06]  /*15010*/  BRA `(.L_x_1022) ;  /* 0xffffffd400f47947 */ /* 0x000fec000383ffff */
.L_x_963:
[----:B-1----:R1:W2:Y:S02]  /*15020*/  SYNCS.PHASECHK.TRANS64.TRYWAIT P0, [R7+URZ+0x2d860], R2 ;  /* 0x02d86002070075a7 */ /* 0x0022a4000800017f */
[----:B--2---:R-:W-:Y:S05]  /*15030*/  @!P0 NANOSLEEP.SYNCS 0x989680 ;  /* 0x009896800000895d */ /* 0x004fea0003900000 */
[----:B------:R-:W2:Y:S02]  /*15040*/  @!P0 SYNCS.PHASECHK.TRANS64 P0, [R7+URZ+0x2d860], R2 ;  /* 0x02d86002070085a7 */ /* 0x000ea4000800007f */
[----:B--2---:R-:W-:Y:S05]  /*15050*/  @!P0 BRA `(.L_x_963) ;  /* 0xfffffffc00f08947 */ /* 0x004fea000383ffff */
[----:B------:R-:W-:Y:S05]  /*15060*/  BRA `(.L_x_1023) ;  /* 0xffffffd800547947 */ /* 0x000fea000383ffff */
.L_x_964:
        /* <DEDUP_REMOVED lines=8> */
.L_x_1025:
[----:B------:R-:W-:Y:S05]  /*150f0*/  BSYNC B1 ;  /* 0x0000000000017941 */ /* 0x000fea0003800000 */
.L_x_1024:
[----:B------:R-:W-:Y:S01]  /*15100*/  IMAD.MOV.U32 R13, RZ, RZ, R17 ;  /* 0x000000ffff0d7224 */ /* 0x000fe200078e0011 */
[----:B------:R-:W-:Y:S01]  /*15110*/  LEA R8, R8, UR47, 0x1 ;  /* 0x0000002f08087c11 */ /* 0x000fe2000f8e08ff */
[----:B------:R-:W-:Y:S02]  /*15120*/  IMAD.MOV.U32 R12, RZ, RZ, RZ ;  /* 0x000000ffff0c7224 */ /* 0x000fe400078e00ff */
[----:B------:R-:W-:Y:S02]  /*15130*/  IMAD.MOV.U32 R11, RZ, RZ, 0x1c1f ;  /* 0x00001c1fff0b7424 */ /* 0x000fe400078e00ff */
[----:B------:R-:W-:Y:S02]  /*15140*/  IMAD.MOV.U32 R15, RZ, RZ, -0x1 ;  /* 0xffffffffff0f7424 */ /* 0x000fe400078e00ff */
[----:B------:R-:W-:-:S07]  /*15150*/  IMAD.MOV.U32 R3, RZ, RZ, R14 ;  /* 0x000000ffff037224 */ /* 0x000fce00078e000e */
[----:B------:R-:W-:Y:S05]  /*15160*/  WARPSYNC.COLLECTIVE R15, `(.L_x_1026) ;  /* 0x000000000f087348 */ /* 0x000fea0003c00000 */
[----:B------:R0:W1:Y:S02]  /*15170*/  SHFL.IDX P6, R14, R13, R12, R11 ;  /* 0x0000000c0d0e7389 */ /* 0x00006400000c000b */
[----:B01----:R-:W-:Y:S01]  /*15180*/  ENDCOLLECTIVE ;  /* 0x000000000000791b */ /* 0x003fe20003800000 */
.L_x_1026:
[----:B------:R-:W-:Y:S02]  /*15190*/  IMAD.MOV.U32 R13, RZ, RZ, R18 ;  /* 0x000000ffff0d7224 */ /* 0x000fe400078e0012 */
[----:B------:R-:W-:Y:S01]  /*151a0*/  IMAD.MOV.U32 R12, RZ, RZ, 0x1 ;  /* 0x00000001ff0c7424 */ /* 0x000fe200078e00ff */
[----:B------:R-:W-:-:S13]  /*151b0*/  IADD3 R2, P0, R14, R4, RZ ;  /* 0x000000040e027210 */ /* 0x000fda0007f1e0ff */
[----:B------:R-:W-:Y:S05]  /*151c0*/  WARPSYNC.COLLECTIVE R15, `(.L_x_1027) ;  /* 0x000000000f087348 */ /* 0x000fea0003c00000 */
[----:B------:R0:W1:Y:S02]  /*151d0*/  SHFL.IDX P6, R14, R13, R12, R11 ;  /* 0x0000000c0d0e7389 */ /* 0x00006400000c000b */
[----:B01----:R-:W-:Y:S01]  /*151e0*/  ENDCOLLECTIVE ;  /* 0x000000000000791b */ /* 0x003fe20003800000 */
.L_x_1027:
        /* <DEDUP_REMOVED lines=15> */
.L_x_1028:
[----:B------:R-:W-:Y:S02]  /*152e0*/  IMAD.MOV.U32 R13, RZ, RZ, R18 ;  /* 0x000000ffff0d7224 */ /* 0x000fe400078e0012 */
[----:B------:R-:W-:Y:S01]  /*152f0*/  IMAD.MOV.U32 R12, RZ, RZ, 0x2 ;  /* 0x00000002ff0c7424 */ /* 0x000fe200078e00ff */
[----:B------:R-:W-:-:S13]  /*15300*/  IADD3 R2, P0, R14, R4, RZ ;  /* 0x000000040e027210 */ /* 0x000fda0007f1e0ff */
[----:B------:R-:W-:Y:S05]  /*15310*/  WARPSYNC.COLLECTIVE R15, `(.L_x_1029) ;  /* 0x000000000f087348 */ /* 0x000fea0003c00000 */
[----:B------:R0:W1:Y:S02]  /*15320*/  SHFL.IDX P6, R14, R13, R12, R11 ;  /* 0x0000000c0d0e7389 */ /* 0x00006400000c000b */
[----:B01----:R-:W-:Y:S01]  /*15330*/  ENDCOLLECTIVE ;  /* 0x000000000000791b */ /* 0x003fe20003800000 */
.L_x_1029:
        /* <DEDUP_REMOVED lines=15> */
.L_x_1030:
[----:B------:R-:W-:Y:S02]  /*15430*/  IMAD.MOV.U32 R13, RZ, RZ, R18 ;  /* 0x000000ffff0d7224 */ /* 0x000fe400078e0012 */
[----:B------:R-:W-:Y:S01]  /*15440*/  IMAD.MOV.U32 R12, RZ, RZ, 0x3 ;  /* 0x00000003ff0c7424 */ /* 0x000fe200078e00ff */
[----:B------:R-:W-:-:S13]  /*15450*/  IADD3 R2, P0, R14, R4, RZ ;  /* 0x000000040e027210 */ /* 0x000fda0007f1e0ff */
[----:B------:R-:W-:Y:S05]  /*15460*/  WARPSYNC.COLLECTIVE R15, `(.L_x_1031) ;  /* 0x000000000f087348 */ /* 0x000fea0003c00000 */
[----:B------:R0:W1:Y:S02]  /*15470*/  SHFL.IDX P6, R14, R13, R12, R11 ;  /* 0x0000000c0d0e7389 */ /* 0x00006400000c000b */
[----:B01----:R-:W-:Y:S01]  /*15480*/  ENDCOLLECTIVE ;  /* 0x000000000000791b */ /* 0x003fe20003800000 */
.L_x_1031:
        /* <DEDUP_REMOVED lines=12> */
.L_x_1032:
[----:B------:R-:W-:Y:S01]  /*15550*/  @!PT LDS RZ, [RZ] ;  /* 0x00000000fffff984 */ /* 0x000fe20000000800 */
[----:B------:R-:W-:Y:S01]  /*15560*/  @!PT LDS RZ, [RZ] ;  /* 0x00000000fffff984 */ /* 0x000fe20000000800 */
[----:B------:R-:W-:Y:S01]  /*15570*/  @!PT LDS RZ, [RZ] ;  /* 0x00000000fffff984 */ /* 0x000fe20000000800 */
[----:B------:R0:W-:Y:S01]  /*15580*/  LDGSTS.E.BYPASS.LTC128B.128 [R8+0x3400], desc[UR36][R2.64+0x40], !P0 ;  /* 0x0340004002087fae */ /* 0x0001e2000c101d64 */
[----:B------:R-:W-:-:S13]  /*15590*/  ISETP.LT.OR P0, PT, R0, 0x41, P1 ;  /* 0x000000410000780c */ /* 0x000fda0000f01670 */
[----:B------:R0:W-:Y:S01]  /*155a0*/  LDGSTS.E.BYPASS.LTC128B.128 [R8+0x5400], desc[UR36][R2.64+0x80], !P0 ;  /* 0x0540008002087fae */ /* 0x0001e2000c101d64 */
[----:B------:R-:W-:Y:S05]  /*155b0*/  BRA `(.L_x_1033) ;  /* 0xffffffd400947947 */ /* 0x000fea000383ffff */
.L_x_970:
[----:B0-----:R0:W1:Y:S02]  /*155c0*/  SYNCS.PHASECHK.TRANS64.TRYWAIT P0, [R0+URZ+0x2d860], R3 ;  /* 0x02d86003000075a7 */ /* 0x001064000800017f */
[----:B-1----:R-:W-:Y:S05]  /*155d0*/  @!P0 NANOSLEEP.SYNCS 0x989680 ;  /* 0x009896800000895d */ /* 0x002fea0003900000 */
[----:B------:R-:W1:Y:S02]  /*155e0*/  @!P0 SYNCS.PHASECHK.TRANS64 P0, [R0+URZ+0x2d860], R3 ;  /* 0x02d86003000085a7 */ /* 0x000e64000800007f */
[----:B-1----:R-:W-:Y:S05]  /*155f0*/  @!P0 BRA `(.L_x_970) ;  /* 0xfffffffc00f08947 */ /* 0x002fea000383ffff */
[----:B------:R-:W-:Y:S05]  /*15600*/  BRA `(.L_x_1034) ;  /* 0xffffffd800907947 */ /* 0x000fea000383ffff */
.L_x_971:
        /* <DEDUP_REMOVED lines=8> */
.L_x_1036:
[----:B------:R-:W-:Y:S05]  /*15690*/  BSYNC B0 ;  /* 0x0000000000007941 */ /* 0x000fea0003800000 */
.L_x_1035:
[----:B------:R-:W0:Y:S01]  /*156a0*/  S2R R2, SR_TID.X ;  /* 0x0000000000027919 */ /* 0x000e220000002100 */
[----:B------:R-:W-:Y:S01]  /*156b0*/  IMAD.MOV.U32 R13, RZ, RZ, R17 ;  /* 0x000000ffff0d7224 */ /* 0x000fe200078e0011 */
[----:B------:R-:W-:Y:S01]  /*156c0*/  LEA R4, R4, UR47, 0x1 ;  /* 0x0000002f04047c11 */ /* 0x000fe2000f8e08ff */
[----:B------:R-:W-:Y:S02]  /*156d0*/  IMAD.MOV.U32 R12, RZ, RZ, RZ ;  /* 0x000000ffff0c7224 */ /* 0x000fe400078e00ff */
[----:B------:R-:W-:Y:S02]  /*156e0*/  IMAD.MOV.U32 R11, RZ, RZ, 0x1c1f ;  /* 0x00001c1fff0b7424 */ /* 0x000fe400078e00ff */
[----:B------:R-:W-:Y:S02]  /*156f0*/  IMAD.MOV.U32 R15, RZ, RZ, -0x1 ;  /* 0xffffffffff0f7424 */ /* 0x000fe400078e00ff */
[----:B------:R-:W-:-:S07]  /*15700*/  IMAD.MOV.U32 R3, RZ, RZ, R14 ;  /* 0x000000ffff037224 */ /* 0x000fce00078e000e */
[----:B0-----:R-:W-:Y:S05]  /*15710*/  WARPSYNC.COLLECTIVE R15, `(.L_x_1037) ;  /* 0x000000000f087348 */ /* 0x001fea0003c00000 */
[----:B------:R1:W2:Y:S02]  /*15720*/  SHFL.IDX P6, R14, R13, R12, R11 ;  /* 0x0000000c0d0e7389 */ /* 0x0002a400000c000b */
[----:B012---:R-:W-:Y:S01]  /*15730*/  ENDCOLLECTIVE ;  /* 0x000000000000791b */ /* 0x007fe20003800000 */
.L_x_1037:
[----:B------:R-:W-:Y:S02]  /*15740*/  ULDC UR4, c[0x0][0x2f4] ;  /* 0x0000bd0000047ab9 */ /* 0x000fe40000000800 */
[----:B------:R-:W-:-:S04]  /*15750*/  ISETP.GE.AND P2, PT, R9, UR4, PT ;  /* 0x0000000409007c0c */ /* 0x000fc8000bf46270 */
[----:B------:R-:W-:Y:S01]  /*15760*/  ISETP.LT.OR P3, PT, R5, 0x1, P2 ;  /* 0x000000010500780c */ /* 0x000fe20001761670 */
[----:B------:R-:W-:Y:S02]  /*15770*/  IMAD.MOV.U32 R13, RZ, RZ, R18 ;  /* 0x000000ffff0d7224 */ /* 0x000fe400078e0012 */
        /* <DEDUP_REMOVED lines=11> */
.L_x_1038:
        /* <DEDUP_REMOVED lines=17> */
.L_x_1039:
[----:B------:R-:W-:Y:S02]  /*15940*/  IMAD.MOV.U32 R3, RZ, RZ, R6 ;  /* 0x000000ffff037224 */ /* 0x000fe400078e0006 */
[----:B------:R-:W-:Y:S02]  /*15950*/  IMAD.MOV.U32 R6, RZ, RZ, RZ ;  /* 0x000000ffff067224 */ /* 0x000fe400078e00ff */
[----:B------:R-:W-:Y:S02]  /*15960*/  IMAD.MOV.U32 R13, RZ, RZ, R18 ;  /* 0x000000ffff0d7224 */ /* 0x000fe400078e0012 */
[----:B------:R-:W-:Y:S02]  /*15970*/  IMAD.MOV.U32 R12, RZ, RZ, 0x2 ;  /* 0x00000002ff0c7424 */ /* 0x000fe400078e00ff */
[----:B------:R-:W-:-:S07]  /*15980*/  IMAD.MOV.U32 R2, RZ, RZ, R14 ;  /* 0x000000ffff027224 */ /* 0x000fce00078e000e */
[----:B------:R-:W-:Y:S05]  /*15990*/  WARPSYNC.COLLECTIVE R15, `(.L_x_1040) ;  /* 0x000000000f087348 */ /* 0x000fea0003c00000 */
[----:B------:R0:W1:Y:S02]  /*159a0*/  SHFL.IDX P6, R14, R13, R12, R11 ;  /* 0x0000000c0d0e7389 */ /* 0x00006400000c000b */
[----:B01----:R-:W-:Y:S01]  /*159b0*/  ENDCOLLECTIVE ;  /* 0x000000000000791b */ /* 0x003fe20003800000 */
.L_x_1040:
        /* <DEDUP_REMOVED lines=15> */
.L_x_1041:
[----:B------:R-:W-:Y:S02]  /*15ab0*/  IMAD.MOV.U32 R3, RZ, RZ, R7 ;  /* 0x000000ffff037224 */ /* 0x000fe400078e0007 */
[----:B------:R-:W-:Y:S02]  /*15ac0*/  IMAD.MOV.U32 R13, RZ, RZ, R18 ;  /* 0x000000ffff0d7224 */ /* 0x000fe400078e0012 */
[----:B------:R-:W-:Y:S02]  /*15ad0*/  IMAD.MOV.U32 R12, RZ, RZ, 0x3 ;  /* 0x00000003ff0c7424 */ /* 0x000fe400078e00ff */
[----:B------:R-:W-:-:S07]  /*15ae0*/  IMAD.MOV.U32 R8, RZ, RZ, R14 ;  /* 0x000000ffff087224 */ /* 0x000fce00078e000e */
[----:B------:R-:W-:Y:S05]  /*15af0*/  WARPSYNC.COLLECTIVE R15, `(.L_x_1042) ;  /* 0x000000000f087348 */ /* 0x000fea0003c00000 */
[----:B------:R0:W1:Y:S02]  /*15b00*/  SHFL.IDX P6, R14, R13, R12, R11 ;  /* 0x0000000c0d0e7389 */ /* 0x00006400000c000b */
[----:B01----:R-:W-:Y:S01]  /*15b10*/  ENDCOLLECTIVE ;  /* 0x000000000000791b */ /* 0x003fe20003800000 */
.L_x_1042:
        /* <DEDUP_REMOVED lines=13> */
.L_x_1043:
[----:B------:R-:W-:Y:S05]  /*15bf0*/  BRA `(.L_x_1044) ;  /* 0xffffffd400d87947 */ /* 0x000fea000383ffff */
.L_x_974:
[----:B0-----:R0:W1:Y:S02]  /*15c00*/  SYNCS.PHASECHK.TRANS64.TRYWAIT P0, [R7+URZ+0x2d820], R6 ;  /* 0x02d82006070075a7 */ /* 0x001064000800017f */
[----:B-1----:R-:W-:Y:S05]  /*15c10*/  @!P0 NANOSLEEP.SYNCS 0x989680 ;  /* 0x009896800000895d */ /* 0x002fea0003900000 */
[----:B------:R-:W1:Y:S02]  /*15c20*/  @!P0 SYNCS.PHASECHK.TRANS64 P0, [R7+URZ+0x2d820], R6 ;  /* 0x02d82006070085a7 */ /* 0x000e64000800007f */
[----:B-1----:R-:W-:Y:S05]  /*15c30*/  @!P0 BRA `(.L_x_974) ;  /* 0xfffffffc00f08947 */ /* 0x002fea000383ffff */
[----:B------:R-:W-:Y:S05]  /*15c40*/  BRA `(.L_x_1045) ;  /* 0xffffffd800547947 */ /* 0x000fea000383ffff */
.L_x_975:
        /* <DEDUP_REMOVED lines=8> */
[----:B0----5:R-:W-:Y:S05]  /*15cd0*/  WARPSYNC.COLLECTIVE R15, `(.L_x_1047) ;  /* 0x000000000f087348 */ /* 0x021fea0003c00000 */
[----:B------:R1:W2:Y:S02]  /*15ce0*/  SHFL.IDX P6, R14, R13, R12, R11 ;  /* 0x0000000c0d0e7389 */ /* 0x0002a400000c000b */
[----:B012--5:R-:W-:Y:S01]  /*15cf0*/  ENDCOLLECTIVE ;  /* 0x000000000000791b */ /* 0x027fe20003800000 */
.L_x_1047:
[----:B------:R-:W-:Y:S05]  /*15d00*/  BSYNC B0 ;  /* 0x0000000000007941 */ /* 0x000fea0003800000 */
.L_x_1046:
[----:B------:R-:W-:Y:S05]  /*15d10*/  BRA `(.L_x_1048) ;  /* 0xffffffd800387947 */ /* 0x000fea000383ffff */
.L_x_976:
[----:B------:R-:W-:Y:S01]  /*15d20*/  BSSY B0, `(.L_x_1049) ;  /* 0x0000006000007945 */ /* 0x000fe20003800000 */
[----:B------:R-:W-:-:S07]  /*15d30*/  IMAD.MOV.U32 R15, RZ, RZ, -0x1 ;  /* 0xffffffffff0f7424 */ /* 0x000fce00078e00ff */
[----:B01---5:R-:W-:Y:S05]  /*15d40*/  WARPSYNC.COLLECTIVE R15, `(.L_x_1050) ;  /* 0x000000000f0c7348 */ /* 0x023fea0003c00000 */
[----:B------:R-:W-:Y:S02]  /*15d50*/  ELECT P6, UR62, PT ;  /* 0x00000000003e782f */ /* 0x000fe400038c0000 */
[----:B------:R-:W-:Y:S01]  /*15d60*/  MOV R14, UR62 ;  /* 0x0000003e000e7c02 */ /* 0x000fe20008000f00 */
[----:B01---5:R-:W-:Y:S10]  /*15d70*/  ENDCOLLECTIVE ;  /* 0x000000000000791b */ /* 0x023ff40003800000 */
.L_x_1050:
[----:B------:R-:W-:Y:S05]  /*15d80*/  BSYNC B0 ;  /* 0x0000000000007941 */ /* 0x000fea0003800000 */
.L_x_1049:
[----:B------:R-:W-:Y:S05]  /*15d90*/  BRA `(.L_x_1051) ;  /* 0xffffffd8002c7947 */ /* 0x000fea000383ffff */
.L_x_978:
[----:B-1----:R1:W2:Y:S02]  /*15da0*/  SYNCS.PHASECHK.TRANS64.TRYWAIT P1, [R5+URZ+0x2d840], R4 ;  /* 0x02d84004050075a7 */ /* 0x0022a4000802017f */
[----:B--2---:R-:W-:Y:S05]  /*15db0*/  @!P1 NANOSLEEP.SYNCS 0x989680 ;  /* 0x009896800000995d */ /* 0x004fea0003900000 */
[----:B------:R-:W2:Y:S02]  /*15dc0*/  @!P1 SYNCS.PHASECHK.TRANS64 P1, [R5+URZ+0x2d840], R4 ;  /* 0x02d84004050095a7 */ /* 0x000ea4000802007f */
[----:B--2---:R-:W-:Y:S05]  /*15dd0*/  @!P1 BRA `(.L_x_978) ;  /* 0xfffffffc00f09947 */ /* 0x004fea000383ffff */
[----:B------:R-:W-:Y:S05]  /*15de0*/  BRA `(.L_x_1052) ;  /* 0xffffffd800547947 */ /* 0x000fea000383ffff */
.L_x_980:
[----:B--2---:R2:W3:Y:S02]  /*15df0*/  SYNCS.PHASECHK.TRANS64.TRYWAIT P1, [R3+URZ+0x2d840], R0 ;  /* 0x02d84000030075a7 */ /* 0x0044e4000802017f */
[----:B---3--:R-:W-:Y:S05]  /*15e00*/  @!P1 NANOSLEEP.SYNCS 0x989680 ;  /* 0x009896800000995d */ /* 0x008fea0003900000 */
[----:B------:R-:W3:Y:S02]  /*15e10*/  @!P1 SYNCS.PHASECHK.TRANS64 P1, [R3+URZ+0x2d840], R0 ;  /* 0x02d84000030095a7 */ /* 0x000ee4000802007f */
[----:B---3--:R-:W-:Y:S05]  /*15e20*/  @!P1 BRA `(.L_x_980) ;  /* 0xfffffffc00f09947 */ /* 0x008fea000383ffff */
[----:B------:R-:W-:Y:S05]  /*15e30*/  BRA `(.L_x_1053) ;  /* 0xffffffd800607947 */ /* 0x000fea000383ffff */
.L_x_982:
[----:B---3--:R3:W4:Y:S02]  /*15e40*/  SYNCS.PHASECHK.TRANS64.TRYWAIT P1, [R5+URZ+0x2d860], R4 ;  /* 0x02d86004050075a7 */ /* 0x008724000802017f */
[----:B----4-:R-:W-:Y:S05]  /*15e50*/  @!P1 NANOSLEEP.SYNCS 0x989680 ;  /* 0x009896800000995d */ /* 0x010fea0003900000 */
[----:B------:R-:W4:Y:S02]  /*15e60*/  @!P1 SYNCS.PHASECHK.TRANS64 P1, [R5+URZ+0x2d860], R4 ;  /* 0x02d86004050095a7 */ /* 0x000f24000802007f */
[----:B----4-:R-:W-:Y:S05]  /*15e70*/  @!P1 BRA `(.L_x_982) ;  /* 0xfffffffc00f09947 */ /* 0x010fea000383ffff */
[----:B------:R-:W-:Y:S05]  /*15e80*/  BRA `(.L_x_1054) ;  /* 0xffffffd8005c7947 */ /* 0x000fea000383ffff */
.L_x_1055:
        /* <DEDUP_REMOVED lines=15> */
.L_x_2783:


//--------------------- .text._ZN7cutlass13device_kernelIN5flash11enable_sm90INS1_16FlashAttnFwdSm90INS1_25CollectiveMainloopFwdSm90ILi2EN4cute5tupleIJNS5_1CILi1EEES8_S8_EEENS6_IJNS7_ILi192EEENS7_ILi128EEENS7_ILi96EEEEEELi96ENS_10bfloat16_tEfNS_4arch4Sm90ELb0ELb1ELb0ELb1ELb1ELb0ELb0ELb0ELb1ELb1ELb1ELb0EEENS1_21CollectiveEpilogueFwdINS6_IJSA_SC_SB_EEES9_SE_SG_Li384ELb1ELb1ELb1ELb0EEENS1_36VarlenDynamicPersistentTileSchedulerILi192ELi128ELi384ELi128ELb1ELb1ELb1ELb1ELb0ELb1EEEEEEEEEvNT_6ParamsE --------------------------
	.section	.text._ZN7cutlass13device_kernelIN5flash11enable_sm90INS1_16FlashAttnFwdSm90INS1_25CollectiveMainloopFwdSm90ILi2EN4cute5tupleIJNS5_1CILi1EEES8_S8_EEENS6_IJNS7_ILi192EEENS7_ILi128EEENS7_ILi96EEEEEELi96ENS_10bfloat16_tEfNS_4arch4Sm90ELb0ELb1ELb0ELb1ELb1ELb0ELb0ELb0ELb1ELb1ELb1ELb0EEENS1_21CollectiveEpilogueFwdINS6_IJSA_SC_SB_EEES9_SE_SG_Li384ELb1ELb1ELb1ELb0EEENS1_36VarlenDynamicPersistentTileSchedulerILi192ELi128ELi384ELi128ELb1ELb1ELb1ELb1ELb0ELb1EEEEEEEEEvNT_6ParamsE,"ax",@progbits
	.align	128
.text._ZN7cutlass13device_kernelIN5flash11enable_sm90INS1_16FlashAttnFwdSm90INS1_25CollectiveMainloopFwdSm90ILi2EN4cute5tupleIJNS5_1CILi1EEES8_S8_EEENS6_IJNS7_ILi192EEENS7_ILi128EEENS7_ILi96EEEEEELi96ENS_10bfloat16_tEfNS_4arch4Sm90ELb0ELb1ELb0ELb1ELb1ELb0ELb0ELb0ELb1ELb1ELb1ELb0EEENS1_21CollectiveEpilogueFwdINS6_IJSA_SC_SB_EEES9_SE_SG_Li384ELb1ELb1ELb1ELb0EEENS1_36VarlenDynamicPersistentTileSchedulerILi192ELi128ELi384ELi128ELb1ELb1ELb1ELb1ELb0ELb1EEEEEEEEEvNT_6ParamsE:
        .type           _ZN7cutlass13device_kernelIN5flash11enable_sm90INS1_16FlashAttnFwdSm90INS1_25CollectiveMainloopFwdSm90ILi2EN4cute5tupleIJNS5_1CILi1EEES8_S8_EEENS6_IJNS7_ILi192EEENS7_ILi128EEENS7_ILi96EEEEEELi96ENS_10bfloat16_tEfNS_4arch4Sm90ELb0ELb1ELb0ELb1ELb1ELb0ELb0ELb0ELb1ELb1ELb1ELb0EEENS1_21CollectiveEpilogueFwdINS6_IJSA_SC_SB_EEES9_SE_SG_Li384ELb1ELb1ELb1ELb0EEENS1_36VarlenDynamicPersistentTileSchedulerILi192ELi128ELi384ELi128ELb1ELb1ELb1ELb1ELb0ELb1EEEEEEEEEvNT_6ParamsE,@function
        .size           _ZN7cutlass13device_kernelIN5flash11enable_sm90INS1_16FlashAttnFwdSm90INS1_25CollectiveMainloopFwdSm90ILi2EN4cute5tupleIJNS5_1CILi1EEES8_S8_EEENS6_IJNS7_ILi192EEENS7_ILi128EEENS7_ILi96EEEEEELi96ENS_10bfloat16_tEfNS_4arch4Sm90ELb0ELb1ELb0ELb1ELb1ELb0ELb0ELb0ELb1ELb1ELb1ELb0EEENS1_21CollectiveEpilogueFwdINS6_IJSA_SC_SB_EEES9_SE_SG_Li384ELb1ELb1ELb1ELb0EEENS1_36VarlenDynamicPersistentTileSchedulerILi192ELi128ELi384ELi128ELb1ELb1ELb1ELb1ELb0ELb1EEEEEEEEEvNT_6ParamsE,(.L_x_2784 - _ZN7cutlass13device_kernelIN5flash11enable_sm90INS1_16FlashAttnFwdSm90INS1_25CollectiveMainloopFwdSm90ILi2EN4cute5tupleIJNS5_1CILi1EEES8_S8_EEENS6_IJNS7_ILi192EEENS7_ILi128EEENS7_ILi96EEEEEELi96ENS_10bfloat16_tEfNS_4arch4Sm90ELb0ELb1ELb0ELb1ELb1ELb0ELb0ELb0ELb1ELb1ELb1ELb0EEENS1_21CollectiveEpilogueFwdINS6_IJSA_SC_SB_EEES9_SE_SG_Li384ELb1ELb1ELb1ELb0EEENS1_36VarlenDynamicPersistentTileSchedulerILi192ELi128ELi384ELi128ELb1ELb1ELb1ELb1ELb0ELb1EEEEEEEEEvNT_6ParamsE)
        .other          _ZN7cutlass13device_kernelIN5flash11enable_sm90INS1_16FlashAttnFwdSm90INS1_25CollectiveMainloopFwdSm90ILi2EN4cute5tupleIJNS5_1CILi1EEES8_S8_EEENS6_IJNS7_ILi192EEENS7_ILi128EEENS7_ILi96EEEEEELi96ENS_10bfloat16_tEfNS_4arch4Sm90ELb0ELb1ELb0ELb1ELb1ELb0ELb0ELb0ELb1ELb1ELb1ELb0EEENS1_21CollectiveEpilogueFwdINS6_IJSA_SC_SB_EEES9_SE_SG_Li384ELb1ELb1ELb1ELb0EEENS1_36VarlenDynamicPersistentTileSchedulerILi192ELi128ELi384ELi128ELb1ELb1ELb1ELb1ELb0ELb1EEEEEEEEEvNT_6ParamsE,@"STO_CUDA_ENTRY STV_DEFAULT"
_ZN7cutlass13device_kernelIN5flash11enable_sm90INS1_16FlashAttnFwdSm90INS1_25CollectiveMainloopFwdSm90ILi2EN4cute5tupleIJNS5_1CILi1EEES8_S8_EEENS6_IJNS7_ILi192EEENS7_ILi128EEENS7_ILi96EEEEEELi96ENS_10bfloat16_tEfNS_4arch4Sm90ELb0ELb1ELb0ELb1ELb1ELb0ELb0ELb0ELb1ELb1ELb1ELb0EEENS1_21CollectiveEpilogueFwdINS6_IJSA_SC_SB_EEES9_SE_SG_Li384ELb1ELb1ELb1ELb0EEENS1_36VarlenDynamicPersistentTileSchedulerILi192ELi128ELi384ELi128ELb1ELb1ELb1ELb1ELb0ELb1EEEEEEEEEvNT_6ParamsE:
        /* <DEDUP_REMOVED lines=45> */
.L_x_1056:
        /* <DEDUP_REMOVED lines=22> */
.L_x_1057:
        /* <DEDUP_REMOVED lines=18> */
.L_x_1058:
        /* <DEDUP_REMOVED lines=22> */
.L_x_1059:
        /* <DEDUP_REMOVED lines=23> */
.L_x_1060:
[----:B------:R-:W-:Y:S01]  /*0820*/  UISETP.NE.AND UP0, UPT, UR9, URZ, UPT ;  /* 0x0000003f0900728c */ /* 0x000fe2000bf05270 */
[----:B------:R-:W-:Y:S01]  /*0830*/  NOP ;  /* 0x0000000000007918 */ /* 0x000fe20000000000 */
[----:B------:R-:W-:Y:S01]  /*0840*/  UMOV UR44, 0x1 ;  /* 0x00000001002c7882 */ /* 0x000fe20000000000 */
[----:B------:R-:W-:Y:S01]  /*0850*/  ULDC.64 UR56, c[0x0][0x208] ;  /* 0x0000820000387ab9 */ /* 0x000fe20000000a00 */
[----:B------:R-:W-:Y:S01]  /*0860*/  USEL UR44, UR44, 0x2, !UP0 ;  /* 0x000000022c2c7887 */ /* 0x000fe2000c000000 */
[----:B01234-:R-:W-:Y:S01]  /*0870*/  BAR.SYNC.DEFER_BLOCKING 0x0 ;  /* 0x0000000000007b1d */ /* 0x01ffe20000010000 */
[----:B------:R-:W-:-:S13]  /*0880*/  PLOP3.LUT P0, PT, PT, PT, UP0, 0x80, 0x0 ;  /* 0x000000000000781c */ /* 0x000fda0003f0f008 */
[----:B------:R-:W-:Y:S05]  /*0890*/  @!P0 BRA `(.L_x_1061) ;  /* 0x0000010800e48947 */ /* 0x000fea0003800000 */
.L_x_1062:
        /* <DEDUP_REMOVED lines=18> */
[----:B------:R-:W-:Y:S01]  /*09c0*/  VIADD R13, R2, 0xffffff80 ;  /* 0xffffff80020d7836 */ /* 0x000fe20000000000 */
[----:B------:R-:W-:Y:S01]  /*09d0*/  R2UR UR6, R9 ;  /* 0x00000000090672ca */ /* 0x000fe200000e0000 */
[----:B------:R-:W-:Y:S01]  /*09e0*/  IMAD.MOV.U32 R19, RZ, RZ, 0x40 ;  /* 0x00000040ff137424 */ /* 0x000fe200078e00ff */
[----:B------:R-:W-:Y:S01]  /*09f0*/  R2UR UR5, R10 ;  /* 0x000000000a0572ca */ /* 0x000fe200000e0000 */
[----:B------:R-:W-:Y:S01]  /*0a00*/  ULOP3.LUT UR52, UR44, 0x1, URZ, 0xfc, !UPT ;  /* 0x000000012c347892 */ /* 0x000fe2000f8efc3f */
[----:B------:R-:W-:Y:S01]  /*0a10*/  SHF.R.S32.HI R0, RZ, 0x1f, R13 ;  /* 0x0000001fff007819 */ /* 0x000fe2000001140d */
[----:B------:R-:W-:Y:S01]  /*0a20*/  UMOV UR51, URZ ;  /* 0x0000003f00337c82 */ /* 0x000fe20008000000 */
[----:B------:R-:W-:Y:S01]  /*0a30*/  R2UR UR7, R11 ;  /* 0x000000000b0772ca */ /* 0x000fe200000e0000 */
[----:B------:R-:W-:Y:S01]  /*0a40*/  UMOV UR50, URZ ;  /* 0x0000003f00327c82 */ /* 0x000fe20008000000 */
[CC--:B------:R-:W-:Y:S01]  /*0a50*/  LEA.HI R3, R0.reuse, R13.reuse, RZ, 0x4 ;  /* 0x0000000d00037211 */ /* 0x0c0fe200078f20ff */
[----:B------:R-:W-:Y:S01]  /*0a60*/  UMOV UR49, URZ ;  /* 0x0000003f00317c82 */ /* 0x000fe20008000000 */
[----:B------:R-:W-:-:S02]  /*0a70*/  LEA.HI R2, R0, R13, RZ, 0x7 ;  /* 0x0000000d00027211 */ /* 0x000fc400078f38ff */
[----:B------:R-:W-:Y:S02]  /*0a80*/  LOP3.LUT R4, R3, 0xfffffff0, RZ, 0xc0, !PT ;  /* 0xfffffff003047812 */ /* 0x000fe400078ec0ff */
[----:B------:R-:W-:Y:S02]  /*0a90*/  SHF.R.S32.HI R6, RZ, 0x4, R3 ;  /* 0x00000004ff067819 */ /* 0x000fe40000011403 */
[----:B------:R-:W-:Y:S01]  /*0aa0*/  LOP3.LUT R153, R2, 0xffffff80, RZ, 0xc0, !PT ;  /* 0xffffff8002997812 */ /* 0x000fe200078ec0ff */
[----:B------:R-:W-:Y:S01]  /*0ab0*/  IMAD.IADD R4, R13, 0x1, -R4 ;  /* 0x000000010d047824 */ /* 0x000fe200078e0a04 */
[----:B------:R-:W-:Y:S02]  /*0ac0*/  LEA.HI R3, R3, R6, RZ, 0x1 ;  /* 0x0000000603037211 */ /* 0x000fe400078f08ff */
[----:B------:R-:W-:Y:S01]  /*0ad0*/  LEA.HI R7, R0, R13, RZ, 0x5 ;  /* 0x0000000d00077211 */ /* 0x000fe200078f28ff */
[----:B------:R-:W-:Y:S01]  /*0ae0*/  IMAD.IADD R153, R13, 0x1, -R153 ;  /* 0x000000010d997824 */ /* 0x000fe200078e0a99 */
[----:B------:R-:W-:-:S02]  /*0af0*/  LOP3.LUT R5, R3, 0x1ffffffe, RZ, 0xc0, !PT ;  /* 0x1ffffffe03057812 */ /* 0x000fc400078ec0ff */
[----:B------:R-:W-:Y:S02]  /*0b00*/  SHF.R.S32.HI R3, RZ, 0x1f, R4 ;  /* 0x0000001fff037819 */ /* 0x000fe40000011404 */
[----:B------:R-:W-:Y:S01]  /*0b10*/  SHF.R.S32.HI R8, RZ, 0x1f, R153 ;  /* 0x0000001fff087819 */ /* 0x000fe20000011499 */
[----:B------:R-:W-:Y:S01]  /*0b20*/  IMAD.IADD R5, R6, 0x1, -R5 ;  /* 0x0000000106057824 */ /* 0x000fe200078e0a05 */
[----:B------:R-:W-:Y:S02]  /*0b30*/  LEA.HI R3, R3, R4, RZ, 0x3 ;  /* 0x0000000403037211 */ /* 0x000fe400078f18ff */
[----:B------:R-:W-:Y:S01]  /*0b40*/  LEA.HI R9, R8, R153, RZ, 0x2 ;  /* 0x0000009908097211 */ /* 0x000fe200078f10ff */
[----:B------:R-:W-:Y:S01]  /*0b50*/  IMAD.SHL.U32 R5, R5, 0x8, RZ ;  /* 0x0000000805057824 */ /* 0x000fe200078e00ff */
[----:B------:R-:W-:Y:S01]  /*0b60*/  SHF.R.S32.HI R7, RZ, 0x5, R7 ;  /* 0x00000005ff077819 */ /* 0x000fe20000011407 */
[----:B------:R-:W-:Y:S01]  /*0b70*/  IMAD.SHL.U32 R6, R3, 0x40, RZ ;  /* 0x0000004003067824 */ /* 0x000fe200078e00ff */
[----:B------:R-:W-:-:S02]  /*0b80*/  SHF.R.S32.HI R10, RZ, 0x2, R9 ;  /* 0x00000002ff0a7819 */ /* 0x000fc40000011409 */
[----:B------:R-:W-:Y:S01]  /*0b90*/  SHF.R.S32.HI R11, RZ, 0x1f, R9 ;  /* 0x0000001fff0b7819 */ /* 0x000fe20000011409 */
[----:B------:R-:W-:Y:S01]  /*0ba0*/  IMAD R12, R7, 0x10, R4 ;  /* 0x00000010070c7824 */ /* 0x000fe200078e0204 */
[----:B------:R-:W-:Y:S02]  /*0bb0*/  LOP3.LUT R3, R3, 0xfffffff8, RZ, 0xc0, !PT ;  /* 0xfffffff803037812 */ /* 0x000fe400078ec0ff */
[----:B------:R-:W-:Y:S02]  /*0bc0*/  SHF.R.S32.HI R14, RZ, 0x7, R2 ;  /* 0x00000007ff0e7819 */ /* 0x000fe40000011402 */
[----:B------:R-:W-:Y:S01]  /*0bd0*/  LEA.HI R11, R11, R10, RZ, 0x3 ;  /* 0x0000000a0b0b7211 */ /* 0x000fe200078f18ff */
[----:B------:R-:W-:Y:S01]  /*0be0*/  IMAD.IADD R3, R4, 0x1, -R3 ;  /* 0x0000000104037824 */ /* 0x000fe200078e0a03 */
[----:B------:R-:W-:Y:S01]  /*0bf0*/  LEA.HI R8, R8, R153, RZ, 0x5 ;  /* 0x0000009908087211 */ /* 0x000fe200078f28ff */
[----:B------:R-:W-:Y:S01]  /*0c00*/  IMAD.HI R4, R14, 0x55555556, RZ ;  /* 0x555555560e047827 */ /* 0x000fe200078e02ff */
[----:B------:R-:W-:-:S02]  /*0c10*/  LOP3.LUT R11, R11, 0xfffffff8, RZ, 0xc0, !PT ;  /* 0xfffffff80b0b7812 */ /* 0x000fc400078ec0ff */
[----:B------:R-:W-:Y:S01]  /*0c20*/  LOP3.LUT R6, R6, 0x7ffffe00, RZ, 0xc0, !PT ;  /* 0x7ffffe0006067812 */ /* 0x000fe200078ec0ff */
[----:B------:R-:W-:Y:S01]  /*0c30*/  IMAD.SHL.U32 R2, R3, 0x40, RZ ;  /* 0x0000004003027824 */ /* 0x000fe200078e00ff */
[----:B------:R-:W-:Y:S01]  /*0c40*/  LEA.HI R4, R4, R4, RZ, 0x1 ;  /* 0x0000000404047211 */ /* 0x000fe200078f08ff */
[----:B------:R-:W-:Y:S01]  /*0c50*/  IMAD.IADD R11, R10, 0x1, -R11 ;  /* 0x000000010a0b7824 */ /* 0x000fe200078e0a0b */
[----:B------:R-:W-:Y:S01]  /*0c60*/  SHF.R.S32.HI R8, RZ, 0x5, R8 ;  /* 0x00000005ff087819 */ /* 0x000fe20000011408 */
[----:B------:R-:W-:Y:S01]  /*0c70*/  IMAD R6, R7, 0x400, R6 ;  /* 0x0000040007067824 */ /* 0x000fe200078e0206 */
[----:B------:R-:W-:Y:S01]  /*0c80*/  LOP3.LUT R2, R2, 0x1c0, RZ, 0xc0, !PT ;  /* 0x000001c002027812 */ /* 0x000fe200078ec0ff */
[--C-:B------:R-:W-:Y:S01]  /*0c90*/  IMAD.U32 R7, R12, 0x20, R5.reuse ;  /* 0x000000200c077824 */ /* 0x100fe200078e0005 */
[----:B------:R-:W-:Y:S01]  /*0ca0*/  LEA.HI R0, R0, R13, RZ, 0x2 ;  /* 0x0000000d00007211 */ /* 0x000fe200078f10ff */
[----:B------:R-:W-:Y:S01]  /*0cb0*/  IMAD R4, R4, -0x3, R14 ;  /* 0xfffffffd04047824 */ /* 0x000fe200078e020e */
[----:B------:R-:W-:Y:S01]  /*0cc0*/  LOP3.LUT R5, R2, 0x8, R5, 0xf8, !PT ;  /* 0x0000000802057812 */ /* 0x000fe200078ef805 */
[----:B------:R-:W-:Y:S01]  /*0cd0*/  IMAD R11, R8, 0x10, R11 ;  /* 0x00000010080b7824 */ /* 0x000fe200078e020b */
[----:B------:R-:W-:Y:S01]  /*0ce0*/  SHF.R.U32.HI R2, RZ, 0x3, R2 ;  /* 0x00000003ff027819 */ /* 0x000fe20000011602 */
[----:B------:R0:W-:Y:S01]  /*0cf0*/  STL [R1+0x14], R7 ;  /* 0x0000140701007387 */ /* 0x0001e20000100800 */
[----:B------:R-:W-:-:S02]  /*0d00*/  LOP3.LUT R151, R0, 0xfffffffc, RZ, 0xc0, !PT ;  /* 0xfffffffc00977812 */ /* 0x000fc400078ec0ff */
[----:B------:R-:W-:Y:S02]  /*0d10*/  LOP3.LUT R5, R5, R2, RZ, 0x3c, !PT ;  /* 0x0000000205057212 */ /* 0x000fe400078e3cff */
[----:B------:R-:W-:Y:S01]  /*0d20*/  R2P PR, R3, 0x6 ;  /* 0x0000000603007804 */ /* 0x000fe20000000000 */
[----:B------:R-:W-:Y:S01]  /*0d30*/  IMAD.IADD R151, R13, 0x1, -R151 ;  /* 0x000000010d977824 */ /* 0x000fe200078e0a97 */
[----:B------:R-:W-:Y:S01]  /*0d40*/  SHF.R.S32.HI R152, RZ, 0x2, R0 ;  /* 0x00000002ff987819 */ /* 0x000fe20000011400 */
[----:B------:R-:W-:Y:S02]  /*0d50*/  IMAD.IADD R5, R6, 0x1, R5 ;  /* 0x0000000106057824 */ /* 0x000fe400078e0205 */
[----:B0-----:R-:W-:Y:S01]  /*0d60*/  IMAD R7, R4, 0x40, R11 ;  /* 0x0000004004077824 */ /* 0x001fe200078e020b */
[----:B------:R-:W-:Y:S01]  /*0d70*/  LOP3.LUT R4, R9, 0x7ffffffc, RZ, 0xc0, !PT ;  /* 0x7ffffffc09047812 */ /* 0x000fe200078ec0ff */
[C---:B------:R-:W-:Y:S01]  /*0d80*/  IMAD.SHL.U32 R138, R151.reuse, 0x8, RZ ;  /* 0x00000008978a7824 */ /* 0x040fe200078e00ff */
[----:B------:R-:W-:-:S02]  /*0d90*/  LEA.HI R2, R151, R151, RZ, 0x1 ;  /* 0x0000009797027211 */ /* 0x000fc400078f08ff */
[----:B------:R0:W-:Y:S01]  /*0da0*/  STL [R1+0x10], R7 ;  /* 0x0000100701007387 */ /* 0x0001e20000100800 */
[----:B------:R-:W-:Y:S01]  /*0db0*/  IMAD.IADD R4, R153, 0x1, -R4 ;  /* 0x0000000199047824 */ /* 0x000fe200078e0a04 */
[----:B------:R-:W-:Y:S01]  /*0dc0*/  LEA R18, R5, UR41, 0x1 ;  /* 0x0000002905127c11 */ /* 0x000fe2000f8e08ff */
[----:B------:R-:W-:Y:S01]  /*0dd0*/  VIADD R139, R138, 0x20 ;  /* 0x000000208a8b7836 */ /* 0x000fe20000000000 */
[----:B------:R-:W-:Y:S01]  /*0de0*/  LOP3.LUT R2, R2, 0x1ffffffe, RZ, 0xc0, !PT ;  /* 0x1ffffffe02027812 */ /* 0x000fe200078ec0ff */
[----:B------:R-:W-:Y:S01]  /*0df0*/  IMAD.SHL.U32 R17, R4, 0x2, RZ ;  /* 0x0000000204117824 */ /* 0x000fe200078e00ff */
[----:B------:R-:W-:Y:S01]  /*0e00*/  SEL R19, R19, 0xffffffc0, !P2 ;  /* 0xffffffc013137807 */ /* 0x000fe20005000000 */
[----:B------:R-:W-:Y:S01]  /*0e10*/  VIADD R22, R18, 0x21800 ;  /* 0x0002180012167836 */ /* 0x000fe20000000000 */
[----:B------:R-:W-:Y:S01]  /*0e20*/  SHF.R.S32.HI R3, RZ, 0x1f, R139 ;  /* 0x0000001fff037819 */ /* 0x000fe2000001148b */
[----:B------:R-:W-:Y:S02]  /*0e30*/  VIADD R141, R138, 0x40 ;  /* 0x000000408a8d7836 */ /* 0x000fe40000000000 */
[----:B------:R-:W-:-:S02]  /*0e40*/  VIADD R150, R17, 0x18 ;  /* 0x0000001811967836 */ /* 0x000fc40000000000 */
[C---:B------:R-:W-:Y:S01]  /*0e50*/  VIADD R149, R17.reuse, 0x20 ;  /* 0x0000002011957836 */ /* 0x040fe20000000000 */
[----:B------:R-:W-:Y:S01]  /*0e60*/  SHF.R.S32.HI R0, RZ, 0x1f, R141 ;  /* 0x0000001fff007819 */ /* 0x000fe2000001148d */
        /* <DEDUP_REMOVED lines=12> */
[----:B------:R-:W-:Y:S01]  /*0f30*/  VIADD R142, R17, 0x58 ;  /* 0x00000058118e7836 */ /* 0x000fe20000000000 */
[----:B------:R-:W-:Y:S01]  /*0f40*/  SHF.R.S32.HI R156, RZ, 0x1f, R144 ;  /* 0x0000001fff9c7819 */ /* 0x000fe20000011490 */
[----:B------:R-:W-:Y:S01]  /*0f50*/  VIADD R23, R18, 0x21820 ;  /* 0x0002182012177836 */ /* 0x000fe20000000000 */
[----:B------:R-:W-:Y:S01]  /*0f60*/  SHF.R.S32.HI R155, RZ, 0x1f, R143 ;  /* 0x0000001fff9b7819 */ /* 0x000fe2000001148f */
[----:B------:R-:W-:Y:S01]  /*0f70*/  IMAD.IADD R2, R151, 0x1, -R2 ;  /* 0x0000000197027824 */ /* 0x000fe200078e0a02 */
[----:B------:R-:W-:Y:S01]  /*0f80*/  SHF.R.S32.HI R154, RZ, 0x1f, R142 ;  /* 0x0000001fff9a7819 */ /* 0x000fe2000001148e */
[----:B------:R-:W-:-:S02]  /*0f90*/  @P1 VIADD R23, R22, 0xffffffe0 ;  /* 0xffffffe016171836 */ /* 0x000fc40000000000 */
[----:B------:R-:W-:Y:S02]  /*0fa0*/  IMAD.IADD R22, R22, 0x1, R19 ;  /* 0x0000000116167824 */ /* 0x000fe400078e0213 */
[----:B------:R-:W-:Y:S02]  /*0fb0*/  VIADD R140, R17, 0x10 ;  /* 0x00000010118c7836 */ /* 0x000fe40000000000 */
[----:B------:R-:W-:Y:S02]  /*0fc0*/  IMAD R137, R2, 0x8, R7 ;  /* 0x0000000802897824 */ /* 0x000fe400078e0207 */
[----:B------:R-:W-:Y:S02]  /*0fd0*/  IMAD.IADD R19, R19, 0x1, R23 ;  /* 0x0000000113137824 */ /* 0x000fe400078e0217 */
[----:B0-----:R-:W-:-:S07]  /*0fe0*/  VIADD R136, R23, 0x6000 ;  /* 0x0000600017887836 */ /* 0x001fce0000000000 */
.L_x_1166:
[----:B------:R-:W-:Y:S01]  /*0ff0*/  ULDC.64 UR8, c[0x0][0xa28] ;  /* 0x00028a0000087ab9 */ /* 0x000fe20000000a00 */
[----:B------:R-:W-:Y:S01]  /*1000*/  ULDC UR4, c[0x0][0x424] ;  /* 0x0001090000047ab9 */ /* 0x000fe20000000800 */
[----:B------:R-:W-:-:S04]  /*1010*/  UISETP.NE.U32.AND UP0, UPT, UR8, URZ, UPT ;  /* 0x0000003f0800728c */ /* 0x000fc8000bf05070 */
[----:B------:R-:W-:-:S03]  /*1020*/  UISETP.NE.AND.EX UP0, UPT, UR9, URZ, UPT, UP0 ;  /* 0x0000003f0900728c */ /* 0x000fc6000bf05300 */
[----:B------:R-:W-:Y:S02]  /*1030*/  ULDC.64 UR8, c[0x0][0xa18] ;  /* 0x0002860000087ab9 */ /* 0x000fe40000000a00 */
[----:B------:R-:W-:Y:S01]  /*1040*/  UISETP.NE.U32.AND UP1, UPT, UR8, URZ, UPT ;  /* 0x0000003f0800728c */ /* 0x000fe2000bf25070 */
[----:B------:R-:W-:-:S03]  /*1050*/  PLOP3.LUT P0, PT, PT, PT, UP0, 0x80, 0x0 ;  /* 0x000000000000781c */ /* 0x000fc60003f0f008 */
[----:B------:R-:W-:-:S03]  /*1060*/  UISETP.NE.AND.EX UP1, UPT, UR9, URZ, UPT, UP1 ;  /* 0x0000003f0900728c */ /* 0x000fc6000bf25310 */
[----:B------:R-:W-:Y:S02]  /*1070*/  @UP0 ULDC.64 UR8, c[0x0][0xa28] ;  /* 0x00028a0000080ab9 */ /* 0x000fe40000000a00 */
[----:B------:R-:W-:Y:S01]  /*1080*/  @UP0 UIMAD.WIDE UR8, UR7, 0x4, UR8 ;  /* 0x00000004070808a5 */ /* 0x000fe2000f8e0208 */
[----:B------:R-:W-:-:S05]  /*1090*/  PLOP3.LUT P2, PT, PT, PT, UP1, 0x80, 0x0 ;  /* 0x000000000000781c */ /* 0x000fca0003f4f018 */
[----:B01-3--:R-:W-:Y:S02]  /*10a0*/  IMAD.U32 R2, RZ, RZ, UR8 ;  /* 0x00000008ff027e24 */ /* 0x00bfe4000f8e00ff */
[----:B----4-:R-:W-:Y:S01]  /*10b0*/  IMAD.U32 R3, RZ, RZ, UR9 ;  /* 0x00000009ff037e24 */ /* 0x010fe2000f8e00ff */
[----:B------:R-:W-:Y:S02]  /*10c0*/  @UP1 ULDC.64 UR8, c[0x0][0xa18] ;  /* 0x0002860000081ab9 */ /* 0x000fe40000000a00 */
[----:B------:R-:W-:Y:S02]  /*10d0*/  @UP1 UIMAD.WIDE UR8, UR7, 0x4, UR8 ;  /* 0x00000004070818a5 */ /* 0x000fe4000f8e0208 */
[----:B--2---:R-:W2:Y:S04]  /*10e0*/  @P0 LDG.E R2, desc[UR56][R2.64] ;  /* 0x0000003802020981 */ /* 0x004ea8000c1e1900 */
[----:B------:R-:W-:-:S02]  /*10f0*/  IMAD.U32 R4, RZ, RZ, UR8 ;  /* 0x00000008ff047e24 */ /* 0x000fc4000f8e00ff */
[----:B------:R-:W-:Y:S01]  /*1100*/  IMAD.U32 R5, RZ, RZ, UR9 ;  /* 0x00000009ff057e24 */ /* 0x000fe2000f8e00ff */
[----:B------:R-:W-:-:S04]  /*1110*/  ULDC.64 UR8, c[0x0][0x418] ;  /* 0x0001060000087ab9 */ /* 0x000fc80000000a00 */
[----:B------:R-:W3:Y:S01]  /*1120*/  @P2 LDG.E R4, desc[UR56][R4.64] ;  /* 0x0000003804042981 */ /* 0x000ee2000c1e1900 */
[----:B------:R-:W-:Y:S01]  /*1130*/  UISETP.NE.U32.AND UP0, UPT, UR8, URZ, UPT ;  /* 0x0000003f0800728c */ /* 0x000fe2000bf05070 */
[----:B------:R-:W-:Y:S01]  /*1140*/  UMOV UR38, URZ ;  /* 0x0000003f00267c82 */ /* 0x000fe20008000000 */
[----:B------:R-:W-:Y:S02]  /*1150*/  ULOP3.LUT UR40, UR5, 0xffff, URZ, 0xc0, !UPT ;  /* 0x0000ffff05287892 */ /* 0x000fe4000f8ec03f */
[----:B------:R-:W-:-:S03]  /*1160*/  UISETP.NE.AND.EX UP0, UPT, UR9, URZ, UPT, UP0 ;  /* 0x0000003f0900728c */ /* 0x000fc6000bf05300 */
[----:B------:R-:W-:Y:S01]  /*1170*/  ULDC.64 UR8, c[0x0][0xa20] ;  /* 0x0002880000087ab9 */ /* 0x000fe20000000a00 */
[----:B------:R-:W-:Y:S01]  /*1180*/  USEL UR4, UR4, 0x1, UP0 ;  /* 0x0000000104047887 */ /* 0x000fe20008000000 */
[----:B------:R-:W-:Y:S01]  /*1190*/  ISETP.NE.U32.AND P1, PT, RZ, UR8, PT ;  /* 0x00000008ff007c0c */ /* 0x000fe2000bf25070 */
[----:B------:R-:W-:Y:S02]  /*11a0*/  ULDC UR8, c[0x0][0x2f0] ;  /* 0x0000bc0000087ab9 */ /* 0x000fe40000000800 */
[----:B------:R-:W-:Y:S01]  /*11b0*/  UIMAD UR4, UR4, UR8, URZ ;  /* 0x00000008040472a4 */ /* 0x000fe2000f8e023f */
[----:B------:R-:W-:Y:S02]  /*11c0*/  ISETP.NE.AND.EX P1, PT, RZ, UR9, PT, P1 ;  /* 0x00000009ff007c0c */ /* 0x000fe4000bf25310 */
[----:B--2---:R-:W-:Y:S02]  /*11d0*/  @P0 R2UR UR38, R2 ;  /* 0x00000000022602ca */ /* 0x004fe400000e0000 */
[----:B---3--:R-:W-:Y:S01]  /*11e0*/  @P2 R2UR UR48, R4 ;  /* 0x00000000043022ca */ /* 0x008fe200000e0000 */
[----:B-----5:R-:W-:-:S14]  /*11f0*/  @P2 BRA `(.L_x_1063) ;  /* 0x0000000000382947 */ /* 0x020fdc0003800000 */
[----:B------:R-:W-:Y:S01]  /*1200*/  ULDC.64 UR8, c[0x0][0xa00] ;  /* 0x0002800000087ab9 */ /* 0x000fe20000000a00 */
[----:B------:R-:W-:Y:S01]  /*1210*/  ULDC UR48, c[0x0][0x288] ;  /* 0x0000a20000307ab9 */ /* 0x000fe20000000800 */
[----:B------:R-:W-:-:S04]  /*1220*/  ISETP.NE.U32.AND P0, PT, RZ, UR8, PT ;  /* 0x00000008ff007c0c */ /* 0x000fc8000bf05070 */
[----:B------:R-:W-:-:S13]  /*1230*/  ISETP.NE.AND.EX P0, PT, RZ, UR9, PT, P0 ;  /* 0x00000009ff007c0c */ /* 0x000fda000bf05300 */
[----:B------:R-:W-:Y:S05]  /*1240*/  @!P0 BRA `(.L_x_1063) ;  /* 0x0000000000248947 */ /* 0x000fea0003800000 */
[----:B------:R-:W-:Y:S02]  /*1250*/  ULDC.64 UR8, c[0x0][0xa00] ;  /* 0x0002800000087ab9 */ /* 0x000fe40000000a00 */
[----:B------:R-:W-:-:S06]  /*1260*/  UIMAD.WIDE UR8, UR7, 0x4, UR8 ;  /* 0x00000004070878a5 */ /* 0x000fcc000f8e0208 */
[----:B------:R-:W-:Y:S02]  /*1270*/  IMAD.U32 R2, RZ, RZ, UR8 ;  /* 0x00000008ff027e24 */ /* 0x000fe4000f8e00ff */
[----:B------:R-:W-:-:S05]  /*1280*/  IMAD.U32 R3, RZ, RZ, UR9 ;  /* 0x00000009ff037e24 */ /* 0x000fca000f8e00ff */
[----:B------:R-:W2:Y:S04]  /*1290*/  LDG.E R4, desc[UR56][R2.64] ;  /* 0x0000003802047981 */ /* 0x000ea8000c1e1900 */
[----:B------:R-:W3:Y:S01]  /*12a0*/  LDG.E R0, desc[UR56][R2.64+0x4] ;  /* 0x0000043802007981 */ /* 0x000ee2000c1e1900 */
[----:B--2---:R-:W-:Y:S02]  /*12b0*/  R2UR UR48, R4 ;  /* 0x00000000043072ca */ /* 0x004fe400000e0000 */
[----:B---3--:R-:W-:-:S13]  /*12c0*/  R2UR UR8, R0 ;  /* 0x00000000000872ca */ /* 0x008fda00000e0000 */
[----:B------:R-:W-:-:S12]  /*12d0*/  UIADD3 UR48, -UR48, UR8, URZ ;  /* 0x0000000830307290 */ /* 0x000fd8000fffe13f */
.L_x_1063:
[----:B------:R-:W-:Y:S01]  /*12e0*/  UMOV UR43, UR7 ;  /* 0x00000007002b7c82 */ /* 0x000fe20008000000 */
[----:B------:R-:W-:Y:S05]  /*12f0*/  @!P1 BRA `(.L_x_1064) ;  /* 0x00000000001c9947 */ /* 0x000fea0003800000 */
[----:B------:R-:W-:Y:S02]  /*1300*/  ULDC.64 UR8, c[0x0][0xa20] ;  /* 0x0002880000087ab9 */ /* 0x000fe40000000a00 */
[----:B------:R-:W-:-:S06]  /*1310*/  UIMAD.WIDE UR8, UR7, 0x4, UR8 ;  /* 0x00000004070878a5 */ /* 0x000fcc000f8e0208 */
[----:B------:R-:W-:Y:S02]  /*1320*/  IMAD.U32 R2, RZ, RZ, UR8 ;  /* 0x00000008ff027e24 */ /* 0x000fe4000f8e00ff */
[----:B------:R-:W-:-:S05]  /*1330*/  IMAD.U32 R3, RZ, RZ, UR9 ;  /* 0x00000009ff037e24 */ /* 0x000fca000f8e00ff */
[----:B------:R-:W2:Y:S02]  /*1340*/  LDG.E R2, desc[UR56][R2.64] ;  /* 0x0000003802027981 */ /* 0x000ea4000c1e1900 */
[----:B--2---:R-:W-:Y:S01]  /*1350*/  R2UR UR4, R2 ;  /* 0x00000000020472ca */ /* 0x004fe200000e0000 */
[----:B------:R-:W-:-:S14]  /*1360*/  BRA `(.L_x_1065) ;  /* 0x0000000000347947 */ /* 0x000fdc0003800000 */
.L_x_1064:
[----:B------:R-:W-:Y:S02]  /*1370*/  ULDC.64 UR8, c[0x0][0xa08] ;  /* 0x0002820000087ab9 */ /* 0x000fe40000000a00 */
        /* <DEDUP_REMOVED lines=12> */
.L_x_1065:
[----:B------:R-:W-:Y:S01]  /*1440*/  ULDC UR7, c[0x0][0x448] ;  /* 0x0001120000077ab9 */ /* 0x000fe20000000800 */
[----:B------:R-:W-:Y:S02]  /*1450*/  UIMAD UR39, UR6, 0xc0, URZ ;  /* 0x000000c0062778a4 */ /* 0x000fe4000f8e023f */
[----:B------:R-:W-:Y:S02]  /*1460*/  UISETP.NE.AND UP0, UPT, UR7, 0x1, UPT ;  /* 0x000000010700788c */ /* 0x000fe4000bf05270 */
[----:B------:R-:W-:Y:S01]  /*1470*/  UIADD3 UR10, UR39, 0xbf, URZ ;  /* 0x000000bf270a7890 */ /* 0x000fe2000fffe03f */
[----:B------:R-:W-:Y:S01]  /*1480*/  ULDC.64 UR6, c[0x0][0x9e0] ;  /* 0x0002780000067ab9 */ /* 0x000fe20000000a00 */
[----:B------:R-:W-:Y:S02]  /*1490*/  UP2UR UR54, UPR, URZ, 0x1 ;  /* 0x000000013f367883 */ /* 0x000fe40008000000 */
[----:B------:R-:W-:-:S05]  /*14a0*/  UIADD3 UR38, -UR38, UR4, URZ ;  /* 0x0000000426267290 */ /* 0x000fca000fffe13f */
[----:B------:R-:W-:Y:S01]  /*14b0*/  @UP0 ULDC UR8, c[0x0][0x44c] ;  /* 0x0001130000080ab9 */ /* 0x000fe20000000800 */
[----:B------:R-:W-:Y:S01]  /*14c0*/  @UP0 ULDC UR11, c[0x0][0x450] ;  /* 0x00011400000b0ab9 */ /* 0x000fe20000000800 */
[----:B------:R-:W-:Y:S02]  /*14d0*/  UIMAD.WIDE.U32 UR8, UR10, UR8, URZ ;  /* 0x000000080a0872a5 */ /* 0x000fe4000f8e003f */
[----:B------:R-:W-:Y:S02]  /*14e0*/  UIADD3 UR4, UR38, 0x1, -UR48 ;  /* 0x0000000126047890 */ /* 0x000fe4000fffe830 */
[----:B------:R-:W-:Y:S02]  /*14f0*/  @UP0 USHF.R.U32.HI UR10, URZ, UR11, UR9 ;  /* 0x0000000b3f0a0299 */ /* 0x000fe40008011609 */
[----:B------:R-:W-:Y:S02]  /*1500*/  UISETP.GE.AND UP0, UPT, UR7, 0x1, UPT ;  /* 0x000000010700788c */ /* 0x000fe4000bf06270 */
[----:B------:R-:W-:-:S02]  /*1510*/  UIADD3 UR10, UR4, UR10, URZ ;  /* 0x0000000a040a7290 */ /* 0x000fc4000fffe03f */
[----:B------:R-:W-:Y:S02]  /*1520*/  UP2UR UR53, UPR, URZ, 0x1 ;  /* 0x000000013f357883 */ /* 0x000fe40008000000 */
[----:B------:R-:W-:Y:S01]  /*1530*/  PLOP3.LUT P0, PT, PT, PT, UP0, 0x40, 0x0 ;  /* 0x000000000000781c */ /* 0x000fe20003f0e808 */
[----:B------:R-:W-:-:S12]  /*1540*/  UIADD3 UR6, UR10, UR6, URZ ;  /* 0x000000060a067290 */ /* 0x000fd8000fffe03f */
[----:B------:R-:W-:Y:S05]  /*1550*/  @P0 BRA `(.L_x_1066) ;  /* 0x0000000000440947 */ /* 0x000fea0003800000 */
        /* <DEDUP_REMOVED lines=10> */
.L_x_1067:
[----:B------:R-:W-:-:S11]  /*1600*/  UISETP.NE.AND UP0, UPT, UR7, 0x1, UPT ;  /* 0x000000010700788c */ /* 0x000fd6000bf05270 */
[----:B------:R-:W-:Y:S02]  /*1610*/  @UP0 ULDC.64 UR10, c[0x0][0x9e8] ;  /* 0x00027a00000a0ab9 */ /* 0x000fe40000000a00 */
[----:B------:R-:W-:-:S04]  /*1620*/  UIMAD.WIDE.U32 UR8, UR4, UR10, URZ ;  /* 0x0000000a040872a5 */ /* 0x000fc8000f8e003f */
[----:B------:R-:W-:-:S12]  /*1630*/  @UP0 USHF.R.U32.HI UR4, URZ, UR11, UR9 ;  /* 0x0000000b3f040299 */ /* 0x000fd80008011609 */
.L_x_1068:
[----:B------:R-:W-:-:S04]  /*1640*/  UIMAD UR4, UR4, UR7, UR7 ;  /* 0x00000007040472a4 */ /* 0x000fc8000f8e0207 */
[----:B------:R-:W-:-:S04]  /*1650*/  UISETP.LT.AND UP0, UPT, UR6, UR4, UPT ;  /* 0x000000040600728c */ /* 0x000fc8000bf01270 */
[----:B------:R-:W-:-:S12]  /*1660*/  USEL UR6, UR6, UR4, UP0 ;  /* 0x0000000406067287 */ /* 0x000fd80008000000 */
.L_x_1066:
[----:B------:R-:W-:Y:S02]  /*1670*/  UISETP.NE.AND UP0, UPT, UR54, URZ, UPT ;  /* 0x0000003f3600728c */ /* 0x000fe4000bf05270 */
[----:B------:R-:W-:Y:S02]  /*1680*/  UIADD3 UR4, UR38, 0x7f, URZ ;  /* 0x0000007f26047890 */ /* 0x000fe4000fffe03f */
[----:B------:R-:W-:Y:S02]  /*1690*/  UIADD3 UR10, UR6, 0x7f, URZ ;  /* 0x0000007f060a7890 */ /* 0x000fe4000fffe03f */
[----:B------:R-:W-:Y:S02]  /*16a0*/  UISETP.GE.AND UP1, UPT, UR7, 0x1, UPT ;  /* 0x000000010700788c */ /* 0x000fe4000bf26270 */
[----:B------:R-:W-:Y:S02]  /*16b0*/  USHF.R.S32.HI UR6, URZ, 0x1f, UR4 ;  /* 0x0000001f3f067899 */ /* 0x000fe40008011404 */
[----:B------:R-:W-:Y:S01]  /*16c0*/  USHF.R.S32.HI UR11, URZ, 0x1f, UR10 ;  /* 0x0000001f3f0b7899 */ /* 0x000fe2000801140a */
[----:B------:R-:W-:Y:S01]  /*16d0*/  @UP0 ULDC UR8, c[0x0][0x44c] ;  /* 0x0001130000080ab9 */ /* 0x000fe20000000800 */
[----:B------:R-:W-:Y:S01]  /*16e0*/  ULEA.HI UR6, UR6, UR4, URZ, 0x7 ;  /* 0x0000000406067291 */ /* 0x000fe2000f8f383f */
[----:B------:R-:W-:Y:S01]  /*16f0*/  PLOP3.LUT P0, PT, PT, PT, UP1, 0x40, 0x0 ;  /* 0x000000000000781c */ /* 0x000fe20003f0e818 */
[----:B------:R-:W-:-:S02]  /*1700*/  UIMAD.WIDE.U32 UR8, UR39, UR8, URZ ;  /* 0x00000008270872a5 */ /* 0x000fc4000f8e003f */
[----:B------:R-:W-:Y:S01]  /*1710*/  ULEA.HI UR11, UR11, UR10, URZ, 0x7 ;  /* 0x0000000a0b0b7291 */ /* 0x000fe2000f8f383f */
[----:B------:R-:W-:Y:S01]  /*1720*/  @UP0 ULDC UR13, c[0x0][0x450] ;  /* 0x00011400000d0ab9 */ /* 0x000fe20000000800 */
[----:B------:R-:W-:Y:S01]  /*1730*/  UMOV UR12, UR39 ;  /* 0x00000027000c7c82 */ /* 0x000fe20008000000 */
[----:B------:R-:W-:Y:S02]  /*1740*/  UIADD3 UR58, UR38, -UR48, URZ ;  /* 0x80000030263a7290 */ /* 0x000fe4000fffe03f */
[----:B------:R-:W-:Y:S02]  /*1750*/  USHF.R.S32.HI UR6, URZ, 0x7, UR6 ;  /* 0x000000073f067899 */ /* 0x000fe40008011406 */
[----:B------:R-:W-:Y:S02]  /*1760*/  USHF.R.S32.HI UR11, URZ, 0x7, UR11 ;  /* 0x000000073f0b7899 */ /* 0x000fe4000801140b */
[----:B------:R-:W-:Y:S02]  /*1770*/  @UP0 USHF.R.U32.HI UR12, URZ, UR13, UR9 ;  /* 0x0000000d3f0c0299 */ /* 0x000fe40008011609 */
[----:B------:R-:W-:-:S02]  /*1780*/  UISETP.LT.AND UP0, UPT, UR6, UR11, UPT ;  /* 0x0000000b0600728c */ /* 0x000fc4000bf01270 */
[----:B------:R-:W-:Y:S01]  /*1790*/  UIADD3 UR4, UR58, UR12, URZ ;  /* 0x0000000c3a047290 */ /* 0x000fe2000fffe03f */
[----:B------:R-:W-:Y:S01]  /*17a0*/  ULDC UR10, c[0x0][0x9dc] ;  /* 0x00027700000a7ab9 */ /* 0x000fe20000000800 */
[----:B------:R-:W-:Y:S02]  /*17b0*/  USEL UR6, UR6, UR11, UP0 ;  /* 0x0000000b06067287 */ /* 0x000fe40008000000 */
[----:B------:R-:W-:Y:S01]  /*17c0*/  UIADD3 UR10, UR4, -UR10, URZ ;  /* 0x8000000a040a7290 */ /* 0x000fe2000fffe03f */
[----:B------:R-:W-:Y:S11]  /*17d0*/  @P0 BRA `(.L_x_1069) ;  /* 0x0000000000440947 */ /* 0x000ff60003800000 */
        /* <DEDUP_REMOVED lines=10> */
.L_x_1070:
[----:B------:R-:W-:-:S11]  /*1880*/  UISETP.NE.AND UP0, UPT, UR7, 0x1, UPT ;  /* 0x000000010700788c */ /* 0x000fd6000bf05270 */
[----:B------:R-:W-:Y:S02]  /*1890*/  @UP0 ULDC.64 UR12, c[0x0][0x9e8] ;  /* 0x00027a00000c0ab9 */ /* 0x000fe40000000a00 */
[----:B------:R-:W-:-:S04]  /*18a0*/  UIMAD.WIDE.U32 UR8, UR4, UR12, URZ ;  /* 0x0000000c040872a5 */ /* 0x000fc8000f8e003f */
[----:B------:R-:W-:-:S12]  /*18b0*/  @UP0 USHF.R.U32.HI UR4, URZ, UR13, UR9 ;  /* 0x0000000d3f040299 */ /* 0x000fd80008011609 */
.L_x_1071:
[----:B------:R-:W-:-:S04]  /*18c0*/  UIMAD UR4, UR4, UR7, URZ ;  /* 0x00000007040472a4 */ /* 0x000fc8000f8e023f */
[----:B------:R-:W-:-:S04]  /*18d0*/  UISETP.LT.AND UP0, UPT, UR10, UR4, UPT ;  /* 0x000000040a00728c */ /* 0x000fc8000bf01270 */
[----:B------:R-:W-:-:S12]  /*18e0*/  USEL UR10, UR10, UR4, !UP0 ;  /* 0x000000040a0a7287 */ /* 0x000fd8000c000000 */
.L_x_1069:
[----:B------:R-:W-:-:S04]  /*18f0*/  USHF.R.S32.HI UR4, URZ, 0x1f, UR10 ;  /* 0x0000001f3f047899 */ /* 0x000fc8000801140a */
[----:B------:R-:W-:-:S04]  /*1900*/  ULEA.HI UR4, UR4, UR10, URZ, 0x7 ;  /* 0x0000000a04047291 */ /* 0x000fc8000f8f383f */
[----:B------:R-:W-:Y:S02]  /*1910*/  USHF.R.S32.HI UR7, URZ, 0x7, UR4 ;  /* 0x000000073f077899 */ /* 0x000fe40008011404 */
[----:B------:R-:W-:Y:S02]  /*1920*/  ULOP3.LUT UR4, UR5, 0xff000000, URZ, 0xc0, !UPT ;  /* 0xff00000005047892 */ /* 0x000fe4000f8ec03f */
[----:B------:R-:W-:Y:S02]  /*1930*/  UISETP.LT.AND UP0, UPT, URZ, UR7, UPT ;  /* 0x000000073f00728c */ /* 0x000fe4000bf01270 */
[----:B------:R-:W-:Y:S02]  /*1940*/  ULOP3.LUT UR5, UR5, 0xff0000, URZ, 0xc0, !UPT ;  /* 0x00ff000005057892 */ /* 0x000fe4000f8ec03f */
[----:B------:R-:W-:Y:S02]  /*1950*/  USEL UR36, URZ, UR7, !UP0 ;  /* 0x000000073f247287 */ /* 0x000fe4000c000000 */
[----:B------:R-:W-:-:S02]  /*1960*/  USHF.R.U32.HI UR4, URZ, 0x8, UR4 ;  /* 0x000000083f047899 */ /* 0x000fc40008011604 */
[----:B------:R-:W-:Y:S02]  /*1970*/  UISETP.GT.AND UP0, UPT, UR6, UR36, UPT ;  /* 0x000000240600728c */ /* 0x000fe4000bf04270 */
[----:B------:R-:W-:-:S03]  /*1980*/  ULEA.HI UR5, UR5, UR4, URZ, 0x10 ;  /* 0x0000000405057291 */ /* 0x000fc6000f8f803f */
[----:B------:R-:W-:Y:S01]  /*1990*/  UMOV UR4, URZ ;  /* 0x0000003f00047c82 */ /* 0x000fe20008000000 */
[----:B------:R-:W-:Y:S01]  /*19a0*/  PLOP3.LUT P0, PT, PT, PT, UP0, 0x80, 0x0 ;  /* 0x000000000000781c */ /* 0x000fe20003f0f008 */
[----:B------:R-:W-:Y:S02]  /*19b0*/  ULOP3.LUT UR37, UR5, 0xff, URZ, 0xc0, !UPT ;  /* 0x000000ff05257892 */ /* 0x000fe4000f8ec03f */
[----:B------:R-:W-:-:S10]  /*19c0*/  USHF.R.U32.HI UR47, URZ, 0x10, UR5 ;  /* 0x000000103f2f7899 */ /* 0x000fd40008011605 */
[----:B------:R-:W-:Y:S05]  /*19d0*/  @!P0 BRA `(.L_x_1072) ;  /* 0x0000000000948947 */ /* 0x000fea0003800000 */
[----:B------:R-:W-:Y:S01]  /*19e0*/  UISETP.NE.AND UP0, UPT, UR47, URZ, UPT ;  /* 0x0000003f2f00728c */ /* 0x000fe2000bf05270 */
[----:B------:R-:W-:-:S03]  /*19f0*/  ULDC UR4, c[0x0][0x9f0] ;  /* 0x00027c0000047ab9 */ /* 0x000fc60000000800 */
[----:B------:R-:W-:-:S04]  /*1a00*/  USEL UR10, UR47, UR4, UP0 ;  /* 0x000000042f0a7287 */ /* 0x000fc80008000000 */
[----:B------:R-:W-:Y:S02]  /*1a10*/  UIADD3 UR4, UR10, -0x1, UR6 ;  /* 0xffffffff0a047890 */ /* 0x000fe4000fffe006 */
[----:B------:R-:W-:Y:S02]  /*1a20*/  IMAD.U32 R3, RZ, RZ, UR10 ;  /* 0x0000000aff037e24 */ /* 0x000fe4000f8e00ff */
[----:B------:R-:W-:-:S03]  /*1a30*/  UIADD3 UR7, -UR36, UR4, URZ ;  /* 0x0000000424077290 */ /* 0x000fc6000fffe13f */
[-C--:B------:R-:W-:Y:S01]  /*1a40*/  IABS R0, R3.reuse ;  /* 0x0000000300007213 */ /* 0x080fe20000000000 */
[----:B------:R-:W-:Y:S01]  /*1a50*/  UMOV UR4, URZ ;  /* 0x0000003f00047c82 */ /* 0x000fe20008000000 */
[----:B------:R-:W-:Y:S01]  /*1a60*/  IABS R5, R3 ;  /* 0x0000000300057213 */ /* 0x000fe20000000000 */
[----:B------:R-:W-:Y:S01]  /*1a70*/  IMAD.U32 R4, RZ, RZ, UR7 ;  /* 0x00000007ff047e24 */ /* 0x000fe2000f8e00ff */
[----:B------:R-:W-:Y:S01]  /*1a80*/  R2UR UR11, R0 ;  /* 0x00000000000b72ca */ /* 0x000fe200000e0000 */
[----:B------:R-:W-:-:S03]  /*1a90*/  ULOP3.LUT UR7, UR7, UR10, URZ, 0x3c, !UPT ;  /* 0x0000000a07077292 */ /* 0x000fc6000f8e3c3f */
[----:B------:R-:W-:-:S05]  /*1aa0*/  IABS R4, R4 ;  /* 0x0000000400047213 */ /* 0x000fca0000000000 */
[----:B------:R-:W-:-:S04]  /*1ab0*/  IMAD.MOV.U32 R3, RZ, RZ, R4 ;  /* 0x000000ffff037224 */ /* 0x000fc800078e0004 */
[----:B------:R-:W0:Y:S01]  /*1ac0*/  I2F.RP R0, UR11 ;  /* 0x0000000b00007d06 */ /* 0x000e220008209400 */
[----:B------:R-:W-:-:S07]  /*1ad0*/  R2UR UR9, R3 ;  /* 0x00000000030972ca */ /* 0x000fce00000e0000 */
[----:B0-----:R-:W0:Y:S02]  /*1ae0*/  MUFU.RCP R0, R0 ;  /* 0x0000000000007308 */ /* 0x001e240000001000 */
[----:B0-----:R-:W-:Y:S02]  /*1af0*/  VIADD R2, R0, 0xffffffe ;  /* 0x0ffffffe00027836 */ /* 0x001fe40000000000 */
        /* <DEDUP_REMOVED lines=19> */
.L_x_1072:
[----:B------:R-:W-:Y:S01]  /*1c30*/  UIMAD UR36, UR37, UR4, UR36 ;  /* 0x00000004252472a4 */ /* 0x000fe2000f8e0224 */
[----:B------:R-:W-:Y:S01]  /*1c40*/  IMAD.U32 R88, RZ, RZ, UR6 ;  /* 0x00000006ff587e24 */ /* 0x000fe2000f8e00ff */
[----:B------:R-:W-:Y:S01]  /*1c50*/  PLOP3.LUT P0, PT, PT, PT, PT, 0x80, 0x0 ;  /* 0x000000000000781c */ /* 0x000fe20003f0f070 */
[----:B------:R-:W-:Y:S01]  /*1c60*/  IMAD.U32 R3, RZ, RZ, UR4 ;  /* 0x00000004ff037e24 */ /* 0x000fe2000f8e00ff */
[----:B------:R-:W-:Y:S01]  /*1c70*/  CS2R R134, SRZ ;  /* 0x0000000000867805 */ /* 0x000fe2000001ff00 */
[----:B------:R-:W-:Y:S01]  /*1c80*/  IMAD.MOV.U32 R2, RZ, RZ, RZ ;  /* 0x000000ffff027224 */ /* 0x000fe200078e00ff */
[----:B------:R-:W-:Y:S01]  /*1c90*/  CS2R R132, SRZ ;  /* 0x0000000000847805 */ /* 0x000fe2000001ff00 */
[----:B------:R-:W-:Y:S01]  /*1ca0*/  IMAD.MOV.U32 R0, RZ, RZ, RZ ;  /* 0x000000ffff007224 */ /* 0x000fe200078e00ff */
[----:B------:R-:W-:Y:S02]  /*1cb0*/  VIADDMNMX R88, R3, UR36, R88, PT ;  /* 0x0000002403587c46 */ /* 0x000fe4000b800158 */
[----:B------:R-:W-:-:S02]  /*1cc0*/  CS2R R130, SRZ ;  /* 0x0000000000827805 */ /* 0x000fc4000001ff00 */
[----:B------:R-:W-:Y:S02]  /*1cd0*/  CS2R R128, SRZ ;  /* 0x0000000000807805 */ /* 0x000fe4000001ff00 */
[----:B------:R-:W-:Y:S02]  /*1ce0*/  CS2R R126, SRZ ;  /* 0x00000000007e7805 */ /* 0x000fe4000001ff00 */
[----:B------:R-:W-:Y:S02]  /*1cf0*/  ISETP.GT.AND P1, PT, R88, UR36, PT ;  /* 0x0000002458007c0c */ /* 0x000fe4000bf24270 */
        /* <DEDUP_REMOVED lines=20> */
[----:B------:R-:W0:Y:S02]  /*1e40*/  S2R R4, SR_TID.X ;  /* 0x0000000000047919 */ /* 0x000e240000002100 */
[----:B0-----:R-:W-:-:S05]  /*1e50*/  VIADD R5, R4, 0xffffff80 ;  /* 0xffffff8004057836 */ /* 0x001fca0000000000 */
[----:B------:R-:W-:-:S04]  /*1e60*/  SHF.R.S32.HI R4, RZ, 0x1f, R5 ;  /* 0x0000001fff047819 */ /* 0x000fc80000011405 */
[----:B------:R-:W-:-:S04]  /*1e70*/  LEA.HI R4, R4, R5, RZ, 0x7 ;  /* 0x0000000504047211 */ /* 0x000fc800078f38ff */
[----:B------:R-:W-:-:S05]  /*1e80*/  SHF.R.S32.HI R4, RZ, 0x7, R4 ;  /* 0x00000007ff047819 */ /* 0x000fca0000011404 */
[----:B------:R-:W0:Y:S02]  /*1e90*/  SHFL.IDX PT, R0, R4, RZ, 0x1f ;  /* 0x00001fff04007589 */ /* 0x000e2400000e0000 */
[----:B0-----:R-:W-:-:S13]  /*1ea0*/  R2UR UR46, R0 ;  /* 0x00000000002e72ca */ /* 0x001fda00000e0000 */
[----:B------:R-:W-:-:S04]  /*1eb0*/  UIMAD.WIDE UR4, UR46, 0x55555556, URZ ;  /* 0x555555562e0478a5 */ /* 0x000fc8000f8e023f */
[----:B------:R-:W-:Y:S02]  /*1ec0*/  ULEA.HI UR55, UR5, UR5, URZ, 0x1 ;  /* 0x0000000505377291 */ /* 0x000fe4000f8f083f */
[----:B------:R-:W-:Y:S02]  /*1ed0*/  UIADD3 UR5, UR41, 0x21800, URZ ;  /* 0x0002180029057890 */ /* 0x000fe4000fffe03f */
[----:B------:R-:W-:Y:S02]  /*1ee0*/  UIMAD UR55, UR55, -0x3, UR46 ;  /* 0xfffffffd373778a4 */ /* 0x000fe4000f8e022e */
[----:B------:R-:W-:Y:S02]  /*1ef0*/  ULOP3.LUT UP0, URZ, UR5, 0x3ff, URZ, 0xc0, !UPT ;  /* 0x000003ff053f7892 */ /* 0x000fe4000f80c03f */
[----:B------:R-:W-:Y:S02]  /*1f00*/  ULEA UR4, UR55, UR41, 0xc ;  /* 0x0000002937047291 */ /* 0x000fe4000f8e603f */
[----:B------:R-:W-:-:S02]  /*1f10*/  ULEA UR5, UR55, UR5, 0xd ;  /* 0x0000000537057291 */ /* 0x000fc4000f8e683f */
[----:B------:R-:W-:Y:S01]  /*1f20*/  PLOP3.LUT P0, PT, PT, PT, UP0, 0x80, 0x0 ;  /* 0x000000000000781c */ /* 0x000fe20003f0f008 */
[----:B------:R-:W-:Y:S02]  /*1f30*/  UIADD3 UR4, UR4, 0xc400, URZ ;  /* 0x0000c40004047890 */ /* 0x000fe4000fffe03f */
[----:B------:R-:W-:Y:S02]  /*1f40*/  USHF.R.U32.HI UR5, URZ, 0x4, UR5 ;  /* 0x000000043f057899 */ /* 0x000fe40008011605 */
[----:B------:R-:W-:Y:S02]  /*1f50*/  USHF.R.U32.HI UR4, URZ, 0x4, UR4 ;  /* 0x000000043f047899 */ /* 0x000fe40008011604 */
[----:B------:R-:W-:Y:S02]  /*1f60*/  ULOP3.LUT UR45, UR5, 0x3fff, URZ, 0xc0, !UPT ;  /* 0x00003fff052d7892 */ /* 0x000fe4000f8ec03f */
[----:B------:R-:W-:-:S04]  /*1f70*/  ULOP3.LUT UR59, UR4, 0x3fff, URZ, 0xc0, !UPT ;  /* 0x00003fff043b7892 */ /* 0x000fc8000f8ec03f */
[----:B------:R-:W-:Y:S08]  /*1f80*/  @!P0 BRA `(.L_x_1074) ;  /* 0x0000000000408947 */ /* 0x000ff00003800000 */
        /* <DEDUP_REMOVED lines=16> */
.L_x_1074:
[----:B------:R-:W-:Y:S01]  /*2090*/  ULEA.HI UR4, UR51, UR51, URZ, 0x1 ;  /* 0x0000003333047291 */ /* 0x000fe2000f8f083f */
[----:B------:R-:W-:-:S03]  /*20a0*/  IMAD.U32 R2, RZ, RZ, UR52 ;  /* 0x00000034ff027e24 */ /* 0x000fc6000f8e00ff */
[----:B------:R-:W-:Y:S02]  /*20b0*/  ULOP3.LUT UR4, UR4, 0xfffffffe, URZ, 0xc0, !UPT ;  /* 0xfffffffe04047892 */ /* 0x000fe4000f8ec03f */
[----:B------:R-:W-:Y:S02]  /*20c0*/  ISETP.NE.AND P0, PT, R2, 0x3, PT ;  /* 0x000000030200780c */ /* 0x000fe40003f05270 */
[----:B------:R-:W-:-:S06]  /*20d0*/  UIADD3 UR4, UR51, -UR4, URZ ;  /* 0x8000000433047290 */ /* 0x000fcc000fffe03f */
[----:B------:R-:W-:-:S05]  /*20e0*/  IMAD.U32 R0, RZ, RZ, UR4 ;  /* 0x00000004ff007e24 */ /* 0x000fca000f8e00ff */
[----:B------:R-:W-:-:S04]  /*20f0*/  SHF.L.U32 R0, R0, 0x1f, RZ ;  /* 0x0000001f00007819 */ /* 0x000fc800000006ff */
[----:B------:R-:W0:Y:S02]  /*2100*/  SYNCS.PHASECHK.TRANS64.TRYWAIT P1, [UR41+0x2d800], R0 ;  /* 0x02d80000ff0075a7 */ /* 0x000e240008020169 */
[----:B0-----:R-:W-:Y:S05]  /*2110*/  @!P1 BRA `(.L_x_1075) ;  /* 0x0000015400f49947 */ /* 0x001fea0003800000 */
.L_x_1261:
[----:B------:R-:W-:Y:S05]  /*2120*/  @!P0 BRA `(.L_x_1076) ;  /* 0x0000000000048947 */ /* 0x000fea0003800000 */
[----:B------:R-:W-:Y:S01]  /*2130*/  BPT.TRAP 0x1 ;  /* 0x000000040000795c */ /* 0x000fe20000300000 */
.L_x_1076:
[----:B0-----:R-:W-:Y:S02]  /*2140*/  IMAD.U32 R3, RZ, RZ, UR49 ;  /* 0x00000031ff037e24 */ /* 0x001fe4000f8e00ff */
[----:B------:R-:W-:-:S03]  /*2150*/  IMAD.U32 R0, RZ, RZ, UR50 ;  /* 0x00000032ff007e24 */ /* 0x000fc6000f8e00ff */
[----:B------:R-:W-:Y:S02]  /*2160*/  LEA R3, R3, UR41, 0x3 ;  /* 0x0000002903037c11 */ /* 0x000fe4000f8e18ff */
[----:B------:R-:W-:-:S04]  /*2170*/  SHF.L.U32 R0, R0, 0x1f, RZ ;  /* 0x0000001f00007819 */ /* 0x000fc800000006ff */
[----:B------:R0:W1:Y:S01]  /*2180*/  SYNCS.PHASECHK.TRANS64.TRYWAIT P1, [R3+URZ+0x2d830], R0 ;  /* 0x02d83000030075a7 */ /* 0x000062000802017f */
[----:B------:R-:W-:Y:S05]  /*2190*/  @!P0 BRA `(.L_x_1077) ;  /* 0x0000000000048947 */ /* 0x000fea0003800000 */
[----:B------:R-:W-:Y:S01]  /*21a0*/  BPT.TRAP 0x1 ;  /* 0x000000040000795c */ /* 0x000fe20000300000 */
.L_x_1077:
[----:B-1----:R-:W-:Y:S05]  /*21b0*/  @P1 BRA `(.L_x_1078) ;  /* 0x0000000000081947 */ /* 0x002fea0003800000 */
[----:B------:R-:W1:Y:S02]  /*21c0*/  SYNCS.PHASECHK.TRANS64.TRYWAIT P1, [R3+URZ+0x2d830], R0 ;  /* 0x02d83000030075a7 */ /* 0x000e64000802017f */
[----:B-1----:R-:W-:Y:S05]  /*21d0*/  @!P1 BRA `(.L_x_1079) ;  /* 0x0000015400dc9947 */ /* 0x002fea0003800000 */
.L_x_1078:
[----:B------:R-:W-:Y:S05]  /*21e0*/  WARPSYNC.ALL ;  /* 0x0000000000007948 */ /* 0x000fea0003800000 */
[----:B------:R-:W-:Y:S01]  /*21f0*/  UIADD3 UR4, UR41, 0x15400, URZ ;  /* 0x0001540029047890 */ /* 0x000fe2000fffe03f */
[----:B------:R-:W-:Y:S01]  /*2200*/  WARPGROUP.ARRIVE ;  /* 0x00000000000079c5 */ /* 0x000fe20000000000 */
[----:B------:R-:W-:Y:S01]  /*2210*/  UMOV UR5, 0x80000020 ;  /* 0x8000002000057882 */ /* 0x000fe20000000000 */
[----:B------:R-:W-:Y:S01]  /*2220*/  UMOV UR7, 0x80000020 ;  /* 0x8000002000077882 */ /* 0x000fe20000000000 */
[----:B------:R-:W-:Y:S01]  /*2230*/  USHF.R.U32.HI UR4, URZ, 0x4, UR4 ;  /* 0x000000043f047899 */ /* 0x000fe20008011604 */
[----:B------:R-:W-:Y:S01]  /*2240*/  UMOV UR9, 0x80000020 ;  /* 0x8000002000097882 */ /* 0x000fe20000000000 */
[----:B------:R-:W-:-:S02]  /*2250*/  UMOV UR11, 0x80000020 ;  /* 0x80000020000b7882 */ /* 0x000fc40000000000 */
[----:B------:R-:W-:Y:S01]  /*2260*/  ULOP3.LUT UR4, UR4, 0x3fff, URZ, 0xc0, !UPT ;  /* 0x00003fff04047892 */ /* 0x000fe2000f8ec03f */
[----:B------:R-:W-:Y:S01]  /*2270*/  UMOV UR13, 0x80000020 ;  /* 0x80000020000d7882 */ /* 0x000fe20000000000 */
[----:B------:R-:W-:Y:S02]  /*2280*/  UMOV UR15, 0x80000020 ;  /* 0x80000020000f7882 */ /* 0x000fe40000000000 */
[----:B------:R-:W-:Y:S02]  /*2290*/  ULOP3.LUT UR32, UR4, 0x10000, URZ, 0xfc, !UPT ;  /* 0x0001000004207892 */ /* 0x000fe4000f8efc3f */
[----:B------:R-:W-:Y:S02]  /*22a0*/  ULOP3.LUT UR4, UR59, 0x10000, URZ, 0xfc, !UPT ;  /* 0x000100003b047892 */ /* 0x000fe4000f8efc3f */
[----:B------:R-:W-:Y:S02]  /*22b0*/  UIMAD UR6, UR49, 0x600, UR32 ;  /* 0x00000600310678a4 */ /* 0x000fe4000f8e0220 */
[----:B------:R-:W-:-:S02]  /*22c0*/  UIADD3 UR8, UR4, 0x2, URZ ;  /* 0x0000000204087890 */ /* 0x000fc4000fffe03f */
[----:B------:R-:W-:Y:S02]  /*22d0*/  UIADD3 UR10, UR6, 0x2, URZ ;  /* 0x00000002060a7890 */ /* 0x000fe4000fffe03f */
[----:B------:R-:W-:Y:S02]  /*22e0*/  UIADD3 UR12, UR4, 0x300, URZ ;  /* 0x00000300040c7890 */ /* 0x000fe4000fffe03f */
[----:B------:R-:W-:Y:S02]  /*22f0*/  UIADD3 UR14, UR6, 0x200, URZ ;  /* 0x00000200060e7890 */ /* 0x000fe4000fffe03f */
[----:B------:R-:W-:Y:S01]  /*2300*/  HGMMA.64x128x16.F32.BF16 R24, gdesc[UR4], RZ, !UPT, gsb0 ;  /* 0x01e00000041879f0 */ /* 0x000fe2000c0018ff */
        /* <DEDUP_REMOVED lines=30> */
.L_x_1080:
[----:B------:R-:W-:Y:S01]  /*24f0*/  UISETP.NE.AND UP1, UPT, UR54, URZ, UPT ;  /* 0x0000003f3600728c */ /* 0x000fe2000bf25270 */
[----:B------:R-:W-:Y:S01]  /*2500*/  VIADD R5, R137, UR39 ;  /* 0x0000002789057c36 */ /* 0x000fe20008000000 */
[----:B------:R-:W-:Y:S01]  /*2510*/  R2UR UR6, R3 ;  /* 0x00000000030672ca */ /* 0x000fe200000e0000 */
[----:B01----:R-:W-:Y:S01]  /*2520*/  IMAD.MOV.U32 R3, RZ, RZ, -0x80 ;  /* 0xffffff80ff037424 */ /* 0x003fe200078e00ff */
[----:B------:R-:W-:Y:S01]  /*2530*/  UISETP.NE.AND UP0, UPT, UR53, URZ, UPT ;  /* 0x0000003f3500728c */ /* 0x000fe2000bf05270 */
[----:B------:R-:W-:Y:S01]  /*2540*/  LEA R4, R88, 0xffffff80, 0x7 ;  /* 0xffffff8058047811 */ /* 0x000fe200078e38ff */
[----:B------:R-:W-:Y:S01]  /*2550*/  ULDC UR35, c[0x0][0x9dc] ;  /* 0x0002770000237ab9 */ /* 0x000fe20000000800 */
[----:B------:R-:W-:Y:S01]  /*2560*/  PLOP3.LUT P1, PT, PT, PT, UP1, 0x80, 0x0 ;  /* 0x000000000000781c */ /* 0x000fe20003f2f018 */
[----:B------:R-:W-:Y:S01]  /*2570*/  ULDC UR14, c[0x0][0x9e0] ;  /* 0x00027800000e7ab9 */ /* 0x000fe20000000800 */
[----:B------:R-:W-:Y:S02]  /*2580*/  PLOP3.LUT P2, PT, PT, PT, UP1, 0x80, 0x0 ;  /* 0x000000000000781c */ /* 0x000fe40003f4f018 */
[----:B------:R-:W-:-:S04]  /*2590*/  @UP1 ULDC UR7, c[0x0][0x44c] ;  /* 0x0001130000071ab9 */ /* 0x000fc80000000800 */
[----:B------:R-:W-:-:S04]  /*25a0*/  UIADD3 UR6, UR6, 0x2d840, URZ ;  /* 0x0002d84006067890 */ /* 0x000fc8000fffe03f */
[----:B------:R-:W-:Y:S01]  /*25b0*/  UPRMT UR6, UR42, 0x654, UR6 ;  /* 0x000006542a067896 */ /* 0x000fe20008000006 */
[----:B------:R-:W-:Y:S01]  /*25c0*/  @P1 IMAD.HI.U32 R0, R5, UR7, RZ ;  /* 0x0000000705001c27 */ /* 0x000fe2000f8e00ff */
[----:B------:R-:W-:Y:S01]  /*25d0*/  @UP1 ULDC UR7, c[0x0][0x450] ;  /* 0x0001140000071ab9 */ /* 0x000fe20000000800 */
[----:B------:R-:W-:-:S03]  /*25e0*/  PLOP3.LUT P1, PT, PT, PT, UP0, 0x40, 0x0 ;  /* 0x000000000000781c */ /* 0x000fc60003f2e808 */
[----:B------:R-:W-:Y:S01]  /*25f0*/  @P2 SHF.R.U32.HI R5, RZ, UR7, R0 ;  /* 0x00000007ff052c19 */ /* 0x000fe20008011600 */
[----:B------:R-:W-:Y:S02]  /*2600*/  IMAD R0, R88, R3, 0x80 ;  /* 0x0000008058007424 */ /* 0x000fe400078e0203 */
[----:B------:R-:W-:Y:S01]  /*2610*/  IMAD.U32 R3, RZ, RZ, UR48 ;  /* 0x00000030ff037e24 */ /* 0x000fe2000f8e00ff */
[----:B------:R-:W-:Y:S01]  /*2620*/  SYNCS.ARRIVE.TRANS64.RED.A1T0 RZ, [UR6], RZ ;  /* 0x000000ffffff79a7 */ /* 0x000fe20008100406 */
[----:B------:R-:W0:Y:S01]  /*2630*/  SHFL.IDX PT, R11, R5, RZ, 0x1c1f ;  /* 0x001c1fff050b7589 */ /* 0x000e2200000e0000 */
[C-C-:B------:R-:W-:Y:S01]  /*2640*/  IADD3 R2, -R17.reuse, 0x1, R0.reuse ;  /* 0x0000000111027810 */ /* 0x140fe20007ffe100 */
[----:B------:R-:W-:Y:S01]  /*2650*/  ULOP3.LUT UR6, URZ, UR35, URZ, 0x33, !UPT ;  /* 0x000000233f067292 */ /* 0x000fe2000f8e333f */
[----:B------:R-:W-:Y:S02]  /*2660*/  IADD3 R6, -R17, UR38, R0 ;  /* 0x0000002611067c10 */ /* 0x000fe4000fffe100 */
[----:B------:R-:W-:-:S05]  /*2670*/  IADD3 R2, -R3, UR38, R2 ;  /* 0x0000002603027c10 */ /* 0x000fca000fffe102 */
[C---:B------:R-:W-:Y:S02]  /*2680*/  VIADD R7, R2.reuse, UR14 ;  /* 0x0000000e02077c36 */ /* 0x040fe40008000000 */
[----:B------:R-:W-:-:S03]  /*2690*/  VIADD R8, R2, UR6 ;  /* 0x0000000602087c36 */ /* 0x000fc60008000000 */
[----:B0-----:R-:W-:Y:S01]  /*26a0*/  VIADDMNMX R9, R11, R7, R6, PT ;  /* 0x000000070b097246 */ /* 0x001fe20003800106 */
[----:B------:R-:W-:Y:S01]  /*26b0*/  IMAD.IADD R10, R8, 0x1, R11 ;  /* 0x00000001080a7824 */ /* 0x000fe200078e020b */
[----:B------:R-:W-:Y:S06]  /*26c0*/  @P1 BRA `(.L_x_1081) ;  /* 0x0000000000641947 */ /* 0x000fec0003800000 */
[----:B------:R-:W-:Y:S01]  /*26d0*/  IMAD.U32 R2, RZ, RZ, UR48 ;  /* 0x00000030ff027e24 */ /* 0x000fe2000f8e00ff */
[----:B------:R-:W-:Y:S04]  /*26e0*/  BSSY B0, `(.L_x_1082) ;  /* 0x0000013000007945 */ /* 0x000fe80003800000 */
[----:B------:R-:W-:-:S04]  /*26f0*/  IADD3 R11, -R2, UR38, R11 ;  /* 0x00000026020b7c10 */ /* 0x000fc8000fffe10b */
        /* <DEDUP_REMOVED lines=11> */
.L_x_1083:
[----:B------:R-:W-:Y:S02]  /*27b0*/  ULDC UR6, c[0x0][0x9e4] ;  /* 0x0002790000067ab9 */ /* 0x000fe40000000800 */
[----:B------:R-:W-:-:S05]  /*27c0*/  IMAD.U32 R12, RZ, RZ, UR6 ;  /* 0x00000006ff0c7e24 */ /* 0x000fca000f8e00ff */
[----:B------:R-:W-:-:S13]  /*27d0*/  ISETP.NE.AND P1, PT, R12, 0x1, PT ;  /* 0x000000010c00780c */ /* 0x000fda0003f25270 */
[----:B------:R-:W0:Y:S02]  /*27e0*/  @P1 LDC.64 R2, c[0x0][0x9e8] ;  /* 0x00027a00ff021b82 */ /* 0x000e240000000a00 */
[----:B0-----:R-:W-:-:S05]  /*27f0*/  @P1 IMAD.HI.U32 R2, R11, R2, RZ ;  /* 0x000000020b021227 */ /* 0x001fca00078e00ff */
[----:B------:R-:W-:-:S07]  /*2800*/  @P1 SHF.R.U32.HI R11, RZ, R3, R2 ;  /* 0x00000003ff0b1219 */ /* 0x000fce0000011602 */
.L_x_1084:
[----:B------:R-:W-:Y:S05]  /*2810*/  BSYNC B0 ;  /* 0x0000000000007941 */ /* 0x000fea0003800000 */
.L_x_1082:
[----:B------:R-:W-:-:S04]  /*2820*/  IMAD R2, R11, R12, -R4 ;  /* 0x0000000c0b027224 */ /* 0x000fc800078e0a04 */
[----:B------:R-:W-:-:S05]  /*2830*/  IMAD.IADD R2, R2, 0x1, -R17 ;  /* 0x0000000102027824 */ /* 0x000fca00078e0a11 */
[----:B------:R-:W-:Y:S02]  /*2840*/  VIADDMNMX R9, R2, R12, R9, PT ;  /* 0x0000000c02097246 */ /* 0x000fe40003800109 */
[----:B------:R-:W-:-:S07]  /*2850*/  VIMNMX R10, R10, R2, !PT ;  /* 0x000000020a0a7248 */ /* 0x000fce0007fe0100 */
.L_x_1081:
[C---:B------:R-:W-:Y:S01]  /*2860*/  ISETP.GE.AND P6, PT, R0.reuse, 0xa, PT ;  /* 0x0000000a0000780c */ /* 0x040fe20003fc6270 */
[----:B------:R-:W0:Y:S01]  /*2870*/  SHFL.IDX PT, R5, R5, 0x1, 0x1c1f ;  /* 0x003c1f0005057f89 */ /* 0x000e2200000e0000 */
[C---:B------:R-:W-:Y:S01]  /*2880*/  ISETP.GE.AND P1, PT, R0.reuse, 0x2, PT ;  /* 0x000000020000780c */ /* 0x040fe20003f26270 */
[----:B------:R-:W-:Y:S01]  /*2890*/  UISETP.NE.AND UP0, UPT, UR53, URZ, UPT ;  /* 0x0000003f3500728c */ /* 0x000fe2000bf05270 */
        /* <DEDUP_REMOVED lines=175> */
[----:B------:R-:W-:Y:S02]  /*3390*/  ISETP.GE.AND P6, PT, R0, 0x7a, PT ;  /* 0x0000007a0000780c */ /* 0x000fe40003fc6270 */
[----:B0-----:R-:W-:Y:S01]  /*33a0*/  VIADDMNMX R0, R5, R7, R6, PT ;  /* 0x0000000705007246 */ /* 0x001fe20003800106 */
[----:B------:R-:W-:-:S10]  /*33b0*/  IMAD.IADD R7, R8, 0x1, R5 ;  /* 0x0000000108077824 */ /* 0x000fd400078e0205 */
[----:B------:R-:W-:Y:S02]  /*33c0*/  @P6 LOP3.LUT R16, R16, 0x1, RZ, 0xfc, !PT ;  /* 0x0000000110106812 */ /* 0x000fe400078efcff */
[----:B------:R-:W-:-:S04]  /*33d0*/  ISETP.GT.AND P6, PT, R10, 0x79, !P6 ;  /* 0x000000790a00780c */ /* 0x000fc800077c4270 */
[----:B------:R-:W-:-:S04]  /*33e0*/  ISETP.LT.OR P6, PT, R9, 0x7a, P6 ;  /* 0x0000007a0900780c */ /* 0x000fc800037c1670 */
[----:B------:R-:W-:Y:S02]  /*33f0*/  FSEL R85, R85, -INF , !P6 ;  /* 0xff80000055557808 */ /* 0x000fe40007000000 */
[----:B------:R-:W-:-:S13]  /*3400*/  PLOP3.LUT P6, PT, PT, PT, UP0, 0x40, 0x0 ;  /* 0x000000000000781c */ /* 0x000fda0003fce808 */
[----:B------:R-:W-:Y:S05]  /*3410*/  @P6 BRA `(.L_x_1085) ;  /* 0x0000000000646947 */ /* 0x000fea0003800000 */
        /* <DEDUP_REMOVED lines=14> */
.L_x_1087:
[----:B------:R-:W-:Y:S02]  /*3500*/  ULDC UR6, c[0x0][0x9e4] ;  /* 0x0002790000067ab9 */ /* 0x000fe40000000800 */
[----:B------:R-:W-:-:S05]  /*3510*/  IMAD.U32 R9, RZ, RZ, UR6 ;  /* 0x00000006ff097e24 */ /* 0x000fca000f8e00ff */
[----:B------:R-:W-:-:S13]  /*3520*/  ISETP.NE.AND P6, PT, R9, 0x1, PT ;  /* 0x000000010900780c */ /* 0x000fda0003fc5270 */
[----:B------:R-:W0:Y:S02]  /*3530*/  @P6 LDC.64 R2, c[0x0][0x9e8] ;  /* 0x00027a00ff026b82 */ /* 0x000e240000000a00 */
[----:B0-----:R-:W-:-:S05]  /*3540*/  @P6 IMAD.HI.U32 R2, R5, R2, RZ ;  /* 0x0000000205026227 */ /* 0x001fca00078e00ff */
[----:B------:R-:W-:-:S07]  /*3550*/  @P6 SHF.R.U32.HI R5, RZ, R3, R2 ;  /* 0x00000003ff056219 */ /* 0x000fce0000011602 */
.L_x_1088:
[----:B------:R-:W-:Y:S05]  /*3560*/  BSYNC B0 ;  /* 0x0000000000007941 */ /* 0x000fea0003800000 */
.L_x_1086:
[----:B------:R-:W-:-:S04]  /*3570*/  IMAD R4, R5, R9, -R4 ;  /* 0x0000000905047224 */ /* 0x000fc800078e0a04 */
[----:B------:R-:W-:-:S05]  /*3580*/  IMAD.IADD R4, R4, 0x1, -R17 ;  /* 0x0000000104047824 */ /* 0x000fca00078e0a11 */
[----:B------:R-:W-:Y:S02]  /*3590*/  VIADDMNMX R0, R4, R9, R0, PT ;  /* 0x0000000904007246 */ /* 0x000fe40003800100 */
[----:B------:R-:W-:-:S07]  /*35a0*/  VIMNMX R7, R7, R4, !PT ;  /* 0x0000000407077248 */ /* 0x000fce0007fe0100 */
.L_x_1085:
[----:B------:R-:W-:Y:S01]  /*35b0*/  ISETP.GT.AND P1, PT, R7, 0x1, !P1 ;  /* 0x000000010700780c */ /* 0x000fe20004f24270 */
[----:B------:R-:W-:Y:S01]  /*35c0*/  ULDC UR33, c[0x0][0x988] ;  /* 0x0002620000217ab9 */ /* 0x000fe20000000800 */
[----:B------:R-:W-:Y:S01]  /*35d0*/  LOP3.LUT P6, RZ, R16, 0x4, RZ, 0xc0, !PT ;  /* 0x0000000410ff7812 */ /* 0x000fe200078cc0ff */
[----:B------:R-:W-:Y:S01]  /*35e0*/  UISETP.NE.AND UP1, UPT, UR54, URZ, UPT ;  /* 0x0000003f3600728c */ /* 0x000fe2000bf25270 */
[----:B------:R-:W-:Y:S01]  /*35f0*/  ISETP.LT.OR P1, PT, R0, 0x2, P1 ;  /* 0x000000020000780c */ /* 0x000fe20000f21670 */
[----:B------:R-:W-:Y:S01]  /*3600*/  UISETP.NE.AND UP0, UPT, UR53, URZ, UPT ;  /* 0x0000003f3500728c */ /* 0x000fe2000bf05270 */
[----:B------:R-:W-:Y:S01]  /*3610*/  FMNMX.FTZ R3, R24, R25, !PT ;  /* 0x0000001918037209 */ /* 0x000fe20007810000 */
[----:B------:R-:W-:Y:S01]  /*3620*/  UMOV UR10, UR39 ;  /* 0x00000027000a7c82 */ /* 0x000fe20008000000 */
[----:B------:R-:W-:Y:S02]  /*3630*/  FSEL R27, R27, -INF , !P1 ;  /* 0xff8000001b1b7808 */ /* 0x000fe40004800000 */
[----:B------:R-:W-:-:S02]  /*3640*/  ISETP.GT.AND P1, PT, R7, 0x9, !P6 ;  /* 0x000000090700780c */ /* 0x000fc40007724270 */
[----:B------:R-:W-:Y:S02]  /*3650*/  FMNMX.FTZ R2, R28, R3, !PT ;  /* 0x000000031c027209 */ /* 0x000fe40007810000 */
[----:B------:R-:W-:Y:S01]  /*3660*/  ISETP.LT.OR P1, PT, R0, 0xa, P1 ;  /* 0x0000000a0000780c */ /* 0x000fe20000f21670 */
[----:B------:R-:W-:Y:S01]  /*3670*/  @UP1 ULDC UR6, c[0x0][0x44c] ;  /* 0x0001130000061ab9 */ /* 0x000fe20000000800 */
[----:B------:R-:W-:Y:S01]  /*3680*/  FMNMX.FTZ R3, R29, R2, !PT ;  /* 0x000000021d037209 */ /* 0x000fe20007810000 */
[----:B------:R-:W-:Y:S01]  /*3690*/  UIMAD.WIDE.U32 UR6, UR39, UR6, URZ ;  /* 0x00000006270672a5 */ /* 0x000fe2000f8e003f */
[----:B------:R-:W-:Y:S01]  /*36a0*/  FSEL R31, R31, -INF , !P1 ;  /* 0xff8000001f1f7808 */ /* 0x000fe20004800000 */
[----:B------:R-:W-:Y:S01]  /*36b0*/  @UP1 ULDC UR11, c[0x0][0x450] ;  /* 0x00011400000b1ab9 */ /* 0x000fe20000000800 */
[----:B------:R-:W-:Y:S01]  /*36c0*/  LOP3.LUT P1, RZ, R16, 0x8, RZ, 0xc0, !PT ;  /* 0x0000000810ff7812 */ /* 0x000fe2000782c0ff */
[----:B------:R-:W-:Y:S01]  /*36d0*/  @UP1 USHF.R.U32.HI UR10, URZ, UR11, UR7 ;  /* 0x0000000b3f0a1299 */ /* 0x000fe20008011607 */
[----:B------:R-:W-:-:S02]  /*36e0*/  FMNMX.FTZ R2, R32, R3, !PT ;  /* 0x0000000320027209 */ /* 0x000fc40007810000 */
[----:B------:R-:W-:Y:S01]  /*36f0*/  ISETP.GT.AND P1, PT, R7, 0x10, !P1 ;  /* 0x000000100700780c */ /* 0x000fe20004f24270 */
[----:B------:R-:W-:Y:S01]  /*3700*/  UIADD3 UR58, UR58, UR10, URZ ;  /* 0x0000000a3a3a7290 */ /* 0x000fe2000fffe03f */
[----:B------:R-:W-:Y:S02]  /*3710*/  FMNMX.FTZ R3, R33, R2, !PT ;  /* 0x0000000221037209 */ /* 0x000fe40007810000 */
[----:B------:R-:W-:Y:S01]  /*3720*/  ISETP.LT.OR P1, PT, R0, 0x11, P1 ;  /* 0x000000110000780c */ /* 0x000fe20000f21670 */
[----:B------:R-:W-:Y:S01]  /*3730*/  UIADD3 UR14, UR58, UR14, URZ ;  /* 0x0000000e3a0e7290 */ /* 0x000fe2000fffe03f */
        /* <DEDUP_REMOVED lines=84> */
[C---:B------:R-:W-:Y:S02]  /*3c80*/  ISETP.GT.AND P5, PT, R7.reuse, 0x78, !P5 ;  /* 0x000000780700780c */ /* 0x040fe40006fa4270 */
[----:B------:R-:W-:Y:S02]  /*3c90*/  ISETP.GT.AND P1, PT, R7, 0x41, !P1 ;  /* 0x000000410700780c */ /* 0x000fe40004f24270 */
[C---:B------:R-:W-:Y:S02]  /*3ca0*/  ISETP.LT.OR P3, PT, R0.reuse, 0x71, P3 ;  /* 0x000000710000780c */ /* 0x040fe40001f61670 */
        /* <DEDUP_REMOVED lines=16> */
[----:B0-----:R-:W-:Y:S02]  /*3db0*/  FMNMX.FTZ R3, R4, R3, !PT ;  /* 0x0000000304037209 */ /* 0x001fe40007810000 */
[----:B------:R-:W-:Y:S02]  /*3dc0*/  FSEL R63, R63, -INF , !P1 ;  /* 0xff8000003f3f7808 */ /* 0x000fe40004800000 */
[----:B------:R-:W-:Y:S01]  /*3dd0*/  LOP3.LUT P1, RZ, R16, 0x800, RZ, 0xc0, !PT ;  /* 0x0000080010ff7812 */ /* 0x000fe2000782c0ff */
[----:B------:R-:W-:-:S03]  /*3de0*/  FMUL.FTZ R89, R3, UR33 ;  /* 0x0000002103597c20 */ /* 0x000fc60008410000 */
[----:B------:R-:W-:-:S04]  /*3df0*/  ISETP.GT.AND P1, PT, R7, 0x50, !P1 ;  /* 0x000000500700780c */ /* 0x000fc80004f24270 */
[----:B------:R-:W-:-:S04]  /*3e00*/  ISETP.LT.OR P1, PT, R0, 0x51, P1 ;  /* 0x000000510000780c */ /* 0x000fc80000f21670 */
[----:B------:R-:W-:Y:S02]  /*3e10*/  FSEL R66, R66, -INF , !P1 ;  /* 0xff80000042427808 */ /* 0x000fe40004800000 */
[----:B------:R-:W-:-:S04]  /*3e20*/  LOP3.LUT P1, RZ, R16, 0x400, RZ, 0xc0, !PT ;  /* 0x0000040010ff7812 */ /* 0x000fc8000782c0ff */
        /* <DEDUP_REMOVED lines=29> */
[----:B------:R-:W-:Y:S01]  /*4000*/  ISETP.GT.AND P6, PT, R7, 0x79, !P6 ;  /* 0x000000790700780c */ /* 0x000fe200077c4270 */
[--C-:B------:R-:W-:Y:S01]  /*4010*/  FFMA.FTZ R4, R32, UR33, -R89.reuse ;  /* 0x0000002120047c23 */ /* 0x100fe20008010859 */
[----:B------:R-:W-:Y:S01]  /*4020*/  FSEL R90, R26, -INF , !P1 ;  /* 0xff8000001a5a7808 */ /* 0x000fe20004800000 */
[--C-:B------:R-:W-:Y:S01]  /*4030*/  FFMA.FTZ R10, R28, UR33, -R89.reuse ;  /* 0x000000211c0a7c23 */ /* 0x100fe20008010859 */
[----:B------:R-:W-:Y:S01]  /*4040*/  LOP3.LUT P1, RZ, R16, 0x4000000, RZ, 0xc0, !PT ;  /* 0x0400000010ff7812 */ /* 0x000fe2000782c0ff */
[----:B------:R-:W-:Y:S01]  /*4050*/  MUFU.EX2 R8, R8 ;  /* 0x0000000800087308 */ /* 0x000fe20000000800 */
[----:B------:R-:W-:Y:S01]  /*4060*/  FMNMX.FTZ R5, R90, R27, !PT ;  /* 0x0000001b5a057209 */ /* 0x000fe20007810000 */
[--C-:B------:R-:W-:Y:S01]  /*4070*/  FFMA.FTZ R11, R29, UR33, -R89.reuse ;  /* 0x000000211d0b7c23 */ /* 0x100fe20008010859 */
[----:B------:R-:W-:Y:S01]  /*4080*/  ISETP.GT.AND P1, PT, R7, 0x68, !P1 ;  /* 0x000000680700780c */ /* 0x000fe20004f24270 */
[--C-:B------:R-:W-:Y:S01]  /*4090*/  FFMA.FTZ R53, R53, UR33, -R89.reuse ;  /* 0x0000002135357c23 */ /* 0x100fe20008010859 */
[----:B------:R-:W-:Y:S01]  /*40a0*/  FMNMX.FTZ R2, R30, R5, !PT ;  /* 0x000000051e027209 */ /* 0x000fe20007810000 */
[--C-:B------:R-:W-:Y:S01]  /*40b0*/  FFMA.FTZ R13, R33, UR33, -R89.reuse ;  /* 0x00000021210d7c23 */ /* 0x100fe20008010859 */
[----:B------:R-:W-:Y:S01]  /*40c0*/  ISETP.LT.OR P1, PT, R0, 0x69, P1 ;  /* 0x000000690000780c */ /* 0x000fe20000f21670 */
[----:B------:R-:W0:Y:S01]  /*40d0*/  MUFU.EX2 R9, R9 ;  /* 0x0000000900097308 */ /* 0x000e220000000800 */
[----:B------:R-:W-:Y:S01]  /*40e0*/  FMNMX.FTZ R5, R31, R2, !PT ;  /* 0x000000021f057209 */ /* 0x000fe20007810000 */
[--C-:B------:R-:W-:Y:S01]  /*40f0*/  FFMA.FTZ R49, R49, UR33, -R89.reuse ;  /* 0x0000002131317c23 */ /* 0x100fe20008010859 */
[----:B------:R-:W-:Y:S01]  /*4100*/  FSEL R78, R78, -INF , !P1 ;  /* 0xff8000004e4e7808 */ /* 0x000fe20004800000 */
[--C-:B------:R-:W-:Y:S01]  /*4110*/  FFMA.FTZ R12, R36, UR33, -R89.reuse ;  /* 0x00000021240c7c23 */ /* 0x100fe20008010859 */
[----:B------:R-:W-:Y:S01]  /*4120*/  FMNMX.FTZ R2, R34, R5, !PT ;  /* 0x0000000522027209 */ /* 0x000fe20007810000 */
[--C-:B------:R-:W-:Y:S01]  /*4130*/  FFMA.FTZ R21, R41, UR33, -R89.reuse ;  /* 0x0000002129157c23 */ /* 0x100fe20008010859 */
[----:B------:R-:W-:Y:S01]  /*4140*/  ISETP.LT.OR P6, PT, R0, 0x7a, P6 ;  /* 0x0000007a0000780c */ /* 0x000fe200037c1670 */
[----:B------:R-:W1:Y:S01]  /*4150*/  MUFU.EX2 R10, R10 ;  /* 0x0000000a000a7308 */ /* 0x000e620000000800 */
[----:B------:R-:W-:Y:S01]  /*4160*/  FMNMX.FTZ R5, R35, R2, !PT ;  /* 0x0000000223057209 */ /* 0x000fe20007810000 */
[--C-:B------:R-:W-:Y:S01]  /*4170*/  FFMA.FTZ R41, R73, UR33, -R89.reuse ;  /* 0x0000002149297c23 */ /* 0x100fe20008010859 */
[----:B------:R-:W-:Y:S01]  /*4180*/  FSEL R87, R87, -INF , !P6 ;  /* 0xff80000057577808 */ /* 0x000fe20007000000 */
[--C-:B------:R-:W-:Y:S01]  /*4190*/  FFMA.FTZ R15, R37, UR33, -R89.reuse ;  /* 0x00000021250f7c23 */ /* 0x100fe20008010859 */
[----:B------:R-:W-:Y:S01]  /*41a0*/  FMNMX.FTZ R2, R38, R5, !PT ;  /* 0x0000000526027209 */ /* 0x000fe20007810000 */
[--C-:B------:R-:W-:Y:S01]  /*41b0*/  FFMA.FTZ R14, R40, UR33, -R89.reuse ;  /* 0x00000021280e7c23 */ /* 0x100fe20008010859 */
[--C-:B------:R-:W-:Y:S01]  /*41c0*/  FFMA.FTZ R20, R44, UR33, -R89.reuse ;  /* 0x000000212c147c23 */ /* 0x100fe20008010859 */
[----:B------:R-:W-:Y:S01]  /*41d0*/  MUFU.EX2 R11, R11 ;  /* 0x0000000b000b7308 */ /* 0x000fe20000000800 */
[----:B------:R-:W-:Y:S01]  /*41e0*/  FMNMX.FTZ R5, R39, R2, !PT ;  /* 0x0000000227057209 */ /* 0x000fe20007810000 */
[--C-:B------:R-:W-:Y:S01]  /*41f0*/  FFMA.FTZ R29, R45, UR33, -R89.reuse ;  /* 0x000000212d1d7c23 */ /* 0x100fe20008010859 */
[--C-:B------:R-:W-:Y:S01]  /*4200*/  FFMA.FTZ R40, R64, UR33, -R89.reuse ;  /* 0x0000002140287c23 */ /* 0x100fe20008010859 */
        /* <DEDUP_REMOVED lines=8> */
[----:B------:R-:W-:Y:S01]  /*4290*/  FFMA.FTZ R37, R85, UR33, -R89 ;  /* 0x0000002155257c23 */ /* 0x000fe20008010859 */
        /* <DEDUP_REMOVED lines=17> */
[----:B------:R2:W-:Y:S01]  /*43b0*/  MUFU.EX2 R5, R49 ;  /* 0x0000003100057308 */ /* 0x0005e20000000800 */
[----:B------:R-:W-:Y:S01]  /*43c0*/  FMNMX.FTZ R25, R67, R6, !PT ;  /* 0x0000000643197209 */ /* 0x000fe20007810000 */
[----:B------:R-:W-:-:S03]  /*43d0*/  FFMA.FTZ R6, R52, UR33, -R89 ;  /* 0x0000002134067c23 */ /* 0x000fc60008010859 */
[----:B------:R-:W-:-:S03]  /*43e0*/  FMNMX.FTZ R24, R70, R25, !PT ;  /* 0x0000001946187209 */ /* 0x000fc60007810000 */
[----:B------:R-:W-:Y:S01]  /*43f0*/  MUFU.EX2 R20, R20 ;  /* 0x0000001400147308 */ /* 0x000fe20000000800 */
[----:B------:R-:W-:Y:S01]  /*4400*/  FMNMX.FTZ R25, R71, R24, !PT ;  /* 0x0000001847197209 */ /* 0x000fe20007810000 */
[--C-:B--2---:R-:W-:Y:S01]  /*4410*/  FFMA.FTZ R49, R57, UR33, -R89.reuse ;  /* 0x0000002139317c23 */ /* 0x104fe20008010859 */
[----:B------:R-:W-:Y:S02]  /*4420*/  FFMA.FTZ R57, R65, UR33, -R89 ;  /* 0x0000002141397c23 */ /* 0x000fe40008010859 */
        /* <DEDUP_REMOVED lines=10> */
[----:B------:R-:W-:Y:S01]  /*44d0*/  MUFU.EX2 R2, R2 ;  /* 0x0000000200027308 */ /* 0x000fe20000000800 */
[----:B------:R-:W-:Y:S01]  /*44e0*/  FMNMX.FTZ R7, R83, R26, !PT ;  /* 0x0000001a53077209 */ /* 0x000fe20007810000 */
[----:B------:R-:W-:-:S03]  /*44f0*/  FFMA.FTZ R26, R60, UR33, -R89 ;  /* 0x000000213c1a7c23 */ /* 0x000fc60008010859 */
[----:B------:R-:W-:-:S03]  /*4500*/  FMNMX.FTZ R0, R86, R7, !PT ;  /* 0x0000000756007209 */ /* 0x000fc60007810000 */
[----:B------:R-:W-:Y:S01]  /*4510*/  MUFU.EX2 R6, R6 ;  /* 0x0000000600067308 */ /* 0x000fe20000000800 */
[----:B------:R-:W-:-:S05]  /*4520*/  FMNMX.FTZ R0, R87, R0, !PT ;  /* 0x0000000057007209 */ /* 0x000fca0007810000 */
[----:B------:R-:W2:Y:S02]  /*4530*/  SHFL.BFLY PT, R7, R0, 0x2, 0x1f ;  /* 0x0c401f0000077f89 */ /* 0x000ea400000e0000 */
[----:B------:R-:W-:Y:S08]  /*4540*/  MUFU.EX2 R24, R24 ;  /* 0x0000001800187308 */ /* 0x000ff00000000800 */
[----:B------:R-:W-:Y:S08]  /*4550*/  MUFU.EX2 R49, R49 ;  /* 0x0000003100317308 */ /* 0x000ff00000000800 */
[----:B------:R-:W-:Y:S01]  /*4560*/  MUFU.EX2 R26, R26 ;  /* 0x0000001a001a7308 */ /* 0x000fe20000000800 */
[----:B--2---:R-:W-:Y:S01]  /*4570*/  FMNMX.FTZ R32, R0, R7, !PT ;  /* 0x0000000700207209 */ /* 0x004fe20007810000 */
[----:B------:R-:W-:-:S06]  /*4580*/  FFMA.FTZ R0, R80, UR33, -R89 ;  /* 0x0000002150007c23 */ /* 0x000fcc0008010859 */
[----:B------:R-:W-:Y:S01]  /*4590*/  MUFU.EX2 R53, R53 ;  /* 0x0000003500357308 */ /* 0x000fe20000000800 */
[----:B------:R-:W2:Y:S07]  /*45a0*/  SHFL.BFLY PT, R7, R32, 0x1, 0x1f ;  /* 0x0c201f0020077f89 */ /* 0x000eae00000e0000 */
[----:B------:R-:W-:Y:S08]  /*45b0*/  MUFU.EX2 R40, R40 ;  /* 0x0000002800287308 */ /* 0x000ff00000000800 */
[----:B------:R-:W-:Y:S08]  /*45c0*/  MUFU.EX2 R57, R57 ;  /* 0x0000003900397308 */ /* 0x000ff00000000800 */
[----:B------:R-:W-:Y:S01]  /*45d0*/  MUFU.EX2 R44, R44 ;  /* 0x0000002c002c7308 */ /* 0x000fe20000000800 */
[----:B--2---:R-:W-:Y:S01]  /*45e0*/  FMNMX.FTZ R7, R32, R7, !PT ;  /* 0x0000000720077209 */ /* 0x004fe20007810000 */
        /* <DEDUP_REMOVED lines=22> */
[----:B------:R2:W3:Y:S01]  /*4750*/  MUFU.EX2 R69, R52 ;  /* 0x0000003400457308 */ /* 0x0004e20000000800 */
[--C-:B------:R-:W-:Y:S01]  /*4760*/  FFMA.FTZ R42, R51, UR33, -R48.reuse ;  /* 0x00000021332a7c23 */ /* 0x100fe20008010830 */
[--C-:B------:R-:W-:Y:S01]  /*4770*/  FFMA.FTZ R39, R54, UR33, -R48.reuse ;  /* 0x0000002136277c23 */ /* 0x100fe20008010830 */
[--C-:B------:R-:W-:Y:S01]  /*4780*/  FFMA.FTZ R51, R62, UR33, -R48.reuse ;  /* 0x000000213e337c23 */ /* 0x100fe20008010830 */
[--C-:B------:R-:W-:Y:S01]  /*4790*/  FFMA.FTZ R54, R63, UR33, -R48.reuse ;  /* 0x000000213f367c23 */ /* 0x100fe20008010830 */
[--C-:B------:R-:W-:Y:S01]  /*47a0*/  FFMA.FTZ R67, R67, UR33, -R48.reuse ;  /* 0x0000002143437c23 */ /* 0x100fe20008010830 */
[--C-:B------:R-:W-:Y:S01]  /*47b0*/  FFMA.FTZ R74, R74, UR33, -R48.reuse ;  /* 0x000000214a4a7c23 */ /* 0x100fe20008010830 */
[--C-:B------:R-:W-:Y:S01]  /*47c0*/  FFMA.FTZ R75, R75, UR33, -R48.reuse ;  /* 0x000000214b4b7c23 */ /* 0x100fe20008010830 */
[----:B------:R-:W4:Y:S01]  /*47d0*/  MUFU.EX2 R56, R56 ;  /* 0x0000003800387308 */ /* 0x000f220000000800 */
[--C-:B--2---:R-:W-:Y:S01]  /*47e0*/  FFMA.FTZ R52, R46, UR33, -R48.reuse ;  /* 0x000000212e347c23 */ /* 0x104fe20008010830 */
[--C-:B------:R-:W-:Y:S01]  /*47f0*/  FFMA.FTZ R46, R55, UR33, -R48.reuse ;  /* 0x00000021372e7c23 */ /* 0x100fe20008010830 */
[----:B0-----:R-:W-:Y:S01]  /*4800*/  FADD.FTZ R55, R8, R9 ;  /* 0x0000000908377221 */ /* 0x001fe20000010000 */
[----:B------:R-:W-:Y:S01]  /*4810*/  F2FP.BF16.F32.PACK_AB R8, R9, R8 ;  /* 0x000000080908723e */ /* 0x000fe200000010ff */
[--C-:B------:R-:W-:Y:S01]  /*4820*/  FFMA.FTZ R78, R78, UR33, -R48.reuse ;  /* 0x000000214e4e7c23 */ /* 0x100fe20008010830 */
[----:B------:R-:W-:Y:S01]  /*4830*/  FFMA.FTZ R79, R79, UR33, -R48 ;  /* 0x000000214f4f7c23 */ /* 0x000fe20008010830 */
[----:B-1----:R-:W-:Y:S01]  /*4840*/  FADD.FTZ R58, R10, R55 ;  /* 0x000000370a3a7221 */ /* 0x002fe20000010000 */
[----:B------:R0:W1:Y:S01]  /*4850*/  MUFU.EX2 R73, R60 ;  /* 0x0000003c00497308 */ /* 0x0000620000000800 */
[----:B---3--:R-:W-:Y:S01]  /*4860*/  FADD.FTZ R9, R90, R69 ;  /* 0x000000455a097221 */ /* 0x008fe20000010000 */
[C---:B------:R-:W-:Y:S01]  /*4870*/  F2FP.BF16.F32.PACK_AB R10, R11.reuse, R10 ;  /* 0x0000000a0b0a723e */ /* 0x040fe200000010ff */
[----:B------:R-:W-:Y:S01]  /*4880*/  FADD.FTZ R59, R11, R58 ;  /* 0x0000003a0b3b7221 */ /* 0x000fe20000010000 */
[--C-:B------:R-:W-:Y:S01]  /*4890*/  FFMA.FTZ R55, R66, UR33, -R48.reuse ;  /* 0x0000002142377c23 */ /* 0x100fe20008010830 */
[--C-:B------:R-:W-:Y:S01]  /*48a0*/  FFMA.FTZ R82, R82, UR33, -R48.reuse ;  /* 0x0000002152527c23 */ /* 0x100fe20008010830 */
[--C-:B------:R-:W-:Y:S01]  /*48b0*/  FFMA.FTZ R83, R83, UR33, -R48.reuse ;  /* 0x0000002153537c23 */ /* 0x100fe20008010830 */
[--C-:B------:R-:W-:Y:S01]  /*48c0*/  FFMA.FTZ R86, R86, UR33, -R48.reuse ;  /* 0x0000002156567c23 */ /* 0x100fe20008010830 */
[----:B------:R-:W2:Y:S01]  /*48d0*/  MUFU.EX2 R27, R27 ;  /* 0x0000001b001b7308 */ /* 0x000ea20000000800 */
[----:B0-----:R-:W-:Y:S01]  /*48e0*/  FADD.FTZ R60, R4, R59 ;  /* 0x0000003b043c7221 */ /* 0x001fe20000010000 */
[----:B----4-:R-:W-:Y:S01]  /*48f0*/  FADD.FTZ R58, R56, R9 ;  /* 0x00000009383a7221 */ /* 0x010fe20000010000 */
[----:B------:R-:W-:Y:S01]  /*4900*/  F2FP.BF16.F32.PACK_AB R9, R69, R90 ;  /* 0x0000005a4509723e */ /* 0x000fe200000010ff */
[----:B------:R-:W-:Y:S01]  /*4910*/  FFMA.FTZ R87, R87, UR33, -R48 ;  /* 0x0000002157577c23 */ /* 0x000fe20008010830 */
[----:B------:R-:W-:-:S03]  /*4920*/  FADD.FTZ R59, R13, R60 ;  /* 0x0000003c0d3b7221 */ /* 0x000fc60000010000 */
[----:B------:R-:W0:Y:S01]  /*4930*/  MUFU.EX2 R30, R30 ;  /* 0x0000001e001e7308 */ /* 0x000e220000000800 */
[C---:B-1----:R-:W-:Y:S01]  /*4940*/  FADD.FTZ R60, R73.reuse, R58 ;  /* 0x0000003a493c7221 */ /* 0x042fe20000010000 */
[----:B------:R-:W-:Y:S01]  /*4950*/  FADD.FTZ R62, R12, R59 ;  /* 0x0000003b0c3e7221 */ /* 0x000fe20000010000 */
[----:B------:R-:W-:Y:S01]  /*4960*/  F2FP.BF16.F32.PACK_AB R11, R73, R56 ;  /* 0x00000038490b723e */ /* 0x000fe200000010ff */
[--C-:B------:R-:W-:Y:S01]  /*4970*/  FFMA.FTZ R58, R70, UR33, -R48.reuse ;  /* 0x00000021463a7c23 */ /* 0x100fe20008010830 */
[----:B------:R-:W-:Y:S01]  /*4980*/  FFMA.FTZ R59, R71, UR33, -R48 ;  /* 0x00000021473b7c23 */ /* 0x000fe20008010830 */
[----:B------:R-:W-:Y:S02]  /*4990*/  FADD.FTZ R69, R15, R62 ;  /* 0x0000003e0f457221 */ /* 0x000fe40000010000 */
[----:B------:R-:W1:Y:S01]  /*49a0*/  MUFU.EX2 R31, R31 ;  /* 0x0000001f001f7308 */ /* 0x000e620000000800 */
[----:B--2---:R-:W-:Y:S01]  /*49b0*/  FADD.FTZ R63, R27, R60 ;  /* 0x0000003c1b3f7221 */ /* 0x004fe20000010000 */
[----:B------:R-:W-:Y:S01]  /*49c0*/  FADD.FTZ R62, R14, R69 ;  /* 0x000000450e3e7221 */ /* 0x000fe20000010000 */
[----:B------:R2:W-:Y:S05]  /*49d0*/  STSM.16.M88.4 [R18+0x21800], R8 ;  /* 0x0218000812007844 */ /* 0x0005ea0000000200 */
[----:B------:R-:W3:Y:S01]  /*49e0*/  MUFU.EX2 R34, R34 ;  /* 0x0000002200227308 */ /* 0x000ee20000000800 */
[----:B0-----:R-:W-:-:S07]  /*49f0*/  FADD.FTZ R60, R30, R63 ;  /* 0x0000003f1e3c7221 */ /* 0x001fce0000010000 */
[----:B------:R-:W0:Y:S01]  /*4a00*/  MUFU.EX2 R38, R38 ;  /* 0x0000002600267308 */ /* 0x000e220000000800 */
[----:B-1----:R-:W-:Y:S01]  /*4a10*/  FADD.FTZ R63, R31, R60 ;  /* 0x0000003c1f3f7221 */ /* 0x002fe20000010000 */
[----:B--2---:R-:W-:Y:S02]  /*4a20*/  F2FP.BF16.F32.PACK_AB R8, R13, R4 ;  /* 0x000000040d08723e */ /* 0x004fe400000010ff */
[----:B------:R-:W-:Y:S02]  /*4a30*/  F2FP.BF16.F32.PACK_AB R10, R15, R12 ;  /* 0x0000000c0f0a723e */ /* 0x000fe400000010ff */
[----:B------:R-:W-:Y:S02]  /*4a40*/  F2FP.BF16.F32.PACK_AB R12, R21, R14 ;  /* 0x0000000e150c723e */ /* 0x000fe400000010ff */
[----:B------:R-:W1:Y:S01]  /*4a50*/  MUFU.EX2 R43, R43 ;  /* 0x0000002b002b7308 */ /* 0x000e620000000800 */
[----:B---3--:R-:W-:Y:S01]  /*4a60*/  FADD.FTZ R63, R34, R63 ;  /* 0x0000003f223f7221 */ /* 0x008fe20000010000 */
[----:B------:R-:W-:-:S02]  /*4a70*/  F2FP.BF16.F32.PACK_AB R14, R29, R20 ;  /* 0x000000141d0e723e */ /* 0x000fc400000010ff */
[----:B------:R-:W-:Y:S02]  /*4a80*/  F2FP.BF16.F32.PACK_AB R9, R30, R27 ;  /* 0x0000001b1e09723e */ /* 0x000fe400000010ff */
[----:B------:R-:W-:Y:S02]  /*4a90*/  F2FP.BF16.F32.PACK_AB R11, R34, R31 ;  /* 0x0000001f220b723e */ /* 0x000fe400000010ff */
[----:B------:R-:W2:Y:S01]  /*4aa0*/  MUFU.EX2 R52, R52 ;  /* 0x0000003400347308 */ /* 0x000ea20000000800 */
[----:B0-----:R-:W-:Y:S02]  /*4ab0*/  FADD.FTZ R60, R38, R63 ;  /* 0x0000003f263c7221 */ /* 0x001fe40000010000 */
[----:B------:R0:W-:Y:S05]  /*4ac0*/  STSM.16.M88.4 [R23], R8 ;  /* 0x0000000817007844 */ /* 0x0001ea0000000200 */
[----:B------:R3:W-:Y:S01]  /*4ad0*/  MUFU.EX2 R56, R67 ;  /* 0x0000004300387308 */ /* 0x0007e20000000800 */
[----:B-1----:R-:W-:-:S07]  /*4ae0*/  FADD.FTZ R63, R43, R60 ;  /* 0x0000003c2b3f7221 */ /* 0x002fce0000010000 */
[----:B------:R-:W1:Y:S01]  /*4af0*/  MUFU.EX2 R65, R65 ;  /* 0x0000004100417308 */ /* 0x000e620000000800 */
[----:B---3--:R-:W-:Y:S01]  /*4b00*/  FADD.FTZ R67, R21, R62 ;  /* 0x0000003e15437221 */ /* 0x008fe20000010000 */
[----:B--2---:R-:W-:Y:S01]  /*4b10*/  FADD.FTZ R60, R52, R63 ;  /* 0x0000003f343c7221 */ /* 0x004fe20000010000 */
[----:B0-----:R-:W-:Y:S02]  /*4b20*/  F2FP.BF16.F32.PACK_AB R8, R5, R2 ;  /* 0x000000020508723e */ /* 0x001fe400000010ff */
[----:B------:R-:W-:Y:S01]  /*4b30*/  FADD.FTZ R62, R20, R67 ;  /* 0x00000043143e7221 */ /* 0x000fe20000010000 */
[----:B------:R-:W-:Y:S02]  /*4b40*/  F2FP.BF16.F32.PACK_AB R10, R25, R6 ;  /* 0x00000006190a723e */ /* 0x000fe400000010ff */
[----:B------:R-:W0:Y:S01]  /*4b50*/  MUFU.EX2 R35, R35 ;  /* 0x0000002300237308 */ /* 0x000e220000000800 */
[----:B------:R-:W-:-:S04]  /*4b60*/  FADD.FTZ R67, R29, R62 ;  /* 0x0000003e1d437221 */ /* 0x000fc80000010000 */
[----:B------:R-:W-:-:S03]  /*4b70*/  FADD.FTZ R62, R2, R67 ;  /* 0x00000043023e7221 */ /* 0x000fc60000010000 */
[----:B------:R-:W2:Y:S01]  /*4b80*/  MUFU.EX2 R42, R42 ;  /* 0x0000002a002a7308 */ /* 0x000ea20000000800 */
[----:B------:R-:W-:Y:S01]  /*4b90*/  FADD.FTZ R63, R5, R62 ;  /* 0x0000003e053f7221 */ /* 0x000fe20000010000 */
[----:B-1----:R-:W-:-:S03]  /*4ba0*/  FADD.FTZ R60, R65, R60 ;  /* 0x0000003c413c7221 */ /* 0x002fc60000010000 */
[----:B------:R-:W-:Y:S01]  /*4bb0*/  FADD.FTZ R4, R6, R63 ;  /* 0x0000003f06047221 */ /* 0x000fe20000010000 */
[----:B------:R-:W-:Y:S02]  /*4bc0*/  VIADD R6, R88, 0xfffffffe ;  /* 0xfffffffe58067836 */ /* 0x000fe40000000000 */
[----:B------:R-:W1:Y:S01]  /*4bd0*/  MUFU.EX2 R39, R39 ;  /* 0x0000002700277308 */ /* 0x000e620000000800 */
[----:B0-----:R-:W-:Y:S01]  /*4be0*/  FADD.FTZ R13, R35, R60 ;  /* 0x0000003c230d7221 */ /* 0x001fe20000010000 */
[----:B------:R-:W-:-:S04]  /*4bf0*/  FADD.FTZ R15, R25, R4 ;  /* 0x00000004190f7221 */ /* 0x000fc80000010000 */
[----:B------:R-:W-:Y:S02]  /*4c00*/  FADD.FTZ R20, R24, R15 ;  /* 0x0000000f18147221 */ /* 0x000fe40000010000 */
[----:B------:R-:W0:Y:S01]  /*4c10*/  MUFU.EX2 R46, R46 ;  /* 0x0000002e002e7308 */ /* 0x000e220000000800 */
[C---:B--2---:R-:W-:Y:S01]  /*4c20*/  FADD.FTZ R4, R42.reuse, R13 ;  /* 0x0000000d2a047221 */ /* 0x044fe20000010000 */
[----:B------:R-:W-:Y:S01]  /*4c30*/  FADD.FTZ R21, R49, R20 ;  /* 0x0000001431157221 */ /* 0x000fe20000010000 */
[----:B------:R-:W-:Y:S02]  /*4c40*/  F2FP.BF16.F32.PACK_AB R13, R43, R38 ;  /* 0x000000262b0d723e */ /* 0x000fe400000010ff */
[----:B------:R-:W-:Y:S01]  /*4c50*/  F2FP.BF16.F32.PACK_AB R9, R42, R35 ;  /* 0x000000232a09723e */ /* 0x000fe200000010ff */
[----:B------:R-:W-:Y:S02]  /*4c60*/  FADD.FTZ R20, R26, R21 ;  /* 0x000000151a147221 */ /* 0x000fe40000010000 */
[----:B------:R-:W2:Y:S01]  /*4c70*/  MUFU.EX2 R47, R47 ;  /* 0x0000002f002f7308 */ /* 0x000ea20000000800 */
[----:B-1----:R-:W-:Y:S01]  /*4c80*/  FADD.FTZ R15, R39, R4 ;  /* 0x00000004270f7221 */ /* 0x002fe20000010000 */
[----:B------:R-:W-:-:S04]  /*4c90*/  FADD.FTZ R27, R53, R20 ;  /* 0x00000014351b7221 */ /* 0x000fc80000010000 */
[----:B------:R-:W-:Y:S02]  /*4ca0*/  FADD.FTZ R2, R40, R27 ;  /* 0x0000001b28027221 */ /* 0x000fe40000010000 */
[----:B------:R-:W1:Y:S01]  /*4cb0*/  MUFU.EX2 R50, R50 ;  /* 0x0000003200327308 */ /* 0x000e620000000800 */
[C---:B0-----:R-:W-:Y:S01]  /*4cc0*/  FADD.FTZ R4, R46.reuse, R15 ;  /* 0x0000000f2e047221 */ /* 0x041fe20000010000 */
[----:B------:R-:W-:Y:S02]  /*4cd0*/  F2FP.BF16.F32.PACK_AB R15, R65, R52 ;  /* 0x00000034410f723e */ /* 0x000fe400000010ff */
[----:B------:R-:W-:-:S03]  /*4ce0*/  F2FP.BF16.F32.PACK_AB R11, R46, R39 ;  /* 0x000000272e0b723e */ /* 0x000fc600000010ff */
[----:B------:R0:W-:Y:S01]  /*4cf0*/  STSM.16.M88.4 [R22], R12 ;  /* 0x0000000c16007844 */ /* 0x0001e20000000200 */
[----:B------:R-:W3:Y:S01]  /*4d00*/  MUFU.EX2 R51, R51 ;  /* 0x0000003300337308 */ /* 0x000ee20000000800 */
[----:B--2---:R-:W-:Y:S02]  /*4d10*/  FADD.FTZ R21, R47, R4 ;  /* 0x000000042f157221 */ /* 0x004fe40000010000 */
[----:B------:R2:W-:Y:S05]  /*4d20*/  STSM.16.M88.4 [R19], R8 ;  /* 0x0000000813007844 */ /* 0x0005ea0000000200 */
[----:B------:R-:W4:Y:S01]  /*4d30*/  MUFU.EX2 R54, R54 ;  /* 0x0000003600367308 */ /* 0x000f220000000800 */
[----:B-1----:R-:W-:Y:S01]  /*4d40*/  FADD.FTZ R4, R50, R21 ;  /* 0x0000001532047221 */ /* 0x002fe20000010000 */
[----:B------:R-:W-:Y:S01]  /*4d50*/  FADD.FTZ R21, R57, R2 ;  /* 0x0000000239157221 */ /* 0x000fe20000010000 */
[----:B0-----:R-:W-:-:S05]  /*4d60*/  F2FP.BF16.F32.PACK_AB R12, R49, R24 ;  /* 0x00000018310c723e */ /* 0x001fca00000010ff */
[----:B------:R-:W0:Y:S01]  /*4d70*/  MUFU.EX2 R55, R55 ;  /* 0x0000003700377308 */ /* 0x000e220000000800 */
[----:B---3--:R-:W-:Y:S01]  /*4d80*/  FADD.FTZ R5, R51, R4 ;  /* 0x0000000433057221 */ /* 0x008fe20000010000 */
[----:B------:R-:W-:Y:S01]  /*4d90*/  FADD.FTZ R4, R44, R21 ;  /* 0x000000152c047221 */ /* 0x000fe20000010000 */
[----:B------:R-:W-:Y:S02]  /*4da0*/  F2FP.BF16.F32.PACK_AB R14, R53, R26 ;  /* 0x0000001a350e723e */ /* 0x000fe400000010ff */
[----:B------:R-:W-:Y:S01]  /*4db0*/  F2FP.BF16.F32.PACK_AB R13, R50, R47 ;  /* 0x0000002f320d723e */ /* 0x000fe200000010ff */
[----:B------:R-:W-:Y:S01]  /*4dc0*/  FADD.FTZ R21, R61, R4 ;  /* 0x000000043d157221 */ /* 0x000fe20000010000 */
[----:B------:R-:W-:Y:S01]  /*4dd0*/  F2FP.BF16.F32.PACK_AB R24, R57, R40 ;  /* 0x000000283918723e */ /* 0x000fe200000010ff */
[----:B------:R-:W1:Y:S01]  /*4de0*/  MUFU.EX2 R58, R58 ;  /* 0x0000003a003a7308 */ /* 0x000e620000000800 */
[C---:B----4-:R-:W-:Y:S01]  /*4df0*/  FADD.FTZ R2, R54.reuse, R5 ;  /* 0x0000000536027221 */ /* 0x050fe20000010000 */
[----:B------:R-:W-:-:S02]  /*4e00*/  F2FP.BF16.F32.PACK_AB R15, R54, R51 ;  /* 0x00000033360f723e */ /* 0x000fc400000010ff */
[----:B------:R-:W-:-:S03]  /*4e10*/  F2FP.BF16.F32.PACK_AB R26, R61, R44 ;  /* 0x0000002c3d1a723e */ /* 0x000fc600000010ff */
[----:B------:R3:W-:Y:S01]  /*4e20*/  STSM.16.M88.4 [R18+0x27800], R12 ;  /* 0x0278000c12007844 */ /* 0x0007e20000000200 */
[----:B------:R-:W4:Y:S01]  /*4e30*/  MUFU.EX2 R59, R59 ;  /* 0x0000003b003b7308 */ /* 0x000f220000000800 */
[----:B0-----:R-:W-:Y:S01]  /*4e40*/  FADD.FTZ R5, R55, R2 ;  /* 0x0000000237057221 */ /* 0x001fe20000010000 */
[----:B------:R-:W-:-:S03]  /*4e50*/  F2FP.BF16.F32.PACK_AB R25, R56, R55 ;  /* 0x000000373819723e */ /* 0x000fc600000010ff */
[----:B------:R-:W-:-:S03]  /*4e60*/  FADD.FTZ R5, R56, R5 ;  /* 0x0000000538057221 */ /* 0x000fc60000010000 */
[----:B------:R-:W0:Y:S01]  /*4e70*/  MUFU.EX2 R48, R74 ;  /* 0x0000004a00307308 */ /* 0x000e220000000800 */
[----:B-1----:R-:W-:-:S07]  /*4e80*/  FADD.FTZ R2, R58, R5 ;  /* 0x000000053a027221 */ /* 0x002fce0000010000 */
[----:B------:R-:W1:Y:S01]  /*4e90*/  MUFU.EX2 R75, R75 ;  /* 0x0000004b004b7308 */ /* 0x000e620000000800 */
[C---:B----4-:R-:W-:Y:S01]  /*4ea0*/  FADD.FTZ R5, R59.reuse, R2 ;  /* 0x000000023b057221 */ /* 0x050fe20000010000 */
[----:B------:R-:W-:Y:S01]  /*4eb0*/  FADD.FTZ R2, R28, R21 ;  /* 0x000000151c027221 */ /* 0x000fe20000010000 */
[----:B------:R-:W-:-:S05]  /*4ec0*/  F2FP.BF16.F32.PACK_AB R27, R59, R58 ;  /* 0x0000003a3b1b723e */ /* 0x000fca00000010ff */
[----:B------:R-:W4:Y:S01]  /*4ed0*/  MUFU.EX2 R78, R78 ;  /* 0x0000004e004e7308 */ /* 0x000f220000000800 */
[----:B0-----:R-:W-:Y:S01]  /*4ee0*/  FADD.FTZ R4, R48, R5 ;  /* 0x0000000530047221 */ /* 0x001fe20000010000 */
[----:B------:R3:W-:Y:S06]  /*4ef0*/  STSM.16.M88.4 [R136], R24 ;  /* 0x0000001888007844 */ /* 0x0007ec0000000200 */
[----:B------:R-:W0:Y:S01]  /*4f00*/  MUFU.EX2 R31, R79 ;  /* 0x0000004f001f7308 */ /* 0x000e220000000800 */
[C---:B-1----:R-:W-:Y:S01]  /*4f10*/  FADD.FTZ R21, R75.reuse, R4 ;  /* 0x000000044b157221 */ /* 0x042fe20000010000 */
[----:B------:R-:W-:-:S06]  /*4f20*/  F2FP.BF16.F32.PACK_AB R29, R75, R48 ;  /* 0x000000304b1d723e */ /* 0x000fcc00000010ff */
[----:B------:R-:W1:Y:S01]  /*4f30*/  MUFU.EX2 R41, R41 ;  /* 0x0000002900297308 */ /* 0x000e620000000800 */
[----:B----4-:R-:W-:-:S07]  /*4f40*/  FADD.FTZ R4, R78, R21 ;  /* 0x000000154e047221 */ /* 0x010fce0000010000 */
[----:B------:R-:W4:Y:S01]  /*4f50*/  MUFU.EX2 R36, R36 ;  /* 0x0000002400247308 */ /* 0x000f220000000800 */
[C---:B0-----:R-:W-:Y:S01]  /*4f60*/  FADD.FTZ R21, R31.reuse, R4 ;  /* 0x000000041f157221 */ /* 0x041fe20000010000 */
[----:B------:R-:W-:-:S06]  /*4f70*/  F2FP.BF16.F32.PACK_AB R31, R31, R78 ;  /* 0x0000004e1f1f723e */ /* 0x000fcc00000010ff */
[----:B------:R-:W0:Y:S01]  /*4f80*/  MUFU.EX2 R45, R45 ;  /* 0x0000002d002d7308 */ /* 0x000e220000000800 */
[C---:B-1----:R-:W-:Y:S01]  /*4f90*/  F2FP.BF16.F32.PACK_AB R28, R41.reuse, R28 ;  /* 0x0000001c291c723e */ /* 0x042fe200000010ff */
[----:B------:R-:W-:-:S06]  /*4fa0*/  FADD.FTZ R5, R41, R2 ;  /* 0x0000000229057221 */ /* 0x000fcc0000010000 */
[----:B------:R-:W-:Y:S01]  /*4fb0*/  MUFU.EX2 R0, R0 ;  /* 0x0000000000007308 */ /* 0x000fe20000000800 */
[----:B----4-:R-:W-:-:S07]  /*4fc0*/  FADD.FTZ R2, R36, R5 ;  /* 0x0000000524027221 */ /* 0x010fce0000010000 */
[----:B------:R-:W2:Y:S01]  /*4fd0*/  MUFU.EX2 R33, R33 ;  /* 0x0000002100217308 */ /* 0x000ea20000000800 */
[C---:B0-----:R-:W-:Y:S01]  /*4fe0*/  F2FP.BF16.F32.PACK_AB R30, R45.reuse, R36 ;  /* 0x000000242d1e723e */ /* 0x041fe200000010ff */
[----:B------:R-:W-:-:S04]  /*4ff0*/  FADD.FTZ R5, R45, R2 ;  /* 0x000000022d057221 */ /* 0x000fc80000010000 */
[----:B------:R3:W-:Y:S02]  /*5000*/  STSM.16.M88.4 [R22+0x6000], R28 ;  /* 0x0060001c16007844 */ /* 0x0007e40000000200 */
[----:B------:R-:W0:Y:S08]  /*5010*/  MUFU.EX2 R32, R32 ;  /* 0x0000002000207308 */ /* 0x000e300000000800 */
[----:B------:R-:W1:Y:S01]  /*5020*/  MUFU.EX2 R37, R37 ;  /* 0x0000002500257308 */ /* 0x000e620000000800 */
[----:B--2---:R-:W-:Y:S01]  /*5030*/  F2FP.BF16.F32.PACK_AB R8, R33, R0 ;  /* 0x000000002108723e */ /* 0x004fe200000010ff */
[----:B------:R-:W-:-:S04]  /*5040*/  FADD.FTZ R0, R0, R5 ;  /* 0x0000000500007221 */ /* 0x000fc80000010000 */
[----:B------:R-:W-:Y:S02]  /*5050*/  FADD.FTZ R33, R33, R0 ;  /* 0x0000000021217221 */ /* 0x000fe40000010000 */
[----:B------:R-:W-:Y:S02]  /*5060*/  MUFU.EX2 R82, R82 ;  /* 0x0000005200527308 */ /* 0x000fe40000000800 */
[----:B0-----:R-:W-:-:S06]  /*5070*/  FADD.FTZ R2, R32, R33 ;  /* 0x0000002120027221 */ /* 0x001fcc0000010000 */
[----:B------:R-:W0:Y:S01]  /*5080*/  MUFU.EX2 R83, R83 ;  /* 0x0000005300537308 */ /* 0x000e220000000800 */
[C---:B-1----:R-:W-:Y:S01]  /*5090*/  F2FP.BF16.F32.PACK_AB R10, R37.reuse, R32 ;  /* 0x00000020250a723e */ /* 0x042fe200000010ff */
[----:B------:R-:W-:-:S06]  /*50a0*/  FADD.FTZ R2, R37, R2 ;  /* 0x0000000225027221 */ /* 0x000fcc0000010000 */
[----:B------:R-:W1:Y:S08]  /*50b0*/  MUFU.EX2 R86, R86 ;  /* 0x0000005600567308 */ /* 0x000e700000000800 */
[----:B------:R-:W2:Y:S01]  /*50c0*/  MUFU.EX2 R87, R87 ;  /* 0x0000005700577308 */ /* 0x000ea20000000800 */
[----:B0-----:R-:W-:Y:S01]  /*50d0*/  F2FP.BF16.F32.PACK_AB R9, R83, R82 ;  /* 0x000000525309723e */ /* 0x001fe200000010ff */
[----:B------:R-:W-:-:S04]  /*50e0*/  FADD.FTZ R82, R82, R21 ;  /* 0x0000001552527221 */ /* 0x000fc80000010000 */
[----:B------:R-:W-:-:S04]  /*50f0*/  FADD.FTZ R83, R83, R82 ;  /* 0x0000005253537221 */ /* 0x000fc80000010000 */
[----:B-1----:R-:W-:Y:S01]  /*5100*/  FADD.FTZ R0, R86, R83 ;  /* 0x0000005356007221 */ /* 0x002fe20000010000 */
[----:B--2---:R-:W-:-:S03]  /*5110*/  F2FP.BF16.F32.PACK_AB R11, R87, R86 ;  /* 0x00000056570b723e */ /* 0x004fc600000010ff */
[----:B------:R-:W-:Y:S02]  /*5120*/  FADD.FTZ R0, R87, R0 ;  /* 0x0000000057007221 */ /* 0x000fe40000010000 */
[----:B------:R3:W-:Y:S01]  /*5130*/  STSM.16.M88.4 [R19+0x6000], R8 ;  /* 0x0060000813007844 */ /* 0x0007e20000000200 */
[----:B------:R0:W-:Y:S06]  /*5140*/  MEMBAR.ALL.CTA ;  /* 0x0000000000007992 */ /* 0x0001ec0000008000 */
[----:B0-----:R-:W0:Y:S02]  /*5150*/  FENCE.VIEW.ASYNC.S ;  /* 0x00000000000073c6 */ /* 0x001e240000000000 */
[----:B0-----:R-:W-:Y:S01]  /*5160*/  NOP ;  /* 0x0000000000007918 */ /* 0x001fe20000000000 */
        /* <DEDUP_REMOVED lines=12> */
.L_x_1090:
[----:B------:R-:W-:Y:S02]  /*5230*/  ULDC UR18, c[0x0][0x9e4] ;  /* 0x0002790000127ab9 */ /* 0x000fe40000000800 */
[----:B------:R-:W-:-:S11]  /*5240*/  UISETP.NE.AND UP0, UPT, UR18, 0x1, UPT ;  /* 0x000000011200788c */ /* 0x000fd6000bf05270 */
[----:B------:R-:W-:Y:S02]  /*5250*/  @UP0 ULDC.64 UR6, c[0x0][0x9e8] ;  /* 0x00027a0000060ab9 */ /* 0x000fe40000000a00 */
[----:B------:R-:W-:-:S04]  /*5260*/  UIMAD.WIDE.U32 UR10, UR15, UR6, URZ ;  /* 0x000000060f0a72a5 */ /* 0x000fc8000f8e003f */
[----:B------:R-:W-:-:S12]  /*5270*/  @UP0 USHF.R.U32.HI UR15, URZ, UR7, UR11 ;  /* 0x000000073f0f0299 */ /* 0x000fd8000801160b */
.L_x_1091:
[----:B------:R-:W-:-:S04]  /*5280*/  UIMAD UR15, UR15, UR18, UR18 ;  /* 0x000000120f0f72a4 */ /* 0x000fc8000f8e0212 */
[----:B------:R-:W-:-:S04]  /*5290*/  UISETP.LT.AND UP0, UPT, UR14, UR15, UPT ;  /* 0x0000000f0e00728c */ /* 0x000fc8000bf01270 */
[----:B------:R-:W-:-:S12]  /*52a0*/  USEL UR14, UR14, UR15, UP0 ;  /* 0x0000000f0e0e7287 */ /* 0x000fd80008000000 */
.L_x_1089:
[----:B------:R-:W-:Y:S01]  /*52b0*/  USHF.R.S32.HI UR6, URZ, 0x1f, UR14 ;  /* 0x0000001f3f067899 */ /* 0x000fe2000801140e */
[----:B------:R-:W-:Y:S02]  /*52c0*/  CS2R R134, SRZ ;  /* 0x0000000000867805 */ /* 0x000fe4000001ff00 */
[----:B------:R-:W-:Y:S02]  /*52d0*/  CS2R R132, SRZ ;  /* 0x0000000000847805 */ /* 0x000fe4000001ff00 */
[----:B------:R-:W-:Y:S01]  /*52e0*/  CS2R R130, SRZ ;  /* 0x0000000000827805 */ /* 0x000fe2000001ff00 */
[----:B------:R-:W-:Y:S01]  /*52f0*/  ULEA.HI UR6, UR6, UR14, URZ, 0x7 ;  /* 0x0000000e06067291 */ /* 0x000fe2000f8f383f */
[----:B------:R-:W-:Y:S02]  /*5300*/  CS2R R128, SRZ ;  /* 0x0000000000807805 */ /* 0x000fe4000001ff00 */
[----:B------:R-:W-:Y:S02]  /*5310*/  CS2R R126, SRZ ;  /* 0x00000000007e7805 */ /* 0x000fe4000001ff00 */
[----:B------:R-:W-:Y:S01]  /*5320*/  CS2R R124, SRZ ;  /* 0x00000000007c7805 */ /* 0x000fe2000001ff00 */
[----:B------:R-:W-:Y:S01]  /*5330*/  USHF.R.S32.HI UR6, URZ, 0x7, UR6 ;  /* 0x000000073f067899 */ /* 0x000fe20008011406 */
[----:B------:R-:W-:-:S02]  /*5340*/  CS2R R122, SRZ ;  /* 0x00000000007a7805 */ /* 0x000fc4000001ff00 */
[----:B------:R-:W-:Y:S02]  /*5350*/  CS2R R120, SRZ ;  /* 0x0000000000787805 */ /* 0x000fe4000001ff00 */
[----:B------:R-:W-:Y:S01]  /*5360*/  CS2R R118, SRZ ;  /* 0x0000000000767805 */ /* 0x000fe2000001ff00 */
[----:B------:R-:W-:Y:S01]  /*5370*/  UISETP.LT.AND UP0, UPT, UR36, UR6, UPT ;  /* 0x000000062400728c */ /* 0x000fe2000bf01270 */
[----:B------:R-:W-:Y:S02]  /*5380*/  CS2R R116, SRZ ;  /* 0x0000000000747805 */ /* 0x000fe4000001ff00 */
[----:B------:R-:W-:Y:S02]  /*5390*/  CS2R R114, SRZ ;  /* 0x0000000000727805 */ /* 0x000fe4000001ff00 */
[----:B------:R-:W-:Y:S01]  /*53a0*/  CS2R R112, SRZ ;  /* 0x0000000000707805 */ /* 0x000fe2000001ff00 */
[----:B------:R-:W-:Y:S01]  /*53b0*/  USEL UR59, UR36, UR6, !UP0 ;  /* 0x00000006243b7287 */ /* 0x000fe2000c000000 */
[----:B------:R-:W-:-:S02]  /*53c0*/  CS2R R110, SRZ ;  /* 0x00000000006e7805 */ /* 0x000fc4000001ff00 */
[----:B------:R-:W-:Y:S02]  /*53d0*/  CS2R R108, SRZ ;  /* 0x00000000006c7805 */ /* 0x000fe4000001ff00 */
[----:B------:R-:W-:Y:S02]  /*53e0*/  CS2R R106, SRZ ;  /* 0x00000000006a7805 */ /* 0x000fe4000001ff00 */
[----:B------:R-:W-:Y:S02]  /*53f0*/  CS2R R104, SRZ ;  /* 0x0000000000687805 */ /* 0x000fe4000001ff00 */
        /* <DEDUP_REMOVED lines=8> */
[----:B------:R-:W-:Y:S01]  /*5480*/  CS2R R88, SRZ ;  /* 0x0000000000587805 */ /* 0x000fe2000001ff00 */
[----:B------:R-:W-:Y:S06]  /*5490*/  @!P1 BRA `(.L_x_1092) ;  /* 0x00000034002c9947 */ /* 0x000fec0003800000 */
[----:B------:R-:W-:Y:S01]  /*54a0*/  IMAD.MOV.U32 R4, RZ, RZ, R7 ;  /* 0x000000ffff047224 */ /* 0x000fe200078e0007 */
[----:B------:R-:W-:Y:S01]  /*54b0*/  UMOV UR28, UR50 ;  /* 0x00000032001c7c82 */ /* 0x000fe20008000000 */
[----:B------:R-:W-:Y:S01]  /*54c0*/  IMAD.MOV.U32 R5, RZ, RZ, R3 ;  /* 0x000000ffff057224 */ /* 0x000fe200078e0003 */
[----:B------:R-:W-:Y:S01]  /*54d0*/  UMOV UR60, UR49 ;  /* 0x00000031003c7c82 */ /* 0x000fe20008000000 */
[----:B------:R-:W-:Y:S01]  /*54e0*/  IMAD.MOV.U32 R135, RZ, RZ, RZ ;  /* 0x000000ffff877224 */ /* 0x000fe200078e00ff */
[----:B------:R-:W-:Y:S01]  /*54f0*/  ULDC UR34, c[0x0][0x9e4] ;  /* 0x0002790000227ab9 */ /* 0x000fe20000000800 */
[----:B------:R-:W-:Y:S01]  /*5500*/  ULDC UR35, c[0x0][0x9dc] ;  /* 0x0002770000237ab9 */ /* 0x000fe20000000800 */
[----:B------:R-:W-:Y:S01]  /*5510*/  ULDC UR33, c[0x0][0x988] ;  /* 0x0002620000217ab9 */ /* 0x000fe20000000800 */
[----:B------:R-:W-:-:S05]  /*5520*/  ULDC UR58, c[0x0][0x9e0] ;  /* 0x00027800003a7ab9 */ /* 0x000fca0000000800 */
.L_x_1111:
[----:B------:R-:W-:Y:S01]  /*5530*/  ISETP.NE.AND P2, PT, RZ, UR46, PT ;  /* 0x0000002eff007c0c */ /* 0x000fe2000bf45270 */
[----:B------:R-:W-:-:S04]  /*5540*/  UISETP.NE.AND UP0, UPT, UR60, 0x1, UPT ;  /* 0x000000013c00788c */ /* 0x000fc8000bf05270 */
[----:B------:R-:W-:-:S04]  /*5550*/  USEL UR50, URZ, 0x1, UP0 ;  /* 0x000000013f327887 */ /* 0x000fc80008000000 */
[----:B------:R-:W-:-:S04]  /*5560*/  ULOP3.LUT UR50, UR28, UR50, URZ, 0x3c, !UPT ;  /* 0x000000321c327292 */ /* 0x000fc8000f8e3c3f */
[----:B------:R-:W-:Y:S08]  /*5570*/  @P2 BRA `(.L_x_1093) ;  /* 0x0000000000382947 */ /* 0x000ff00003800000 */
[----:B------:R-:W-:Y:S05]  /*5580*/  @!P0 BRA `(.L_x_1094) ;  /* 0x0000000000048947 */ /* 0x000fea0003800000 */
[----:B------:R-:W-:Y:S01]  /*5590*/  BPT.TRAP 0x1 ;  /* 0x000000040000795c */ /* 0x000fe20000300000 */
.L_x_1094:
        /* <DEDUP_REMOVED lines=9> */
.L_x_1095:
[----:B-1----:R-:W-:Y:S05]  /*5630*/  @P1 BRA `(.L_x_1093) ;  /* 0x0000000000081947 */ /* 0x002fea0003800000 */
[----:B------:R-:W1:Y:S02]  /*5640*/  SYNCS.PHASECHK.TRANS64.TRYWAIT P1, [UR6+0x2d830], R3 ;  /* 0x02d83003ff0075a7 */ /* 0x000e640008020146 */
[----:B-1----:R-:W-:Y:S05]  /*5650*/  @!P1 BRA `(.L_x_1096) ;  /* 0x0000012000d09947 */ /* 0x002fea0003800000 */
.L_x_1093:
[----:B------:R-:W2:Y:S01]  /*5660*/  S2R R7, SR_TID.X ;  /* 0x0000000000077919 */ /* 0x000ea20000002100 */
[----:B------:R-:W-:Y:S01]  /*5670*/  UIADD3 UR49, UR60, 0x1, URZ ;  /* 0x000000013c317890 */ /* 0x000fe2000fffe03f */
[----:B------:R-:W-:Y:S01]  /*5680*/  UMOV UR7, 0x80000020 ;  /* 0x8000002000077882 */ /* 0x000fe20000000000 */
[----:B------:R-:W-:Y:S02]  /*5690*/  UMOV UR11, 0x80000020 ;  /* 0x80000020000b7882 */ /* 0x000fe40000000000 */
        /* <DEDUP_REMOVED lines=9> */
[----:B------:R-:W-:Y:S02]  /*5730*/  UIADD3 UR18, UR6, 0x202, URZ ;  /* 0x0000020206127890 */ /* 0x000fe4000fffe03f */
[----:B------:R-:W-:Y:S02]  /*5740*/  UIADD3 UR22, UR6, 0x400, URZ ;  /* 0x0000040006167890 */ /* 0x000fe4000fffe03f */
[----:B------:R-:W-:Y:S01]  /*5750*/  UIADD3 UR26, UR6, 0x402, URZ ;  /* 0x00000402061a7890 */ /* 0x000fe2000fffe03f */
[----:B--2---:R-:W-:-:S05]  /*5760*/  SHF.R.U32.HI R7, RZ, 0x7, R7 ;  /* 0x00000007ff077819 */ /* 0x004fca0000011607 */
[----:B01----:R-:W-:-:S05]  /*5770*/  VIADD R3, R7, 0x8 ;  /* 0x0000000807037836 */ /* 0x003fca0000000000 */
[----:B------:R0:W-:Y:S06]  /*5780*/  BAR.SYNC.DEFER_BLOCKING R3, 0x100 ;  /* 0x000400030000751d */ /* 0x0001ec0000010000 */
[----:B---3--:R-:W-:-:S06]  /*5790*/  WARPGROUP.ARRIVE ;  /* 0x00000000000079c5 */ /* 0x008fcc0000000000 */
        /* <DEDUP_REMOVED lines=20> */
.L_x_1098:
[----:B------:R-:W-:Y:S01]  /*58e0*/  ULEA UR6, UR60, UR41, 0x3 ;  /* 0x000000293c067291 */ /* 0x000fe2000f8e183f */
[----:B------:R-:W-:-:S05]  /*58f0*/  IMAD.U32 R3, RZ, RZ, UR28 ;  /* 0x0000001cff037e24 */ /* 0x000fca000f8e00ff */
[----:B------:R-:W-:-:S04]  /*5900*/  SHF.L.U32 R3, R3, 0x1f, RZ ;  /* 0x0000001f03037819 */ /* 0x000fc800000006ff */
[----:B------:R0:W1:Y:S01]  /*5910*/  SYNCS.PHASECHK.TRANS64.TRYWAIT P1, [UR6+0x2d850], R3 ;  /* 0x02d85003ff0075a7 */ /* 0x0000620008020146 */
[----:B------:R-:W-:Y:S05]  /*5920*/  @!P0 BRA `(.L_x_1099) ;  /* 0x0000000000048947 */ /* 0x000fea0003800000 */
[----:B------:R-:W-:Y:S01]  /*5930*/  BPT.TRAP 0x1 ;  /* 0x000000040000795c */ /* 0x000fe20000300000 */
.L_x_1099:
[----:B-1----:R-:W-:Y:S05]  /*5940*/  @P1 BRA `(.L_x_1097) ;  /* 0x0000000000081947 */ /* 0x002fea0003800000 */
[----:B------:R-:W1:Y:S02]  /*5950*/  SYNCS.PHASECHK.TRANS64.TRYWAIT P1, [UR6+0x2d850], R3 ;  /* 0x02d85003ff0075a7 */ /* 0x000e640008020146 */
[----:B-1----:R-:W-:Y:S05]  /*5960*/  @!P1 BRA `(.L_x_1100) ;  /* 0x0000012000249947 */ /* 0x002fea0003800000 */
.L_x_1097:
[----:B------:R-:W-:Y:S01]  /*5970*/  UIADD3 UR6, UR41, 0x400, URZ ;  /* 0x0000040029067890 */ /* 0x000fe2000fffe03f */
[----:B------:R-:W-:Y:S01]  /*5980*/  WARPGROUP.ARRIVE ;  /* 0x00000000000079c5 */ /* 0x000fe20000000000 */
[----:B------:R-:W-:-:S05]  /*5990*/  ULEA UR7, UR55, UR41, 0xd ;  /* 0x0000002937077291 */ /* 0x000fca000f8e683f */
[----:B------:R-:W1:Y:S01]  /*59a0*/  S2R R8, SR_TID.X ;  /* 0x0000000000087919 */ /* 0x000e620000002100 */
[----:B------:R-:W-:Y:S02]  /*59b0*/  USHF.R.U32.HI UR6, URZ, 0x4, UR6 ;  /* 0x000000043f067899 */ /* 0x000fe40008011606 */
[----:B------:R-:W-:Y:S02]  /*59c0*/  UIADD3 UR7, UR7, 0x21800, URZ ;  /* 0x0002180007077890 */ /* 0x000fe4000fffe03f */
[----:B------:R-:W-:Y:S02]  /*59d0*/  ULOP3.LUT UR6, UR6, 0x3fff, URZ, 0xc0, !UPT ;  /* 0x00003fff06067892 */ /* 0x000fe4000f8ec03f */
[----:B------:R-:W-:Y:S02]  /*59e0*/  USHF.R.U32.HI UR7, URZ, 0x4, UR7 ;  /* 0x000000043f077899 */ /* 0x000fe40008011607 */
[----:B------:R-:W-:Y:S02]  /*59f0*/  ULOP3.LUT UR10, UR6, 0x2000000, URZ, 0xfc, !UPT ;  /* 0x02000000060a7892 */ /* 0x000fe4000f8efc3f */
[----:B------:R-:W-:-:S02]  /*5a00*/  ULOP3.LUT UR6, UR7, 0x3fff, URZ, 0xc0, !UPT ;  /* 0x00003fff07067892 */ /* 0x000fc4000f8ec03f */
[----:B------:R-:W-:Y:S02]  /*5a10*/  UIMAD UR7, UR60, 0x600, UR10 ;  /* 0x000006003c0778a4 */ /* 0x000fe4000f8e020a */
[----:B------:R-:W-:Y:S01]  /*5a20*/  ULOP3.LUT UR6, UR6, 0x10000, URZ, 0xfc, !UPT ;  /* 0x0001000006067892 */ /* 0x000fe2000f8efc3f */
[----:B------:R-:W-:Y:S01]  /*5a30*/  UMOV UR31, 0x80000020 ;  /* 0x80000020001f7882 */ /* 0x000fe20000000000 */
[----:B------:R-:W-:-:S03]  /*5a40*/  UMOV UR29, 0x40000040 ;  /* 0x40000040001d7882 */ /* 0x000fc60000000000 */
        /* <DEDUP_REMOVED lines=60> */
.L_x_1101:
[----:B------:R-:W-:Y:S01]  /*5e10*/  UISETP.NE.AND UP1, UPT, UR54, URZ, UPT ;  /* 0x0000003f3600728c */ /* 0x000fe2000bf25270 */
[----:B------:R-:W-:Y:S01]  /*5e20*/  VIADD R7, R137, UR39 ;  /* 0x0000002789077c36 */ /* 0x000fe20008000000 */
[----:B------:R-:W-:Y:S01]  /*5e30*/  UISETP.NE.AND UP0, UPT, UR53, URZ, UPT ;  /* 0x0000003f3500728c */ /* 0x000fe2000bf05270 */
[----:B------:R-:W-:-:S03]  /*5e40*/  IMAD.U32 R10, RZ, RZ, UR48 ;  /* 0x00000030ff0a7e24 */ /* 0x000fc6000f8e00ff */
[----:B------:R-:W-:Y:S02]  /*5e50*/  PLOP3.LUT P1, PT, PT, PT, UP1, 0x80, 0x0 ;  /* 0x000000000000781c */ /* 0x000fe40003f2f018 */
[----:B------:R-:W-:-:S03]  /*5e60*/  PLOP3.LUT P2, PT, PT, PT, UP1, 0x80, 0x0 ;  /* 0x000000000000781c */ /* 0x000fc60003f4f018 */
[----:B------:R-:W-:-:S08]  /*5e70*/  @UP1 ULDC UR6, c[0x0][0x44c] ;  /* 0x0001130000061ab9 */ /* 0x000fd00000000800 */
[----:B0-----:R-:W-:Y:S01]  /*5e80*/  @P1 IMAD.HI.U32 R3, R7, UR6, RZ ;  /* 0x0000000607031c27 */ /* 0x001fe2000f8e00ff */
[----:B------:R-:W-:Y:S01]  /*5e90*/  @UP1 ULDC UR6, c[0x0][0x450] ;  /* 0x0001140000061ab9 */ /* 0x000fe20000000800 */
[----:B------:R-:W-:-:S03]  /*5ea0*/  PLOP3.LUT P1, PT, PT, PT, UP0, 0x40, 0x0 ;  /* 0x000000000000781c */ /* 0x000fc60003f2e808 */
[----:B------:R-:W-:Y:S01]  /*5eb0*/  @P2 SHF.R.U32.HI R7, RZ, UR6, R3 ;  /* 0x00000006ff072c19 */ /* 0x000fe20008011603 */
[----:B------:R-:W-:Y:S01]  /*5ec0*/  ULEA UR6, UR49, UR41, 0x3 ;  /* 0x0000002931067291 */ /* 0x000fe2000f8e183f */
[----:B------:R-:W-:-:S03]  /*5ed0*/  IMAD.SHL.U32 R3, R6, 0x80, RZ ;  /* 0x0000008006037824 */ /* 0x000fc600078e00ff */
[----:B------:R-:W-:Y:S01]  /*5ee0*/  UIADD3 UR6, UR6, 0x2d840, URZ ;  /* 0x0002d84006067890 */ /* 0x000fe2000fffe03f */
[----:B------:R-:W0:Y:S01]  /*5ef0*/  SHFL.IDX PT, R14, R7, RZ, 0x1c1f ;  /* 0x001c1fff070e7589 */ /* 0x000e2200000e0000 */
[----:B------:R-:W-:Y:S02]  /*5f00*/  IADD3 R8, -R17, 0x1, -R3 ;  /* 0x0000000111087810 */ /* 0x000fe40007ffe903 */
[----:B------:R-:W-:Y:S02]  /*5f10*/  UPRMT UR6, UR42, 0x654, UR6 ;  /* 0x000006542a067896 */ /* 0x000fe40008000006 */
[----:B------:R-:W-:-:S05]  /*5f20*/  IADD3 R10, -R10, UR38, R8 ;  /* 0x000000260a0a7c10 */ /* 0x000fca000fffe108 */
[----:B------:R-:W-:Y:S02]  /*5f30*/  VIADD R11, R10, UR58 ;  /* 0x0000003a0a0b7c36 */ /* 0x000fe40008000000 */
[----:B------:R-:W-:Y:S01]  /*5f40*/  SYNCS.ARRIVE.TRANS64.RED.A1T0 RZ, [UR6], RZ ;  /* 0x000000ffffff79a7 */ /* 0x000fe20008100406 */
[----:B------:R-:W-:-:S06]  /*5f50*/  ULOP3.LUT UR6, URZ, UR35, URZ, 0x33, !UPT ;  /* 0x000000233f067292 */ /* 0x000fcc000f8e333f */
[----:B------:R-:W-:Y:S02]  /*5f60*/  VIADD R10, R10, UR6 ;  /* 0x000000060a0a7c36 */ /* 0x000fe40008000000 */
[----:B0-----:R-:W-:Y:S02]  /*5f70*/  IMAD.IADD R9, R11, 0x1, R14 ;  /* 0x000000010b097824 */ /* 0x001fe400078e020e */
[----:B------:R-:W-:Y:S01]  /*5f80*/  IMAD.IADD R8, R14, 0x1, R10 ;  /* 0x000000010e087824 */ /* 0x000fe200078e020a */
[----:B------:R-:W-:Y:S06]  /*5f90*/  @P1 BRA `(.L_x_1102) ;  /* 0x00000000005c1947 */ /* 0x000fec0003800000 */
[----:B------:R-:W-:Y:S01]  /*5fa0*/  IMAD.U32 R12, RZ, RZ, UR48 ;  /* 0x00000030ff0c7e24 */ /* 0x000fe2000f8e00ff */
[----:B------:R-:W-:Y:S04]  /*5fb0*/  BSSY B0, `(.L_x_1103) ;  /* 0x0000011000007945 */ /* 0x000fe80003800000 */
[----:B------:R-:W-:-:S04]  /*5fc0*/  IADD3 R14, -R12, UR38, R14 ;  /* 0x000000260c0e7c10 */ /* 0x000fc8000fffe10e */
        /* <DEDUP_REMOVED lines=10> */
.L_x_1104:
[----:B------:R-:W-:-:S05]  /*6070*/  IMAD.U32 R15, RZ, RZ, UR34 ;  /* 0x00000022ff0f7e24 */ /* 0x000fca000f8e00ff */
[----:B------:R-:W-:-:S13]  /*6080*/  ISETP.NE.AND P1, PT, R15, 0x1, PT ;  /* 0x000000010f00780c */ /* 0x000fda0003f25270 */
[----:B------:R-:W0:Y:S02]  /*6090*/  @P1 LDC.64 R12, c[0x0][0x9e8] ;  /* 0x00027a00ff0c1b82 */ /* 0x000e240000000a00 */
[----:B0-----:R-:W-:-:S05]  /*60a0*/  @P1 IMAD.HI.U32 R12, R14, R12, RZ ;  /* 0x0000000c0e0c1227 */ /* 0x001fca00078e00ff */
[----:B------:R-:W-:-:S07]  /*60b0*/  @P1 SHF.R.U32.HI R14, RZ, R13, R12 ;  /* 0x0000000dff0e1219 */ /* 0x000fce000001160c */
.L_x_1105:
[----:B------:R-:W-:Y:S05]  /*60c0*/  BSYNC B0 ;  /* 0x0000000000007941 */ /* 0x000fea0003800000 */
.L_x_1103:
[----:B------:R-:W-:-:S04]  /*60d0*/  IMAD R14, R14, R15, -R3 ;  /* 0x0000000f0e0e7224 */ /* 0x000fc800078e0a03 */
[----:B------:R-:W-:-:S05]  /*60e0*/  IMAD.IADD R14, R14, 0x1, -R17 ;  /* 0x000000010e0e7824 */ /* 0x000fca00078e0a11 */
[----:B------:R-:W-:Y:S02]  /*60f0*/  VIMNMX R8, R8, R14, !PT ;  /* 0x0000000e08087248 */ /* 0x000fe40007fe0100 */
[----:B------:R-:W-:-:S07]  /*6100*/  VIADDMNMX R9, R14, R15, R9, PT ;  /* 0x0000000f0e097246 */ /* 0x000fce0003800109 */
.L_x_1102:
        /* <DEDUP_REMOVED lines=14> */
[--C-:B0-----:R-:W-:Y:S01]  /*61f0*/  IMAD.IADD R11, R11, 0x1, R7.reuse ;  /* 0x000000010b0b7824 */ /* 0x101fe200078e0207 */
[----:B------:R-:W-:Y:S01]  /*6200*/  ISETP.GT.AND P5, PT, R8, 0x9, P1 ;  /* 0x000000090800780c */ /* 0x000fe20000fa4270 */
[----:B------:R-:W-:Y:S01]  /*6210*/  IMAD.IADD R10, R10, 0x1, R7 ;  /* 0x000000010a0a7824 */ /* 0x000fe200078e0207 */
        /* <DEDUP_REMOVED lines=76> */
[----:B------:R-:W-:Y:S02]  /*66e0*/  ISETP.GT.AND P2, PT, R8, 0x79, P1 ;  /* 0x000000790800780c */ /* 0x000fe40000f44270 */
        /* <DEDUP_REMOVED lines=22> */
.L_x_1108:
[----:B------:R-:W-:-:S05]  /*6850*/  IMAD.U32 R12, RZ, RZ, UR34 ;  /* 0x00000022ff0c7e24 */ /* 0x000fca000f8e00ff */
[----:B------:R-:W-:-:S13]  /*6860*/  ISETP.NE.AND P2, PT, R12, 0x1, PT ;  /* 0x000000010c00780c */ /* 0x000fda0003f45270 */
[----:B------:R-:W0:Y:S02]  /*6870*/  @P2 LDC.64 R8, c[0x0][0x9e8] ;  /* 0x00027a00ff082b82 */ /* 0x000e240000000a00 */
[----:B0-----:R-:W-:-:S05]  /*6880*/  @P2 IMAD.HI.U32 R8, R7, R8, RZ ;  /* 0x0000000807082227 */ /* 0x001fca00078e00ff */
[----:B------:R-:W-:-:S07]  /*6890*/  @P2 SHF.R.U32.HI R7, RZ, R9, R8 ;  /* 0x00000009ff072219 */ /* 0x000fce0000011608 */
.L_x_1109:
[----:B------:R-:W-:Y:S05]  /*68a0*/  BSYNC B0 ;  /* 0x0000000000007941 */ /* 0x000fea0003800000 */
.L_x_1107:
[----:B------:R-:W-:-:S04]  /*68b0*/  IMAD R3, R7, R12, -R3 ;  /* 0x0000000c07037224 */ /* 0x000fc800078e0a03 */
[----:B------:R-:W-:-:S05]  /*68c0*/  IMAD.IADD R3, R3, 0x1, -R17 ;  /* 0x0000000103037824 */ /* 0x000fca00078e0a11 */
[----:B------:R-:W-:Y:S02]  /*68d0*/  VIMNMX R10, R10, R3, !PT ;  /* 0x000000030a0a7248 */ /* 0x000fe40007fe0100 */
[----:B------:R-:W-:-:S07]  /*68e0*/  VIADDMNMX R11, R3, R12, R11, PT ;  /* 0x0000000c030b7246 */ /* 0x000fce000380010b */
.L_x_1106:
[----:B------:R-:W-:Y:S02]  /*68f0*/  FMNMX.FTZ R3, R24, R5, !PT ;  /* 0x0000000518037209 */ /* 0x000fe40007810000 */
[----:B------:R-:W-:Y:S02]  /*6900*/  LOP3.LUT R16, R16, 0xf7ffffff, RZ, 0xc0, !PT ;  /* 0xf7ffffff10107812 */ /* 0x000fe400078ec0ff */
[----:B------:R-:W-:Y:S02]  /*6910*/  FMNMX.FTZ R3, R25, R3, !PT ;  /* 0x0000000319037209 */ /* 0x000fe40007810000 */
[----:B------:R-:W-:Y:S02]  /*6920*/  @P0 LOP3.LUT R16, R16, 0x8000000, RZ, 0xfc, !PT ;  /* 0x0800000010100812 */ /* 0x000fe400078efcff */
[----:B------:R-:W-:Y:S02]  /*6930*/  FMNMX.FTZ R3, R28, R3, !PT ;  /* 0x000000031c037209 */ /* 0x000fe40007810000 */
[----:B------:R-:W-:-:S02]  /*6940*/  ISETP.GT.AND P0, PT, R10, 0x59, P1 ;  /* 0x000000590a00780c */ /* 0x000fc40000f04270 */
[----:B------:R-:W-:Y:S02]  /*6950*/  FMNMX.FTZ R3, R29, R3, !PT ;  /* 0x000000031d037209 */ /* 0x000fe40007810000 */
[----:B------:R-:W-:Y:S02]  /*6960*/  ISETP.GT.AND P4, PT, R10, 0x1, P1 ;  /* 0x000000010a00780c */ /* 0x000fe40000f84270 */
[----:B------:R-:W-:Y:S02]  /*6970*/  FMNMX.FTZ R3, R32, R3, !PT ;  /* 0x0000000320037209 */ /* 0x000fe40007810000 */
[----:B------:R-:W-:Y:S02]  /*6980*/  ISETP.GT.AND P5, PT, R10, 0x8, P1 ;  /* 0x000000080a00780c */ /* 0x000fe40000fa4270 */
[----:B------:R-:W-:Y:S02]  /*6990*/  FMNMX.FTZ R3, R33, R3, !PT ;  /* 0x0000000321037209 */ /* 0x000fe40007810000 */
[----:B------:R-:W-:-:S02]  /*69a0*/  LOP3.LUT R16, R16, 0xbfffffff, RZ, 0xc0, !PT ;  /* 0xbfffffff10107812 */ /* 0x000fc400078ec0ff */
[----:B------:R-:W-:Y:S02]  /*69b0*/  FMNMX.FTZ R3, R36, R3, !PT ;  /* 0x0000000324037209 */ /* 0x000fe40007810000 */
[----:B------:R-:W-:Y:S02]  /*69c0*/  ISETP.LT.OR P4, PT, R11, 0x2, P4 ;  /* 0x000000020b00780c */ /* 0x000fe40002781670 */
[----:B------:R-:W-:Y:S02]  /*69d0*/  FMNMX.FTZ R3, R37, R3, !PT ;  /* 0x0000000325037209 */ /* 0x000fe40007810000 */
[----:B------:R-:W-:Y:S02]  /*69e0*/  ISETP.LT.OR P5, PT, R11, 0x9, P5 ;  /* 0x000000090b00780c */ /* 0x000fe40002fa1670 */
[----:B------:R-:W-:Y:S02]  /*69f0*/  FMNMX.FTZ R3, R40, R3, !PT ;  /* 0x0000000328037209 */ /* 0x000fe40007810000 */
[----:B------:R-:W-:-:S02]  /*6a00*/  @P0 LOP3.LUT R16, R16, 0x40000000, RZ, 0xfc, !PT ;  /* 0x4000000010100812 */ /* 0x000fc400078efcff */
[----:B------:R-:W-:Y:S02]  /*6a10*/  FMNMX.FTZ R3, R41, R3, !PT ;  /* 0x0000000329037209 */ /* 0x000fe40007810000 */
[----:B------:R-:W-:Y:S02]  /*6a20*/  ISETP.GT.AND P0, PT, R10, 0x71, P1 ;  /* 0x000000710a00780c */ /* 0x000fe40000f04270 */
[----:B------:R-:W-:Y:S02]  /*6a30*/  FMNMX.FTZ R3, R44, R3, !PT ;  /* 0x000000032c037209 */ /* 0x000fe40007810000 */
[----:B------:R-:W-:Y:S02]  /*6a40*/  FSEL R27, R27, -INF , !P4 ;  /* 0xff8000001b1b7808 */ /* 0x000fe40006000000 */
[----:B------:R-:W-:Y:S02]  /*6a50*/  FMNMX.FTZ R3, R45, R3, !PT ;  /* 0x000000032d037209 */ /* 0x000fe40007810000 */
[----:B------:R-:W-:-:S02]  /*6a60*/  FSEL R30, R30, -INF , !P5 ;  /* 0xff8000001e1e7808 */ /* 0x000fc40006800000 */
[----:B------:R-:W-:Y:S02]  /*6a70*/  FMNMX.FTZ R3, R48, R3, !PT ;  /* 0x0000000330037209 */ /* 0x000fe40007810000 */
[C---:B------:R-:W-:Y:S02]  /*6a80*/  ISETP.GT.AND P6, PT, R10.reuse, 0x9, P1 ;  /* 0x000000090a00780c */ /* 0x040fe40000fc4270 */
[----:B------:R-:W-:Y:S02]  /*6a90*/  FMNMX.FTZ R3, R49, R3, !PT ;  /* 0x0000000331037209 */ /* 0x000fe40007810000 */
[----:B------:R-:W-:Y:S02]  /*6aa0*/  ISETP.GT.AND P2, PT, R10, 0x10, P1 ;  /* 0x000000100a00780c */ /* 0x000fe40000f44270 */
[----:B------:R-:W-:Y:S02]  /*6ab0*/  FMNMX.FTZ R3, R52, R3, !PT ;  /* 0x0000000334037209 */ /* 0x000fe40007810000 */
[----:B------:R-:W-:-:S02]  /*6ac0*/  ISETP.GT.AND P3, PT, R10, 0x11, P1 ;  /* 0x000000110a00780c */ /* 0x000fc40000f64270 */
[----:B------:R-:W-:Y:S02]  /*6ad0*/  FMNMX.FTZ R3, R53, R3, !PT ;  /* 0x0000000335037209 */ /* 0x000fe40007810000 */
[----:B------:R-:W-:Y:S02]  /*6ae0*/  ISETP.GT.AND P4, PT, R10, 0x18, P1 ;  /* 0x000000180a00780c */ /* 0x000fe40000f84270 */
[----:B------:R-:W-:Y:S02]  /*6af0*/  FMNMX.FTZ R3, R56, R3, !PT ;  /* 0x0000000338037209 */ /* 0x000fe40007810000 */
[----:B------:R-:W-:Y:S02]  /*6b00*/  ISETP.GT.AND P5, PT, R10, 0x19, P1 ;  /* 0x000000190a00780c */ /* 0x000fe40000fa4270 */
[----:B------:R-:W-:Y:S02]  /*6b10*/  FMNMX.FTZ R3, R57, R3, !PT ;  /* 0x0000000339037209 */ /* 0x000fe40007810000 */
[----:B------:R-:W-:-:S02]  /*6b20*/  ISETP.LT.OR P6, PT, R11, 0xa, P6 ;  /* 0x0000000a0b00780c */ /* 0x000fc400037c1670 */
[----:B------:R-:W-:Y:S02]  /*6b30*/  FMNMX.FTZ R3, R60, R3, !PT ;  /* 0x000000033c037209 */ /* 0x000fe40007810000 */
[----:B------:R-:W-:Y:S02]  /*6b40*/  ISETP.LT.OR P2, PT, R11, 0x11, P2 ;  /* 0x000000110b00780c */ /* 0x000fe40001741670 */
[----:B------:R-:W-:Y:S02]  /*6b50*/  FMNMX.FTZ R3, R61, R3, !PT ;  /* 0x000000033d037209 */ /* 0x000fe40007810000 */
[C---:B------:R-:W-:Y:S02]  /*6b60*/  ISETP.LT.OR P3, PT, R11.reuse, 0x12, P3 ;  /* 0x000000120b00780c */ /* 0x040fe40001f61670 */
[----:B------:R-:W-:Y:S02]  /*6b70*/  FMNMX.FTZ R3, R64, R3, !PT ;  /* 0x0000000340037209 */ /* 0x000fe40007810000 */
[----:B------:R-:W-:-:S02]  /*6b80*/  ISETP.LT.OR P4, PT, R11, 0x19, P4 ;  /* 0x000000190b00780c */ /* 0x000fc40002781670 */
[----:B------:R-:W-:Y:S02]  /*6b90*/  FMNMX.FTZ R3, R65, R3, !PT ;  /* 0x0000000341037209 */ /* 0x000fe40007810000 */
[----:B------:R-:W-:Y:S02]  /*6ba0*/  ISETP.LT.OR P5, PT, R11, 0x1a, P5 ;  /* 0x0000001a0b00780c */ /* 0x000fe40002fa1670 */
[----:B------:R-:W-:Y:S02]  /*6bb0*/  FMNMX.FTZ R3, R68, R3, !PT ;  /* 0x0000000344037209 */ /* 0x000fe40007810000 */
[----:B------:R-:W-:Y:S02]  /*6bc0*/  LOP3.LUT R16, R16, 0xfffffffd, RZ, 0xc0, !PT ;  /* 0xfffffffd10107812 */ /* 0x000fe400078ec0ff */
[----:B------:R-:W-:Y:S02]  /*6bd0*/  FSEL R31, R31, -INF , !P6 ;  /* 0xff8000001f1f7808 */ /* 0x000fe40007000000 */
[----:B------:R-:W-:-:S02]  /*6be0*/  FSEL R34, R34, -INF , !P2 ;  /* 0xff80000022227808 */ /* 0x000fc40005000000 */
[----:B------:R-:W-:Y:S02]  /*6bf0*/  FSEL R35, R35, -INF , !P3 ;  /* 0xff80000023237808 */ /* 0x000fe40005800000 */
[----:B------:R-:W-:Y:S02]  /*6c00*/  FSEL R38, R38, -INF , !P4 ;  /* 0xff80000026267808 */ /* 0x000fe40006000000 */
[----:B------:R-:W-:Y:S02]  /*6c10*/  FSEL R39, R39, -INF , !P5 ;  /* 0xff80000027277808 */ /* 0x000fe40006800000 */
[C---:B------:R-:W-:Y:S02]  /*6c20*/  ISETP.GT.AND P6, PT, R10.reuse, 0x20, P1 ;  /* 0x000000200a00780c */ /* 0x040fe40000fc4270 */
[C---:B------:R-:W-:Y:S02]  /*6c30*/  ISETP.GT.AND P2, PT, R10.reuse, 0x21, P1 ;  /* 0x000000210a00780c */ /* 0x040fe40000f44270 */
[----:B------:R-:W-:-:S02]  /*6c40*/  ISETP.GT.AND P3, PT, R10, 0x28, P1 ;  /* 0x000000280a00780c */ /* 0x000fc40000f64270 */
[C---:B------:R-:W-:Y:S02]  /*6c50*/  ISETP.GT.AND P4, PT, R10.reuse, 0x29, P1 ;  /* 0x000000290a00780c */ /* 0x040fe40000f84270 */
[----:B------:R-:W-:Y:S02]  /*6c60*/  ISETP.GT.AND P5, PT, R10, 0x30, P1 ;  /* 0x000000300a00780c */ /* 0x000fe40000fa4270 */
[----:B------:R-:W-:Y:S02]  /*6c70*/  FMNMX.FTZ R3, R69, R3, !PT ;  /* 0x0000000345037209 */ /* 0x000fe40007810000 */
[----:B------:R-:W-:Y:S02]  /*6c80*/  @P0 LOP3.LUT R16, R16, 0x2, RZ, 0xfc, !PT ;  /* 0x0000000210100812 */ /* 0x000fe400078efcff */
[----:B------:R-:W-:Y:S02]  /*6c90*/  ISETP.GT.AND P0, PT, R10, 0x78, P1 ;  /* 0x000000780a00780c */ /* 0x000fe40000f04270 */
[----:B------:R-:W-:-:S02]  /*6ca0*/  ISETP.LT.OR P6, PT, R11, 0x21, P6 ;  /* 0x000000210b00780c */ /* 0x000fc400037c1670 */
[C---:B------:R-:W-:Y:S02]  /*6cb0*/  ISETP.LT.OR P2, PT, R11.reuse, 0x22, P2 ;  /* 0x000000220b00780c */ /* 0x040fe40001741670 */
[C---:B------:R-:W-:Y:S02]  /*6cc0*/  ISETP.LT.OR P3, PT, R11.reuse, 0x29, P3 ;  /* 0x000000290b00780c */ /* 0x040fe40001f61670 */
[C---:B------:R-:W-:Y:S02]  /*6cd0*/  ISETP.LT.OR P4, PT, R11.reuse, 0x2a, P4 ;  /* 0x0000002a0b00780c */ /* 0x040fe40002781670 */
[----:B------:R-:W-:Y:S02]  /*6ce0*/  ISETP.LT.OR P5, PT, R11, 0x31, P5 ;  /* 0x000000310b00780c */ /* 0x000fe40002fa1670 */
[----:B------:R-:W-:Y:S02]  /*6cf0*/  FMNMX.FTZ R3, R72, R3, !PT ;  /* 0x0000000348037209 */ /* 0x000fe40007810000 */
[----:B------:R-:W-:-:S02]  /*6d00*/  FSEL R42, R42, -INF , !P6 ;  /* 0xff8000002a2a7808 */ /* 0x000fc40007000000 */
[----:B------:R-:W-:Y:S02]  /*6d10*/  FSEL R43, R43, -INF , !P2 ;  /* 0xff8000002b2b7808 */ /* 0x000fe40005000000 */
[----:B------:R-:W-:Y:S02]  /*6d20*/  FSEL R46, R46, -INF , !P3 ;  /* 0xff8000002e2e7808 */ /* 0x000fe40005800000 */
[----:B------:R-:W-:Y:S02]  /*6d30*/  FSEL R47, R47, -INF , !P4 ;  /* 0xff8000002f2f7808 */ /* 0x000fe40006000000 */
[----:B------:R-:W-:Y:S02]  /*6d40*/  FSEL R50, R50, -INF , !P5 ;  /* 0xff80000032327808 */ /* 0x000fe40006800000 */
[----:B------:R-:W-:Y:S02]  /*6d50*/  FMNMX.FTZ R3, R73, R3, !PT ;  /* 0x0000000349037209 */ /* 0x000fe40007810000 */
[----:B------:R-:W-:-:S02]  /*6d60*/  ISETP.GT.AND P6, PT, R10, 0x31, P1 ;  /* 0x000000310a00780c */ /* 0x000fc40000fc4270 */
[C---:B------:R-:W-:Y:S02]  /*6d70*/  ISETP.GT.AND P2, PT, R10.reuse, 0x38, P1 ;  /* 0x000000380a00780c */ /* 0x040fe40000f44270 */
[C---:B------:R-:W-:Y:S02]  /*6d80*/  ISETP.GT.AND P3, PT, R10.reuse, 0x39, P1 ;  /* 0x000000390a00780c */ /* 0x040fe40000f64270 */
[C---:B------:R-:W-:Y:S02]  /*6d90*/  ISETP.GT.AND P4, PT, R10.reuse, 0x40, P1 ;  /* 0x000000400a00780c */ /* 0x040fe40000f84270 */
[----:B------:R-:W-:Y:S02]  /*6da0*/  ISETP.GT.AND P5, PT, R10, 0x41, P1 ;  /* 0x000000410a00780c */ /* 0x000fe40000fa4270 */
[----:B------:R-:W-:Y:S02]  /*6db0*/  LOP3.LUT R16, R16, 0xfffffff7, RZ, 0xc0, !PT ;  /* 0xfffffff710107812 */ /* 0x000fe400078ec0ff */
[----:B------:R-:W-:-:S02]  /*6dc0*/  FMNMX.FTZ R3, R76, R3, !PT ;  /* 0x000000034c037209 */ /* 0x000fc40007810000 */
[C---:B------:R-:W-:Y:S02]  /*6dd0*/  ISETP.LT.OR P6, PT, R11.reuse, 0x32, P6 ;  /* 0x000000320b00780c */ /* 0x040fe400037c1670 */
[C---:B------:R-:W-:Y:S02]  /*6de0*/  ISETP.LT.OR P2, PT, R11.reuse, 0x39, P2 ;  /* 0x000000390b00780c */ /* 0x040fe40001741670 */
[C---:B------:R-:W-:Y:S02]  /*6df0*/  ISETP.LT.OR P3, PT, R11.reuse, 0x3a, P3 ;  /* 0x0000003a0b00780c */ /* 0x040fe40001f61670 */
[C---:B------:R-:W-:Y:S02]  /*6e00*/  ISETP.LT.OR P4, PT, R11.reuse, 0x41, P4 ;  /* 0x000000410b00780c */ /* 0x040fe40002781670 */
[----:B------:R-:W-:Y:S02]  /*6e10*/  ISETP.LT.OR P5, PT, R11, 0x42, P5 ;  /* 0x000000420b00780c */ /* 0x000fe40002fa1670 */
[----:B------:R-:W-:-:S02]  /*6e20*/  @P0 LOP3.LUT R16, R16, 0x8, RZ, 0xfc, !PT ;  /* 0x0000000810100812 */ /* 0x000fc400078efcff */
[----:B------:R-:W-:Y:S02]  /*6e30*/  ISETP.GT.AND P0, PT, R10, RZ, P1 ;  /* 0x000000ff0a00720c */ /* 0x000fe40000f04270 */
[----:B------:R-:W-:Y:S02]  /*6e40*/  FMNMX.FTZ R3, R77, R3, !PT ;  /* 0x000000034d037209 */ /* 0x000fe40007810000 */
[----:B------:R-:W-:Y:S02]  /*6e50*/  FSEL R51, R51, -INF , !P6 ;  /* 0xff80000033337808 */ /* 0x000fe40007000000 */
[----:B------:R-:W-:Y:S02]  /*6e60*/  FSEL R54, R54, -INF , !P2 ;  /* 0xff80000036367808 */ /* 0x000fe40005000000 */
[----:B------:R-:W-:Y:S02]  /*6e70*/  FSEL R55, R55, -INF , !P3 ;  /* 0xff80000037377808 */ /* 0x000fe40005800000 */
[----:B------:R-:W-:-:S02]  /*6e80*/  FSEL R58, R58, -INF , !P4 ;  /* 0xff8000003a3a7808 */ /* 0x000fc40006000000 */
[----:B------:R-:W-:Y:S02]  /*6e90*/  FSEL R59, R59, -INF , !P5 ;  /* 0xff8000003b3b7808 */ /* 0x000fe40006800000 */
[C---:B------:R-:W-:Y:S02]  /*6ea0*/  ISETP.GT.AND P6, PT, R10.reuse, 0x48, P1 ;  /* 0x000000480a00780c */ /* 0x040fe40000fc4270 */
[C---:B------:R-:W-:Y:S02]  /*6eb0*/  ISETP.GT.AND P2, PT, R10.reuse, 0x49, P1 ;  /* 0x000000490a00780c */ /* 0x040fe40000f44270 */
[C---:B------:R-:W-:Y:S02]  /*6ec0*/  ISETP.GT.AND P3, PT, R10.reuse, 0x50, P1 ;  /* 0x000000500a00780c */ /* 0x040fe40000f64270 */
[C---:B------:R-:W-:Y:S02]  /*6ed0*/  ISETP.GT.AND P4, PT, R10.reuse, 0x51, P1 ;  /* 0x000000510a00780c */ /* 0x040fe40000f84270 */
[----:B------:R-:W-:-:S02]  /*6ee0*/  ISETP.GT.AND P5, PT, R10, 0x58, P1 ;  /* 0x000000580a00780c */ /* 0x000fc40000fa4270 */
[----:B------:R-:W-:Y:S02]  /*6ef0*/  FMNMX.FTZ R3, R80, R3, !PT ;  /* 0x0000000350037209 */ /* 0x000fe40007810000 */
[C---:B------:R-:W-:Y:S02]  /*6f00*/  ISETP.LT.OR P6, PT, R11.reuse, 0x49, P6 ;  /* 0x000000490b00780c */ /* 0x040fe400037c1670 */
[C---:B------:R-:W-:Y:S02]  /*6f10*/  ISETP.LT.OR P2, PT, R11.reuse, 0x4a, P2 ;  /* 0x0000004a0b00780c */ /* 0x040fe40001741670 */
[C---:B------:R-:W-:Y:S02]  /*6f20*/  ISETP.LT.OR P3, PT, R11.reuse, 0x51, P3 ;  /* 0x000000510b00780c */ /* 0x040fe40001f61670 */
[C---:B------:R-:W-:Y:S02]  /*6f30*/  ISETP.LT.OR P4, PT, R11.reuse, 0x52, P4 ;  /* 0x000000520b00780c */ /* 0x040fe40002781670 */
[----:B------:R-:W-:-:S02]  /*6f40*/  ISETP.LT.OR P5, PT, R11, 0x59, P5 ;  /* 0x000000590b00780c */ /* 0x000fc40002fa1670 */
[----:B------:R-:W-:Y:S02]  /*6f50*/  FMNMX.FTZ R3, R81, R3, !PT ;  /* 0x0000000351037209 */ /* 0x000fe40007810000 */
[----:B------:R-:W-:Y:S02]  /*6f60*/  LOP3.LUT R16, R16, 0xffffff7f, RZ, 0xc0, !PT ;  /* 0xffffff7f10107812 */ /* 0x000fe400078ec0ff */
        /* <DEDUP_REMOVED lines=10> */
[----:B------:R-:W-:Y:S02]  /*7010*/  ISETP.GT.AND P1, PT, R10, 0x79, P1 ;  /* 0x000000790a00780c */ /* 0x000fe40000f24270 */
[----:B------:R-:W-:Y:S02]  /*7020*/  FMNMX.FTZ R3, R84, R3, !PT ;  /* 0x0000000354037209 */ /* 0x000fe40007810000 */
[----:B------:R-:W-:Y:S02]  /*7030*/  @P0 LOP3.LUT R16, R16, 0x80, RZ, 0xfc, !PT ;  /* 0x0000008010100812 */ /* 0x000fe400078efcff */
[----:B------:R-:W-:Y:S02]  /*7040*/  FMNMX.FTZ R3, R85, R3, !PT ;  /* 0x0000000355037209 */ /* 0x000fe40007810000 */
[C---:B------:R-:W-:Y:S02]  /*7050*/  LOP3.LUT P0, RZ, R16.reuse, 0x40000000, RZ, 0xc0, !PT ;  /* 0x4000000010ff7812 */ /* 0x040fe4000780c0ff */
[----:B------:R-:W-:Y:S01]  /*7060*/  LOP3.LUT R16, R16, 0xffffffdf, RZ, 0xc0, !PT ;  /* 0xffffffdf10107812 */ /* 0x000fe200078ec0ff */
[----:B------:R-:W0:Y:S01]  /*7070*/  SHFL.BFLY PT, R7, R3, 0x2, 0x1f ;  /* 0x0c401f0003077f89 */ /* 0x000e2200000e0000 */
[----:B------:R-:W-:-:S02]  /*7080*/  ISETP.LT.OR P0, PT, R11, 0x5a, P0 ;  /* 0x0000005a0b00780c */ /* 0x000fc40000701670 */
[----:B------:R-:W-:Y:S02]  /*7090*/  @P1 LOP3.LUT R16, R16, 0x20, RZ, 0xfc, !PT ;  /* 0x0000002010101812 */ /* 0x000fe400078efcff */
[C---:B------:R-:W-:Y:S02]  /*70a0*/  ISETP.LT.OR P6, PT, R11.reuse, 0x71, P6 ;  /* 0x000000710b00780c */ /* 0x040fe400037c1670 */
[C---:B------:R-:W-:Y:S02]  /*70b0*/  LOP3.LUT P1, RZ, R16.reuse, 0x2, RZ, 0xc0, !PT ;  /* 0x0000000210ff7812 */ /* 0x040fe4000782c0ff */
[----:B------:R-:W-:Y:S02]  /*70c0*/  LOP3.LUT R16, R16, 0xfffffeff, RZ, 0xc0, !PT ;  /* 0xfffffeff10107812 */ /* 0x000fe400078ec0ff */
[----:B------:R-:W-:-:S03]  /*70d0*/  ISETP.LT.OR P1, PT, R11, 0x72, P1 ;  /* 0x000000720b00780c */ /* 0x000fc60000f21670 */
[----:B------:R-:W-:Y:S02]  /*70e0*/  @P0 LOP3.LUT R16, R16, 0x100, RZ, 0xfc, !PT ;  /* 0x0000010010100812 */ /* 0x000fe400078efcff */
[C---:B------:R-:W-:Y:S02]  /*70f0*/  ISETP.LT.OR P0, PT, R11.reuse, 0x61, P2 ;  /* 0x000000610b00780c */ /* 0x040fe40001701670 */
[C---:B------:R-:W-:Y:S02]  /*7100*/  LOP3.LUT P2, RZ, R16.reuse, 0x8, RZ, 0xc0, !PT ;  /* 0x0000000810ff7812 */ /* 0x040fe4000784c0ff */
[----:B------:R-:W-:Y:S02]  /*7110*/  LOP3.LUT R16, R16, 0xffffffbf, RZ, 0xc0, !PT ;  /* 0xffffffbf10107812 */ /* 0x000fe400078ec0ff */
[----:B------:R-:W-:Y:S02]  /*7120*/  ISETP.LT.OR P2, PT, R11, 0x79, P2 ;  /* 0x000000790b00780c */ /* 0x000fe40001741670 */
[----:B0-----:R-:W-:-:S02]  /*7130*/  FMNMX.FTZ R3, R3, R7, !PT ;  /* 0x0000000703037209 */ /* 0x001fc40007810000 */
[----:B------:R-:W-:Y:S02]  /*7140*/  FSEL R83, R83, -INF , !P1 ;  /* 0xff80000053537808 */ /* 0x000fe40004800000 */
[----:B------:R-:W-:Y:S01]  /*7150*/  FSEL R86, R86, -INF , !P2 ;  /* 0xff80000056567808 */ /* 0x000fe20005000000 */
[----:B------:R-:W0:Y:S01]  /*7160*/  SHFL.BFLY PT, R7, R3, 0x1, 0x1f ;  /* 0x0c201f0003077f89 */ /* 0x000e2200000e0000 */
[----:B------:R-:W-:Y:S02]  /*7170*/  @P0 LOP3.LUT R16, R16, 0x40, RZ, 0xfc, !PT ;  /* 0x0000004010100812 */ /* 0x000fe400078efcff */
[----:B------:R-:W-:Y:S02]  /*7180*/  ISETP.LT.OR P0, PT, R11, 0x62, P3 ;  /* 0x000000620b00780c */ /* 0x000fe40001f01670 */
[C---:B------:R-:W-:Y:S02]  /*7190*/  LOP3.LUT P3, RZ, R16.reuse, 0x80, RZ, 0xc0, !PT ;  /* 0x0000008010ff7812 */ /* 0x040fe4000786c0ff */
[----:B------:R-:W-:-:S02]  /*71a0*/  LOP3.LUT R16, R16, 0xffffffef, RZ, 0xc0, !PT ;  /* 0xffffffef10107812 */ /* 0x000fc400078ec0ff */
[----:B------:R-:W-:-:S04]  /*71b0*/  ISETP.LT.OR P3, PT, R11, 0x1, P3 ;  /* 0x000000010b00780c */ /* 0x000fc80001f61670 */
[----:B------:R-:W-:-:S03]  /*71c0*/  FSEL R26, R26, -INF , !P3 ;  /* 0xff8000001a1a7808 */ /* 0x000fc60005800000 */
[----:B------:R-:W-:Y:S02]  /*71d0*/  @P0 LOP3.LUT R16, R16, 0x10, RZ, 0xfc, !PT ;  /* 0x0000001010100812 */ /* 0x000fe400078efcff */
[----:B------:R-:W-:Y:S02]  /*71e0*/  ISETP.LT.OR P0, PT, R11, 0x69, P4 ;  /* 0x000000690b00780c */ /* 0x000fe40002701670 */
[C---:B------:R-:W-:Y:S02]  /*71f0*/  LOP3.LUT P4, RZ, R16.reuse, 0x20, RZ, 0xc0, !PT ;  /* 0x0000002010ff7812 */ /* 0x040fe4000788c0ff */
[----:B------:R-:W-:Y:S02]  /*7200*/  LOP3.LUT R16, R16, 0xfffffffb, RZ, 0xc0, !PT ;  /* 0xfffffffb10107812 */ /* 0x000fe400078ec0ff */
[----:B0-----:R-:W-:Y:S02]  /*7210*/  FMNMX.FTZ R3, R3, R7, !PT ;  /* 0x0000000703037209 */ /* 0x001fe40007810000 */
[----:B------:R-:W-:-:S04]  /*7220*/  ISETP.LT.OR P4, PT, R11, 0x7a, P4 ;  /* 0x0000007a0b00780c */ /* 0x000fc80002781670 */
[----:B------:R-:W-:Y:S02]  /*7230*/  FSEL R87, R87, -INF , !P4 ;  /* 0xff80000057577808 */ /* 0x000fe40006000000 */
[----:B------:R-:W-:Y:S02]  /*7240*/  @P0 LOP3.LUT R16, R16, 0x4, RZ, 0xfc, !PT ;  /* 0x0000000410100812 */ /* 0x000fe400078efcff */
[----:B------:R-:W-:Y:S02]  /*7250*/  ISETP.LT.OR P0, PT, R11, 0x6a, P5 ;  /* 0x0000006a0b00780c */ /* 0x000fe40002f01670 */
[C---:B------:R-:W-:Y:S02]  /*7260*/  FSETP.NEU.FTZ.AND P5, PT, R3.reuse, -INF , PT ;  /* 0xff8000000300780b */ /* 0x040fe40003fbd000 */
[----:B------:R-:W-:Y:S02]  /*7270*/  LOP3.LUT R16, R16, 0xefffffff, RZ, 0xc0, !PT ;  /* 0xefffffff10107812 */ /* 0x000fe400078ec0ff */
[----:B------:R-:W-:-:S05]  /*7280*/  FSEL R7, R3, RZ, P5 ;  /* 0x000000ff03077208 */ /* 0x000fca0002800000 */
[----:B------:R-:W-:Y:S01]  /*7290*/  FADD.FTZ R5, -R7, R5 ;  /* 0x0000000507057221 */ /* 0x000fe20000010100 */
[----:B------:R-:W-:Y:S01]  /*72a0*/  FMUL.FTZ R7, R3, UR33 ;  /* 0x0000002103077c20 */ /* 0x000fe20008410000 */
[----:B------:R-:W-:Y:S02]  /*72b0*/  @P0 LOP3.LUT R16, R16, 0x10000000, RZ, 0xfc, !PT ;  /* 0x1000000010100812 */ /* 0x000fe400078efcff */
[----:B------:R-:W-:Y:S02]  /*72c0*/  FMUL.FTZ R9, R5, UR33 ;  /* 0x0000002105097c20 */ /* 0x000fe40008410000 */
[----:B------:R-:W-:Y:S02]  /*72d0*/  FSEL R7, R7, RZ, P5 ;  /* 0x000000ff07077208 */ /* 0x000fe40002800000 */
[----:B------:R-:W-:-:S03]  /*72e0*/  LOP3.LUT R16, R16, 0xdfffffff, RZ, 0xc0, !PT ;  /* 0xdfffffff10107812 */ /* 0x000fc600078ec0ff */
        /* <DEDUP_REMOVED lines=32> */
[----:B------:R-:W-:Y:S01]  /*74f0*/  FMNMX.FTZ R7, R26, R4, !PT ;  /* 0x000000041a077209 */ /* 0x000fe20007810000 */
[----:B------:R-:W-:Y:S01]  /*7500*/  MUFU.EX2 R24, R24 ;  /* 0x0000001800187308 */ /* 0x000fe20000000800 */
[----:B------:R-:W-:-:S02]  /*7510*/  @P6 LOP3.LUT R16, R16, 0x20000000, RZ, 0xfc, !PT ;  /* 0x2000000010106812 */ /* 0x000fc400078efcff */
[----:B------:R-:W-:Y:S02]  /*7520*/  FMNMX.FTZ R7, R27, R7, !PT ;  /* 0x000000071b077209 */ /* 0x000fe40007810000 */
[----:B------:R-:W-:Y:S02]  /*7530*/  LOP3.LUT P6, RZ, R16, 0x100, RZ, 0xc0, !PT ;  /* 0x0000010010ff7812 */ /* 0x000fe400078cc0ff */
[----:B------:R-:W-:Y:S01]  /*7540*/  FMNMX.FTZ R7, R30, R7, !PT ;  /* 0x000000071e077209 */ /* 0x000fe20007810000 */
[----:B------:R-:W-:Y:S01]  /*7550*/  MUFU.EX2 R25, R25 ;  /* 0x0000001900197308 */ /* 0x000fe20000000800 */
[----:B------:R-:W-:Y:S02]  /*7560*/  LOP3.LUT P0, RZ, R16, 0x40, RZ, 0xc0, !PT ;  /* 0x0000004010ff7812 */ /* 0x000fe4000780c0ff */
[----:B------:R-:W-:Y:S02]  /*7570*/  FMNMX.FTZ R7, R31, R7, !PT ;  /* 0x000000071f077209 */ /* 0x000fe40007810000 */
[----:B------:R-:W-:-:S02]  /*7580*/  FSEL R71, R71, -INF , !P6 ;  /* 0xff80000047477808 */ /* 0x000fc40007000000 */
[----:B------:R-:W-:Y:S01]  /*7590*/  FMNMX.FTZ R7, R34, R7, !PT ;  /* 0x0000000722077209 */ /* 0x000fe20007810000 */
[----:B------:R-:W-:Y:S01]  /*75a0*/  MUFU.EX2 R28, R28 ;  /* 0x0000001c001c7308 */ /* 0x000fe20000000800 */
[----:B------:R-:W-:Y:S02]  /*75b0*/  LOP3.LUT P5, RZ, R16, 0x10, RZ, 0xc0, !PT ;  /* 0x0000001010ff7812 */ /* 0x000fe400078ac0ff */
[----:B------:R-:W-:Y:S02]  /*75c0*/  FMNMX.FTZ R7, R35, R7, !PT ;  /* 0x0000000723077209 */ /* 0x000fe40007810000 */
[----:B------:R-:W-:Y:S02]  /*75d0*/  FSEL R74, R74, -INF , !P0 ;  /* 0xff8000004a4a7808 */ /* 0x000fe40004000000 */
[----:B------:R-:W-:Y:S01]  /*75e0*/  FMNMX.FTZ R7, R38, R7, !PT ;  /* 0x0000000726077209 */ /* 0x000fe20007810000 */
[----:B------:R-:W-:Y:S01]  /*75f0*/  MUFU.EX2 R29, R29 ;  /* 0x0000001d001d7308 */ /* 0x000fe20000000800 */
[----:B------:R-:W-:-:S02]  /*7600*/  FSEL R75, R75, -INF , !P5 ;  /* 0xff8000004b4b7808 */ /* 0x000fc40006800000 */
        /* <DEDUP_REMOVED lines=18> */
[----:B------:R-:W-:Y:S03]  /*7730*/  MUFU.EX2 R37, R37 ;  /* 0x0000002500257308 */ /* 0x000fe60000000800 */
[----:B------:R-:W-:-:S04]  /*7740*/  FMNMX.FTZ R7, R55, R7, !PT ;  /* 0x0000000737077209 */ /* 0x000fc80007810000 */
        /* <DEDUP_REMOVED lines=23> */
[----:B------:R-:W-:-:S05]  /*78c0*/  FMNMX.FTZ R7, R87, R7, !PT ;  /* 0x0000000757077209 */ /* 0x000fca0007810000 */
[----:B------:R-:W0:Y:S01]  /*78d0*/  SHFL.BFLY PT, R8, R7, 0x2, 0x1f ;  /* 0x0c401f0007087f89 */ /* 0x000e2200000e0000 */
        /* <DEDUP_REMOVED lines=9> */
[----:B0-----:R-:W-:-:S04]  /*7970*/  FMNMX.FTZ R7, R7, R8, !PT ;  /* 0x0000000807077209 */ /* 0x001fc80007810000 */
[----:B------:R-:W-:-:S03]  /*7980*/  FSETP.NEU.FTZ.AND P1, PT, R7, -INF , PT ;  /* 0xff8000000700780b */ /* 0x000fc60003f3d000 */
[----:B------:R-:W-:Y:S01]  /*7990*/  MUFU.EX2 R69, R69 ;  /* 0x0000004500457308 */ /* 0x000fe20000000800 */
[----:B------:R-:W-:-:S05]  /*79a0*/  FSEL R8, R7, RZ, P1 ;  /* 0x000000ff07087208 */ /* 0x000fca0000800000 */
[----:B------:R-:W-:Y:S01]  /*79b0*/  FADD.FTZ R8, -R8, R4 ;  /* 0x0000000408087221 */ /* 0x000fe20000010100 */
[----:B------:R-:W-:Y:S01]  /*79c0*/  FMUL.FTZ R4, R7, UR33 ;  /* 0x0000002107047c20 */ /* 0x000fe20008410000 */
[----:B------:R-:W-:Y:S04]  /*79d0*/  MUFU.EX2 R72, R72 ;  /* 0x0000004800487308 */ /* 0x000fe80000000800 */
[----:B------:R-:W-:-:S04]  /*79e0*/  FSEL R5, R4, RZ, P1 ;  /* 0x000000ff04057208 */ /* 0x000fc80000800000 */
        /* <DEDUP_REMOVED lines=34> */
[----:B------:R-:W-:Y:S01]  /*7c10*/  MUFU.EX2 R26, R26 ;  /* 0x0000001a001a7308 */ /* 0x000fe20000000800 */
[----:B0-----:R-:W-:-:S04]  /*7c20*/  FFMA.FTZ R2, R4, R2, R24 ;  /* 0x0000000204027223 */ /* 0x001fc80000010018 */
[----:B------:R-:W-:-:S03]  /*7c30*/  FADD.FTZ R2, R25, R2 ;  /* 0x0000000219027221 */ /* 0x000fc60000010000 */
[----:B------:R-:W0:Y:S08]  /*7c40*/  MUFU.EX2 R5, R5 ;  /* 0x0000000500057308 */ /* 0x000e300000000800 */
[----:B------:R-:W1:Y:S08]  /*7c50*/  MUFU.EX2 R11, R27 ;  /* 0x0000001b000b7308 */ /* 0x000e700000000800 */
[----:B------:R-:W2:Y:S01]  /*7c60*/  MUFU.EX2 R27, R30 ;  /* 0x0000001e001b7308 */ /* 0x000ea20000000800 */
[----:B0-----:R-:W-:-:S07]  /*7c70*/  FFMA.FTZ R0, R5, R0, R26 ;  /* 0x0000000005007223 */ /* 0x001fce000001001a */
[----:B------:R-:W0:Y:S01]  /*7c80*/  MUFU.EX2 R31, R31 ;  /* 0x0000001f001f7308 */ /* 0x000e220000000800 */
[----:B-1----:R-:W-:Y:S01]  /*7c90*/  FADD.FTZ R8, R11, R0 ;  /* 0x000000000b087221 */ /* 0x002fe20000010000 */
[----:B------:R-:W-:-:S04]  /*7ca0*/  FADD.FTZ R0, R28, R2 ;  /* 0x000000021c007221 */ /* 0x000fc80000010000 */
[----:B------:R-:W-:Y:S02]  /*7cb0*/  FADD.FTZ R0, R29, R0 ;  /* 0x000000001d007221 */ /* 0x000fe40000010000 */
[----:B------:R-:W1:Y:S01]  /*7cc0*/  MUFU.EX2 R34, R34 ;  /* 0x0000002200227308 */ /* 0x000e620000000800 */
[----:B--2---:R-:W-:Y:S01]  /*7cd0*/  FADD.FTZ R2, R27, R8 ;  /* 0x000000081b027221 */ /* 0x004fe20000010000 */
[----:B------:R-:W-:-:S04]  /*7ce0*/  FADD.FTZ R0, R32, R0 ;  /* 0x0000000020007221 */ /* 0x000fc80000010000 */
[----:B------:R-:W-:Y:S02]  /*7cf0*/  FADD.FTZ R0, R33, R0 ;  /* 0x0000000021007221 */ /* 0x000fe40000010000 */
        /* <DEDUP_REMOVED lines=91> */
.L_x_1110:
[----:B------:R-:W-:Y:S01]  /*82b0*/  ULEA UR6, UR60, UR41, 0x3 ;  /* 0x000000293c067291 */ /* 0x000fe2000f8e183f */
[----:B------:R-:W-:Y:S01]  /*82c0*/  F2FP.BF16.F32.PACK_AB R24, R25, R24 ;  /* 0x000000181918723e */ /* 0x000fe200000010ff */
[----:B------:R-:W-:Y:S01]  /*82d0*/  UMOV UR28, UR50 ;  /* 0x00000032001c7c82 */ /* 0x000fe20008000000 */
[----:B------:R-:W-:Y:S01]  /*82e0*/  F2FP.BF16.F32.PACK_AB R25, R11, R26 ;  /* 0x0000001a0b19723e */ /* 0x000fe200000010ff */
[----:B------:R-:W-:Y:S01]  /*82f0*/  UIADD3 UR6, UR6, 0x2d860, URZ ;  /* 0x0002d86006067890 */ /* 0x000fe2000fffe03f */
[----:B------:R-:W-:Y:S01]  /*8300*/  F2FP.BF16.F32.PACK_AB R32, R33, R32 ;  /* 0x000000202120723e */ /* 0x000fe200000010ff */
[----:B------:R-:W-:Y:S01]  /*8310*/  UMOV UR60, UR49 ;  /* 0x00000031003c7c82 */ /* 0x000fe20008000000 */
[----:B------:R-:W-:Y:S01]  /*8320*/  F2FP.BF16.F32.PACK_AB R26, R29, R28 ;  /* 0x0000001c1d1a723e */ /* 0x000fe200000010ff */
[----:B------:R-:W-:Y:S01]  /*8330*/  UPRMT UR6, UR42, 0x654, UR6 ;  /* 0x000006542a067896 */ /* 0x000fe20008000006 */
        /* <DEDUP_REMOVED lines=13> */
[----:B------:R-:W-:Y:S01]  /*8410*/  FMUL.FTZ R96, R96, R4 ;  /* 0x0000000460607220 */ /* 0x000fe20000410000 */
[----:B------:R-:W-:Y:S01]  /*8420*/  F2FP.BF16.F32.PACK_AB R42, R45, R44 ;  /* 0x0000002c2d2a723e */ /* 0x000fe200000010ff */
[----:B------:R0:W-:Y:S01]  /*8430*/  STSM.16.M88.4 [R23], R32 ;  /* 0x0000002017007844 */ /* 0x0001e20000000200 */
[----:B------:R-:W-:Y:S01]  /*8440*/  F2FP.BF16.F32.PACK_AB R43, R47, R43 ;  /* 0x0000002b2f2b723e */ /* 0x000fe200000010ff */
[----:B------:R-:W-:Y:S01]  /*8450*/  FMUL.FTZ R97, R97, R4 ;  /* 0x0000000461617220 */ /* 0x000fe20000410000 */
        /* <DEDUP_REMOVED lines=38> */
[----:B------:R-:W-:Y:S01]  /*86c0*/  ISETP.GT.AND P1, PT, R6, UR59, PT ;  /* 0x0000003b06007c0c */ /* 0x000fe2000bf24270 */
[-C--:B------:R-:W-:Y:S01]  /*86d0*/  FMUL.FTZ R128, R128, R4.reuse ;  /* 0x0000000480807220 */ /* 0x080fe20000410000 */
[-C--:B------:R-:W-:Y:S01]  /*86e0*/  FMUL.FTZ R129, R129, R4.reuse ;  /* 0x0000000481817220 */ /* 0x080fe20000410000 */
[----:B------:R0:W-:Y:S01]  /*86f0*/  STSM.16.M88.4 [R19+0x6000], R80 ;  /* 0x0060005013007844 */ /* 0x0001e20000000200 */
[-C--:B------:R-:W-:Y:S01]  /*8700*/  FMUL.FTZ R132, R132, R4.reuse ;  /* 0x0000000484847220 */ /* 0x080fe20000410000 */
[----:B------:R-:W-:Y:S01]  /*8710*/  FMUL.FTZ R133, R133, R4 ;  /* 0x0000000485857220 */ /* 0x000fe20000410000 */
        /* <DEDUP_REMOVED lines=33> */
[----:B-1----:R-:W-:Y:S01]  /*8930*/  NOP ;  /* 0x0000000000007918 */ /* 0x002fe20000000000 */
[----:B0-----:R-:W-:Y:S05]  /*8940*/  @P1 BRA `(.L_x_1111) ;  /* 0xffffffc800f81947 */ /* 0x001fea000383ffff */
.L_x_1092:
[----:B------:R-:W-:Y:S02]  /*8950*/  UISETP.NE.AND UP1, UPT, UR54, URZ, UPT ;  /* 0x0000003f3600728c */ /* 0x000fe4000bf25270 */
[----:B------:R-:W-:Y:S02]  /*8960*/  UISETP.NE.AND UP0, UPT, UR53, URZ, UPT ;  /* 0x0000003f3500728c */ /* 0x000fe4000bf05270 */
[----:B------:R-:W-:Y:S02]  /*8970*/  UIADD3 UR10, UR39, 0xbf, URZ ;  /* 0x000000bf270a7890 */ /* 0x000fe4000fffe03f */
[----:B------:R-:W-:Y:S02]  /*8980*/  UIADD3 UR11, UR38, 0x1, -UR48 ;  /* 0x00000001260b7890 */ /* 0x000fe4000fffe830 */
[----:B------:R-:W-:-:S03]  /*8990*/  PLOP3.LUT P1, PT, PT, PT, UP0, 0x40, 0x0 ;  /* 0x000000000000781c */ /* 0x000fc60003f2e808 */
[----:B------:R-:W-:Y:S01]  /*89a0*/  @UP1 ULDC UR6, c[0x0][0x44c] ;  /* 0x0001130000061ab9 */ /* 0x000fe20000000800 */
[----:B------:R-:W-:Y:S01]  /*89b0*/  @UP1 ULDC UR14, c[0x0][0x450] ;  /* 0x00011400000e1ab9 */ /* 0x000fe20000000800 */
[----:B------:R-:W-:-:S04]  /*89c0*/  UIMAD.WIDE.U32 UR6, UR10, UR6, URZ ;  /* 0x000000060a0672a5 */ /* 0x000fc8000f8e003f */
[----:B------:R-:W-:-:S04]  /*89d0*/  @UP1 USHF.R.U32.HI UR10, URZ, UR14, UR7 ;  /* 0x0000000e3f0a1299 */ /* 0x000fc80008011607 */
[----:B------:R-:W-:-:S04]  /*89e0*/  UIADD3 UR10, UR11, UR10, URZ ;  /* 0x0000000a0b0a7290 */ /* 0x000fc8000fffe03f */
[----:B------:R-:W-:Y:S01]  /*89f0*/  UIADD3 UR35, UR10, -UR35, URZ ;  /* 0x800000230a237290 */ /* 0x000fe2000fffe03f */
[----:B------:R-:W-:Y:S11]  /*8a00*/  @P1 BRA `(.L_x_1112) ;  /* 0x0000000000501947 */ /* 0x000ff60003800000 */
[----:B------:R-:W-:Y:S02]  /*8a10*/  UMOV UR14, UR10 ;  /* 0x0000000a000e7c82 */ /* 0x000fe40008000000 */
        /* <DEDUP_REMOVED lines=11> */
.L_x_1113:
[----:B------:R-:W-:Y:S02]  /*8ad0*/  ULDC UR15, c[0x0][0x9e4] ;  /* 0x00027900000f7ab9 */ /* 0x000fe40000000800 */
[----:B------:R-:W-:-:S11]  /*8ae0*/  UISETP.NE.AND UP0, UPT, UR15, 0x1, UPT ;  /* 0x000000010f00788c */ /* 0x000fd6000bf05270 */
[----:B------:R-:W-:Y:S02]  /*8af0*/  @UP0 ULDC.64 UR6, c[0x0][0x9e8] ;  /* 0x00027a0000060ab9 */ /* 0x000fe40000000a00 */
[----:B------:R-:W-:-:S04]  /*8b00*/  UIMAD.WIDE.U32 UR10, UR14, UR6, URZ ;  /* 0x000000060e0a72a5 */ /* 0x000fc8000f8e003f */
[----:B------:R-:W-:-:S12]  /*8b10*/  @UP0 USHF.R.U32.HI UR14, URZ, UR7, UR11 ;  /* 0x000000073f0e0299 */ /* 0x000fd8000801160b */
.L_x_1114:
[----:B------:R-:W-:-:S04]  /*8b20*/  UIMAD UR14, UR14, UR15, URZ ;  /* 0x0000000f0e0e72a4 */ /* 0x000fc8000f8e023f */
[----:B------:R-:W-:-:S04]  /*8b30*/  UISETP.LT.AND UP0, UPT, UR35, UR14, UPT ;  /* 0x0000000e2300728c */ /* 0x000fc8000bf01270 */
[----:B------:R-:W-:-:S12]  /*8b40*/  USEL UR35, UR35, UR14, !UP0 ;  /* 0x0000000e23237287 */ /* 0x000fd8000c000000 */
.L_x_1112:
[----:B------:R-:W-:-:S04]  /*8b50*/  UIADD3 UR35, UR35, 0x7f, URZ ;  /* 0x0000007f23237890 */ /* 0x000fc8000fffe03f */
[----:B------:R-:W-:-:S04]  /*8b60*/  USHF.R.S32.HI UR6, URZ, 0x1f, UR35 ;  /* 0x0000001f3f067899 */ /* 0x000fc80008011423 */
[----:B------:R-:W-:-:S04]  /*8b70*/  ULEA.HI UR6, UR6, UR35, URZ, 0x7 ;  /* 0x0000002306067291 */ /* 0x000fc8000f8f383f */
[----:B------:R-:W-:-:S04]  /*8b80*/  USHF.R.S32.HI UR6, URZ, 0x7, UR6 ;  /* 0x000000073f067899 */ /* 0x000fc80008011406 */
[----:B------:R-:W-:-:S04]  /*8b90*/  UISETP.LT.AND UP0, UPT, UR36, UR6, UPT ;  /* 0x000000062400728c */ /* 0x000fc8000bf01270 */
[----:B------:R-:W-:-:S06]  /*8ba0*/  USEL UR34, UR36, UR6, !UP0 ;  /* 0x0000000624227287 */ /* 0x000fcc000c000000 */
[----:B------:R-:W-:-:S13]  /*8bb0*/  ISETP.GE.AND P1, PT, R6, UR34, PT ;  /* 0x0000002206007c0c */ /* 0x000fda000bf26270 */
[----:B------:R-:W-:Y:S05]  /*8bc0*/  @!P1 BRA `(.L_x_1115) ;  /* 0x0000002000449947 */ /* 0x000fea0003800000 */
[----:B---3--:R-:W-:Y:S01]  /*8bd0*/  IMAD.MOV.U32 R8, RZ, RZ, R7 ;  /* 0x000000ffff087224 */ /* 0x008fe200078e0007 */
[----:B------:R-:W-:Y:S01]  /*8be0*/  UMOV UR28, UR50 ;  /* 0x00000032001c7c82 */ /* 0x000fe20008000000 */
[----:B------:R-:W-:Y:S01]  /*8bf0*/  IMAD.MOV.U32 R9, RZ, RZ, R3 ;  /* 0x000000ffff097224 */ /* 0x000fe200078e0003 */
[----:B------:R-:W-:Y:S01]  /*8c00*/  UMOV UR35, UR49 ;  /* 0x0000003100237c82 */ /* 0x000fe20008000000 */
[----:B------:R-:W-:Y:S01]  /*8c10*/  IMAD.MOV.U32 R4, RZ, RZ, R6 ;  /* 0x000000ffff047224 */ /* 0x000fe200078e0006 */
[----:B------:R-:W-:-:S06]  /*8c20*/  ULDC UR33, c[0x0][0x988] ;  /* 0x0002620000217ab9 */ /* 0x000fcc0000000800 */
.L_x_1126:
[----:B------:R-:W-:Y:S01]  /*8c30*/  ISETP.NE.AND P2, PT, RZ, UR46, PT ;  /* 0x0000002eff007c0c */ /* 0x000fe2000bf45270 */
[----:B------:R-:W-:-:S04]  /*8c40*/  UISETP.NE.AND UP0, UPT, UR35, 0x1, UPT ;  /* 0x000000012300788c */ /* 0x000fc8000bf05270 */
[----:B------:R-:W-:-:S04]  /*8c50*/  USEL UR50, URZ, 0x1, UP0 ;  /* 0x000000013f327887 */ /* 0x000fc80008000000 */
[----:B------:R-:W-:-:S04]  /*8c60*/  ULOP3.LUT UR50, UR28, UR50, URZ, 0x3c, !UPT ;  /* 0x000000321c327292 */ /* 0x000fc8000f8e3c3f */
[----:B------:R-:W-:Y:S08]  /*8c70*/  @P2 BRA `(.L_x_1116) ;  /* 0x0000000000382947 */ /* 0x000ff00003800000 */
[----:B------:R-:W-:Y:S05]  /*8c80*/  @!P0 BRA `(.L_x_1117) ;  /* 0x0000000000048947 */ /* 0x000fea0003800000 */
[----:B------:R-:W-:Y:S01]  /*8c90*/  BPT.TRAP 0x1 ;  /* 0x000000040000795c */ /* 0x000fe20000300000 */
.L_x_1117:
        /* <DEDUP_REMOVED lines=9> */
.L_x_1118:
[----:B-1----:R-:W-:Y:S05]  /*8d30*/  @P1 BRA `(.L_x_1116) ;  /* 0x0000000000081947 */ /* 0x002fea0003800000 */
[----:B------:R-:W1:Y:S02]  /*8d40*/  SYNCS.PHASECHK.TRANS64.TRYWAIT P1, [UR6+0x2d830], R3 ;  /* 0x02d83003ff0075a7 */ /* 0x000e640008020146 */
[----:B-1----:R-:W-:Y:S05]  /*8d50*/  @!P1 BRA `(.L_x_1119) ;  /* 0x000000ec00409947 */ /* 0x002fea0003800000 */
.L_x_1116:
        /* <DEDUP_REMOVED lines=40> */
.L_x_1121:
[----:B------:R-:W-:Y:S01]  /*8fe0*/  ULEA UR6, UR35, UR41, 0x3 ;  /* 0x0000002923067291 */ /* 0x000fe2000f8e183f */
[----:B------:R-:W-:-:S05]  /*8ff0*/  IMAD.U32 R3, RZ, RZ, UR28 ;  /* 0x0000001cff037e24 */ /* 0x000fca000f8e00ff */
[----:B------:R-:W-:-:S04]  /*9000*/  SHF.L.U32 R3, R3, 0x1f, RZ ;  /* 0x0000001f03037819 */ /* 0x000fc800000006ff */
[----:B------:R0:W1:Y:S01]  /*9010*/  SYNCS.PHASECHK.TRANS64.TRYWAIT P1, [UR6+0x2d850], R3 ;  /* 0x02d85003ff0075a7 */ /* 0x0000620008020146 */
[----:B------:R-:W-:Y:S05]  /*9020*/  @!P0 BRA `(.L_x_1122) ;  /* 0x0000000000048947 */ /* 0x000fea0003800000 */
[----:B------:R-:W-:Y:S01]  /*9030*/  BPT.TRAP 0x1 ;  /* 0x000000040000795c */ /* 0x000fe20000300000 */
.L_x_1122:
[----:B-1----:R-:W-:Y:S05]  /*9040*/  @P1 BRA `(.L_x_1120) ;  /* 0x0000000000081947 */ /* 0x002fea0003800000 */
[----:B------:R-:W1:Y:S02]  /*9050*/  SYNCS.PHASECHK.TRANS64.TRYWAIT P1, [UR6+0x2d850], R3 ;  /* 0x02d85003ff0075a7 */ /* 0x000e640008020146 */
[----:B-1----:R-:W-:Y:S05]  /*9060*/  @!P1 BRA `(.L_x_1123) ;  /* 0x000000e800949947 */ /* 0x002fea0003800000 */
.L_x_1120:
[----:B------:R-:W-:Y:S01]  /*9070*/  UIADD3 UR6, UR41, 0x400, URZ ;  /* 0x0000040029067890 */ /* 0x000fe2000fffe03f */
[----:B------:R-:W-:Y:S01]  /*9080*/  WARPGROUP.ARRIVE ;  /* 0x00000000000079c5 */ /* 0x000fe20000000000 */
[----:B------:R-:W-:Y:S01]  /*9090*/  UMOV UR29, 0x40000040 ;  /* 0x40000040001d7882 */ /* 0x000fe20000000000 */
[----:B------:R-:W-:Y:S01]  /*90a0*/  UMOV UR31, 0x80000020 ;  /* 0x80000020001f7882 */ /* 0x000fe20000000000 */
[----:B------:R-:W-:-:S03]  /*90b0*/  USHF.R.U32.HI UR6, URZ, 0x4, UR6 ;  /* 0x000000043f067899 */ /* 0x000fc60008011606 */
[----:B------:R-:W1:Y:S01]  /*90c0*/  S2R R6, SR_TID.X ;  /* 0x0000000000067919 */ /* 0x000e620000002100 */
        /* <DEDUP_REMOVED lines=64> */
.L_x_1124:
        /* <DEDUP_REMOVED lines=73> */
[----:B0-----:R-:W-:Y:S01]  /*9960*/  FMNMX.FTZ R6, R5, R6, !PT ;  /* 0x0000000605067209 */ /* 0x001fe20007810000 */
[----:B------:R-:W-:-:S04]  /*9970*/  FMUL.FTZ R5, R3, UR33 ;  /* 0x0000002103057c20 */ /* 0x000fc80008410000 */
[----:B------:R-:W0:Y:S01]  /*9980*/  SHFL.BFLY PT, R7, R6, 0x1, 0x1f ;  /* 0x0c201f0006077f89 */ /* 0x000e2200000e0000 */
        /* <DEDUP_REMOVED lines=21> */
[----:B------:R-:W-:Y:S01]  /*9ae0*/  FFMA.FTZ R61, R61, UR33, -R5 ;  /* 0x000000213d3d7c23 */ /* 0x000fe20008010805 */
[----:B------:R-:W-:Y:S01]  /*9af0*/  MUFU.EX2 R28, R28 ;  /* 0x0000001c001c7308 */ /* 0x000fe20000000800 */
[----:B0-----:R-:W-:Y:S01]  /*9b00*/  FMNMX.FTZ R7, R6, R7, !PT ;  /* 0x0000000706077209 */ /* 0x001fe20007810000 */
[----:B------:R-:W-:Y:S01]  /*9b10*/  FADD.FTZ R6, -R3, R9 ;  /* 0x0000000903067221 */ /* 0x000fe20000010100 */
[--C-:B------:R-:W-:Y:S01]  /*9b20*/  FFMA.FTZ R64, R64, UR33, -R5.reuse ;  /* 0x0000002140407c23 */ /* 0x100fe20008010805 */
[--C-:B------:R-:W-:Y:S01]  /*9b30*/  FFMA.FTZ R65, R65, UR33, -R5.reuse ;  /* 0x0000002141417c23 */ /* 0x100fe20008010805 */
[----:B------:R-:W-:Y:S01]  /*9b40*/  FFMA.FTZ R68, R68, UR33, -R5 ;  /* 0x0000002144447c23 */ /* 0x000fe20008010805 */
[C---:B------:R-:W-:Y:S01]  /*9b50*/  FADD.FTZ R8, -R7.reuse, R8 ;  /* 0x0000000807087221 */ /* 0x040fe20000010100 */
[----:B------:R-:W-:Y:S01]  /*9b60*/  FMUL.FTZ R9, R7, UR33 ;  /* 0x0000002107097c20 */ /* 0x000fe20008410000 */
[----:B------:R-:W-:Y:S01]  /*9b70*/  FMUL.FTZ R6, R6, UR33 ;  /* 0x0000002106067c20 */ /* 0x000fe20008410000 */
[----:B------:R-:W-:Y:S01]  /*9b80*/  MUFU.EX2 R29, R29 ;  /* 0x0000001d001d7308 */ /* 0x000fe20000000800 */
[----:B------:R-:W-:Y:S01]  /*9b90*/  FMUL.FTZ R8, R8, UR33 ;  /* 0x0000002108087c20 */ /* 0x000fe20008410000 */
        /* <DEDUP_REMOVED lines=26> */
[----:B------:R-:W-:Y:S01]  /*9d40*/  FFMA.FTZ R70, R70, UR33, -R9 ;  /* 0x0000002146467c23 */ /* 0x000fe20008010809 */
[----:B------:R-:W-:Y:S01]  /*9d50*/  FADD.FTZ R2, R25, R2 ;  /* 0x0000000219027221 */ /* 0x000fe20000010000 */
[----:B------:R-:W-:Y:S01]  /*9d60*/  FFMA.FTZ R69, R69, UR33, -R5 ;  /* 0x0000002145457c23 */ /* 0x000fe20008010805 */
[----:B------:R-:W-:Y:S01]  /*9d70*/  FFMA.FTZ R71, R71, UR33, -R9 ;  /* 0x0000002147477c23 */ /* 0x000fe20008010809 */
[----:B------:R-:W0:Y:S01]  /*9d80*/  MUFU.EX2 R20, R27 ;  /* 0x0000001b00147308 */ /* 0x000e220000000800 */
[----:B------:R-:W-:Y:S01]  /*9d90*/  FFMA.FTZ R72, R72, UR33, -R5 ;  /* 0x0000002148487c23 */ /* 0x000fe20008010805 */
[----:B------:R-:W-:Y:S01]  /*9da0*/  FFMA.FTZ R74, R74, UR33, -R9 ;  /* 0x000000214a4a7c23 */ /* 0x000fe20008010809 */
[----:B------:R-:W-:Y:S01]  /*9db0*/  FFMA.FTZ R73, R73, UR33, -R5 ;  /* 0x0000002149497c23 */ /* 0x000fe20008010805 */
[----:B------:R-:W-:Y:S01]  /*9dc0*/  FFMA.FTZ R75, R75, UR33, -R9 ;  /* 0x000000214b4b7c23 */ /* 0x000fe20008010809 */
[----:B------:R-:W-:Y:S01]  /*9dd0*/  FFMA.FTZ R76, R76, UR33, -R5 ;  /* 0x000000214c4c7c23 */ /* 0x000fe20008010805 */
[----:B------:R-:W-:Y:S01]  /*9de0*/  FFMA.FTZ R78, R78, UR33, -R9 ;  /* 0x000000214e4e7c23 */ /* 0x000fe20008010809 */
[----:B------:R-:W-:Y:S01]  /*9df0*/  FFMA.FTZ R77, R77, UR33, -R5 ;  /* 0x000000214d4d7c23 */ /* 0x000fe20008010805 */
[----:B------:R-:W2:Y:S01]  /*9e00*/  MUFU.EX2 R27, R30 ;  /* 0x0000001e001b7308 */ /* 0x000ea20000000800 */
[----:B-1----:R-:W-:Y:S01]  /*9e10*/  FFMA.FTZ R0, R8, R0, R26 ;  /* 0x0000000008007223 */ /* 0x002fe2000001001a */
[----:B------:R-:W-:Y:S01]  /*9e20*/  FFMA.FTZ R79, R79, UR33, -R9 ;  /* 0x000000214f4f7c23 */ /* 0x000fe20008010809 */
[----:B------:R-:W-:Y:S01]  /*9e30*/  FFMA.FTZ R80, R80, UR33, -R5 ;  /* 0x0000002150507c23 */ /* 0x000fe20008010805 */
[----:B------:R-:W-:Y:S01]  /*9e40*/  FFMA.FTZ R82, R82, UR33, -R9 ;  /* 0x0000002152527c23 */ /* 0x000fe20008010809 */
[----:B------:R-:W-:Y:S01]  /*9e50*/  FFMA.FTZ R81, R81, UR33, -R5 ;  /* 0x0000002151517c23 */ /* 0x000fe20008010805 */
[----:B------:R-:W-:Y:S01]  /*9e60*/  FFMA.FTZ R83, R83, UR33, -R9 ;  /* 0x0000002153537c23 */ /* 0x000fe20008010809 */
[----:B------:R-:W-:Y:S01]  /*9e70*/  FFMA.FTZ R84, R84, UR33, -R5 ;  /* 0x0000002154547c23 */ /* 0x000fe20008010805 */
[----:B------:R-:W1:Y:S01]  /*9e80*/  MUFU.EX2 R31, R31 ;  /* 0x0000001f001f7308 */ /* 0x000e620000000800 */
[----:B0-----:R-:W-:Y:S01]  /*9e90*/  FADD.FTZ R10, R20, R0 ;  /* 0x00000000140a7221 */ /* 0x001fe20000010000 */
[----:B------:R-:W-:Y:S01]  /*9ea0*/  FADD.FTZ R0, R28, R2 ;  /* 0x000000021c007221 */ /* 0x000fe20000010000 */
[----:B------:R-:W-:Y:S01]  /*9eb0*/  FFMA.FTZ R86, R86, UR33, -R9 ;  /* 0x0000002156567c23 */ /* 0x000fe20008010809 */
[----:B------:R-:W-:Y:S01]  /*9ec0*/  FFMA.FTZ R5, R85, UR33, -R5 ;  /* 0x0000002155057c23 */ /* 0x000fe20008010805 */
[----:B------:R-:W-:Y:S01]  /*9ed0*/  FFMA.FTZ R9, R87, UR33, -R9 ;  /* 0x0000002157097c23 */ /* 0x000fe20008010809 */
[----:B------:R-:W-:-:S02]  /*9ee0*/  FADD.FTZ R0, R29, R0 ;  /* 0x000000001d007221 */ /* 0x000fc40000010000 */
        /* <DEDUP_REMOVED lines=116> */
.L_x_1125:
        /* <DEDUP_REMOVED lines=106> */
[----:B------:R-:W-:-:S07]  /*acd0*/  IMAD.MOV.U32 R6, RZ, RZ, R4 ;  /* 0x000000ffff067224 */ /* 0x000fce00078e0004 */
.L_x_1115:
[----:B------:R-:W-:-:S13]  /*ace0*/  ISETP.GE.AND P1, PT, R6, UR36, PT ;  /* 0x0000002406007c0c */ /* 0x000fda000bf26270 */
[----:B------:R-:W-:Y:S05]  /*acf0*/  @!P1 BRA `(.L_x_1127) ;  /* 0x0000003400189947 */ /* 0x000fea0003800000 */
[----:B------:R-:W-:Y:S01]  /*ad00*/  IMAD.MOV.U32 R4, RZ, RZ, R7 ;  /* 0x000000ffff047224 */ /* 0x000fe200078e0007 */
[----:B------:R-:W-:Y:S01]  /*ad10*/  UMOV UR28, UR50 ;  /* 0x00000032001c7c82 */ /* 0x000fe20008000000 */
[----:B------:R-:W-:Y:S01]  /*ad20*/  IMAD.MOV.U32 R5, RZ, RZ, R3 ;  /* 0x000000ffff057224 */ /* 0x000fe200078e0003 */
[----:B------:R-:W-:Y:S01]  /*ad30*/  UMOV UR58, UR49 ;  /* 0x00000031003a7c82 */ /* 0x000fe20008000000 */
[----:B------:R-:W-:Y:S01]  /*ad40*/  ULDC UR34, c[0x0][0x9e4] ;  /* 0x0002790000227ab9 */ /* 0x000fe20000000800 */
[----:B------:R-:W-:Y:S01]  /*ad50*/  ULDC UR55, c[0x0][0x9dc] ;  /* 0x0002770000377ab9 */ /* 0x000fe20000000800 */
[----:B------:R-:W-:Y:S01]  /*ad60*/  ULDC UR33, c[0x0][0x988] ;  /* 0x0002620000217ab9 */ /* 0x000fe20000000800 */
[----:B------:R-:W-:-:S05]  /*ad70*/  ULDC UR35, c[0x0][0x9e0] ;  /* 0x0002780000237ab9 */ /* 0x000fca0000000800 */
.L_x_1146:
[----:B------:R-:W-:Y:S01]  /*ad80*/  ISETP.NE.AND P2, PT, RZ, UR46, PT ;  /* 0x0000002eff007c0c */ /* 0x000fe2000bf45270 */
[----:B------:R-:W-:-:S04]  /*ad90*/  UISETP.NE.AND UP0, UPT, UR58, 0x1, UPT ;  /* 0x000000013a00788c */ /* 0x000fc8000bf05270 */
[----:B------:R-:W-:-:S04]  /*ada0*/  USEL UR50, URZ, 0x1, UP0 ;  /* 0x000000013f327887 */ /* 0x000fc80008000000 */
[----:B------:R-:W-:-:S04]  /*adb0*/  ULOP3.LUT UR50, UR28, UR50, URZ, 0x3c, !UPT ;  /* 0x000000321c327292 */ /* 0x000fc8000f8e3c3f */
[----:B------:R-:W-:Y:S08]  /*adc0*/  @P2 BRA `(.L_x_1128) ;  /* 0x0000000000382947 */ /* 0x000ff00003800000 */
[----:B------:R-:W-:Y:S05]  /*add0*/  @!P0 BRA `(.L_x_1129) ;  /* 0x0000000000048947 */ /* 0x000fea0003800000 */
[----:B------:R-:W-:Y:S01]  /*ade0*/  BPT.TRAP 0x1 ;  /* 0x000000040000795c */ /* 0x000fe20000300000 */
.L_x_1129:
        /* <DEDUP_REMOVED lines=9> */
.L_x_1130:
[----:B-1----:R-:W-:Y:S05]  /*ae80*/  @P1 BRA `(.L_x_1128) ;  /* 0x0000000000081947 */ /* 0x002fea0003800000 */
[----:B------:R-:W1:Y:S02]  /*ae90*/  SYNCS.PHASECHK.TRANS64.TRYWAIT P1, [UR6+0x2d830], R3 ;  /* 0x02d83003ff0075a7 */ /* 0x000e640008020146 */
[----:B-1----:R-:W-:Y:S05]  /*aea0*/  @!P1 BRA `(.L_x_1131) ;  /* 0x000000cc001c9947 */ /* 0x002fea0003800000 */
.L_x_1128:
        /* <DEDUP_REMOVED lines=40> */
.L_x_1133:
[----:B------:R-:W-:Y:S01]  /*b130*/  ULEA UR6, UR58, UR41, 0x3 ;  /* 0x000000293a067291 */ /* 0x000fe2000f8e183f */
[----:B------:R-:W-:-:S05]  /*b140*/  IMAD.U32 R3, RZ, RZ, UR28 ;  /* 0x0000001cff037e24 */ /* 0x000fca000f8e00ff */
[----:B------:R-:W-:-:S04]  /*b150*/  SHF.L.U32 R3, R3, 0x1f, RZ ;  /* 0x0000001f03037819 */ /* 0x000fc800000006ff */
[----:B------:R0:W1:Y:S01]  /*b160*/  SYNCS.PHASECHK.TRANS64.TRYWAIT P1, [UR6+0x2d850], R3 ;  /* 0x02d85003ff0075a7 */ /* 0x0000620008020146 */
[----:B------:R-:W-:Y:S05]  /*b170*/  @!P0 BRA `(.L_x_1134) ;  /* 0x0000000000048947 */ /* 0x000fea0003800000 */
[----:B------:R-:W-:Y:S01]  /*b180*/  BPT.TRAP 0x1 ;  /* 0x000000040000795c */ /* 0x000fe20000300000 */
.L_x_1134:
[----:B-1----:R-:W-:Y:S05]  /*b190*/  @P1 BRA `(.L_x_1132) ;  /* 0x0000000000081947 */ /* 0x002fea0003800000 */
[----:B------:R-:W1:Y:S02]  /*b1a0*/  SYNCS.PHASECHK.TRANS64.TRYWAIT P1, [UR6+0x2d850], R3 ;  /* 0x02d85003ff0075a7 */ /* 0x000e640008020146 */
[----:B-1----:R-:W-:Y:S05]  /*b1b0*/  @!P1 BRA `(.L_x_1135) ;  /* 0x000000c800709947 */ /* 0x002fea0003800000 */
.L_x_1132:
        /* <DEDUP_REMOVED lines=70> */
.L_x_1136:
        /* <DEDUP_REMOVED lines=38> */
.L_x_1139:
[----:B------:R-:W-:-:S05]  /*b880*/  IMAD.U32 R15, RZ, RZ, UR34 ;  /* 0x00000022ff0f7e24 */ /* 0x000fca000f8e00ff */
[----:B------:R-:W-:-:S13]  /*b890*/  ISETP.NE.AND P1, PT, R15, 0x1, PT ;  /* 0x000000010f00780c */ /* 0x000fda0003f25270 */
[----:B------:R-:W0:Y:S02]  /*b8a0*/  @P1 LDC.64 R12, c[0x0][0x9e8] ;  /* 0x00027a00ff0c1b82 */ /* 0x000e240000000a00 */
[----:B0-----:R-:W-:-:S05]  /*b8b0*/  @P1 IMAD.HI.U32 R12, R14, R12, RZ ;  /* 0x0000000c0e0c1227 */ /* 0x001fca00078e00ff */
[----:B------:R-:W-:-:S07]  /*b8c0*/  @P1 SHF.R.U32.HI R14, RZ, R13, R12 ;  /* 0x0000000dff0e1219 */ /* 0x000fce000001160c */
.L_x_1140:
[----:B------:R-:W-:Y:S05]  /*b8d0*/  BSYNC B0 ;  /* 0x0000000000007941 */ /* 0x000fea0003800000 */
.L_x_1138:
[----:B------:R-:W-:-:S04]  /*b8e0*/  IMAD R14, R14, R15, -R3 ;  /* 0x0000000f0e0e7224 */ /* 0x000fc800078e0a03 */
[----:B------:R-:W-:-:S05]  /*b8f0*/  IMAD.IADD R14, R14, 0x1, -R17 ;  /* 0x000000010e0e7824 */ /* 0x000fca00078e0a11 */
[----:B------:R-:W-:Y:S02]  /*b900*/  VIMNMX R8, R8, R14, !PT ;  /* 0x0000000e08087248 */ /* 0x000fe40007fe0100 */
[----:B------:R-:W-:-:S07]  /*b910*/  VIADDMNMX R9, R14, R15, R9, PT ;  /* 0x0000000f0e097246 */ /* 0x000fce0003800109 */
.L_x_1137:
        /* <DEDUP_REMOVED lines=116> */
.L_x_1143:
[----:B------:R-:W-:-:S05]  /*c060*/  IMAD.U32 R12, RZ, RZ, UR34 ;  /* 0x00000022ff0c7e24 */ /* 0x000fca000f8e00ff */
[----:B------:R-:W-:-:S13]  /*c070*/  ISETP.NE.AND P2, PT, R12, 0x1, PT ;  /* 0x000000010c00780c */ /* 0x000fda0003f45270 */
[----:B------:R-:W0:Y:S02]  /*c080*/  @P2 LDC.64 R8, c[0x0][0x9e8] ;  /* 0x00027a00ff082b82 */ /* 0x000e240000000a00 */
[----:B0-----:R-:W-:-:S05]  /*c090*/  @P2 IMAD.HI.U32 R8, R7, R8, RZ ;  /* 0x0000000807082227 */ /* 0x001fca00078e00ff */
[----:B------:R-:W-:-:S07]  /*c0a0*/  @P2 SHF.R.U32.HI R7, RZ, R9, R8 ;  /* 0x00000009ff072219 */ /* 0x000fce0000011608 */
.L_x_1144:
[----:B------:R-:W-:Y:S05]  /*c0b0*/  BSYNC B0 ;  /* 0x0000000000007941 */ /* 0x000fea0003800000 */
.L_x_1142:
[----:B------:R-:W-:-:S04]  /*c0c0*/  IMAD R3, R7, R12, -R3 ;  /* 0x0000000c07037224 */ /* 0x000fc800078e0a03 */
[----:B------:R-:W-:-:S05]  /*c0d0*/  IMAD.IADD R3, R3, 0x1, -R17 ;  /* 0x0000000103037824 */ /* 0x000fca00078e0a11 */
[----:B------:R-:W-:Y:S02]  /*c0e0*/  VIMNMX R10, R10, R3, !PT ;  /* 0x000000030a0a7248 */ /* 0x000fe40007fe0100 */
[----:B------:R-:W-:-:S07]  /*c0f0*/  VIADDMNMX R11, R3, R12, R11, PT ;  /* 0x0000000c030b7246 */ /* 0x000fce000380010b */
.L_x_1141:
        /* <DEDUP_REMOVED lines=412> */
.L_x_1145:
        /* <DEDUP_REMOVED lines=106> */
.L_x_1127:
[----:B------:R-:W-:Y:S06]  /*e160*/  BAR.ARV 0x8, 0x200 ;  /* 0x0208000000007b1d */ /* 0x000fec0000002000 */
[----:B------:R-:W-:Y:S05]  /*e170*/  @!P0 BRA `(.L_x_1147) ;  /* 0x0000000000048947 */ /* 0x000fea0003800000 */
[----:B------:R-:W-:Y:S01]  /*e180*/  BPT.TRAP 0x1 ;  /* 0x000000040000795c */ /* 0x000fe20000300000 */
.L_x_1147:
[----:B------:R-:W-:Y:S01]  /*e190*/  ULEA UR8, UR49, UR41, 0x3 ;  /* 0x0000002931087291 */ /* 0x000fe2000f8e183f */
[----:B------:R-:W-:-:S05]  /*e1a0*/  IMAD.U32 R4, RZ, RZ, UR50 ;  /* 0x00000032ff047e24 */ /* 0x000fca000f8e00ff */
[----:B------:R-:W-:-:S04]  /*e1b0*/  SHF.L.U32 R4, R4, 0x1f, RZ ;  /* 0x0000001f04047819 */ /* 0x000fc800000006ff */
[----:B------:R0:W1:Y:S01]  /*e1c0*/  SYNCS.PHASECHK.TRANS64.TRYWAIT P1, [UR8+0x2d850], R4 ;  /* 0x02d85004ff0075a7 */ /* 0x0000620008020148 */
[----:B------:R-:W-:Y:S05]  /*e1d0*/  @!P0 BRA `(.L_x_1148) ;  /* 0x0000000000048947 */ /* 0x000fea0003800000 */
[----:B------:R-:W-:Y:S01]  /*e1e0*/  BPT.TRAP 0x1 ;  /* 0x000000040000795c */ /* 0x000fe20000300000 */
.L_x_1148:
[----:B-1----:R-:W-:Y:S05]  /*e1f0*/  @P1 BRA `(.L_x_1149) ;  /* 0x0000000000081947 */ /* 0x002fea0003800000 */
[----:B------:R-:W1:Y:S02]  /*e200*/  SYNCS.PHASECHK.TRANS64.TRYWAIT P1, [UR8+0x2d850], R4 ;  /* 0x02d85004ff0075a7 */ /* 0x000e640008020148 */
[----:B-1----:R-:W-:Y:S05]  /*e210*/  @!P1 BRA `(.L_x_1150) ;  /* 0x0000009800709947 */ /* 0x002fea0003800000 */
.L_x_1149:
[----:B------:R-:W-:Y:S01]  /*e220*/  UIADD3 UR41, UR41, 0x400, URZ ;  /* 0x0000040029297890 */ /* 0x000fe2000fffe03f */
[----:B------:R-:W-:Y:S01]  /*e230*/  WARPGROUP.ARRIVE ;  /* 0x00000000000079c5 */ /* 0x000fe20000000000 */
[----:B------:R-:W-:Y:S01]  /*e240*/  ULOP3.LUT UR45, UR45, 0x10000, URZ, 0xfc, !UPT ;  /* 0x000100002d2d7892 */ /* 0x000fe2000f8efc3f */
[----:B-1----:R-:W1:Y:S01]  /*e250*/  SHFL.BFLY PT, R5, R2, 0x2, 0x1f ;  /* 0x0c401f0002057f89 */ /* 0x002e6200000e0000 */
[----:B------:R-:W-:Y:S01]  /*e260*/  USHF.R.U32.HI UR41, URZ, 0x4, UR41 ;  /* 0x000000043f297899 */ /* 0x000fe20008011629 */
[----:B---3--:R-:W-:Y:S01]  /*e270*/  IMAD.MOV.U32 R10, RZ, RZ, RZ ;  /* 0x000000ffff0a7224 */ /* 0x008fe200078e00ff */
[----:B------:R-:W-:Y:S01]  /*e280*/  UMOV UR5, 0x40000040 ;  /* 0x4000004000057882 */ /* 0x000fe20000000000 */
[----:B------:R-:W-:Y:S01]  /*e290*/  UMOV UR7, 0x80000020 ;  /* 0x8000002000077882 */ /* 0x000fe20000000000 */
[----:B------:R-:W-:Y:S01]  /*e2a0*/  ULOP3.LUT UR41, UR41, 0x3fff, URZ, 0xc0, !UPT ;  /* 0x00003fff29297892 */ /* 0x000fe2000f8ec03f */
[----:B------:R-:W2:Y:S01]  /*e2b0*/  SHFL.BFLY PT, R9, R0, 0x2, 0x1f ;  /* 0x0c401f0000097f89 */ /* 0x000ea200000e0000 */
[----:B------:R-:W-:-:S02]  /*e2c0*/  UMOV UR4, UR45 ;  /* 0x0000002d00047c82 */ /* 0x000fc40008000000 */
[----:B------:R-:W-:-:S04]  /*e2d0*/  ULOP3.LUT UR9, UR41, 0x2000000, URZ, 0xfc, !UPT ;  /* 0x0200000029097892 */ /* 0x000fc8000f8efc3f */
[----:B------:R-:W-:-:S07]  /*e2e0*/  UIMAD UR9, UR49, 0x600, UR9 ;  /* 0x00000600310978a4 */ /* 0x000fce000f8e0209 */
[----:B------:R-:W-:Y:S02]  /*e2f0*/  UMOV UR6, UR9 ;  /* 0x0000000900067c82 */ /* 0x000fe40008000000 */
[----:B------:R-:W-:Y:S01]  /*e300*/  HGMMA.64x96x16.F32.BF16 R88, gdesc[UR4].tnspB, R88, gsb0 ;  /* 0x41600000045879f0 */ /* 0x000fe20008001858 */
[----:B------:R-:W-:Y:S01]  /*e310*/  UIADD3 UR4, UR45, 0x2, URZ ;  /* 0x000000022d047890 */ /* 0x000fe2000fffe03f */
[----:B-1----:R-:W-:Y:S01]  /*e320*/  FADD.FTZ R5, R5, R2 ;  /* 0x0000000205057221 */ /* 0x002fe20000010000 */
[----:B------:R-:W-:Y:S01]  /*e330*/  UIADD3 UR6, UR9, 0x40, URZ ;  /* 0x0000004009067890 */ /* 0x000fe2000fffe03f */
[----:B------:R-:W-:Y:S01]  /*e340*/  IMAD.MOV.U32 R2, RZ, RZ, -0x800000 ;  /* 0xff800000ff027424 */ /* 0x000fe200078e00ff */
[----:B------:R-:W-:Y:S01]  /*e350*/  UMOV UR5, 0x40000040 ;  /* 0x4000004000057882 */ /* 0x000fe20000000000 */
[----:B------:R-:W-:Y:S01]  /*e360*/  UMOV UR7, 0x80000020 ;  /* 0x8000002000077882 */ /* 0x000fe20000000000 */
[----:B0-----:R-:W0:Y:S01]  /*e370*/  SHFL.BFLY PT, R4, R5, 0x1, 0x1f ;  /* 0x0c201f0005047f89 */ /* 0x001e2200000e0000 */
[----:B--2---:R-:W-:Y:S01]  /*e380*/  FADD.FTZ R9, R9, R0 ;  /* 0x0000000009097221 */ /* 0x004fe20000010000 */
[----:B------:R-:W-:-:S04]  /*e390*/  IMAD.MOV.U32 R0, RZ, RZ, -0x800000 ;  /* 0xff800000ff007424 */ /* 0x000fc800078e00ff */
[----:B------:R-:W1:Y:S01]  /*e3a0*/  SHFL.BFLY PT, R6, R9, 0x1, 0x1f ;  /* 0x0c201f0009067f89 */ /* 0x000e6200000e0000 */
[----:B0-----:R-:W-:Y:S01]  /*e3b0*/  FADD.FTZ R12, R5, R4 ;  /* 0x00000004050c7221 */ /* 0x001fe20000010000 */
[----:B------:R-:W-:-:S04]  /*e3c0*/  IMAD.MOV.U32 R4, RZ, RZ, RZ ;  /* 0x000000ffff047224 */ /* 0x000fc800078e00ff */
[----:B------:R-:W-:Y:S01]  /*e3d0*/  FSETP.NE.FTZ.AND P1, PT, R12, RZ, PT ;  /* 0x000000ff0c00720b */ /* 0x000fe20003f35000 */
[----:B-1----:R-:W-:Y:S01]  /*e3e0*/  FADD.FTZ R13, R9, R6 ;  /* 0x00000006090d7221 */ /* 0x002fe20000010000 */
[----:B------:R-:W-:Y:S02]  /*e3f0*/  IMAD.U32 R6, RZ, RZ, UR33 ;  /* 0x00000021ff067e24 */ /* 0x000fe4000f8e00ff */
[----:B------:R-:W-:Y:S02]  /*e400*/  IMAD.U32 R9, RZ, RZ, UR33 ;  /* 0x00000021ff097e24 */ /* 0x000fe4000f8e00ff */
[----:B------:R-:W-:-:S07]  /*e410*/  FSETP.NE.FTZ.AND P2, PT, R13, RZ, PT ;  /* 0x000000ff0d00720b */ /* 0x000fce0003f55000 */
[----:B------:R-:W0:Y:S01]  /*e420*/  @P1 MUFU.LG2 R8, R12 ;  /* 0x0000000c00081308 */ /* 0x000e220000000c00 */
[----:B------:R-:W-:-:S05]  /*e430*/  @P1 FMUL.FTZ R6, R6, 0.69314718246459960938 ;  /* 0x3f31721806061820 */ /* 0x000fca0000410000 */
[----:B------:R-:W-:Y:S02]  /*e440*/  @P2 FMUL.FTZ R9, R9, 0.69314718246459960938 ;  /* 0x3f31721809092820 */ /* 0x000fe40000410000 */
        /* <DEDUP_REMOVED lines=55> */
.L_x_1151:
        /* <DEDUP_REMOVED lines=10> */
[----:B------:R-:W-:Y:S01]  /*e860*/  USEL UR4, URZ, 0x1, UP0 ;  /* 0x000000013f047887 */ /* 0x000fe20008000000 */
        /* <DEDUP_REMOVED lines=44> */
[----:B------:R-:W-:-:S02]  /*eb30*/  UIADD3 UR51, UR51, 0x1, URZ ;  /* 0x0000000133337890 */ /* 0x000fc4000fffe03f */
[----:B------:R-:W-:Y:S02]  /*eb40*/  USEL UR49, UR49, URZ, UP0 ;  /* 0x0000003f31317287 */ /* 0x000fe40008000000 */
[----:B------:R-:W-:-:S12]  /*eb50*/  ULOP3.LUT UR50, UR50, UR4, URZ, 0x3c, !UPT ;  /* 0x0000000432327292 */ /* 0x000fd8000f8e3c3f */
.L_x_1073:
[----:B------:R-:W0:Y:S08]  /*eb60*/  S2UR UR42, SR_CgaCtaId ;  /* 0x00000000002a79c3 */ /* 0x000e300000008800 */
[----:B------:R-:W-:Y:S06]  /*eb70*/  BAR.SYNC.DEFER_BLOCKING 0x5, 0x200 ;  /* 0x0148000000007b1d */ /* 0x000fec0000010000 */
[----:B------:R-:W-:Y:S01]  /*eb80*/  UMOV UR41, 0x400 ;  /* 0x0000040000297882 */ /* 0x000fe20000000000 */
[----:B------:R-:W-:Y:S01]  /*eb90*/  BSSY B0, `(.L_x_1152) ;  /* 0x0000284000007945 */ /* 0x000fe20003800000 */
[----:B0-----:R-:W-:-:S09]  /*eba0*/  ULEA UR41, UR42, UR41, 0x18 ;  /* 0x000000292a297291 */ /* 0x001fd2000f8ec03f */
[----:B------:R-:W0:Y:S02]  /*ebb0*/  LDS.128 R4, [UR41+0x2d8d0] ;  /* 0x02d8d029ff047984 */ /* 0x000e240008000c00 */
[----:B0-----:R-:W-:Y:S02]  /*ebc0*/  R2UR UR6, R5 ;  /* 0x00000000050672ca */ /* 0x001fe400000e0000 */
[----:B------:R-:W-:Y:S02]  /*ebd0*/  R2UR UR5, R6 ;  /* 0x00000000060572ca */ /* 0x000fe400000e0000 */
[----:B------:R-:W-:Y:S01]  /*ebe0*/  R2UR UR7, R7 ;  /* 0x00000000070772ca */ /* 0x000fe200000e0000 */
[----:B------:R-:W-:Y:S06]  /*ebf0*/  BAR.ARV 0x4, 0x200 ;  /* 0x0108000000007b1d */ /* 0x000fec0000002000 */
[----:B------:R-:W-:Y:S08]  /*ec00*/  @P0 BRA `(.L_x_1153) ;  /* 0x0000001c00300947 */ /* 0x000ff00003800000 */
[----:B------:R-:W2:Y:S01]  /*ec10*/  LDL R3, [R1+0x14] ;  /* 0x0000140001037983 */ /* 0x000ea20000100800 */
[----:B------:R-:W0:Y:S01]  /*ec20*/  S2UR UR4, SR_SWINHI ;  /* 0x00000000000479c3 */ /* 0x000e220000002f00 */
[----:B------:R-:W-:-:S07]  /*ec30*/  ULDC.64 UR10, c[0x0][0xc00] ;  /* 0x00030000000a7ab9 */ /* 0x000fce0000000a00 */
[----:B------:R-:W1:Y:S01]  /*ec40*/  LDC R36, c[0x0][0xbe8] ;  /* 0x0002fa00ff247b82 */ /* 0x000e620000000800 */
[----:B------:R-:W-:Y:S01]  /*ec50*/  UMOV UR8, UR41 ;  /* 0x0000002900087c82 */ /* 0x000fe20008000000 */
[----:B0-----:R-:W-:Y:S01]  /*ec60*/  UMOV UR9, UR4 ;  /* 0x0000000400097c82 */ /* 0x001fe20008000000 */
[----:B------:R-:W-:Y:S02]  /*ec70*/  IMAD.U32 R28, RZ, RZ, UR8 ;  /* 0x00000008ff1c7e24 */ /* 0x000fe4000f8e00ff */
[----:B------:R-:W-:Y:S01]  /*ec80*/  IMAD.U32 R29, RZ, RZ, UR9 ;  /* 0x00000009ff1d7e24 */ /* 0x000fe2000f8e00ff */
[----:B------:R-:W-:Y:S02]  /*ec90*/  ULDC.64 UR8, c[0x0][0xc00] ;  /* 0x0003000000087ab9 */ /* 0x000fe40000000a00 */
[----:B------:R-:W-:Y:S01]  /*eca0*/  UIMAD.WIDE UR8, UR43, 0x4, UR8 ;  /* 0x000000042b0878a5 */ /* 0x000fe2000f8e0208 */
[----:B------:R-:W-:Y:S01]  /*ecb0*/  BAR.SYNC.DEFER_BLOCKING 0x1, 0x180 ;  /* 0x0046000000007b1d */ /* 0x000fe20000010000 */
[----:B--2---:R-:W-:-:S03]  /*ecc0*/  IMAD.WIDE R4, R3, 0x2, R28 ;  /* 0x0000000203047825 */ /* 0x004fc600078e021c */
[C---:B------:R-:W-:Y:S02]  /*ecd0*/  LOP3.LUT R3, R4.reuse, 0x180, RZ, 0xc0, !PT ;  /* 0x0000018004037812 */ /* 0x040fe400078ec0ff */
[----:B------:R-:W-:Y:S02]  /*ece0*/  IADD3 R8, P4, R4, 0x20, RZ ;  /* 0x0000002004087810 */ /* 0x000fe40007f9e0ff */
[----:B------:R-:W-:Y:S02]  /*ecf0*/  SHF.R.U64 R3, R3, 0x3, RZ ;  /* 0x0000000303037819 */ /* 0x000fe400000012ff */
[----:B------:R-:W-:Y:S01]  /*ed00*/  LOP3.LUT R6, R8, 0x180, RZ, 0xc0, !PT ;  /* 0x0000018008067812 */ /* 0x000fe200078ec0ff */
[----:B------:R-:W-:Y:S01]  /*ed10*/  IMAD.X R25, RZ, RZ, R5, P4 ;  /* 0x000000ffff197224 */ /* 0x000fe200020e0605 */
[C---:B------:R-:W-:Y:S02]  /*ed20*/  IADD3 R27, P3, R4.reuse, 0x3000, RZ ;  /* 0x00003000041b7810 */ /* 0x040fe40007f7e0ff */
[----:B------:R-:W-:-:S02]  /*ed30*/  IADD3 R10, P2, R4, 0x3020, RZ ;  /* 0x00003020040a7810 */ /* 0x000fc40007f5e0ff */
[C---:B------:R-:W-:Y:S01]  /*ed40*/  IADD3 R31, P1, R4.reuse, 0x6000, RZ ;  /* 0x00006000041f7810 */ /* 0x040fe20007f3e0ff */
[--C-:B------:R-:W-:Y:S01]  /*ed50*/  IMAD.X R15, RZ, RZ, R5.reuse, P3 ;  /* 0x000000ffff0f7224 */ /* 0x100fe200018e0605 */
[----:B------:R-:W-:Y:S01]  /*ed60*/  IADD3 R30, P0, R4, 0x6020, RZ ;  /* 0x00006020041e7810 */ /* 0x000fe20007f1e0ff */
[--C-:B------:R-:W-:Y:S01]  /*ed70*/  IMAD.X R13, RZ, RZ, R5.reuse, P2 ;  /* 0x000000ffff0d7224 */ /* 0x100fe200010e0605 */
[----:B------:R-:W-:Y:S01]  /*ed80*/  LOP3.LUT R4, R3, R4, RZ, 0x3c, !PT ;  /* 0x0000000403047212 */ /* 0x000fe200078e3cff */
[--C-:B------:R-:W-:Y:S01]  /*ed90*/  IMAD.X R9, RZ, RZ, R5.reuse, P1 ;  /* 0x000000ffff097224 */ /* 0x100fe200008e0605 */
[----:B------:R-:W-:Y:S01]  /*eda0*/  SHF.R.U64 R3, R6, 0x3, RZ ;  /* 0x0000000306037819 */ /* 0x000fe200000012ff */
[----:B------:R-:W-:Y:S01]  /*edb0*/  IMAD.X R11, RZ, RZ, R5, P0 ;  /* 0x000000ffff0b7224 */ /* 0x000fe200000e0605 */
[----:B------:R-:W-:Y:S02]  /*edc0*/  LOP3.LUT R7, R27, 0x180, RZ, 0xc0, !PT ;  /* 0x000001801b077812 */ /* 0x000fe400078ec0ff */
[----:B------:R-:W-:-:S02]  /*edd0*/  LOP3.LUT R24, R3, R8, RZ, 0x3c, !PT ;  /* 0x0000000803187212 */ /* 0x000fc400078e3cff */
[----:B------:R-:W-:Y:S02]  /*ede0*/  SHF.R.U64 R6, R7, 0x3, RZ ;  /* 0x0000000307067819 */ /* 0x000fe400000012ff */
[----:B------:R-:W-:Y:S02]  /*edf0*/  LOP3.LUT R3, R10, 0x180, RZ, 0xc0, !PT ;  /* 0x000001800a037812 */ /* 0x000fe400078ec0ff */
[----:B------:R-:W-:Y:S02]  /*ee00*/  LOP3.LUT R14, R6, R27, RZ, 0x3c, !PT ;  /* 0x0000001b060e7212 */ /* 0x000fe400078e3cff */
[----:B------:R-:W-:Y:S02]  /*ee10*/  SHF.R.U64 R3, R3, 0x3, RZ ;  /* 0x0000000303037819 */ /* 0x000fe400000012ff */
[----:B------:R-:W-:Y:S02]  /*ee20*/  LOP3.LUT R8, R31, 0x180, RZ, 0xc0, !PT ;  /* 0x000001801f087812 */ /* 0x000fe400078ec0ff */
[----:B------:R-:W-:-:S02]  /*ee30*/  LOP3.LUT R27, R30, 0x180, RZ, 0xc0, !PT ;  /* 0x000001801e1b7812 */ /* 0x000fc400078ec0ff */
[----:B------:R-:W-:Y:S02]  /*ee40*/  LOP3.LUT R12, R3, R10, RZ, 0x3c, !PT ;  /* 0x0000000a030c7212 */ /* 0x000fe400078e3cff */
[----:B------:R-:W-:Y:S02]  /*ee50*/  SHF.R.U64 R8, R8, 0x3, RZ ;  /* 0x0000000308087819 */ /* 0x000fe400000012ff */
[----:B------:R-:W-:Y:S02]  /*ee60*/  SHF.R.U64 R27, R27, 0x3, RZ ;  /* 0x000000031b1b7819 */ /* 0x000fe400000012ff */
[----:B------:R-:W-:Y:S02]  /*ee70*/  MOV R26, R4 ;  /* 0x00000004001a7202 */ /* 0x000fe40000000f00 */
[----:B------:R-:W-:Y:S02]  /*ee80*/  F2FP.BF16.F32.PACK_AB R4, R21, R20 ;  /* 0x000000141504723e */ /* 0x000fe400000010ff */
[----:B------:R-:W-:-:S02]  /*ee90*/  F2FP.BF16.F32.PACK_AB R5, R91, R90 ;  /* 0x0000005a5b05723e */ /* 0x000fc400000010ff */
[----:B------:R-:W-:Y:S02]  /*eea0*/  F2FP.BF16.F32.PACK_AB R6, R93, R92 ;  /* 0x0000005c5d06723e */ /* 0x000fe400000010ff */
[----:B------:R-:W-:Y:S02]  /*eeb0*/  F2FP.BF16.F32.PACK_AB R7, R95, R94 ;  /* 0x0000005e5f07723e */ /* 0x000fe400000010ff */
[----:B------:R-:W-:Y:S02]  /*eec0*/  MOV R35, R14 ;  /* 0x0000000e00237202 */ /* 0x000fe40000000f00 */
[----:B------:R-:W-:Y:S01]  /*eed0*/  MOV R34, R12 ;  /* 0x0000000c00227202 */ /* 0x000fe20000000f00 */
[----:B------:R0:W-:Y:S01]  /*eee0*/  STSM.16.M88.4 [R26], R4 ;  /* 0x000000041a007844 */ /* 0x0001e20000000200 */
[----:B------:R-:W-:Y:S01]  /*eef0*/  LOP3.LUT R8, R8, R31, RZ, 0x3c, !PT ;  /* 0x0000001f08087212 */ /* 0x000fe200078e3cff */
[----:B------:R-:W-:Y:S01]  /*ef00*/  IMAD.U32 R31, RZ, RZ, UR9 ;  /* 0x00000009ff1f7e24 */ /* 0x000fe2000f8e00ff */
[----:B------:R-:W-:Y:S01]  /*ef10*/  LOP3.LUT R10, R27, R30, RZ, 0x3c, !PT ;  /* 0x0000001e1b0a7212 */ /* 0x000fe200078e3cff */
[----:B------:R-:W-:Y:S01]  /*ef20*/  IMAD.U32 R30, RZ, RZ, UR8 ;  /* 0x00000008ff1e7e24 */ /* 0x000fe2000f8e00ff */
[----:B------:R-:W-:Y:S01]  /*ef30*/  MOV R24, R24 ;  /* 0x0000001800187202 */ /* 0x000fe20000000f00 */
[----:B------:R-:W-:Y:S01]  /*ef40*/  ULDC.64 UR8, c[0x0][0xc08] ;  /* 0x0003020000087ab9 */ /* 0x000fe20000000a00 */
[----:B------:R-:W-:-:S02]  /*ef50*/  F2FP.BF16.F32.PACK_AB R12, R97, R96 ;  /* 0x00000060610c723e */ /* 0x000fc400000010ff */
[----:B------:R-:W-:Y:S02]  /*ef60*/  F2FP.BF16.F32.PACK_AB R13, R99, R98 ;  /* 0x00000062630d723e */ /* 0x000fe400000010ff */
[----:B------:R-:W-:Y:S02]  /*ef70*/  F2FP.BF16.F32.PACK_AB R14, R101, R100 ;  /* 0x00000064650e723e */ /* 0x000fe400000010ff */
[----:B------:R-:W-:Y:S02]  /*ef80*/  F2FP.BF16.F32.PACK_AB R15, R103, R102 ;  /* 0x00000066670f723e */ /* 0x000fe400000010ff */
[----:B------:R-:W-:Y:S02]  /*ef90*/  MOV R3, R8 ;  /* 0x0000000800037202 */ /* 0x000fe40000000f00 */
[----:B------:R-:W-:Y:S01]  /*efa0*/  MOV R33, R10 ;  /* 0x0000000a00217202 */ /* 0x000fe20000000f00 */
[----:B------:R2:W-:Y:S01]  /*efb0*/  STSM.16.M88.4 [R24], R12 ;  /* 0x0000000c18007844 */ /* 0x0005e20000000200 */
[----:B0-----:R-:W-:-:S02]  /*efc0*/  F2FP.BF16.F32.PACK_AB R4, R105, R104 ;  /* 0x000000686904723e */ /* 0x001fc400000010ff */
[----:B------:R-:W-:Y:S02]  /*efd0*/  F2FP.BF16.F32.PACK_AB R5, R107, R106 ;  /* 0x0000006a6b05723e */ /* 0x000fe400000010ff */
[----:B------:R-:W-:Y:S02]  /*efe0*/  F2FP.BF16.F32.PACK_AB R6, R109, R108 ;  /* 0x0000006c6d06723e */ /* 0x000fe400000010ff */
[----:B------:R-:W-:Y:S02]  /*eff0*/  F2FP.BF16.F32.PACK_AB R7, R111, R110 ;  /* 0x0000006e6f07723e */ /* 0x000fe400000010ff */
[----:B------:R-:W-:Y:S02]  /*f000*/  F2FP.BF16.F32.PACK_AB R8, R113, R112 ;  /* 0x000000707108723e */ /* 0x000fe400000010ff */
[----:B------:R-:W-:Y:S01]  /*f010*/  F2FP.BF16.F32.PACK_AB R9, R115, R114 ;  /* 0x000000727309723e */ /* 0x000fe200000010ff */
[----:B------:R-:W-:Y:S01]  /*f020*/  STSM.16.M88.4 [R35], R4 ;  /* 0x0000000423007844 */ /* 0x000fe20000000200 */
[----:B------:R-:W-:-:S02]  /*f030*/  F2FP.BF16.F32.PACK_AB R10, R117, R116 ;  /* 0x00000074750a723e */ /* 0x000fc400000010ff */
[----:B------:R-:W-:Y:S02]  /*f040*/  F2FP.BF16.F32.PACK_AB R11, R119, R118 ;  /* 0x00000076770b723e */ /* 0x000fe400000010ff */
[----:B--2---:R-:W-:Y:S02]  /*f050*/  F2FP.BF16.F32.PACK_AB R12, R121, R120 ;  /* 0x00000078790c723e */ /* 0x004fe400000010ff */
[----:B------:R-:W-:Y:S01]  /*f060*/  F2FP.BF16.F32.PACK_AB R13, R123, R122 ;  /* 0x0000007a7b0d723e */ /* 0x000fe200000010ff */
[----:B------:R-:W-:Y:S01]  /*f070*/  STSM.16.M88.4 [R34], R8 ;  /* 0x0000000822007844 */ /* 0x000fe20000000200 */
[----:B------:R-:W-:Y:S02]  /*f080*/  F2FP.BF16.F32.PACK_AB R14, R125, R124 ;  /* 0x0000007c7d0e723e */ /* 0x000fe400000010ff */
[----:B------:R-:W-:Y:S02]  /*f090*/  F2FP.BF16.F32.PACK_AB R15, R127, R126 ;  /* 0x0000007e7f0f723e */ /* 0x000fe400000010ff */
[----:B------:R-:W-:-:S02]  /*f0a0*/  F2FP.BF16.F32.PACK_AB R24, R129, R128 ;  /* 0x000000808118723e */ /* 0x000fc400000010ff */
[----:B------:R-:W-:Y:S01]  /*f0b0*/  F2FP.BF16.F32.PACK_AB R25, R131, R130 ;  /* 0x000000828319723e */ /* 0x000fe200000010ff */
[----:B------:R0:W-:Y:S01]  /*f0c0*/  STSM.16.M88.4 [R3], R12 ;  /* 0x0000000c03007844 */ /* 0x0001e20000000200 */
[----:B------:R-:W-:Y:S02]  /*f0d0*/  F2FP.BF16.F32.PACK_AB R26, R133, R132 ;  /* 0x00000084851a723e */ /* 0x000fe400000010ff */
[----:B------:R-:W-:Y:S02]  /*f0e0*/  F2FP.BF16.F32.PACK_AB R27, R135, R134 ;  /* 0x00000086871b723e */ /* 0x000fe400000010ff */
[----:B------:R-:W-:-:S03]  /*f0f0*/  ISETP.NE.U32.AND P0, PT, RZ, UR10, PT ;  /* 0x0000000aff007c0c */ /* 0x000fc6000bf05070 */
[----:B------:R2:W-:Y:S01]  /*f100*/  STSM.16.M88.4 [R33], R24 ;  /* 0x0000001821007844 */ /* 0x0005e20000000200 */
[----:B------:R-:W-:Y:S01]  /*f110*/  BAR.SYNC.DEFER_BLOCKING 0x1, 0x180 ;  /* 0x0046000000007b1d */ /* 0x000fe20000010000 */
[----:B------:R-:W-:-:S13]  /*f120*/  ISETP.NE.AND.EX P0, PT, RZ, UR11, PT, P0 ;  /* 0x0000000bff007c0c */ /* 0x000fda000bf05300 */
[----:B------:R-:W3:Y:S01]  /*f130*/  @P0 LDG.E R32, desc[UR56][R30.64] ;  /* 0x000000381e200981 */ /* 0x000ee2000c1e1900 */
[----:B------:R-:W-:Y:S01]  /*f140*/  UISETP.NE.U32.AND UP0, UPT, UR8, URZ, UPT ;  /* 0x0000003f0800728c */ /* 0x000fe2000bf05070 */
[----:B-1----:R-:W-:Y:S01]  /*f150*/  ISETP.NE.AND P1, PT, R36, 0x1, PT ;  /* 0x000000012400780c */ /* 0x002fe20003f25270 */
[----:B------:R-:W-:Y:S02]  /*f160*/  ULDC UR4, c[0x0][0xa88] ;  /* 0x0002a20000047ab9 */ /* 0x000fe40000000800 */
[----:B------:R-:W-:Y:S01]  /*f170*/  UISETP.NE.AND.EX UP0, UPT, UR9, URZ, UPT, UP0 ;  /* 0x0000003f0900728c */ /* 0x000fe2000bf05300 */
[----:B0-----:R-:W-:Y:S01]  /*f180*/  IMAD.U32 R3, RZ, RZ, UR4 ;  /* 0x00000004ff037e24 */ /* 0x001fe2000f8e00ff */
[----:B------:R-:W-:-:S04]  /*f190*/  ULDC UR4, c[0x0][0xad4] ;  /* 0x0002b50000047ab9 */ /* 0x000fc80000000800 */
[----:B------:R-:W-:-:S04]  /*f1a0*/  PLOP3.LUT P4, PT, PT, PT, UP0, 0x80, 0x0 ;  /* 0x000000000000781c */ /* 0x000fc80003f8f008 */
[----:B------:R-:W0:Y:S01]  /*f1b0*/  @P1 LDC R6, c[0x0][0xbec] ;  /* 0x0002fb00ff061b82 */ /* 0x000e220000000800 */
[----:B------:R-:W-:Y:S02]  /*f1c0*/  @UP0 ULDC.64 UR8, c[0x0][0xc08] ;  /* 0x0003020000080ab9 */ /* 0x000fe40000000a00 */
[----:B------:R-:W-:Y:S02]  /*f1d0*/  @UP0 UIMAD.WIDE UR8, UR43, 0x4, UR8 ;  /* 0x000000042b0808a5 */ /* 0x000fe4000f8e0208 */
[----:B------:R-:W-:-:S03]  /*f1e0*/  UISETP.NE.AND UP0, UPT, UR47, URZ, UPT ;  /* 0x0000003f2f00728c */ /* 0x000fc6000bf05270 */
[----:B------:R-:W1:Y:S01]  /*f1f0*/  @P1 LDC R9, c[0x0][0xbf0] ;  /* 0x0002fc00ff091b82 */ /* 0x000e620000000800 */
[----:B------:R-:W-:Y:S01]  /*f200*/  USEL UR4, UR47, UR4, UP0 ;  /* 0x000000042f047287 */ /* 0x000fe20008000000 */
[----:B------:R-:W-:Y:S01]  /*f210*/  IMAD.U32 R4, RZ, RZ, UR8 ;  /* 0x00000008ff047e24 */ /* 0x000fe2000f8e00ff */
[----:B------:R-:W-:Y:S01]  /*f220*/  UMOV UR19, 0x9b8 ;  /* 0x000009b800137882 */ /* 0x000fe20000000000 */
[----:B------:R-:W-:Y:S01]  /*f230*/  IMAD.U32 R5, RZ, RZ, UR9 ;  /* 0x00000009ff057e24 */ /* 0x000fe2000f8e00ff */
[----:B------:R-:W-:Y:S02]  /*f240*/  UISETP.GT.AND UP1, UPT, UR4, 0x1, UPT ;  /* 0x000000010400788c */ /* 0x000fe4000bf24270 */
[----:B------:R-:W-:Y:S02]  /*f250*/  UISETP.NE.U32.AND UP0, UPT, UR10, URZ, UPT ;  /* 0x0000003f0a00728c */ /* 0x000fe4000bf05070 */
[----:B------:R-:W-:Y:S01]  /*f260*/  USEL UR19, UR19, 0x978, UP1 ;  /* 0x0000097813137887 */ /* 0x000fe20008800000 */
[----:B------:R-:W-:Y:S01]  /*f270*/  VIADD R11, R137, UR39 ;  /* 0x00000027890b7c36 */ /* 0x000fe20008000000 */
[----:B------:R-:W-:Y:S01]  /*f280*/  UISETP.NE.AND.EX UP0, UPT, UR11, URZ, UPT, UP0 ;  /* 0x0000003f0b00728c */ /* 0x000fe2000bf05300 */
[----:B------:R0:W5:Y:S01]  /*f290*/  @P4 LDG.E R3, desc[UR56][R4.64] ;  /* 0x0000003804034981 */ /* 0x000162000c1e1900 */
[----:B------:R-:W-:Y:S01]  /*f2a0*/  UMOV UR4, URZ ;  /* 0x0000003f00047c82 */ /* 0x000fe20008000000 */
[----:B------:R-:W-:Y:S01]  /*f2b0*/  USHF.R.S32.HI UR10, URZ, 0x1f, UR43 ;  /* 0x0000001f3f0a7899 */ /* 0x000fe2000801142b */
[----:B------:R-:W-:Y:S01]  /*f2c0*/  IMAD.MOV.U32 R7, RZ, RZ, R11 ;  /* 0x000000ffff077224 */ /* 0x000fe200078e000b */
[----:B------:R-:W-:-:S02]  /*f2d0*/  USEL UR8, UR43, URZ, !UP0 ;  /* 0x0000003f2b087287 */ /* 0x000fc4000c000000 */
[----:B------:R-:W-:Y:S02]  /*f2e0*/  USEL UR9, UR37, URZ, UP1 ;  /* 0x0000003f25097287 */ /* 0x000fe40008800000 */
[----:B------:R-:W-:Y:S01]  /*f2f0*/  USEL UR18, UR10, URZ, !UP0 ;  /* 0x0000003f0a127287 */ /* 0x000fe2000c000000 */
[----:B------:R-:W-:Y:S02]  /*f300*/  ULDC.64 UR14, c[0x0][UR19+0x220] ;  /* 0x00008800130e7abb */ /* 0x000fe40008000a00 */
[----:B------:R-:W-:Y:S01]  /*f310*/  ULDC.64 UR10, c[0x0][UR19+0x218] ;  /* 0x00008600130a7abb */ /* 0x000fe20008000a00 */
[----:B0-----:R-:W-:Y:S01]  /*f320*/  @P1 IMAD.HI.U32 R4, R11, R6, RZ ;  /* 0x000000060b041227 */ /* 0x001fe200078e00ff */
[----:B------:R-:W-:Y:S01]  /*f330*/  ULDC.64 UR16, c[0x0][UR19+0x228] ;  /* 0x00008a0013107abb */ /* 0x000fe20008000a00 */
[----:B------:R-:W-:Y:S02]  /*f340*/  UIMAD UR15, UR15, UR8, URZ ;  /* 0x000000080f0f72a4 */ /* 0x000fe4000f8e023f */
[----:B------:R-:W-:Y:S01]  /*f350*/  UIMAD.WIDE.U32 UR12, UR10, UR40, URZ ;  /* 0x000000280a0c72a5 */ /* 0x000fe2000f8e003f */
[----:B-1----:R-:W-:Y:S01]  /*f360*/  @P1 SHF.R.U32.HI R7, RZ, R9, R4 ;  /* 0x00000009ff071219 */ /* 0x002fe20000011604 */
[----:B------:R-:W-:-:S02]  /*f370*/  UIMAD UR20, UR11, UR40, URZ ;  /* 0x000000280b1472a4 */ /* 0x000fc4000f8e023f */
[----:B------:R-:W-:Y:S02]  /*f380*/  UIMAD.WIDE.U32 UR10, UR14, UR8, URZ ;  /* 0x000000080e0a72a5 */ /* 0x000fe4000f8e003f */
[----:B------:R-:W-:Y:S01]  /*f390*/  UIMAD.WIDE.U32 UR22, UR16, UR9, URZ ;  /* 0x00000009101672a5 */ /* 0x000fe2000f8e003f */
[----:B------:R-:W-:Y:S01]  /*f3a0*/  IMAD.MOV R9, RZ, RZ, -R7 ;  /* 0x000000ffff097224 */ /* 0x000fe200078e0a07 */
[----:B------:R-:W-:Y:S02]  /*f3b0*/  UIMAD UR9, UR17, UR9, URZ ;  /* 0x00000009110972a4 */ /* 0x000fe4000f8e023f */
[----:B------:R-:W-:Y:S01]  /*f3c0*/  UIMAD UR15, UR14, UR18, UR15 ;  /* 0x000000120e0f72a4 */ /* 0x000fe2000f8e020f */
[----:B------:R-:W-:Y:S01]  /*f3d0*/  IMAD R9, R36, R9, R11 ;  /* 0x0000000924097224 */ /* 0x000fe200078e020b */
[----:B------:R-:W-:Y:S01]  /*f3e0*/  UIADD3 UR20, UR13, UR20, URZ ;  /* 0x000000140d147290 */ /* 0x000fe2000fffe03f */
[----:B------:R-:W-:Y:S02]  /*f3f0*/  IMAD.U32 R4, RZ, RZ, UR22 ;  /* 0x00000016ff047e24 */ /* 0x000fe4000f8e00ff */
[----:B------:R-:W-:Y:S01]  /*f400*/  IMAD.U32 R5, RZ, RZ, UR23 ;  /* 0x00000017ff057e24 */ /* 0x000fe2000f8e00ff */
[----:B------:R-:W-:-:S02]  /*f410*/  SHF.R.S32.HI R5, RZ, 0x1f, R7 ;  /* 0x0000001fff057819 */ /* 0x000fc40000011407 */
[----:B------:R-:W-:Y:S02]  /*f420*/  SHF.R.S32.HI R6, RZ, 0x1f, R9 ;  /* 0x0000001fff067819 */ /* 0x000fe40000011409 */
[----:B---3--:R-:W-:-:S13]  /*f430*/  @P0 R2UR UR4, R32 ;  /* 0x00000000200402ca */ /* 0x008fda00000e0000 */
[----:B------:R-:W-:Y:S02]  /*f440*/  UIADD3 UR12, UP0, UP2, UR10, UR12, UR4 ;  /* 0x0000000c0a0c7290 */ /* 0x000fe4000fa1e004 */
[----:B------:R-:W-:Y:S02]  /*f450*/  UIADD3 UR10, UR23, UR9, URZ ;  /* 0x00000009170a7290 */ /* 0x000fe4000fffe03f */
[----:B------:R-:W-:Y:S02]  /*f460*/  UIADD3 UR9, UR11, UR15, URZ ;  /* 0x0000000f0b097290 */ /* 0x000fe4000fffe03f */
[----:B------:R-:W-:Y:S01]  /*f470*/  USHF.R.S32.HI UR14, URZ, 0x1f, UR4 ;  /* 0x0000001f3f0e7899 */ /* 0x000fe20008011404 */
[----:B------:R-:W-:Y:S01]  /*f480*/  IADD3 R4, P2, P3, R7, UR12, R4 ;  /* 0x0000000c07047c10 */ /* 0x000fe2000fb5e004 */
[----:B------:R-:W-:Y:S01]  /*f490*/  IMAD.U32 R8, RZ, RZ, UR10 ;  /* 0x0000000aff087e24 */ /* 0x000fe2000f8e00ff */
[----:B------:R-:W-:Y:S01]  /*f4a0*/  ULDC.64 UR10, c[0x0][UR19+0x210] ;  /* 0x00008400130a7abb */ /* 0x000fe20008000a00 */
[----:B------:R-:W-:Y:S01]  /*f4b0*/  UIADD3.X UR9, UR9, UR20, UR14, UP0, UP2 ;  /* 0x0000001409097290 */ /* 0x000fe200087e440e */
[----:B------:R-:W-:Y:S01]  /*f4c0*/  IMAD R7, R9, UR11, RZ ;  /* 0x0000000b09077c24 */ /* 0x000fe2000f8e02ff */
[----:B------:R-:W-:Y:S01]  /*f4d0*/  ULDC.64 UR12, c[0x0][0xba8] ;  /* 0x0002ea00000c7ab9 */ /* 0x000fe20000000a00 */
[----:B------:R-:W-:Y:S01]  /*f4e0*/  @!UP1 ULDC UR12, c[0x0][0xb50] ;  /* 0x0002d400000c9ab9 */ /* 0x000fe20000000800 */
[----:B------:R-:W-:Y:S01]  /*f4f0*/  @!UP1 ULDC UR13, c[0x0][0xb54] ;  /* 0x0002d500000d9ab9 */ /* 0x000fe20000000800 */
[----:B------:R-:W-:Y:S01]  /*f500*/  IMAD R7, R6, UR10, R7 ;  /* 0x0000000a06077c24 */ /* 0x000fe2000f8e0207 */
[----:B------:R-:W-:-:S03]  /*f510*/  IADD3.X R5, R5, UR9, R8, P2, P3 ;  /* 0x0000000905057c10 */ /* 0x000fc600097e6408 */
[----:B------:R-:W-:-:S04]  /*f520*/  IMAD.WIDE.U32 R4, R9, UR10, R4 ;  /* 0x0000000a09047c25 */ /* 0x000fc8000f8e0004 */
[----:B------:R-:W-:Y:S01]  /*f530*/  IMAD.IADD R5, R5, 0x1, R7 ;  /* 0x0000000105057824 */ /* 0x000fe200078e0207 */
[----:B------:R-:W-:-:S04]  /*f540*/  LEA R9, P2, R4, UR12, 0x2 ;  /* 0x0000000c04097c11 */ /* 0x000fc8000f8410ff */
[----:B------:R-:W-:Y:S01]  /*f550*/  LEA.HI.X R10, R4, UR13, R5, 0x2, P2 ;  /* 0x0000000d040a7c11 */ /* 0x000fe200090f1405 */
[----:B--2---:R-:W-:Y:S08]  /*f560*/  @P4 BRA `(.L_x_1154) ;  /* 0x0000000000104947 */ /* 0x004ff00003800000 */
[----:B------:R-:W-:Y:S05]  /*f570*/  @!P0 BRA `(.L_x_1154) ;  /* 0x00000000000c8947 */ /* 0x000fea0003800000 */
[----:B------:R-:W2:Y:S04]  /*f580*/  LDG.E R4, desc[UR56][R30.64] ;  /* 0x000000381e047981 */ /* 0x000ea8000c1e1900 */
[----:B-----5:R-:W2:Y:S02]  /*f590*/  LDG.E R3, desc[UR56][R30.64+0x4] ;  /* 0x000004381e037981 */ /* 0x020ea4000c1e1900 */
[----:B--2---:R-:W-:-:S07]  /*f5a0*/  IMAD.IADD R3, R3, 0x1, -R4 ;  /* 0x0000000103037824 */ /* 0x004fce00078e0a04 */
.L_x_1154:
[----:B------:R-:W2:Y:S01]  /*f5b0*/  LDL R8, [R1+0x10] ;  /* 0x0000100001087983 */ /* 0x000ea20000100800 */
[----:B-----5:R-:W-:Y:S01]  /*f5c0*/  IMAD R3, R3, R36, RZ ;  /* 0x0000002403037224 */ /* 0x020fe200078e02ff */
[----:B------:R-:W-:Y:S02]  /*f5d0*/  LOP3.LUT P0, RZ, R153, 0x3, RZ, 0xc0, !PT ;  /* 0x0000000399ff7812 */ /* 0x000fe4000780c0ff */
[----:B------:R-:W-:Y:S01]  /*f5e0*/  SHFL.IDX PT, R4, R9, RZ, 0x1c1f ;  /* 0x001c1fff09047589 */ /* 0x000fe200000e0000 */
[----:B------:R-:W-:-:S03]  /*f5f0*/  PLOP3.LUT P3, PT, PT, PT, UP1, 0x80, 0x0 ;  /* 0x000000000000781c */ /* 0x000fc60003f6f018 */
[----:B------:R-:W0:Y:S04]  /*f600*/  SHFL.IDX PT, R5, R10, RZ, 0x1c1f ;  /* 0x001c1fff0a057589 */ /* 0x000e2800000e0000 */
[----:B------:R-:W-:Y:S04]  /*f610*/  SHFL.IDX PT, R6, R9, 0x1, 0x1c1f ;  /* 0x003c1f0009067f89 */ /* 0x000fe800000e0000 */
[----:B------:R-:W1:Y:S01]  /*f620*/  SHFL.IDX PT, R7, R10, 0x1, 0x1c1f ;  /* 0x003c1f000a077f89 */ /* 0x000e6200000e0000 */
[----:B--2---:R-:W-:-:S04]  /*f630*/  VIADD R12, R8, UR39 ;  /* 0x00000027080c7c36 */ /* 0x004fc80008000000 */
[C---:B------:R-:W-:Y:S01]  /*f640*/  VIADD R8, R12.reuse, 0x8 ;  /* 0x000000080c087836 */ /* 0x040fe20000000000 */
[----:B------:R-:W-:-:S04]  /*f650*/  ISETP.GE.OR P2, PT, R12, R3, P0 ;  /* 0x000000030c00720c */ /* 0x000fc80000746670 */
[----:B------:R-:W-:-:S09]  /*f660*/  ISETP.GE.OR P0, PT, R8, R3, P0 ;  /* 0x000000030800720c */ /* 0x000fd20000706670 */
[----:B0-----:R0:W-:Y:S01]  /*f670*/  @!P2 ST.E desc[UR56][R4.64], R0 ;  /* 0x000000000400a985 */ /* 0x0011e2000c101938 */
[----:B------:R-:W-:-:S03]  /*f680*/  ISETP.GE.AND P2, PT, R12, R3, PT ;  /* 0x000000030c00720c */ /* 0x000fc60003f46270 */
[----:B-1----:R0:W-:Y:S01]  /*f690*/  @!P0 ST.E desc[UR56][R6.64], R2 ;  /* 0x0000000206008985 */ /* 0x0021e2000c101938 */
[----:B------:R-:W-:Y:S01]  /*f6a0*/  ISETP.GE.AND P0, PT, R8, R3, PT ;  /* 0x000000030800720c */ /* 0x000fe20003f06270 */
[----:B------:R-:W-:-:S12]  /*f6b0*/  @P3 BRA `(.L_x_1155) ;  /* 0x0000000400fc3947 */ /* 0x000fd80003800000 */
[----:B0-----:R-:W-:Y:S01]  /*f6c0*/  IMAD R5, R152, 0x20, R138 ;  /* 0x0000002098057824 */ /* 0x001fe200078e028a */
[----:B------:R-:W0:Y:S01]  /*f6d0*/  @P1 LDC R21, c[0x0][0xbec] ;  /* 0x0002fb00ff151b82 */ /* 0x000e220000000800 */
[----:B------:R-:W-:Y:S02]  /*f6e0*/  ULDC.64 UR12, c[0x0][0xaa0] ;  /* 0x0002a800000c7ab9 */ /* 0x000fe40000000a00 */
[----:B------:R-:W-:-:S03]  /*f6f0*/  IMAD.WIDE R28, R5, 0x2, R28 ;  /* 0x00000002051c7825 */ /* 0x000fc600078e021c */
[C---:B------:R-:W-:Y:S02]  /*f700*/  IADD3 R7, P5, R28.reuse, 0x7800, RZ ;  /* 0x000078001c077810 */ /* 0x040fe40007fbe0ff */
[----:B------:R-:W1:Y:S01]  /*f710*/  @P1 LDC R39, c[0x0][0xbf0] ;  /* 0x0002fc00ff271b82 */ /* 0x000e620000000800 */
[----:B------:R-:W-:Y:S01]  /*f720*/  UIMAD UR9, UR14, UR12, URZ ;  /* 0x0000000c0e0972a4 */ /* 0x000fe2000f8e023f */
[C---:B------:R-:W-:Y:S02]  /*f730*/  IADD3 R9, P0, R28.reuse, 0x1800, RZ ;  /* 0x000018001c097810 */ /* 0x040fe40007f1e0ff */
[----:B------:R-:W-:Y:S01]  /*f740*/  LOP3.LUT R0, R7, 0x180, RZ, 0xc0, !PT ;  /* 0x0000018007007812 */ /* 0x000fe200078ec0ff */
[----:B------:R-:W-:Y:S01]  /*f750*/  UIMAD.WIDE.U32 UR10, UR4, UR12, URZ ;  /* 0x0000000c040a72a5 */ /* 0x000fe2000f8e003f */
[----:B------:R-:W-:Y:S01]  /*f760*/  IADD3 R13, P2, R28, 0x3000, RZ ;  /* 0x000030001c0d7810 */ /* 0x000fe20007f5e0ff */
[----:B------:R-:W-:Y:S01]  /*f770*/  IMAD.X R33, RZ, RZ, R29, P5 ;  /* 0x000000ffff217224 */ /* 0x000fe200028e061d */
[----:B------:R-:W-:Y:S01]  /*f780*/  SHF.R.U64 R0, R0, 0x3, RZ ;  /* 0x0000000300007819 */ /* 0x000fe200000012ff */
[----:B------:R-:W-:Y:S01]  /*f790*/  UIMAD UR9, UR4, UR13, UR9 ;  /* 0x0000000d040972a4 */ /* 0x000fe2000f8e0209 */
[----:B------:R-:W-:-:S02]  /*f7a0*/  IADD3 R25, P3, R28, 0x4800, RZ ;  /* 0x000048001c197810 */ /* 0x000fc40007f7e0ff */
[----:B------:R-:W-:Y:S01]  /*f7b0*/  LOP3.LUT R32, R0, R7, RZ, 0x3c, !PT ;  /* 0x0000000700207212 */ /* 0x000fe200078e3cff */
[----:B------:R-:W-:Y:S01]  /*f7c0*/  IMAD R0, R151, 0x60, R152 ;  /* 0x0000006097007824 */ /* 0x000fe200078e0298 */
[----:B------:R-:W-:Y:S01]  /*f7d0*/  UIADD3 UR11, UR11, UR9, URZ ;  /* 0x000000090b0b7290 */ /* 0x000fe2000fffe03f */
[----:B------:R-:W-:Y:S01]  /*f7e0*/  IADD3 R31, P4, R28, 0x6000, RZ ;  /* 0x000060001c1f7810 */ /* 0x000fe20007f9e0ff */
[----:B------:R-:W-:Y:S01]  /*f7f0*/  ULDC.64 UR12, c[0x0][0xae8] ;  /* 0x0002ba00000c7ab9 */ /* 0x000fe20000000a00 */
[----:B------:R-:W-:Y:S01]  /*f800*/  VIADD R2, R0, UR39 ;  /* 0x0000002700027c36 */ /* 0x000fe20008000000 */
[----:B------:R-:W-:Y:S01]  /*f810*/  UIMAD.WIDE.U32 UR10, UR40, UR12, UR10 ;  /* 0x0000000c280a72a5 */ /* 0x000fe2000f8e000a */
[----:B------:R-:W-:Y:S01]  /*f820*/  LOP3.LUT R8, R9, 0x180, RZ, 0xc0, !PT ;  /* 0x0000018009087812 */ /* 0x000fe200078ec0ff */
[----:B------:R-:W-:Y:S01]  /*f830*/  USHF.R.S32.HI UR4, URZ, 0x1f, UR8 ;  /* 0x0000001f3f047899 */ /* 0x000fe20008011408 */
[----:B0-----:R-:W-:Y:S01]  /*f840*/  @P1 IMAD.HI.U32 R0, R2, R21, RZ ;  /* 0x0000001502001227 */ /* 0x001fe200078e00ff */
[----:B------:R-:W-:Y:S01]  /*f850*/  UIMAD UR11, UR40, UR13, UR11 ;  /* 0x0000000d280b72a4 */ /* 0x000fe2000f8e020b */
[----:B------:R-:W-:Y:S01]  /*f860*/  LOP3.LUT R12, R13, 0x180, RZ, 0xc0, !PT ;  /* 0x000001800d0c7812 */ /* 0x000fe200078ec0ff */
[----:B------:R-:W5:Y:S01]  /*f870*/  LD.E.128 R32, desc[UR56][R32.64] ;  /* 0x0000003820207980 */ /* 0x000f62000c101d00 */
[----:B------:R-:W-:Y:S01]  /*f880*/  ULDC.64 UR12, c[0x0][0xaf0] ;  /* 0x0002bc00000c7ab9 */ /* 0x000fe20000000a00 */
[----:B------:R-:W-:Y:S01]  /*f890*/  IMAD.MOV.U32 R37, RZ, RZ, R2 ;  /* 0x000000ffff257224 */ /* 0x000fe200078e0002 */
[----:B------:R-:W-:Y:S01]  /*f8a0*/  UIMAD UR4, UR4, UR12, URZ ;  /* 0x0000000c040472a4 */ /* 0x000fe2000f8e023f */
[----:B-1----:R-:W-:-:S02]  /*f8b0*/  @P1 SHF.R.U32.HI R37, RZ, R39, R0 ;  /* 0x00000027ff251219 */ /* 0x002fc40000011600 */
[----:B------:R-:W-:Y:S02]  /*f8c0*/  LOP3.LUT R24, R25, 0x180, RZ, 0xc0, !PT ;  /* 0x0000018019187812 */ /* 0x000fe400078ec0ff */
[----:B------:R-:W-:Y:S02]  /*f8d0*/  LOP3.LUT R30, R31, 0x180, RZ, 0xc0, !PT ;  /* 0x000001801f1e7812 */ /* 0x000fe400078ec0ff */
[----:B------:R-:W-:Y:S01]  /*f8e0*/  LOP3.LUT R5, R28, 0x180, RZ, 0xc0, !PT ;  /* 0x000001801c057812 */ /* 0x000fe200078ec0ff */
[----:B------:R-:W-:Y:S01]  /*f8f0*/  UIMAD UR4, UR8, UR13, UR4 ;  /* 0x0000000d080472a4 */ /* 0x000fe2000f8e0204 */
[--C-:B------:R-:W-:Y:S01]  /*f900*/  SHF.R.S32.HI R0, RZ, 0x1f, R37.reuse ;  /* 0x0000001fff007819 */ /* 0x100fe20000011425 */
[----:B------:R-:W-:Y:S01]  /*f910*/  UIMAD.WIDE.U32 UR8, UR8, UR12, UR10 ;  /* 0x0000000c080872a5 */ /* 0x000fe2000f8e000a */
[----:B------:R-:W-:Y:S01]  /*f920*/  SHF.R.U64 R8, R8, 0x3, RZ ;  /* 0x0000000308087819 */ /* 0x000fe200000012ff */
[----:B------:R-:W-:Y:S01]  /*f930*/  IMAD.MOV R39, RZ, RZ, -R37 ;  /* 0x000000ffff277224 */ /* 0x000fe200078e0a25 */
[----:B------:R-:W-:Y:S01]  /*f940*/  SHF.R.U64 R12, R12, 0x3, RZ ;  /* 0x000000030c0c7819 */ /* 0x000fe200000012ff */
[----:B------:R-:W-:Y:S01]  /*f950*/  ULDC.64 UR10, c[0x0][0xae0] ;  /* 0x0002b800000a7ab9 */ /* 0x000fe20000000a00 */
[----:B------:R-:W-:-:S02]  /*f960*/  SHF.R.U64 R24, R24, 0x3, RZ ;  /* 0x0000000318187819 */ /* 0x000fc400000012ff */
[----:B------:R-:W-:Y:S02]  /*f970*/  SHF.R.U64 R30, R30, 0x3, RZ ;  /* 0x000000031e1e7819 */ /* 0x000fe400000012ff */
[----:B------:R-:W-:Y:S01]  /*f980*/  SHF.R.U64 R5, R5, 0x3, RZ ;  /* 0x0000000305057819 */ /* 0x000fe200000012ff */
[----:B------:R-:W-:Y:S01]  /*f990*/  UIADD3 UR4, UR9, UR4, URZ ;  /* 0x0000000409047290 */ /* 0x000fe2000fffe03f */
[----:B------:R-:W-:Y:S01]  /*f9a0*/  LOP3.LUT R8, R8, R9, RZ, 0x3c, !PT ;  /* 0x0000000908087212 */ /* 0x000fe200078e3cff */
[----:B------:R-:W-:Y:S01]  /*f9b0*/  IMAD R0, R0, UR10, RZ ;  /* 0x0000000a00007c24 */ /* 0x000fe2000f8e02ff */
[----:B------:R-:W-:Y:S01]  /*f9c0*/  LOP3.LUT R12, R12, R13, RZ, 0x3c, !PT ;  /* 0x0000000d0c0c7212 */ /* 0x000fe200078e3cff */
[----:B------:R-:W-:Y:S01]  /*f9d0*/  IMAD R39, R36, R39, R2 ;  /* 0x0000002724277224 */ /* 0x000fe200078e0202 */
[----:B------:R-:W-:Y:S01]  /*f9e0*/  LOP3.LUT R24, R24, R25, RZ, 0x3c, !PT ;  /* 0x0000001918187212 */ /* 0x000fe200078e3cff */
[--C-:B------:R-:W-:Y:S01]  /*f9f0*/  IMAD.X R9, RZ, RZ, R29.reuse, P0 ;  /* 0x000000ffff097224 */ /* 0x100fe200000e061d */
[----:B------:R-:W-:Y:S01]  /*fa00*/  LOP3.LUT R30, R30, R31, RZ, 0x3c, !PT ;  /* 0x0000001f1e1e7212 */ /* 0x000fe200078e3cff */
[--C-:B------:R-:W-:Y:S01]  /*fa10*/  IMAD.X R13, RZ, RZ, R29.reuse, P2 ;  /* 0x000000ffff0d7224 */ /* 0x100fe200010e061d */
[----:B------:R-:W-:Y:S01]  /*fa20*/  LOP3.LUT R4, R5, R28, RZ, 0x3c, !PT ;  /* 0x0000001c05047212 */ /* 0x000fe200078e3cff */
[----:B------:R-:W-:-:S02]  /*fa30*/  IMAD.X R25, RZ, RZ, R29, P3 ;  /* 0x000000ffff197224 */ /* 0x000fc400018e061d */
[--C-:B------:R-:W-:Y:S01]  /*fa40*/  IMAD.X R31, RZ, RZ, R29.reuse, P4 ;  /* 0x000000ffff1f7224 */ /* 0x100fe200020e061d */
[----:B------:R-:W5:Y:S01]  /*fa50*/  LD.E.128 R8, desc[UR56][R8.64] ;  /* 0x0000003808087980 */ /* 0x000f62000c101d00 */
[----:B------:R-:W-:Y:S02]  /*fa60*/  IMAD.MOV.U32 R5, RZ, RZ, R29 ;  /* 0x000000ffff057224 */ /* 0x000fe400078e001d */
[----:B------:R-:W-:Y:S01]  /*fa70*/  IMAD R41, R37, UR11, R0 ;  /* 0x0000000b25297c24 */ /* 0x000fe2000f8e0200 */
[----:B------:R-:W-:Y:S01]  /*fa80*/  SHF.R.S32.HI R0, RZ, 0x1f, R39 ;  /* 0x0000001fff007819 */ /* 0x000fe20000011427 */
[----:B------:R-:W-:Y:S01]  /*fa90*/  IMAD.U32 R21, RZ, RZ, UR9 ;  /* 0x00000009ff157e24 */ /* 0x000fe2000f8e00ff */
[----:B------:R-:W5:Y:S01]  /*faa0*/  LD.E.128 R12, desc[UR56][R12.64] ;  /* 0x000000380c0c7980 */ /* 0x000f62000c101d00 */
[----:B------:R-:W-:Y:S01]  /*fab0*/  IMAD.U32 R20, RZ, RZ, UR8 ;  /* 0x00000008ff147e24 */ /* 0x000fe2000f8e00ff */
[----:B------:R-:W-:Y:S01]  /*fac0*/  ULDC.64 UR8, c[0x0][0xad8] ;  /* 0x0002b60000087ab9 */ /* 0x000fe20000000a00 */
[----:B------:R-:W-:Y:S01]  /*fad0*/  IMAD.U32 R21, RZ, RZ, UR4 ;  /* 0x00000004ff157e24 */ /* 0x000fe2000f8e00ff */
[----:B------:R-:W5:Y:S01]  /*fae0*/  LD.E.128 R4, desc[UR56][R4.64] ;  /* 0x0000003804047980 */ /* 0x000f62000c101d00 */
[----:B------:R-:W-:-:S03]  /*faf0*/  IMAD R0, R0, UR8, RZ ;  /* 0x0000000800007c24 */ /* 0x000fc6000f8e02ff */
[----:B------:R-:W5:Y:S01]  /*fb00*/  LD.E.128 R24, desc[UR56][R24.64] ;  /* 0x0000003818187980 */ /* 0x000f62000c101d00 */
[----:B------:R-:W-:-:S03]  /*fb10*/  IMAD.WIDE.U32 R20, R37, UR10, R20 ;  /* 0x0000000a25147c25 */ /* 0x000fc6000f8e0014 */
[----:B------:R-:W5:Y:S01]  /*fb20*/  LD.E.128 R28, desc[UR56][R30.64] ;  /* 0x000000381e1c7980 */ /* 0x000f62000c101d00 */
[----:B------:R-:W-:Y:S01]  /*fb30*/  @!PT LDS RZ, [RZ] ;  /* 0x00000000fffff984 */ /* 0x000fe20000000800 */
[----:B------:R-:W-:Y:S01]  /*fb40*/  @!PT LDS RZ, [RZ] ;  /* 0x00000000fffff984 */ /* 0x000fe20000000800 */
[----:B------:R-:W-:Y:S01]  /*fb50*/  @!PT LDS RZ, [RZ] ;  /* 0x00000000fffff984 */ /* 0x000fe20000000800 */
[----:B------:R-:W-:Y:S01]  /*fb60*/  @!PT LDS RZ, [RZ] ;  /* 0x00000000fffff984 */ /* 0x000fe20000000800 */
[----:B------:R0:W-:Y:S06]  /*fb70*/  MEMBAR.ALL.CTA ;  /* 0x0000000000007992 */ /* 0x0001ec0000008000 */
[----:B0-----:R-:W0:Y:S01]  /*fb80*/  FENCE.VIEW.ASYNC.S ;  /* 0x00000000000073c6 */ /* 0x001e220000000000 */
[----:B------:R-:W-:Y:S02]  /*fb90*/  IMAD.IADD R21, R21, 0x1, R41 ;  /* 0x0000000115157824 */ /* 0x000fe400078e0229 */
[----:B------:R-:W-:-:S02]  /*fba0*/  IMAD R37, R39, UR9, R0 ;  /* 0x0000000927257c24 */ /* 0x000fc4000f8e0200 */
[----:B------:R-:W-:Y:S01]  /*fbb0*/  VIADD R0, R152, UR39 ;  /* 0x0000002798007c36 */ /* 0x000fe20008000000 */
[----:B------:R-:W-:Y:S01]  /*fbc0*/  UIADD3 UR4, UR41, 0x2d820, URZ ;  /* 0x0002d82029047890 */ /* 0x000fe2000fffe03f */
[----:B------:R-:W-:Y:S01]  /*fbd0*/  IMAD.WIDE.U32 R20, R39, UR8, R20 ;  /* 0x0000000827147c25 */ /* 0x000fe2000f8e0014 */
[----:B------:R-:W-:Y:S02]  /*fbe0*/  ULDC.64 UR8, c[0x0][0xa80] ;  /* 0x0002a00000087ab9 */ /* 0x000fe40000000a00 */
[----:B------:R-:W-:Y:S01]  /*fbf0*/  ISETP.GE.AND P0, PT, R0, R3, PT ;  /* 0x000000030000720c */ /* 0x000fe20003f06270 */
[----:B------:R-:W-:Y:S01]  /*fc00*/  IMAD.IADD R21, R21, 0x1, R37 ;  /* 0x0000000115157824 */ /* 0x000fe200078e0225 */
[----:B------:R-:W-:Y:S01]  /*fc10*/  UPRMT UR4, URZ, 0x654, UR4 ;  /* 0x000006543f047896 */ /* 0x000fe20008000004 */
[----:B------:R-:W-:-:S04]  /*fc20*/  LEA R2, P1, R20, UR8, 0x1 ;  /* 0x0000000814027c11 */ /* 0x000fc8000f8208ff */
[----:B------:R-:W-:Y:S01]  /*fc30*/  LEA.HI.X R42, R20, UR9, R21, 0x1, P1 ;  /* 0x00000009142a7c11 */ /* 0x000fe200088f0c15 */
[----:B0-----:R0:W1:Y:S01]  /*fc40*/  SHFL.IDX PT, R36, R2, RZ, 0x1c1f ;  /* 0x001c1fff02247589 */ /* 0x00106200000e0000 */
[----:B------:R-:W-:Y:S03]  /*fc50*/  BSSY B1, `(.L_x_1156) ;  /* 0x0000012000017945 */ /* 0x000fe60003800000 */
[----:B------:R0:W2:Y:S01]  /*fc60*/  SHFL.IDX PT, R37, R42, RZ, 0x1c1f ;  /* 0x001c1fff2a257589 */ /* 0x0000a200000e0000 */
[----:B------:R-:W-:Y:S01]  /*fc70*/  SYNCS.ARRIVE.TRANS64.RED.A1T0 RZ, [UR4], RZ ;  /* 0x000000ffffff79a7 */ /* 0x000fe20008100404 */
[----:B------:R-:W-:Y:S02]  /*fc80*/  SHF.R.S32.HI R43, RZ, 0x1f, R141 ;  /* 0x0000001fff2b7819 */ /* 0x000fe4000001148d */
[----:B------:R-:W-:Y:S01]  /*fc90*/  SHF.R.S32.HI R44, RZ, 0x1f, R139 ;  /* 0x0000001fff2c7819 */ /* 0x000fe2000001148b */
[----:B------:R-:W-:Y:S06]  /*fca0*/  @P0 BRA `(.L_x_1157) ;  /* 0x0000000000300947 */ /* 0x000fec0003800000 */
[----:B------:R-:W-:Y:S02]  /*fcb0*/  ULDC UR4, c[0x0][0xac8] ;  /* 0x0002b20000047ab9 */ /* 0x000fe40000000800 */
[----:B------:R-:W-:Y:S02]  /*fcc0*/  ISETP.GE.AND P1, PT, R139, UR4, PT ;  /* 0x000000048b007c0c */ /* 0x000fe4000bf26270 */
[----:B------:R-:W-:Y:S02]  /*fcd0*/  ISETP.GE.AND P2, PT, R141, UR4, PT ;  /* 0x000000048d007c0c */ /* 0x000fe4000bf46270 */
[----:B------:R-:W-:-:S09]  /*fce0*/  ISETP.GE.AND P0, PT, R138, UR4, PT ;  /* 0x000000048a007c0c */ /* 0x000fd2000bf06270 */
[-C--:B-1----:R-:W-:Y:S02]  /*fcf0*/  @!P1 LEA R38, P3, R139, R36.reuse, 0x1 ;  /* 0x000000248b269211 */ /* 0x082fe400078608ff */
[----:B------:R-:W-:Y:S02]  /*fd00*/  @!P2 LEA R40, P4, R141, R36, 0x1 ;  /* 0x000000248d28a211 */ /* 0x000fe400078808ff */
[----:B--2---:R-:W-:Y:S01]  /*fd10*/  @!P0 IMAD.WIDE R20, R138, 0x2, R36 ;  /* 0x000000028a148825 */ /* 0x004fe200078e0224 */
[-C--:B------:R-:W-:Y:S02]  /*fd20*/  @!P1 LEA.HI.X R39, R139, R37.reuse, R44, 0x1, P3 ;  /* 0x000000258b279211 */ /* 0x080fe400018f0c2c */
[----:B------:R-:W-:Y:S02]  /*fd30*/  @!P2 LEA.HI.X R41, R141, R37, R43, 0x1, P4 ;  /* 0x000000258d29a211 */ /* 0x000fe400020f0c2b */
[----:B-----5:R3:W-:Y:S04]  /*fd40*/  @!P0 ST.E.128 desc[UR56][R20.64], R4 ;  /* 0x0000000414008985 */ /* 0x0207e8000c101d38 */
[----:B------:R3:W-:Y:S04]  /*fd50*/  @!P1 ST.E.128 desc[UR56][R38.64], R12 ;  /* 0x0000000c26009985 */ /* 0x0007e8000c101d38 */
[----:B------:R3:W-:Y:S02]  /*fd60*/  @!P2 ST.E.128 desc[UR56][R40.64], R28 ;  /* 0x0000001c2800a985 */ /* 0x0007e4000c101d38 */
.L_x_1157:
[----:B------:R-:W-:Y:S05]  /*fd70*/  BSYNC B1 ;  /* 0x0000000000017941 */ /* 0x000fea0003800000 */
.L_x_1156:
        /* <DEDUP_REMOVED lines=19> */
.L_x_1155:
[----:B------:R-:W-:Y:S01]  /*feb0*/  ULDC.64 UR12, c[0x0][0xb08] ;  /* 0x0002c200000c7ab9 */ /* 0x000fe20000000a00 */
[----:B0-----:R-:W0:Y:S01]  /*fec0*/  @P1 LDC R0, c[0x0][0xbec] ;  /* 0x0002fb00ff001b82 */ /* 0x001e220000000800 */
[----:B------:R-:W-:Y:S01]  /*fed0*/  UIMAD UR9, UR14, UR12, URZ ;  /* 0x0000000c0e0972a4 */ /* 0x000fe2000f8e023f */
[----:B------:R-:W-:Y:S01]  /*fee0*/  IMAD.MOV.U32 R5, RZ, RZ, R11 ;  /* 0x000000ffff057224 */ /* 0x000fe200078e000b */
[----:B------:R-:W-:Y:S01]  /*fef0*/  UIMAD.WIDE.U32 UR10, UR4, UR12, URZ ;  /* 0x0000000c040a72a5 */ /* 0x000fe2000f8e003f */
[----:B------:R-:W-:Y:S01]  /*ff00*/  VIADD R26, R17, 0x8 ;  /* 0x00000008111a7836 */ /* 0x000fe20000000000 */
[----:B------:R-:W-:Y:S01]  /*ff10*/  UIMAD UR9, UR4, UR13, UR9 ;  /* 0x0000000d040972a4 */ /* 0x000fe2000f8e0209 */
[----:B------:R-:W-:Y:S01]  /*ff20*/  BSSY B1, `(.L_x_1159) ;  /* 0x0000064000017945 */ /* 0x000fe20003800000 */
[----:B------:R-:W-:Y:S01]  /*ff30*/  USHF.R.S32.HI UR4, URZ, 0x1f, UR8 ;  /* 0x0000001f3f047899 */ /* 0x000fe20008011408 */
[----:B------:R-:W1:Y:S01]  /*ff40*/  @P1 LDC R3, c[0x0][0xbf0] ;  /* 0x0002fc00ff031b82 */ /* 0x000e620000000800 */
[----:B------:R-:W-:Y:S01]  /*ff50*/  UIADD3 UR11, UR11, UR9, URZ ;  /* 0x000000090b0b7290 */ /* 0x000fe2000fffe03f */
[----:B------:R-:W-:Y:S01]  /*ff60*/  SHF.R.S32.HI R24, RZ, 0x1f, R17 ;  /* 0x0000001fff187819 */ /* 0x000fe20000011411 */
[----:B------:R-:W-:Y:S01]  /*ff70*/  ULDC.64 UR12, c[0x0][0xb38] ;  /* 0x0002ce00000c7ab9 */ /* 0x000fe20000000a00 */
[----:B------:R-:W-:Y:S01]  /*ff80*/  SHF.R.S32.HI R27, RZ, 0x1f, R140 ;  /* 0x0000001fff1b7819 */ /* 0x000fe2000001148c */
[----:B------:R-:W-:Y:S01]  /*ff90*/  UIMAD.WIDE.U32 UR10, UR40, UR12, UR10 ;  /* 0x0000000c280a72a5 */ /* 0x000fe2000f8e000a */
[----:B------:R-:W-:-:S02]  /*ffa0*/  SHF.R.S32.HI R25, RZ, 0x1f, R26 ;  /* 0x0000001fff197819 */ /* 0x000fc4000001141a */
[----:B------:R-:W-:Y:S01]  /*ffb0*/  SHF.R.S32.HI R28, RZ, 0x1f, R146 ;  /* 0x0000001fff1c7819 */ /* 0x000fe20000011492 */
[----:B------:R-:W-:Y:S01]  /*ffc0*/  UIMAD UR11, UR40, UR13, UR11 ;  /* 0x0000000d280b72a4 */ /* 0x000fe2000f8e020b */
[----:B------:R-:W-:Y:S02]  /*ffd0*/  SHF.R.S32.HI R29, RZ, 0x1f, R147 ;  /* 0x0000001fff1d7819 */ /* 0x000fe40000011493 */
[----:B------:R-:W-:Y:S01]  /*ffe0*/  ULDC.64 UR12, c[0x0][0xb40] ;  /* 0x0002d000000c7ab9 */ /* 0x000fe20000000a00 */
[----:B------:R-:W-:Y:S01]  /*fff0*/  SHF.R.S32.HI R30, RZ, 0x1f, R148 ;  /* 0x0000001fff1e7819 */ /* 0x000fe20000011494 */
[----:B------:R-:W-:Y:S01]  /*10000*/  UIMAD UR4, UR4, UR12, URZ ;  /* 0x0000000c040472a4 */ /* 0x000fe2000f8e023f */
[----:B------:R-:W-:Y:S01]  /*10010*/  SHF.R.S32.HI R31, RZ, 0x1f, R149 ;  /* 0x0000001fff1f7819 */ /* 0x000fe20000011495 */
[----:B0-----:R-:W-:Y:S01]  /*10020*/  @P1 IMAD.HI.U32 R0, R11, R0, RZ ;  /* 0x000000000b001227 */ /* 0x001fe200078e00ff */
[----:B------:R-:W-:Y:S01]  /*10030*/  SHF.R.S32.HI R32, RZ, 0x1f, R150 ;  /* 0x0000001fff207819 */ /* 0x000fe20000011496 */
[----:B------:R-:W-:-:S02]  /*10040*/  UIMAD UR4, UR8, UR13, UR4 ;  /* 0x0000000d080472a4 */ /* 0x000fc4000f8e0204 */
[----:B------:R-:W-:-:S03]  /*10050*/  UIMAD.WIDE.U32 UR8, UR8, UR12, UR10 ;  /* 0x0000000c080872a5 */ /* 0x000fc6000f8e000a */
[----:B------:R-:W-:Y:S01]  /*10060*/  ULDC.64 UR10, c[0x0][0xb48] ;  /* 0x0002d200000a7ab9 */ /* 0x000fe20000000a00 */
[----:B------:R-:W-:Y:S01]  /*10070*/  UIADD3 UR9, UR9, UR4, URZ ;  /* 0x0000000409097290 */ /* 0x000fe2000fffe03f */
[----:B-1----:R-:W-:Y:S01]  /*10080*/  @P1 SHF.R.U32.HI R5, RZ, R3, R0 ;  /* 0x00000003ff051219 */ /* 0x002fe20000011600 */
[----:B------:R-:W-:Y:S02]  /*10090*/  UIADD3 UR4, UR41, 0x2d820, URZ ;  /* 0x0002d82029047890 */ /* 0x000fe4000fffe03f */
[----:B------:R-:W-:Y:S01]  /*100a0*/  UIMAD.WIDE.U32 UR8, UR37, UR10, UR8 ;  /* 0x0000000a250872a5 */ /* 0x000fe2000f8e0008 */
[--C-:B------:R-:W-:Y:S01]  /*100b0*/  SHF.R.S32.HI R0, RZ, 0x1f, R5.reuse ;  /* 0x0000001fff007819 */ /* 0x100fe20000011405 */
[----:B------:R-:W-:Y:S01]  /*100c0*/  IMAD.MOV R7, RZ, RZ, -R5 ;  /* 0x000000ffff077224 */ /* 0x000fe200078e0a05 */
[----:B------:R-:W-:Y:S02]  /*100d0*/  UPRMT UR4, URZ, 0x654, UR4 ;  /* 0x000006543f047896 */ /* 0x000fe40008000004 */
[----:B------:R-:W-:Y:S01]  /*100e0*/  UIMAD UR37, UR37, UR11, UR9 ;  /* 0x0000000b252572a4 */ /* 0x000fe2000f8e0209 */
[----:B------:R-:W-:-:S02]  /*100f0*/  IMAD R7, R36, R7, R11 ;  /* 0x0000000724077224 */ /* 0x000fc400078e020b */
[----:B------:R-:W-:Y:S01]  /*10100*/  ULDC.64 UR10, c[0x0][0xb30] ;  /* 0x0002cc00000a7ab9 */ /* 0x000fe20000000a00 */
[----:B------:R-:W-:Y:S02]  /*10110*/  IMAD.U32 R3, RZ, RZ, UR9 ;  /* 0x00000009ff037e24 */ /* 0x000fe4000f8e00ff */
[----:B------:R-:W-:Y:S01]  /*10120*/  IMAD R0, R0, UR10, RZ ;  /* 0x0000000a00007c24 */ /* 0x000fe2000f8e02ff */
[----:B------:R-:W-:Y:S01]  /*10130*/  SYNCS.ARRIVE.TRANS64.RED.A1T0 RZ, [UR4], RZ ;  /* 0x000000ffffff79a7 */ /* 0x000fe20008100404 */
[----:B------:R-:W-:Y:S01]  /*10140*/  IMAD.U32 R2, RZ, RZ, UR8 ;  /* 0x00000008ff027e24 */ /* 0x000fe2000f8e00ff */
[----:B------:R-:W-:Y:S01]  /*10150*/  ULDC.64 UR8, c[0x0][0xb28] ;  /* 0x0002ca0000087ab9 */ /* 0x000fe20000000a00 */
[----:B------:R-:W-:Y:S02]  /*10160*/  IMAD.U32 R3, RZ, RZ, UR37 ;  /* 0x00000025ff037e24 */ /* 0x000fe4000f8e00ff */
[C---:B------:R-:W-:Y:S01]  /*10170*/  IMAD R9, R5.reuse, UR11, R0 ;  /* 0x0000000b05097c24 */ /* 0x040fe2000f8e0200 */
[----:B------:R-:W-:Y:S01]  /*10180*/  SHF.R.S32.HI R0, RZ, 0x1f, R7 ;  /* 0x0000001fff007819 */ /* 0x000fe20000011407 */
[----:B------:R-:W-:-:S04]  /*10190*/  IMAD.WIDE.U32 R2, R5, UR10, R2 ;  /* 0x0000000a05027c25 */ /* 0x000fc8000f8e0002 */
[----:B------:R-:W-:Y:S02]  /*101a0*/  IMAD R0, R0, UR8, RZ ;  /* 0x0000000800007c24 */ /* 0x000fe4000f8e02ff */
[----:B------:R-:W-:Y:S02]  /*101b0*/  IMAD.IADD R3, R3, 0x1, R9 ;  /* 0x0000000103037824 */ /* 0x000fe400078e0209 */
[C---:B------:R-:W-:Y:S02]  /*101c0*/  IMAD R5, R7.reuse, UR9, R0 ;  /* 0x0000000907057c24 */ /* 0x040fe4000f8e0200 */
[----:B------:R-:W-:Y:S01]  /*101d0*/  IMAD.WIDE.U32 R2, R7, UR8, R2 ;  /* 0x0000000807027c25 */ /* 0x000fe2000f8e0002 */
[----:B------:R-:W-:-:S03]  /*101e0*/  ULDC.64 UR8, c[0x0][0xb00] ;  /* 0x0002c00000087ab9 */ /* 0x000fc60000000a00 */
[----:B------:R-:W-:Y:S01]  /*101f0*/  IMAD.IADD R3, R3, 0x1, R5 ;  /* 0x0000000103037824 */ /* 0x000fe200078e0205 */
[----:B------:R-:W-:-:S04]  /*10200*/  LEA R0, P1, R2, UR8, 0x2 ;  /* 0x0000000802007c11 */ /* 0x000fc8000f8210ff */
[----:B------:R-:W-:Y:S01]  /*10210*/  LEA.HI.X R14, R2, UR9, R3, 0x2, P1 ;  /* 0x00000009020e7c11 */ /* 0x000fe200088f1403 */
        /* <DEDUP_REMOVED lines=9> */
[C---:B------:R-:W-:Y:S02]  /*102b0*/  @!P3 LEA R4, P6, R26.reuse, R15, 0x2 ;  /* 0x0000000f1a04b211 */ /* 0x040fe400078c10ff */
[-C--:B--2---:R-:W-:Y:S02]  /*102c0*/  @!P1 LEA.HI.X R3, R17, R13.reuse, R24, 0x2, P5 ;  /* 0x0000000d11039211 */ /* 0x084fe400028f1418 */
[----:B------:R-:W-:Y:S02]  /*102d0*/  @!P3 LEA.HI.X R5, R26, R13, R25, 0x2, P6 ;  /* 0x0000000d1a05b211 */ /* 0x000fe400030f1419 */
[----:B------:R-:W-:Y:S01]  /*102e0*/  ISETP.GE.AND P5, PT, R149, UR4, PT ;  /* 0x0000000495007c0c */ /* 0x000fe2000bfa6270 */
[----:B------:R1:W-:Y:S01]  /*102f0*/  @!P1 ST.E.64 desc[UR56][R2.64], R20 ;  /* 0x0000001402009985 */ /* 0x0003e2000c101b38 */
[----:B------:R-:W-:-:S02]  /*10300*/  @!P4 LEA R6, P1, R140, R15, 0x2 ;  /* 0x0000000f8c06c211 */ /* 0x000fc400078210ff */
[----:B------:R-:W-:Y:S01]  /*10310*/  @!P2 LEA R8, P6, R150, R15, 0x2 ;  /* 0x0000000f9608a211 */ /* 0x000fe200078c10ff */
[----:B------:R2:W-:Y:S01]  /*10320*/  @!P3 ST.E.64 desc[UR56][R4.64], R92 ;  /* 0x0000005c0400b985 */ /* 0x0005e2000c101b38 */
[----:B------:R-:W-:Y:S02]  /*10330*/  ISETP.GE.AND P3, PT, R148, UR4, PT ;  /* 0x0000000494007c0c */ /* 0x000fe4000bf66270 */
[-C--:B------:R-:W-:Y:S02]  /*10340*/  @!P4 LEA.HI.X R7, R140, R13.reuse, R27, 0x2, P1 ;  /* 0x0000000d8c07c211 */ /* 0x080fe400008f141b */
[----:B------:R-:W-:Y:S02]  /*10350*/  ISETP.GE.AND P1, PT, R147, UR4, PT ;  /* 0x0000000493007c0c */ /* 0x000fe4000bf26270 */
[----:B------:R-:W-:Y:S01]  /*10360*/  @!P2 LEA.HI.X R9, R150, R13, R32, 0x2, P6 ;  /* 0x0000000d9609a211 */ /* 0x000fe200030f1420 */
[----:B------:R3:W-:Y:S01]  /*10370*/  @!P4 ST.E.64 desc[UR56][R6.64], R96 ;  /* 0x000000600600c985 */ /* 0x0007e2000c101b38 */
[----:B------:R-:W-:-:S03]  /*10380*/  @!P5 LEA R10, P4, R149, R15, 0x2 ;  /* 0x0000000f950ad211 */ /* 0x000fc600078810ff */
[----:B------:R4:W-:Y:S01]  /*10390*/  @!P2 ST.E.64 desc[UR56][R8.64], R100 ;  /* 0x000000640800a985 */ /* 0x0009e2000c101b38 */
[----:B------:R-:W-:Y:S02]  /*103a0*/  ISETP.GE.AND P2, PT, R146, UR4, PT ;  /* 0x0000000492007c0c */ /* 0x000fe4000bf46270 */
[----:B------:R-:W-:Y:S02]  /*103b0*/  @!P5 LEA.HI.X R11, R149, R13, R31, 0x2, P4 ;  /* 0x0000000d950bd211 */ /* 0x000fe400020f141f */
[CC--:B-1----:R-:W-:Y:S02]  /*103c0*/  @!P3 LEA R2, P6, R148.reuse, R15.reuse, 0x2 ;  /* 0x0000000f9402b211 */ /* 0x0c2fe400078c10ff */
[----:B--2---:R-:W-:Y:S01]  /*103d0*/  @!P1 LEA R4, P4, R147, R15, 0x2 ;  /* 0x0000000f93049211 */ /* 0x004fe200078810ff */
[----:B------:R1:W-:Y:S01]  /*103e0*/  @!P5 ST.E.64 desc[UR56][R10.64], R104 ;  /* 0x000000680a00d985 */ /* 0x0003e2000c101b38 */
[----:B------:R-:W-:Y:S02]  /*103f0*/  @!P3 LEA.HI.X R3, R148, R13, R30, 0x2, P6 ;  /* 0x0000000d9403b211 */ /* 0x000fe400030f141e */
[----:B------:R-:W-:-:S02]  /*10400*/  ISETP.GE.AND P5, PT, R145, UR4, PT ;  /* 0x0000000491007c0c */ /* 0x000fc4000bfa6270 */
[----:B------:R-:W-:Y:S01]  /*10410*/  @!P1 LEA.HI.X R5, R147, R13, R29, 0x2, P4 ;  /* 0x0000000d93059211 */ /* 0x000fe200020f141d */
        /* <DEDUP_REMOVED lines=9> */
[C---:B-1----:R-:W-:Y:S02]  /*104b0*/  @!P4 LEA R10, P2, R144.reuse, R15, 0x2 ;  /* 0x0000000f900ac211 */ /* 0x042fe400078410ff */
[----:B------:R-:W-:Y:S02]  /*104c0*/  @!P5 LEA.HI.X R9, R145, R13, R157, 0x2, P6 ;  /* 0x0000000d9109d211 */ /* 0x000fe400030f149d */
[C---:B--2---:R-:W-:Y:S02]  /*104d0*/  @!P3 LEA R2, P6, R143.reuse, R15, 0x2 ;  /* 0x0000000f8f02b211 */ /* 0x044fe400078c10ff */
[----:B------:R-:W-:Y:S01]  /*104e0*/  @!P4 LEA.HI.X R11, R144, R13, R156, 0x2, P2 ;  /* 0x0000000d900bc211 */ /* 0x000fe200010f149c */
[----:B------:R3:W-:Y:S01]  /*104f0*/  @!P5 ST.E.64 desc[UR56][R8.64], R120 ;  /* 0x000000780800d985 */ /* 0x0007e2000c101b38 */
[C---:B------:R-:W-:Y:S02]  /*10500*/  @!P1 LEA R12, P2, R142.reuse, R15, 0x2 ;  /* 0x0000000f8e0c9211 */ /* 0x040fe400078410ff */
[-C--:B------:R-:W-:Y:S01]  /*10510*/  @!P3 LEA.HI.X R3, R143, R13.reuse, R155, 0x2, P6 ;  /* 0x0000000d8f03b211 */ /* 0x080fe200030f149b */
[----:B------:R3:W-:Y:S01]  /*10520*/  @!P4 ST.E.64 desc[UR56][R10.64], R124 ;  /* 0x0000007c0a00c985 */ /* 0x0007e2000c101b38 */
[----:B------:R-:W-:-:S03]  /*10530*/  @!P1 LEA.HI.X R13, R142, R13, R154, 0x2, P2 ;  /* 0x0000000d8e0d9211 */ /* 0x000fc600010f149a */
[----:B------:R3:W-:Y:S04]  /*10540*/  @!P3 ST.E.64 desc[UR56][R2.64], R128 ;  /* 0x000000800200b985 */ /* 0x0007e8000c101b38 */
[----:B------:R3:W-:Y:S02]  /*10550*/  @!P1 ST.E.64 desc[UR56][R12.64], R132 ;  /* 0x000000840c009985 */ /* 0x0007e4000c101b38 */
.L_x_1160:
[----:B------:R-:W-:Y:S05]  /*10560*/  BSYNC B1 ;  /* 0x0000000000017941 */ /* 0x000fea0003800000 */
.L_x_1159:
[----:B-1----:R1:W4:Y:S04]  /*10570*/  SHFL.IDX PT, R15, R14, 0x1, 0x1c1f ;  /* 0x003c1f000e0f7f89 */ /* 0x00232800000e0000 */
        /* <DEDUP_REMOVED lines=8> */
[CC--:B0--3--:R-:W-:Y:S02]  /*10600*/  @!P5 LEA R2, P0, R17.reuse, R21.reuse, 0x2 ;  /* 0x000000151102d211 */ /* 0x0c9fe400078010ff */
[C---:B------:R-:W-:Y:S02]  /*10610*/  @!P6 LEA R4, P1, R26.reuse, R21, 0x2 ;  /* 0x000000151a04e211 */ /* 0x040fe400078210ff */
[-C--:B----4-:R-:W-:Y:S02]  /*10620*/  @!P5 LEA.HI.X R3, R17, R15.reuse, R24, 0x2, P0 ;  /* 0x0000000f1103d211 */ /* 0x090fe400000f1418 */
[----:B------:R-:W-:Y:S02]  /*10630*/  @!P6 LEA.HI.X R5, R26, R15, R25, 0x2, P1 ;  /* 0x0000000f1a05e211 */ /* 0x000fe400008f1419 */
[----:B------:R-:W-:Y:S01]  /*10640*/  ISETP.GE.AND P1, PT, R148, UR4, PT ;  /* 0x0000000494007c0c */ /* 0x000fe2000bf26270 */
[----:B------:R0:W-:Y:S01]  /*10650*/  @!P5 ST.E.64 desc[UR56][R2.64], R90 ;  /* 0x0000005a0200d985 */ /* 0x0001e2000c101b38 */
[----:B------:R-:W-:-:S02]  /*10660*/  @!P2 LEA R6, P0, R140, R21, 0x2 ;  /* 0x000000158c06a211 */ /* 0x000fc400078010ff */
[-C--:B------:R-:W-:Y:S01]  /*10670*/  @!P3 LEA R8, P5, R150, R21.reuse, 0x2 ;  /* 0x000000159608b211 */ /* 0x080fe200078a10ff */
[----:B------:R3:W-:Y:S01]  /*10680*/  @!P6 ST.E.64 desc[UR56][R4.64], R94 ;  /* 0x0000005e0400e985 */ /* 0x0007e2000c101b38 */
[----:B------:R-:W-:Y:S02]  /*10690*/  @!P4 LEA R10, P6, R149, R21, 0x2 ;  /* 0x00000015950ac211 */ /* 0x000fe400078c10ff */
[-C--:B------:R-:W-:Y:S02]  /*106a0*/  @!P2 LEA.HI.X R7, R140, R15.reuse, R27, 0x2, P0 ;  /* 0x0000000f8c07a211 */ /* 0x080fe400000f141b */
[-C--:B------:R-:W-:Y:S02]  /*106b0*/  @!P3 LEA.HI.X R9, R150, R15.reuse, R32, 0x2, P5 ;  /* 0x0000000f9609b211 */ /* 0x080fe400028f1420 */
[----:B------:R-:W-:Y:S01]  /*106c0*/  ISETP.GE.AND P0, PT, R147, UR4, PT ;  /* 0x0000000493007c0c */ /* 0x000fe2000bf06270 */
[----:B------:R-:W-:Y:S01]  /*106d0*/  @!P2 ST.E.64 desc[UR56][R6.64], R98 ;  /* 0x000000620600a985 */ /* 0x000fe2000c101b38 */
[----:B------:R-:W-:-:S02]  /*106e0*/  @!P4 LEA.HI.X R11, R149, R15, R31, 0x2, P6 ;  /* 0x0000000f950bc211 */ /* 0x000fc400030f141f */
[----:B0-----:R-:W-:Y:S01]  /*106f0*/  @!P1 LEA R2, P5, R148, R21, 0x2 ;  /* 0x0000001594029211 */ /* 0x001fe200078a10ff */
[----:B------:R0:W-:Y:S01]  /*10700*/  @!P3 ST.E.64 desc[UR56][R8.64], R102 ;  /* 0x000000660800b985 */ /* 0x0001e2000c101b38 */
[----:B------:R-:W-:Y:S02]  /*10710*/  ISETP.GE.AND P3, PT, R145, UR4, PT ;  /* 0x0000000491007c0c */ /* 0x000fe4000bf66270 */
[----:B------:R-:W-:Y:S01]  /*10720*/  ISETP.GE.AND P2, PT, R144, UR4, PT ;  /* 0x0000000490007c0c */ /* 0x000fe2000bf46270 */
[----:B------:R4:W-:Y:S01]  /*10730*/  @!P4 ST.E.64 desc[UR56][R10.64], R106 ;  /* 0x0000006a0a00c985 */ /* 0x0009e2000c101b38 */
[----:B------:R-:W-:Y:S02]  /*10740*/  ISETP.GE.AND P4, PT, R146, UR4, PT ;  /* 0x0000000492007c0c */ /* 0x000fe4000bf86270 */
[----:B------:R-:W-:Y:S02]  /*10750*/  @!P1 LEA.HI.X R3, R148, R15, R30, 0x2, P5 ;  /* 0x0000000f94039211 */ /* 0x000fe400028f141e */
[----:B------:R-:W-:-:S02]  /*10760*/  ISETP.GE.AND P5, PT, R143, UR4, PT ;  /* 0x000000048f007c0c */ /* 0x000fc4000bfa6270 */
[C---:B---3--:R-:W-:Y:S01]  /*10770*/  @!P0 LEA R4, P6, R147.reuse, R21, 0x2 ;  /* 0x0000001593048211 */ /* 0x048fe200078c10ff */
[----:B------:R3:W-:Y:S03]  /*10780*/  @!P1 ST.E.64 desc[UR56][R2.64], R110 ;  /* 0x0000006e02009985 */ /* 0x0007e6000c101b38 */
[----:B------:R-:W-:Y:S02]  /*10790*/  @!P0 LEA.HI.X R5, R147, R15, R29, 0x2, P6 ;  /* 0x0000000f93058211 */ /* 0x000fe400030f141d */
[-C--:B0-----:R-:W-:Y:S02]  /*107a0*/  @!P3 LEA R8, P6, R145, R21.reuse, 0x2 ;  /* 0x000000159108b211 */ /* 0x081fe400078c10ff */
[-C--:B------:R-:W-:Y:S01]  /*107b0*/  @!P4 LEA R6, P1, R146, R21.reuse, 0x2 ;  /* 0x000000159206c211 */ /* 0x080fe200078210ff */
[----:B------:R3:W-:Y:S01]  /*107c0*/  @!P0 ST.E.64 desc[UR56][R4.64], R114 ;  /* 0x0000007204008985 */ /* 0x0007e2000c101b38 */
[----:B----4-:R-:W-:-:S02]  /*107d0*/  @!P2 LEA R10, P0, R144, R21, 0x2 ;  /* 0x00000015900aa211 */ /* 0x010fc400078010ff */
[----:B------:R-:W-:Y:S02]  /*107e0*/  @!P4 LEA.HI.X R7, R146, R15, R28, 0x2, P1 ;  /* 0x0000000f9207c211 */ /* 0x000fe400008f141c */
[----:B------:R-:W-:Y:S02]  /*107f0*/  @!P5 LEA R12, P1, R143, R21, 0x2 ;  /* 0x000000158f0cd211 */ /* 0x000fe400078210ff */
[-C--:B------:R-:W-:Y:S01]  /*10800*/  @!P3 LEA.HI.X R9, R145, R15.reuse, R157, 0x2, P6 ;  /* 0x0000000f9109b211 */ /* 0x080fe200030f149d */
[----:B------:R3:W-:Y:S01]  /*10810*/  @!P4 ST.E.64 desc[UR56][R6.64], R118 ;  /* 0x000000760600c985 */ /* 0x0007e2000c101b38 */
[-C--:B------:R-:W-:Y:S02]  /*10820*/  @!P2 LEA.HI.X R11, R144, R15.reuse, R156, 0x2, P0 ;  /* 0x0000000f900ba211 */ /* 0x080fe400000f149c */
[----:B--2---:R-:W-:Y:S01]  /*10830*/  @!P5 LEA.HI.X R13, R143, R15, R155, 0x2, P1 ;  /* 0x0000000f8f0dd211 */ /* 0x004fe200008f149b */
[----:B------:R3:W-:Y:S01]  /*10840*/  @!P3 ST.E.64 desc[UR56][R8.64], R122 ;  /* 0x0000007a0800b985 */ /* 0x0007e2000c101b38 */
[----:B------:R-:W-:-:S03]  /*10850*/  ISETP.GE.AND P0, PT, R142, UR4, PT ;  /* 0x000000048e007c0c */ /* 0x000fc6000bf06270 */
[----:B------:R3:W-:Y:S04]  /*10860*/  @!P2 ST.E.64 desc[UR56][R10.64], R126 ;  /* 0x0000007e0a00a985 */ /* 0x0007e8000c101b38 */
[----:B------:R3:W-:Y:S06]  /*10870*/  @!P5 ST.E.64 desc[UR56][R12.64], R130 ;  /* 0x000000820c00d985 */ /* 0x0007ec000c101b38 */
[----:B------:R-:W-:Y:S05]  /*10880*/  @P0 BRA `(.L_x_1158) ;  /* 0x0000000800d00947 */ /* 0x000fea0003800000 */
[----:B---3--:R-:W-:-:S04]  /*10890*/  LEA R2, P0, R142, R21, 0x2 ;  /* 0x000000158e027211 */ /* 0x008fc800078010ff */
[----:B------:R-:W-:-:S05]  /*108a0*/  LEA.HI.X R3, R142, R15, R154, 0x2, P0 ;  /* 0x0000000f8e037211 */ /* 0x000fca00000f149a */
[----:B------:R0:W-:Y:S01]  /*108b0*/  ST.E.64 desc[UR56][R2.64], R134 ;  /* 0x0000008602007985 */ /* 0x0001e2000c101b38 */
[----:B------:R-:W-:Y:S05]  /*108c0*/  BRA `(.L_x_1158) ;  /* 0x0000000800c07947 */ /* 0x000fea0003800000 */
.L_x_1153:
[----:B------:R-:W-:Y:S02]  /*108d0*/  ULDC.64 UR8, c[0x0][0xc00] ;  /* 0x0003000000087ab9 */ /* 0x000fe40000000a00 */
[----:B------:R-:W-:-:S04]  /*108e0*/  UISETP.NE.U32.AND UP0, UPT, UR8, URZ, UPT ;  /* 0x0000003f0800728c */ /* 0x000fc8000bf05070 */
[----:B------:R-:W-:-:S03]  /*108f0*/  UISETP.NE.AND.EX UP0, UPT, UR9, URZ, UPT, UP0 ;  /* 0x0000003f0900728c */ /* 0x000fc6000bf05300 */
[----:B------:R-:W-:Y:S02]  /*10900*/  ULDC.64 UR8, c[0x0][0xc00] ;  /* 0x0003000000087ab9 */ /* 0x000fe40000000a00 */
[----:B------:R-:W-:Y:S01]  /*10910*/  UIMAD.WIDE UR8, UR43, 0x4, UR8 ;  /* 0x000000042b0878a5 */ /* 0x000fe2000f8e0208 */
[----:B------:R-:W-:-:S05]  /*10920*/  PLOP3.LUT P1, PT, PT, PT, UP0, 0x80, 0x0 ;  /* 0x000000000000781c */ /* 0x000fca0003f2f008 */
[----:B------:R-:W-:Y:S02]  /*10930*/  IMAD.U32 R2, RZ, RZ, UR8 ;  /* 0x00000008ff027e24 */ /* 0x000fe4000f8e00ff */
[----:B------:R-:W-:Y:S01]  /*10940*/  IMAD.U32 R3, RZ, RZ, UR9 ;  /* 0x00000009ff037e24 */ /* 0x000fe2000f8e00ff */
[----:B------:R-:W-:Y:S02]  /*10950*/  ULDC.64 UR8, c[0x0][0xc08] ;  /* 0x0003020000087ab9 */ /* 0x000fe40000000a00 */
[----:B------:R-:W-:Y:S01]  /*10960*/  UISETP.NE.U32.AND UP1, UPT, UR8, URZ, UPT ;  /* 0x0000003f0800728c */ /* 0x000fe2000bf25070 */
[----:B------:R-:W-:Y:S02]  /*10970*/  ULDC UR4, c[0x0][0xa88] ;  /* 0x0002a20000047ab9 */ /* 0x000fe40000000800 */
[----:B------:R-:W2:Y:S01]  /*10980*/  @P1 LDG.E R6, desc[UR56][R2.64] ;  /* 0x0000003802061981 */ /* 0x000ea2000c1e1900 */
[----:B------:R-:W-:Y:S01]  /*10990*/  UISETP.NE.AND.EX UP1, UPT, UR9, URZ, UPT, UP1 ;  /* 0x0000003f0900728c */ /* 0x000fe2000bf25310 */
[----:B------:R-:W-:Y:S01]  /*109a0*/  IMAD.U32 R0, RZ, RZ, UR4 ;  /* 0x00000004ff007e24 */ /* 0x000fe2000f8e00ff */
[----:B------:R-:W0:Y:S04]  /*109b0*/  S2R R7, SR_TID.X ;  /* 0x0000000000077919 */ /* 0x000e280000002100 */
[----:B------:R-:W-:-:S05]  /*109c0*/  PLOP3.LUT P2, PT, PT, PT, UP1, 0x80, 0x0 ;  /* 0x000000000000781c */ /* 0x000fca0003f4f018 */
[----:B------:R-:W-:Y:S02]  /*109d0*/  @UP1 ULDC.64 UR8, c[0x0][0xc08] ;  /* 0x0003020000081ab9 */ /* 0x000fe40000000a00 */
[----:B------:R-:W-:-:S06]  /*109e0*/  @UP1 UIMAD.WIDE UR8, UR43, 0x4, UR8 ;  /* 0x000000042b0818a5 */ /* 0x000fcc000f8e0208 */
[----:B------:R-:W-:Y:S02]  /*109f0*/  IMAD.U32 R4, RZ, RZ, UR8 ;  /* 0x00000008ff047e24 */ /* 0x000fe4000f8e00ff */
[----:B------:R-:W-:-:S05]  /*10a00*/  IMAD.U32 R5, RZ, RZ, UR9 ;  /* 0x00000009ff057e24 */ /* 0x000fca000f8e00ff */
[----:B------:R1:W5:Y:S01]  /*10a10*/  @P2 LDG.E R0, desc[UR56][R4.64] ;  /* 0x0000003804002981 */ /* 0x000362000c1e1900 */
[----:B------:R-:W-:Y:S01]  /*10a20*/  UISETP.NE.AND UP1, UPT, UR47, URZ, UPT ;  /* 0x0000003f2f00728c */ /* 0x000fe2000bf25270 */
[----:B------:R-:W-:Y:S01]  /*10a30*/  UMOV UR4, URZ ;  /* 0x0000003f00047c82 */ /* 0x000fe20008000000 */
[----:B0-----:R-:W-:-:S09]  /*10a40*/  VIADD R7, R7, 0xffffff80 ;  /* 0xffffff8007077836 */ /* 0x001fd20000000000 */
[----:B------:R-:W-:Y:S01]  /*10a50*/  @!UP1 ULDC UR47, c[0x0][0xad4] ;  /* 0x0002b500002f9ab9 */ /* 0x000fe20000000800 */
[----:B------:R-:W-:Y:S02]  /*10a60*/  ISETP.GT.AND P0, PT, R7, 0xbf, PT ;  /* 0x000000bf0700780c */ /* 0x000fe40003f04270 */
[----:B--2---:R-:W-:Y:S01]  /*10a70*/  @P1 R2UR UR4, R6 ;  /* 0x00000000060412ca */ /* 0x004fe200000e0000 */
[----:B-1----:R-:W-:-:S14]  /*10a80*/  @P2 BRA `(.L_x_1161) ;  /* 0x0000000000102947 */ /* 0x002fdc0003800000 */
[----:B------:R-:W-:Y:S05]  /*10a90*/  @!P1 BRA `(.L_x_1161) ;  /* 0x00000000000c9947 */ /* 0x000fea0003800000 */
[----:B------:R-:W2:Y:S04]  /*10aa0*/  LDG.E R5, desc[UR56][R2.64] ;  /* 0x0000003802057981 */ /* 0x000ea8000c1e1900 */
[----:B-----5:R-:W2:Y:S02]  /*10ab0*/  LDG.E R0, desc[UR56][R2.64+0x4] ;  /* 0x0000043802007981 */ /* 0x020ea4000c1e1900 */
[----:B--2---:R-:W-:-:S07]  /*10ac0*/  IMAD.IADD R0, R0, 0x1, -R5 ;  /* 0x0000000100007824 */ /* 0x004fce00078e0a05 */
.L_x_1161:
[----:B------:R-:W-:Y:S01]  /*10ad0*/  USHF.R.S32.HI UR15, URZ, 0x1f, UR43 ;  /* 0x0000001f3f0f7899 */ /* 0x000fe2000801142b */
[----:B------:R-:W-:Y:S01]  /*10ae0*/  BSSY B1, `(.L_x_1162) ;  /* 0x000003a000017945 */ /* 0x000fe20003800000 */
[----:B------:R-:W-:Y:S02]  /*10af0*/  USHF.R.S32.HI UR21, URZ, 0x1f, UR4 ;  /* 0x0000001f3f157899 */ /* 0x000fe40008011404 */
[----:B------:R-:W-:Y:S02]  /*10b00*/  USEL UR14, UR43, URZ, !UP0 ;  /* 0x0000003f2b0e7287 */ /* 0x000fe4000c000000 */
[----:B------:R-:W-:Y:S01]  /*10b10*/  USEL UR15, UR15, URZ, !UP0 ;  /* 0x0000003f0f0f7287 */ /* 0x000fe2000c000000 */
[----:B------:R-:W-:Y:S11]  /*10b20*/  @P0 BRA `(.L_x_1163) ;  /* 0x0000000000d40947 */ /* 0x000ff60003800000 */
[----:B------:R-:W0:Y:S01]  /*10b30*/  S2R R3, SR_TID.X ;  /* 0x0000000000037919 */ /* 0x000e220000002100 */
[----:B------:R-:W1:Y:S01]  /*10b40*/  LDC R9, c[0x0][0xbe8] ;  /* 0x0002fa00ff097b82 */ /* 0x000e620000000800 */
[----:B------:R-:W-:Y:S02]  /*10b50*/  IMAD.U32 R4, RZ, RZ, UR39 ;  /* 0x00000027ff047e24 */ /* 0x000fe4000f8e00ff */
[----:B-1---5:R-:W-:-:S03]  /*10b60*/  IMAD R2, R0, R9, RZ ;  /* 0x0000000900027224 */ /* 0x022fc600078e02ff */
[----:B0-----:R-:W-:-:S04]  /*10b70*/  IADD3 R4, R4, -0x80, R3 ;  /* 0xffffff8004047810 */ /* 0x001fc80007ffe003 */
[----:B------:R-:W-:-:S13]  /*10b80*/  ISETP.GE.AND P0, PT, R4, R2, PT ;  /* 0x000000020400720c */ /* 0x000fda0003f06270 */
[----:B------:R-:W-:Y:S05]  /*10b90*/  @P0 BRA `(.L_x_1163) ;  /* 0x0000000000b80947 */ /* 0x000fea0003800000 */
[----:B------:R-:W-:Y:S01]  /*10ba0*/  ISETP.NE.AND P0, PT, R9, 0x1, PT ;  /* 0x000000010900780c */ /* 0x000fe20003f05270 */
[----:B------:R-:W-:Y:S01]  /*10bb0*/  UISETP.GT.AND UP0, UPT, UR47, 0x1, UPT ;  /* 0x000000012f00788c */ /* 0x000fe2000bf04270 */
[----:B------:R-:W-:Y:S01]  /*10bc0*/  IMAD.MOV.U32 R5, RZ, RZ, R4 ;  /* 0x000000ffff057224 */ /* 0x000fe200078e0004 */
[----:B------:R-:W-:Y:S02]  /*10bd0*/  UMOV UR19, 0x9b8 ;  /* 0x000009b800137882 */ /* 0x000fe40000000000 */
[----:B------:R-:W-:Y:S02]  /*10be0*/  USEL UR19, UR19, 0x978, UP0 ;  /* 0x0000097813137887 */ /* 0x000fe40008000000 */
[----:B------:R-:W-:-:S06]  /*10bf0*/  USEL UR18, UR37, URZ, UP0 ;  /* 0x0000003f25127287 */ /* 0x000fcc0008000000 */
[----:B------:R-:W0:Y:S04]  /*10c00*/  @P0 LDC R3, c[0x0][0xbec] ;  /* 0x0002fb00ff030b82 */ /* 0x000e280000000800 */
[----:B------:R-:W-:Y:S01]  /*10c10*/  ULDC.64 UR8, c[0x0][UR19+0x218] ;  /* 0x0000860013087abb */ /* 0x000fe20008000a00 */
[----:B------:R-:W-:Y:S01]  /*10c20*/  ULDC.64 UR12, c[0x0][UR19+0x220] ;  /* 0x00008800130c7abb */ /* 0x000fe20008000a00 */
[----:B------:R-:W-:Y:S01]  /*10c30*/  ULDC.64 UR16, c[0x0][UR19+0x228] ;  /* 0x00008a0013107abb */ /* 0x000fe20008000a00 */
[----:B------:R-:W-:Y:S01]  /*10c40*/  UIMAD.WIDE.U32 UR10, UR8, UR40, URZ ;  /* 0x00000028080a72a5 */ /* 0x000fe2000f8e003f */
[----:B------:R-:W1:Y:S01]  /*10c50*/  @P0 LDC R7, c[0x0][0xbf0] ;  /* 0x0002fc00ff070b82 */ /* 0x000e620000000800 */
[----:B------:R-:W-:Y:S02]  /*10c60*/  UIMAD UR20, UR9, UR40, URZ ;  /* 0x00000028091472a4 */ /* 0x000fe4000f8e023f */
[----:B------:R-:W-:-:S02]  /*10c70*/  UIMAD UR13, UR13, UR14, URZ ;  /* 0x0000000e0d0d72a4 */ /* 0x000fc4000f8e023f */
[----:B------:R-:W-:Y:S02]  /*10c80*/  UIMAD.WIDE.U32 UR22, UR16, UR18, URZ ;  /* 0x00000012101672a5 */ /* 0x000fe4000f8e003f */
[----:B------:R-:W-:Y:S02]  /*10c90*/  UIMAD.WIDE.U32 UR8, UR12, UR14, URZ ;  /* 0x0000000e0c0872a5 */ /* 0x000fe4000f8e003f */
[----:B------:R-:W-:Y:S02]  /*10ca0*/  UIMAD UR16, UR17, UR18, URZ ;  /* 0x00000012111072a4 */ /* 0x000fe4000f8e023f */
[----:B------:R-:W-:Y:S02]  /*10cb0*/  UIMAD UR13, UR12, UR15, UR13 ;  /* 0x0000000f0c0d72a4 */ /* 0x000fe4000f8e020d */
[----:B------:R-:W-:Y:S02]  /*10cc0*/  UIADD3 UR10, UP1, UP2, UR8, UR10, UR4 ;  /* 0x0000000a080a7290 */ /* 0x000fe4000fa3e004 */
[----:B------:R-:W-:Y:S01]  /*10cd0*/  UIADD3 UR16, UR23, UR16, URZ ;  /* 0x0000001017107290 */ /* 0x000fe2000fffe03f */
[----:B0-----:R-:W-:Y:S01]  /*10ce0*/  @P0 IMAD.HI.U32 R2, R4, R3, RZ ;  /* 0x0000000304020227 */ /* 0x001fe200078e00ff */
[----:B------:R-:W-:-:S02]  /*10cf0*/  UIADD3 UR20, UR11, UR20, URZ ;  /* 0x000000140b147290 */ /* 0x000fc4000fffe03f */
[----:B------:R-:W-:Y:S01]  /*10d00*/  UIADD3 UR13, UR9, UR13, URZ ;  /* 0x0000000d090d7290 */ /* 0x000fe2000fffe03f */
[----:B------:R-:W-:Y:S02]  /*10d10*/  IMAD.U32 R3, RZ, RZ, UR23 ;  /* 0x00000017ff037e24 */ /* 0x000fe4000f8e00ff */
[----:B------:R-:W-:Y:S01]  /*10d20*/  IMAD.U32 R6, RZ, RZ, UR16 ;  /* 0x00000010ff067e24 */ /* 0x000fe2000f8e00ff */
[----:B------:R-:W-:Y:S01]  /*10d30*/  ULDC.64 UR8, c[0x0][UR19+0x210] ;  /* 0x0000840013087abb */ /* 0x000fe20008000a00 */
[----:B-1----:R-:W-:Y:S01]  /*10d40*/  @P0 SHF.R.U32.HI R5, RZ, R7, R2 ;  /* 0x00000007ff050219 */ /* 0x002fe20000011602 */
[----:B------:R-:W-:-:S04]  /*10d50*/  IMAD.U32 R2, RZ, RZ, UR22 ;  /* 0x00000016ff027e24 */ /* 0x000fc8000f8e00ff */
[--C-:B------:R-:W-:Y:S01]  /*10d60*/  IMAD.MOV R7, RZ, RZ, -R5.reuse ;  /* 0x000000ffff077224 */ /* 0x100fe200078e0a05 */
[----:B------:R-:W-:Y:S01]  /*10d70*/  IADD3 R2, P0, P1, R5, UR10, R2 ;  /* 0x0000000a05027c10 */ /* 0x000fe2000f91e002 */
[----:B------:R-:W-:Y:S01]  /*10d80*/  UIADD3.X UR10, UR13, UR20, UR21, UP1, UP2 ;  /* 0x000000140d0a7290 */ /* 0x000fe20008fe4415 */
[----:B------:R-:W-:Y:S01]  /*10d90*/  SHF.R.S32.HI R5, RZ, 0x1f, R5 ;  /* 0x0000001fff057819 */ /* 0x000fe20000011405 */
[----:B------:R-:W-:-:S04]  /*10da0*/  IMAD R7, R9, R7, R4 ;  /* 0x0000000709077224 */ /* 0x000fc800078e0204 */
[----:B------:R-:W-:Y:S01]  /*10db0*/  IADD3.X R3, R5, UR10, R6, P0, P1 ;  /* 0x0000000a05037c10 */ /* 0x000fe200087e2406 */
[C---:B------:R-:W-:Y:S01]  /*10dc0*/  IMAD R9, R7.reuse, UR9, RZ ;  /* 0x0000000907097c24 */ /* 0x040fe2000f8e02ff */
[----:B------:R-:W-:Y:S01]  /*10dd0*/  SHF.R.S32.HI R4, RZ, 0x1f, R7 ;  /* 0x0000001fff047819 */ /* 0x000fe20000011407 */
[----:B------:R-:W-:Y:S01]  /*10de0*/  ULDC.64 UR10, c[0x0][0xba8] ;  /* 0x0002ea00000a7ab9 */ /* 0x000fe20000000a00 */
[----:B------:R-:W-:Y:S01]  /*10df0*/  @!UP0 ULDC UR10, c[0x0][0xb50] ;  /* 0x0002d400000a8ab9 */ /* 0x000fe20000000800 */
[----:B------:R-:W-:Y:S01]  /*10e00*/  IMAD.WIDE.U32 R2, R7, UR8, R2 ;  /* 0x0000000807027c25 */ /* 0x000fe2000f8e0002 */
[----:B------:R-:W-:-:S03]  /*10e10*/  @!UP0 ULDC UR11, c[0x0][0xb54] ;  /* 0x0002d500000b8ab9 */ /* 0x000fc60000000800 */
[----:B------:R-:W-:Y:S01]  /*10e20*/  IMAD R9, R4, UR8, R9 ;  /* 0x0000000804097c24 */ /* 0x000fe2000f8e0209 */
[----:B------:R-:W-:-:S03]  /*10e30*/  LEA R4, P0, R2, UR10, 0x2 ;  /* 0x0000000a02047c11 */ /* 0x000fc6000f8010ff */
[----:B------:R-:W-:-:S05]  /*10e40*/  IMAD.IADD R3, R3, 0x1, R9 ;  /* 0x0000000103037824 */ /* 0x000fca00078e0209 */
[----:B------:R-:W-:Y:S01]  /*10e50*/  LEA.HI.X R5, R2, UR11, R3, 0x2, P0 ;  /* 0x0000000b02057c11 */ /* 0x000fe200080f1403 */
[----:B------:R-:W-:-:S05]  /*10e60*/  IMAD.MOV.U32 R3, RZ, RZ, -0x800000 ;  /* 0xff800000ff037424 */ /* 0x000fca00078e00ff */
[----:B------:R0:W-:Y:S02]  /*10e70*/  STG.E desc[UR56][R4.64], R3 ;  /* 0x0000000304007986 */ /* 0x0001e4000c101938 */
.L_x_1163:
[----:B------:R-:W-:Y:S05]  /*10e80*/  BSYNC B1 ;  /* 0x0000000000017941 */ /* 0x000fea0003800000 */
.L_x_1162:
[----:B------:R-:W-:-:S06]  /*10e90*/  UISETP.GT.AND UP0, UPT, UR47, 0x1, UPT ;  /* 0x000000012f00788c */ /* 0x000fcc000bf04270 */
[----:B------:R-:W-:-:S13]  /*10ea0*/  PLOP3.LUT P0, PT, PT, PT, UP0, 0x80, 0x0 ;  /* 0x000000000000781c */ /* 0x000fda0003f0f008 */
[----:B------:R-:W-:Y:S05]  /*10eb0*/  @P0 BRA `(.L_x_1158) ;  /* 0x0000000400440947 */ /* 0x000fea0003800000 */
[----:B------:R-:W1:Y:S01]  /*10ec0*/  LDC R11, c[0x0][0xbe8] ;  /* 0x0002fa00ff0b7b82 */ /* 0x000e620000000800 */
[----:B------:R-:W-:Y:S01]  /*10ed0*/  ULDC.64 UR12, c[0x0][0xaa0] ;  /* 0x0002a800000c7ab9 */ /* 0x000fe20000000a00 */
[----:B------:R-:W-:Y:S01]  /*10ee0*/  IMAD R2, R151, 0x60, R152 ;  /* 0x0000006097027824 */ /* 0x000fe200078e0298 */
[----:B------:R-:W-:Y:S01]  /*10ef0*/  UIMAD UR10, UR21, UR12, URZ ;  /* 0x0000000c150a72a4 */ /* 0x000fe2000f8e023f */
[----:B------:R-:W-:Y:S01]  /*10f00*/  BSSY B1, `(.L_x_1164) ;  /* 0x000003b000017945 */ /* 0x000fe20003800000 */
[----:B------:R-:W-:Y:S01]  /*10f10*/  UIMAD.WIDE.U32 UR8, UR4, UR12, URZ ;  /* 0x0000000c040872a5 */ /* 0x000fe2000f8e003f */
[----:B0-----:R-:W-:Y:S01]  /*10f20*/  VIADD R4, R2, UR39 ;  /* 0x0000002702047c36 */ /* 0x001fe20008000000 */
[----:B------:R-:W-:Y:S01]  /*10f30*/  UIMAD UR10, UR4, UR13, UR10 ;  /* 0x0000000d040a72a4 */ /* 0x000fe2000f8e020a */
[----:B------:R-:W-:Y:S02]  /*10f40*/  SHF.R.S32.HI R10, RZ, 0x1f, R141 ;  /* 0x0000001fff0a7819 */ /* 0x000fe4000001148d */
[----:B------:R-:W-:Y:S01]  /*10f50*/  IMAD.MOV.U32 R5, RZ, RZ, R4 ;  /* 0x000000ffff057224 */ /* 0x000fe200078e0004 */
[----:B------:R-:W-:Y:S01]  /*10f60*/  UIADD3 UR9, UR9, UR10, URZ ;  /* 0x0000000a09097290 */ /* 0x000fe2000fffe03f */
[----:B------:R-:W-:-:S02]  /*10f70*/  SHF.R.S32.HI R14, RZ, 0x1f, R139 ;  /* 0x0000001fff0e7819 */ /* 0x000fc4000001148b */
[----:B------:R-:W-:Y:S02]  /*10f80*/  ULDC.64 UR10, c[0x0][0xae8] ;  /* 0x0002ba00000a7ab9 */ /* 0x000fe40000000a00 */
[----:B------:R-:W-:-:S04]  /*10f90*/  UIMAD.WIDE.U32 UR8, UR40, UR10, UR8 ;  /* 0x0000000a280872a5 */ /* 0x000fc8000f8e0008 */
[----:B------:R-:W-:-:S03]  /*10fa0*/  UIMAD UR9, UR40, UR11, UR9 ;  /* 0x0000000b280972a4 */ /* 0x000fc6000f8e0209 */
[----:B------:R-:W-:Y:S01]  /*10fb0*/  ULDC.64 UR10, c[0x0][0xaf0] ;  /* 0x0002bc00000a7ab9 */ /* 0x000fe20000000a00 */
[----:B-1----:R-:W-:Y:S01]  /*10fc0*/  ISETP.NE.AND P0, PT, R11, 0x1, PT ;  /* 0x000000010b00780c */ /* 0x002fe20003f05270 */
[----:B------:R-:W-:-:S04]  /*10fd0*/  UIMAD UR15, UR15, UR10, URZ ;  /* 0x0000000a0f0f72a4 */ /* 0x000fc8000f8e023f */
[----:B------:R-:W-:Y:S02]  /*10fe0*/  UIMAD UR4, UR14, UR11, UR15 ;  /* 0x0000000b0e0472a4 */ /* 0x000fe4000f8e020f */
[----:B------:R-:W-:-:S03]  /*10ff0*/  UIMAD.WIDE.U32 UR14, UR14, UR10, UR8 ;  /* 0x0000000a0e0e72a5 */ /* 0x000fc6000f8e0008 */
[----:B------:R-:W-:Y:S01]  /*11000*/  ULDC.64 UR8, c[0x0][0xae0] ;  /* 0x0002b80000087ab9 */ /* 0x000fe20000000a00 */
[----:B------:R-:W-:Y:S02]  /*11010*/  UIADD3 UR4, UR15, UR4, URZ ;  /* 0x000000040f047290 */ /* 0x000fe4000fffe03f */
[----:B------:R-:W0:Y:S08]  /*11020*/  @P0 LDC R3, c[0x0][0xbec] ;  /* 0x0002fb00ff030b82 */ /* 0x000e300000000800 */
[----:B------:R-:W1:Y:S01]  /*11030*/  @P0 LDC R7, c[0x0][0xbf0] ;  /* 0x0002fc00ff070b82 */ /* 0x000e620000000800 */
[----:B0-----:R-:W-:-:S04]  /*11040*/  @P0 IMAD.HI.U32 R2, R4, R3, RZ ;  /* 0x0000000304020227 */ /* 0x001fc800078e00ff */
[----:B------:R-:W-:Y:S02]  /*11050*/  IMAD.U32 R3, RZ, RZ, UR15 ;  /* 0x0000000fff037e24 */ /* 0x000fe4000f8e00ff */
[----:B------:R-:W-:Y:S01]  /*11060*/  IMAD.U32 R3, RZ, RZ, UR4 ;  /* 0x00000004ff037e24 */ /* 0x000fe2000f8e00ff */
[----:B-1----:R-:W-:-:S04]  /*11070*/  @P0 SHF.R.U32.HI R5, RZ, R7, R2 ;  /* 0x00000007ff050219 */ /* 0x002fc80000011602 */
[--C-:B------:R-:W-:Y:S01]  /*11080*/  SHF.R.S32.HI R2, RZ, 0x1f, R5.reuse ;  /* 0x0000001fff027819 */ /* 0x100fe20000011405 */
[----:B------:R-:W-:-:S04]  /*11090*/  IMAD.MOV R7, RZ, RZ, -R5 ;  /* 0x000000ffff077224 */ /* 0x000fc800078e0a05 */
[----:B------:R-:W-:Y:S02]  /*110a0*/  IMAD R7, R11, R7, R4 ;  /* 0x000000070b077224 */ /* 0x000fe400078e0204 */
[----:B------:R-:W-:Y:S02]  /*110b0*/  IMAD R4, R2, UR8, RZ ;  /* 0x0000000802047c24 */ /* 0x000fe4000f8e02ff */
[----:B------:R-:W-:Y:S02]  /*110c0*/  IMAD.U32 R2, RZ, RZ, UR14 ;  /* 0x0000000eff027e24 */ /* 0x000fe4000f8e00ff */
[C---:B------:R-:W-:Y:S01]  /*110d0*/  IMAD R9, R5.reuse, UR9, R4 ;  /* 0x0000000905097c24 */ /* 0x040fe2000f8e0204 */
[----:B------:R-:W-:Y:S01]  /*110e0*/  SHF.R.S32.HI R4, RZ, 0x1f, R7 ;  /* 0x0000001fff047819 */ /* 0x000fe20000011407 */
[----:B------:R-:W-:Y:S01]  /*110f0*/  IMAD.WIDE.U32 R2, R5, UR8, R2 ;  /* 0x0000000805027c25 */ /* 0x000fe2000f8e0002 */
[----:B------:R-:W-:-:S03]  /*11100*/  ULDC.64 UR8, c[0x0][0xad8] ;  /* 0x0002b60000087ab9 */ /* 0x000fc60000000a00 */
[----:B------:R-:W-:Y:S02]  /*11110*/  IMAD R4, R4, UR8, RZ ;  /* 0x0000000804047c24 */ /* 0x000fe4000f8e02ff */
[----:B------:R-:W-:Y:S02]  /*11120*/  IMAD.IADD R3, R3, 0x1, R9 ;  /* 0x0000000103037824 */ /* 0x000fe400078e0209 */
[----:B-----5:R-:W-:Y:S02]  /*11130*/  IMAD R11, R0, R11, RZ ;  /* 0x0000000b000b7224 */ /* 0x020fe400078e02ff */
[----:B------:R-:W-:Y:S02]  /*11140*/  VIADD R0, R152, UR39 ;  /* 0x0000002798007c36 */ /* 0x000fe40008000000 */
[C---:B------:R-:W-:Y:S02]  /*11150*/  IMAD R5, R7.reuse, UR9, R4 ;  /* 0x0000000907057c24 */ /* 0x040fe4000f8e0204 */
[----:B------:R-:W-:Y:S01]  /*11160*/  IMAD.WIDE.U32 R2, R7, UR8, R2 ;  /* 0x0000000807027c25 */ /* 0x000fe2000f8e0002 */
[----:B------:R-:W-:Y:S01]  /*11170*/  ISETP.GE.AND P0, PT, R0, R11, PT ;  /* 0x0000000b0000720c */ /* 0x000fe20003f06270 */
[----:B------:R-:W-:-:S02]  /*11180*/  ULDC.64 UR8, c[0x0][0xa80] ;  /* 0x0002a00000087ab9 */ /* 0x000fc40000000a00 */
[----:B------:R-:W-:Y:S01]  /*11190*/  IMAD.IADD R3, R3, 0x1, R5 ;  /* 0x0000000103037824 */ /* 0x000fe200078e0205 */
        /* <DEDUP_REMOVED lines=14> */
[----:B------:R3:W-:Y:S04]  /*11280*/  @!P2 ST.E.128 desc[UR56][R6.64], RZ ;  /* 0x000000ff0600a985 */ /* 0x0007e8000c101d38 */
[----:B------:R3:W-:Y:S04]  /*11290*/  @!P3 ST.E.128 desc[UR56][R8.64], RZ ;  /* 0x000000ff0800b985 */ /* 0x0007e8000c101d38 */
[----:B------:R3:W-:Y:S02]  /*112a0*/  @!P4 ST.E.128 desc[UR56][R12.64], RZ ;  /* 0x000000ff0c00c985 */ /* 0x0007e4000c101d38 */
.L_x_1165:
[----:B------:R-:W-:Y:S05]  /*112b0*/  BSYNC B1 ;  /* 0x0000000000017941 */ /* 0x000fea0003800000 */
.L_x_1164:
        /* <DEDUP_REMOVED lines=9> */
[-C--:B-1-3--:R-:W-:Y:S02]  /*11350*/  @!P3 LEA R6, P0, R139, R2.reuse, 0x1 ;  /* 0x000000028b06b211 */ /* 0x08afe400078008ff */
[----:B------:R-:W-:Y:S02]  /*11360*/  @!P4 LEA R8, P1, R141, R2, 0x1 ;  /* 0x000000028d08c211 */ /* 0x000fe400078208ff */
[----:B0---4-:R-:W-:Y:S01]  /*11370*/  @!P2 IMAD.WIDE R4, R138, 0x2, R2 ;  /* 0x000000028a04a825 */ /* 0x011fe200078e0202 */
[-C--:B------:R-:W-:Y:S02]  /*11380*/  @!P3 LEA.HI.X R7, R139, R3.reuse, R14, 0x1, P0 ;  /* 0x000000038b07b211 */ /* 0x080fe400000f0c0e */
[----:B------:R-:W-:Y:S02]  /*11390*/  @!P4 LEA.HI.X R9, R141, R3, R10, 0x1, P1 ;  /* 0x000000038d09c211 */ /* 0x000fe400008f0c0a */
[----:B------:R2:W-:Y:S04]  /*113a0*/  @!P2 ST.E.128 desc[UR56][R4.64], RZ ;  /* 0x000000ff0400a985 */ /* 0x0005e8000c101d38 */
[----:B------:R2:W-:Y:S04]  /*113b0*/  @!P3 ST.E.128 desc[UR56][R6.64], RZ ;  /* 0x000000ff0600b985 */ /* 0x0005e8000c101d38 */
[----:B------:R2:W-:Y:S02]  /*113c0*/  @!P4 ST.E.128 desc[UR56][R8.64], RZ ;  /* 0x000000ff0800c985 */ /* 0x0005e4000c101d38 */
.L_x_1158:
[----:B------:R-:W-:Y:S05]  /*113d0*/  BSYNC B0 ;  /* 0x0000000000007941 */ /* 0x000fea0003800000 */
.L_x_1152:
[----:B------:R-:W-:Y:S02]  /*113e0*/  ULDC UR4, c[0x0][0xc3c] ;  /* 0x00030f0000047ab9 */ /* 0x000fe40000000800 */
[----:B------:R-:W-:-:S06]  /*113f0*/  UISETP.GE.AND UP0, UPT, UR7, UR4, UPT ;  /* 0x000000040700728c */ /* 0x000fcc000bf06270 */
[----:B------:R-:W-:-:S13]  /*11400*/  PLOP3.LUT P0, PT, PT, PT, UP0, 0x80, 0x0 ;  /* 0x000000000000781c */ /* 0x000fda0003f0f008 */
[----:B------:R-:W-:Y:S05]  /*11410*/  @!P0 BRA `(.L_x_1166) ;  /* 0xfffffef800f48947 */ /* 0x000fea000383ffff */
[----:B------:R-:W-:Y:S05]  /*11420*/  EXIT ;  /* 0x000000000000794d */ /* 0x000fea0003800000 */
.L_x_1061:
[----:B------:R-:W-:-:S08]  /*11430*/  NOP ;  /* 0x0000000000007918 */ /* 0x000fd00000000000 */
[----:B------:R-:W0:-:S00]  /*11440*/  USETMAXREG.DEALLOC.CTAPOOL 0x20 ;  /* 0x00000020000079c8 */ /* 0x000e0000080e0500 */
[----:B0-----:R-:W-:Y:S01]  /*11450*/  LOP3.LUT R0, R0, 0x3, RZ, 0xc0, !PT ;  /* 0x0000000300007812 */ /* 0x001fe200078ec0ff */
[----:B------:R-:W-:Y:S01]  /*11460*/  IMAD.MOV.U32 R6, RZ, RZ, RZ ;  /* 0x000000ffff067224 */ /* 0x000fe200078e00ff */
[----:B------:R-:W-:-:S04]  /*11470*/  LOP3.LUT R16, R16, 0xffffff7f, RZ, 0xc0, !PT ;  /* 0xffffff7f10107812 */ /* 0x000fc800078ec0ff */
[----:B------:R-:W0:Y:S02]  /*11480*/  SHFL.IDX PT, R0, R0, RZ, 0x1f ;  /* 0x00001fff00007589 */ /* 0x000e2400000e0000 */
[----:B0-----:R-:W-:-:S13]  /*11490*/  ISETP.NE.AND P0, PT, R0, RZ, PT ;  /* 0x000000ff0000720c */ /* 0x001fda0003f05270 */
[----:B------:R-:W-:Y:S01]  /*114a0*/  @P0 LOP3.LUT R16, R16, 0x80, RZ, 0xfc, !PT ;  /* 0x0000008010100812 */ /* 0x000fe200078efcff */
[----:B------:R-:W-:Y:S06]  /*114b0*/  @!P0 BRA `(.L_x_1167) ;  /* 0x00000000001c8947 */ /* 0x000fec0003800000 */
[----:B------:R-:W0:Y:S08]  /*114c0*/  S2UR UR5, SR_CgaCtaId ;  /* 0x00000000000579c3 */ /* 0x000e300000008800 */
[----:B------:R-:W-:Y:S06]  /*114d0*/  BAR.SYNC.DEFER_BLOCKING 0x5, 0x200 ;  /* 0x0148000000007b1d */ /* 0x000fec0000010000 */
[----:B------:R-:W-:-:S02]  /*114e0*/  UMOV UR4, 0x400 ;  /* 0x0000040000047882 */ /* 0x000fc40000000000 */
[----:B0-----:R-:W-:-:S09]  /*114f0*/  ULEA UR4, UR5, UR4, 0x18 ;  /* 0x0000000405047291 */ /* 0x001fd2000f8ec03f */
[----:B------:R-:W0:Y:S01]  /*11500*/  LDS.128 R24, [UR4+0x2d8d0] ;  /* 0x02d8d004ff187984 */ /* 0x000e220008000c00 */
[----:B------:R-:W-:Y:S06]  /*11510*/  BAR.ARV 0x4, 0x200 ;  /* 0x0108000000007b1d */ /* 0x000fec0000002000 */
[----:B------:R-:W-:Y:S05]  /*11520*/  BRA `(.L_x_1168) ;  /* 0x0000000c00907947 */ /* 0x000fea0003800000 */
.L_x_1167:
        /* <DEDUP_REMOVED lines=44> */
.L_x_1171:
[----:B------:R-:W0:Y:S01]  /*117f0*/  LDC R2, c[0x0][0xc3c] ;  /* 0x00030f00ff027b82 */ /* 0x000e220000000800 */
[----:B------:R-:W-:-:S06]  /*11800*/  UIADD3 UR4, UR4, 0x1f, URZ ;  /* 0x0000001f04047890 */ /* 0x000fcc000fffe03f */
[----:B0-----:R-:W-:-:S13]  /*11810*/  ISETP.LE.AND P6, PT, R2, UR4, PT ;  /* 0x0000000402007c0c */ /* 0x001fda000bfc3270 */
[----:B------:R-:W-:Y:S05]  /*11820*/  @P6 BRA `(.L_x_1170) ;  /* 0x0000000800a46947 */ /* 0x000fea0003800000 */
[----:B------:R-:W-:-:S05]  /*11830*/  VIADD R7, R0, UR4 ;  /* 0x0000000400077c36 */ /* 0x000fca0008000000 */
[----:B------:R-:W-:-:S13]  /*11840*/  ISETP.GE.OR P6, PT, R7, R2, !P0 ;  /* 0x000000020700720c */ /* 0x000fda00047c6670 */
[----:B------:R-:W0:Y:S08]  /*11850*/  @!P6 LDC.64 R4, c[0x0][0xc80] ;  /* 0x00032000ff04eb82 */ /* 0x000e300000000a00 */
[----:B------:R-:W1:Y:S01]  /*11860*/  @!P6 LDC.64 R2, c[0x0][0xc78] ;  /* 0x00031e00ff02eb82 */ /* 0x000e620000000a00 */
[----:B0-----:R-:W-:-:S04]  /*11870*/  @!P6 IMAD.WIDE R4, R7, 0x4, R4 ;  /* 0x000000040704e825 */ /* 0x001fc800078e0204 */
[----:B-1----:R-:W-:Y:S01]  /*11880*/  @!P6 IMAD.WIDE R2, R7, 0x4, R2 ;  /* 0x000000040702e825 */ /* 0x002fe200078e0202 */
[----:B------:R-:W-:-:S06]  /*11890*/  CS2R R6, SRZ ;  /* 0x0000000000067805 */ /* 0x000fcc000001ff00 */
[----:B------:R-:W2:Y:S04]  /*118a0*/  @!P6 LDG.E R6, desc[UR56][R4.64] ;  /* 0x000000380406e981 */ /* 0x000ea8000c1e1900 */
        /* <DEDUP_REMOVED lines=22> */
.L_x_1169:
        /* <DEDUP_REMOVED lines=8> */
[----:B------:R1:W2:Y:S01]  /*11a90*/  SHFL.IDX PT, R6, R6, R27, 0x1f ;  /* 0x00001f1b06067589 */ /* 0x0002a200000e0000 */
[----:B0-----:R-:W-:-:S07]  /*11aa0*/  ISETP.NE.AND P1, PT, R7, 0x1, PT ;  /* 0x000000010700780c */ /* 0x001fce0003f25270 */
[----:B-1----:R-:W-:Y:S06]  /*11ab0*/  @!P0 BRA `(.L_x_1172) ;  /* 0x0000000000088947 */ /* 0x002fec0003800000 */
[----:B------:R-:W-:-:S06]  /*11ac0*/  VIADD R24, R27, 0xffffffff ;  /* 0xffffffff1b187836 */ /* 0x000fcc0000000000 */
[----:B------:R0:W1:Y:S02]  /*11ad0*/  SHFL.IDX PT, R24, R5, R24, 0x1f ;  /* 0x00001f1805187589 */ /* 0x00006400000e0000 */
.L_x_1172:
[----:B-1----:R-:W-:Y:S02]  /*11ae0*/  IMAD R24, R24, UR5, R3 ;  /* 0x0000000518187c24 */ /* 0x002fe4000f8e0203 */
[----:B------:R-:W-:-:S03]  /*11af0*/  VIADD R27, R27, UR4 ;  /* 0x000000041b1b7c36 */ /* 0x000fc60008000000 */
[----:B0-----:R-:W-:Y:S01]  /*11b00*/  IADD3 R5, -R24, UR6, RZ ;  /* 0x0000000618057c10 */ /* 0x001fe2000fffe1ff */
[----:B------:R-:W-:Y:S06]  /*11b10*/  @!P1 BRA `(.L_x_1173) ;  /* 0x0000000000e89947 */ /* 0x000fec0003800000 */
[-C--:B--2---:R-:W-:Y:S02]  /*11b20*/  IABS R8, R6.reuse ;  /* 0x0000000600087213 */ /* 0x084fe40000000000 */
[----:B------:R-:W-:Y:S02]  /*11b30*/  IABS R4, R7 ;  /* 0x0000000700047213 */ /* 0x000fe40000000000 */
[----:B------:R-:W0:Y:S01]  /*11b40*/  I2F.RP R9, R8 ;  /* 0x0000000800097306 */ /* 0x000e220000209400 */
[----:B------:R-:W-:Y:S02]  /*11b50*/  IABS R10, R5 ;  /* 0x00000005000a7213 */ /* 0x000fe40000000000 */
[----:B------:R-:W-:-:S05]  /*11b60*/  IABS R12, R6 ;  /* 0x00000006000c7213 */ /* 0x000fca0000000000 */
[----:B0-----:R-:W0:Y:S02]  /*11b70*/  MUFU.RCP R9, R9 ;  /* 0x0000000900097308 */ /* 0x001e240000001000 */
[----:B0-----:R-:W-:-:S06]  /*11b80*/  VIADD R2, R9, 0xffffffe ;  /* 0x0ffffffe09027836 */ /* 0x001fcc0000000000 */
[----:B------:R-:W0:Y:S08]  /*11b90*/  I2F.RP R9, R4 ;  /* 0x0000000400097306 */ /* 0x000e300000209400 */
[----:B------:R1:W2:Y:S08]  /*11ba0*/  F2I.FTZ.U32.TRUNC.NTZ R3, R2 ;  /* 0x0000000200037305 */ /* 0x0002b0000021f000 */
[----:B0-----:R-:W0:Y:S01]  /*11bb0*/  MUFU.RCP R9, R9 ;  /* 0x0000000900097308 */ /* 0x001e220000001000 */
[----:B-1----:R-:W-:-:S02]  /*11bc0*/  IMAD.MOV.U32 R2, RZ, RZ, RZ ;  /* 0x000000ffff027224 */ /* 0x002fc400078e00ff */
[----:B--2---:R-:W-:-:S04]  /*11bd0*/  IMAD.MOV R11, RZ, RZ, -R3 ;  /* 0x000000ffff0b7224 */ /* 0x004fc800078e0a03 */
[----:B------:R-:W-:-:S04]  /*11be0*/  IMAD R11, R11, R8, RZ ;  /* 0x000000080b0b7224 */ /* 0x000fc800078e02ff */
[----:B------:R-:W-:-:S04]  /*11bf0*/  IMAD.HI.U32 R3, R3, R11, R2 ;  /* 0x0000000b03037227 */ /* 0x000fc800078e0002 */
[----:B------:R-:W-:Y:S02]  /*11c00*/  IMAD.MOV R11, RZ, RZ, -R12 ;  /* 0x000000ffff0b7224 */ /* 0x000fe400078e0a0c */
[----:B------:R-:W-:-:S04]  /*11c10*/  IMAD.HI.U32 R2, R3, R10, RZ ;  /* 0x0000000a03027227 */ /* 0x000fc800078e00ff */
[----:B------:R-:W-:Y:S02]  /*11c20*/  IMAD R3, R2, R11, R10 ;  /* 0x0000000b02037224 */ /* 0x000fe400078e020a */
[----:B0-----:R-:W-:-:S03]  /*11c30*/  VIADD R10, R9, 0xffffffe ;  /* 0x0ffffffe090a7836 */ /* 0x001fc60000000000 */
[----:B------:R-:W-:-:S13]  /*11c40*/  ISETP.GT.U32.AND P1, PT, R8, R3, PT ;  /* 0x000000030800720c */ /* 0x000fda0003f24070 */
[----:B------:R-:W-:Y:S02]  /*11c50*/  @!P1 IMAD.IADD R3, R3, 0x1, -R8 ;  /* 0x0000000103039824 */ /* 0x000fe400078e0a08 */
[----:B------:R-:W-:Y:S01]  /*11c60*/  @!P1 VIADD R2, R2, 0x1 ;  /* 0x0000000102029836 */ /* 0x000fe20000000000 */
[----:B------:R-:W-:Y:S02]  /*11c70*/  ISETP.NE.AND P1, PT, R6, RZ, PT ;  /* 0x000000ff0600720c */ /* 0x000fe40003f25270 */
[----:B------:R-:W-:Y:S02]  /*11c80*/  ISETP.GE.U32.AND P0, PT, R3, R8, PT ;  /* 0x000000080300720c */ /* 0x000fe40003f06070 */
[----:B------:R-:W-:Y:S01]  /*11c90*/  LOP3.LUT R8, R5, R6, RZ, 0x3c, !PT ;  /* 0x0000000605087212 */ /* 0x000fe200078e3cff */
[----:B------:R-:W0:Y:S03]  /*11ca0*/  F2I.FTZ.U32.TRUNC.NTZ R3, R10 ;  /* 0x0000000a00037305 */ /* 0x000e26000021f000 */
[----:B------:R-:W-:-:S07]  /*11cb0*/  ISETP.GE.AND P2, PT, R8, RZ, PT ;  /* 0x000000ff0800720c */ /* 0x000fce0003f46270 */
[----:B------:R-:W-:-:S04]  /*11cc0*/  @P0 VIADD R2, R2, 0x1 ;  /* 0x0000000102020836 */ /* 0x000fc80000000000 */
[----:B------:R-:W-:Y:S01]  /*11cd0*/  IMAD.MOV.U32 R12, RZ, RZ, R2 ;  /* 0x000000ffff0c7224 */ /* 0x000fe200078e0002 */
[----:B------:R-:W-:Y:S01]  /*11ce0*/  IABS R2, R7 ;  /* 0x0000000700027213 */ /* 0x000fe20000000000 */
[----:B0-----:R-:W-:Y:S02]  /*11cf0*/  IMAD.MOV R9, RZ, RZ, -R3 ;  /* 0x000000ffff097224 */ /* 0x001fe400078e0a03 */
[----:B------:R-:W-:Y:S01]  /*11d00*/  @!P2 IMAD.MOV R12, RZ, RZ, -R12 ;  /* 0x000000ffff0ca224 */ /* 0x000fe200078e0a0c */
[----:B------:R-:W-:Y:S01]  /*11d10*/  @!P1 LOP3.LUT R12, RZ, R6, RZ, 0x33, !PT ;  /* 0x00000006ff0c9212 */ /* 0x000fe200078e33ff */
[----:B------:R-:W-:Y:S02]  /*11d20*/  IMAD.MOV R10, RZ, RZ, -R2 ;  /* 0x000000ffff0a7224 */ /* 0x000fe400078e0a02 */
[----:B------:R-:W-:Y:S01]  /*11d30*/  IMAD R9, R9, R4, RZ ;  /* 0x0000000409097224 */ /* 0x000fe200078e02ff */
[----:B------:R-:W-:Y:S01]  /*11d40*/  IABS R8, R12 ;  /* 0x0000000c00087213 */ /* 0x000fe20000000000 */
[----:B------:R-:W-:-:S04]  /*11d50*/  IMAD.MOV.U32 R2, RZ, RZ, RZ ;  /* 0x000000ffff027224 */ /* 0x000fc800078e00ff */
[----:B------:R-:W-:-:S04]  /*11d60*/  IMAD.HI.U32 R2, R3, R9, R2 ;  /* 0x0000000903027227 */ /* 0x000fc800078e0002 */
[----:B------:R-:W-:Y:S02]  /*11d70*/  IMAD.MOV.U32 R3, RZ, RZ, R8 ;  /* 0x000000ffff037224 */ /* 0x000fe400078e0008 */
[----:B------:R-:W-:Y:S02]  /*11d80*/  IMAD.MOV.U32 R8, RZ, RZ, R10 ;  /* 0x000000ffff087224 */ /* 0x000fe400078e000a */
[----:B------:R-:W-:-:S04]  /*11d90*/  IMAD.HI.U32 R2, R2, R3, RZ ;  /* 0x0000000302027227 */ /* 0x000fc800078e00ff */
[----:B------:R-:W-:-:S05]  /*11da0*/  IMAD R3, R2, R8, R3 ;  /* 0x0000000802037224 */ /* 0x000fca00078e0203 */
[----:B------:R-:W-:-:S13]  /*11db0*/  ISETP.GT.U32.AND P1, PT, R4, R3, PT ;  /* 0x000000030400720c */ /* 0x000fda0003f24070 */
[----:B------:R-:W-:Y:S02]  /*11dc0*/  @!P1 IMAD.IADD R3, R3, 0x1, -R4 ;  /* 0x0000000103039824 */ /* 0x000fe400078e0a04 */
[----:B------:R-:W-:Y:S01]  /*11dd0*/  @!P1 VIADD R2, R2, 0x1 ;  /* 0x0000000102029836 */ /* 0x000fe20000000000 */
[----:B------:R-:W-:Y:S02]  /*11de0*/  ISETP.NE.AND P1, PT, R7, RZ, PT ;  /* 0x000000ff0700720c */ /* 0x000fe40003f25270 */
[----:B------:R-:W-:Y:S02]  /*11df0*/  ISETP.GE.U32.AND P0, PT, R3, R4, PT ;  /* 0x000000040300720c */ /* 0x000fe40003f06070 */
[----:B------:R-:W-:-:S04]  /*11e00*/  LOP3.LUT R3, R12, R7, RZ, 0x3c, !PT ;  /* 0x000000070c037212 */ /* 0x000fc800078e3cff */
[----:B------:R-:W-:Y:S01]  /*11e10*/  ISETP.GE.AND P2, PT, R3, RZ, PT ;  /* 0x000000ff0300720c */ /* 0x000fe20003f46270 */
[----:B------:R-:W-:-:S06]  /*11e20*/  IMAD.MOV R3, RZ, RZ, -R12 ;  /* 0x000000ffff037224 */ /* 0x000fcc00078e0a0c */
[----:B------:R-:W-:-:S06]  /*11e30*/  @P0 VIADD R2, R2, 0x1 ;  /* 0x0000000102020836 */ /* 0x000fcc0000000000 */
[----:B------:R-:W-:Y:S01]  /*11e40*/  @!P2 IMAD.MOV R2, RZ, RZ, -R2 ;  /* 0x000000ffff02a224 */ /* 0x000fe200078e0a02 */
[----:B------:R-:W-:-:S05]  /*11e50*/  @!P1 LOP3.LUT R2, RZ, R7, RZ, 0x33, !PT ;  /* 0x00000007ff029212 */ /* 0x000fca00078e33ff */
[----:B------:R-:W-:-:S04]  /*11e60*/  IMAD.MOV R26, RZ, RZ, -R2 ;  /* 0x000000ffff1a7224 */ /* 0x000fc800078e0a02 */
[C---:B------:R-:W-:Y:S02]  /*11e70*/  IMAD R26, R7.reuse, R26, R12 ;  /* 0x0000001a071a7224 */ /* 0x040fe400078e020c */
[----:B------:R-:W-:Y:S02]  /*11e80*/  IMAD R7, R7, 0x1000000, R2 ;  /* 0x0100000007077824 */ /* 0x000fe400078e0202 */
[----:B------:R-:W-:Y:S02]  /*11e90*/  IMAD R2, R6, R3, R5 ;  /* 0x0000000306027224 */ /* 0x000fe400078e0205 */
[----:B------:R-:W-:Y:S01]  /*11ea0*/  IMAD R26, R26, 0x10000, R7 ;  /* 0x000100001a1a7824 */ /* 0x000fe200078e0207 */
[----:B------:R-:W-:Y:S06]  /*11eb0*/  BRA `(.L_x_1174) ;  /* 0x0000000000f47947 */ /* 0x000fec0003800000 */
.L_x_1173:
[----:B------:R-:W0:Y:S02]  /*11ec0*/  LDC.64 R2, c[0x0][0xc90] ;  /* 0x00032400ff027b82 */ /* 0x000e240000000a00 */
[----:B0-----:R-:W-:-:S05]  /*11ed0*/  IMAD.WIDE R2, R27, 0x4, R2 ;  /* 0x000000041b027825 */ /* 0x001fca00078e0202 */
[----:B------:R0:W2:Y:S01]  /*11ee0*/  LDG.E R7, desc[UR56][R2.64] ;  /* 0x0000003802077981 */ /* 0x0000a2000c1e1900 */
[----:B------:R-:W-:Y:S01]  /*11ef0*/  IABS R13, R5 ;  /* 0x00000005000d7213 */ /* 0x000fe20000000000 */
[----:B0-----:R-:W-:Y:S02]  /*11f00*/  IMAD.MOV.U32 R2, RZ, RZ, RZ ;  /* 0x000000ffff027224 */ /* 0x001fe400078e00ff */
[----:B--2---:R-:W-:-:S05]  /*11f10*/  IMAD R4, R6, R7, RZ ;  /* 0x0000000706047224 */ /* 0x004fca00078e02ff */
[-C--:B------:R-:W-:Y:S02]  /*11f20*/  IABS R10, R4.reuse ;  /* 0x00000004000a7213 */ /* 0x080fe40000000000 */
[----:B------:R-:W-:Y:S02]  /*11f30*/  IABS R12, R4 ;  /* 0x00000004000c7213 */ /* 0x000fe40000000000 */
[----:B------:R-:W0:Y:S08]  /*11f40*/  I2F.RP R8, R10 ;  /* 0x0000000a00087306 */ /* 0x000e300000209400 */
[----:B0-----:R-:W0:Y:S02]  /*11f50*/  MUFU.RCP R8, R8 ;  /* 0x0000000800087308 */ /* 0x001e240000001000 */
[----:B0-----:R-:W-:-:S06]  /*11f60*/  VIADD R9, R8, 0xffffffe ;  /* 0x0ffffffe08097836 */ /* 0x001fcc0000000000 */
[----:B------:R-:W0:Y:S02]  /*11f70*/  F2I.FTZ.U32.TRUNC.NTZ R3, R9 ;  /* 0x0000000900037305 */ /* 0x000e24000021f000 */
[----:B0-----:R-:W-:-:S04]  /*11f80*/  IMAD.MOV R11, RZ, RZ, -R3 ;  /* 0x000000ffff0b7224 */ /* 0x001fc800078e0a03 */
[----:B------:R-:W-:-:S04]  /*11f90*/  IMAD R11, R11, R10, RZ ;  /* 0x0000000a0b0b7224 */ /* 0x000fc800078e02ff */
[----:B------:R-:W-:-:S04]  /*11fa0*/  IMAD.HI.U32 R2, R3, R11, R2 ;  /* 0x0000000b03027227 */ /* 0x000fc800078e0002 */
[----:B------:R-:W-:Y:S02]  /*11fb0*/  IMAD.MOV R3, RZ, RZ, -R12 ;  /* 0x000000ffff037224 */ /* 0x000fe400078e0a0c */
        /* <DEDUP_REMOVED lines=12> */
[----:B------:R-:W-:Y:S02]  /*12080*/  IMAD R8, R7, R2, RZ ;  /* 0x0000000207087224 */ /* 0x000fe400078e02ff */
[----:B------:R-:W-:Y:S02]  /*12090*/  IMAD.MOV R2, RZ, RZ, -R2 ;  /* 0x000000ffff027224 */ /* 0x000fe400078e0a02 */
[----:B------:R-:W-:Y:S02]  /*120a0*/  IMAD.MOV R10, RZ, RZ, -R8 ;  /* 0x000000ffff0a7224 */ /* 0x000fe400078e0a08 */
[----:B------:R-:W-:-:S03]  /*120b0*/  IMAD R12, R4, R2, R5 ;  /* 0x00000002040c7224 */ /* 0x000fc600078e0205 */
[----:B------:R-:W-:-:S04]  /*120c0*/  VIADDMNMX R7, R10, UR5, R7, PT ;  /* 0x000000050a077c46 */ /* 0x000fc8000b800107 */
[-C--:B------:R-:W-:Y:S01]  /*120d0*/  IABS R9, R7.reuse ;  /* 0x0000000700097213 */ /* 0x080fe20000000000 */
[----:B------:R-:W-:Y:S01]  /*120e0*/  IMAD.MOV R26, RZ, RZ, -R7 ;  /* 0x000000ffff1a7224 */ /* 0x000fe200078e0a07 */
[----:B------:R-:W-:Y:S02]  /*120f0*/  IABS R4, R7 ;  /* 0x0000000700047213 */ /* 0x000fe40000000000 */
[----:B------:R-:W0:Y:S03]  /*12100*/  I2F.RP R10, R9 ;  /* 0x00000009000a7306 */ /* 0x000e260000209400 */
[----:B------:R-:W-:-:S05]  /*12110*/  IMAD.MOV R4, RZ, RZ, -R4 ;  /* 0x000000ffff047224 */ /* 0x000fca00078e0a04 */
[----:B0-----:R-:W0:Y:S02]  /*12120*/  MUFU.RCP R10, R10 ;  /* 0x0000000a000a7308 */ /* 0x001e240000001000 */
[----:B0-----:R-:W-:-:S06]  /*12130*/  VIADD R3, R10, 0xffffffe ;  /* 0x0ffffffe0a037836 */ /* 0x001fcc0000000000 */
[----:B------:R-:W0:Y:S02]  /*12140*/  F2I.FTZ.U32.TRUNC.NTZ R3, R3 ;  /* 0x0000000300037305 */ /* 0x000e24000021f000 */
[----:B0-----:R-:W-:-:S04]  /*12150*/  IMAD.MOV R11, RZ, RZ, -R3 ;  /* 0x000000ffff0b7224 */ /* 0x001fc800078e0a03 */
[----:B------:R-:W-:Y:S01]  /*12160*/  IMAD.MOV.U32 R2, RZ, RZ, R11 ;  /* 0x000000ffff027224 */ /* 0x000fe200078e000b */
[----:B------:R-:W-:-:S03]  /*12170*/  IABS R11, R12 ;  /* 0x0000000c000b7213 */ /* 0x000fc60000000000 */
[----:B------:R-:W-:Y:S02]  /*12180*/  IMAD R5, R2, R9, RZ ;  /* 0x0000000902057224 */ /* 0x000fe400078e02ff */
[----:B------:R-:W-:-:S04]  /*12190*/  IMAD.MOV.U32 R2, RZ, RZ, RZ ;  /* 0x000000ffff027224 */ /* 0x000fc800078e00ff */
[----:B------:R-:W-:Y:S01]  /*121a0*/  IMAD.HI.U32 R2, R3, R5, R2 ;  /* 0x0000000503027227 */ /* 0x000fe200078e0002 */
[----:B------:R-:W-:-:S04]  /*121b0*/  LOP3.LUT R3, R12, R7, RZ, 0x3c, !PT ;  /* 0x000000070c037212 */ /* 0x000fc800078e3cff */
[----:B------:R-:W-:Y:S01]  /*121c0*/  ISETP.GE.AND P2, PT, R3, RZ, PT ;  /* 0x000000ff0300720c */ /* 0x000fe20003f46270 */
[----:B------:R-:W-:Y:S01]  /*121d0*/  IMAD.HI.U32 R2, R2, R11, RZ ;  /* 0x0000000b02027227 */ /* 0x000fe200078e00ff */
[----:B------:R-:W-:-:S03]  /*121e0*/  IADD3 R3, R8, 0x1000000, R12 ;  /* 0x0100000008037810 */ /* 0x000fc60007ffe00c */
        /* <DEDUP_REMOVED lines=9> */
[----:B------:R-:W-:-:S07]  /*12280*/  IMAD R26, R2, R26, R3 ;  /* 0x0000001a021a7224 */ /* 0x000fce00078e0203 */
.L_x_1174:
[----:B------:R-:W-:-:S05]  /*12290*/  LOP3.LUT R25, RZ, R2, RZ, 0x33, !PT ;  /* 0x00000002ff197212 */ /* 0x000fca00078e33ff */
[----:B------:R-:W-:Y:S01]  /*122a0*/  IMAD.IADD R25, R6, 0x1, R25 ;  /* 0x0000000106197824 */ /* 0x000fe200078e0219 */
[----:B------:R-:W-:Y:S06]  /*122b0*/  BRA `(.L_x_1175) ;  /* 0x0000000000147947 */ /* 0x000fec0003800000 */
.L_x_1170:
[----:B------:R-:W-:Y:S01]  /*122c0*/  ULDC UR4, c[0x0][0xc3c] ;  /* 0x00030f0000047ab9 */ /* 0x000fe20000000800 */
[----:B------:R-:W-:Y:S02]  /*122d0*/  IMAD.MOV.U32 R25, RZ, RZ, RZ ;  /* 0x000000ffff197224 */ /* 0x000fe400078e00ff */
[----:B------:R-:W-:Y:S02]  /*122e0*/  IMAD.U32 R24, RZ, RZ, UR6 ;  /* 0x00000006ff187e24 */ /* 0x000fe4000f8e00ff */
[----:B------:R-:W-:Y:S02]  /*122f0*/  IMAD.MOV.U32 R26, RZ, RZ, RZ ;  /* 0x000000ffff1a7224 */ /* 0x000fe400078e00ff */
[----:B------:R-:W-:-:S07]  /*12300*/  IMAD.U32 R27, RZ, RZ, UR4 ;  /* 0x00000004ff1b7e24 */ /* 0x000fce000f8e00ff */
.L_x_1175:
[----:B------:R-:W-:-:S13]  /*12310*/  ISETP.NE.AND P0, PT, R0, RZ, PT ;  /* 0x000000ff0000720c */ /* 0x000fda0003f05270 */
[----:B------:R-:W0:Y:S01]  /*12320*/  @!P0 S2R R3, SR_CgaCtaId ;  /* 0x0000000000038919 */ /* 0x000e220000008800 */
[----:B------:R-:W-:-:S04]  /*12330*/  @!P0 MOV R0, 0x400 ;  /* 0x0000040000008802 */ /* 0x000fc80000000f00 */
[----:B0-----:R-:W-:-:S05]  /*12340*/  @!P0 LEA R0, R3, R0, 0x18 ;  /* 0x0000000003008211 */ /* 0x001fca00078ec0ff */
[----:B------:R1:W-:Y:S01]  /*12350*/  @!P0 STS.128 [R0+0x2d8d0], R24 ;  /* 0x02d8d01800008388 */ /* 0x0003e20000000c00 */
[----:B------:R-:W-:Y:S06]  /*12360*/  BAR.ARV 0x5, 0x200 ;  /* 0x0148000000007b1d */ /* 0x000fec0000002000 */
.L_x_1168:
[----:B------:R2:W-:Y:S01]  /*12370*/  STL [R1+0x28], RZ ;  /* 0x000028ff01007387 */ /* 0x0005e20000100800 */
[----:B------:R-:W-:Y:S01]  /*12380*/  ULDC UR4, c[0x0][0xc3c] ;  /* 0x00030f0000047ab9 */ /* 0x000fe20000000800 */
[----:B------:R-:W-:Y:S01]  /*12390*/  IMAD.MOV.U32 R29, RZ, RZ, 0x1 ;  /* 0x00000001ff1d7424 */ /* 0x000fe200078e00ff */
[----:B0-----:R-:W-:Y:S01]  /*123a0*/  ISETP.GE.AND P0, PT, R27, UR4, PT ;  /* 0x000000041b007c0c */ /* 0x001fe2000bf06270 */
[----:B------:R-:W-:-:S12]  /*123b0*/  IMAD.MOV.U32 R23, RZ, RZ, RZ ;  /* 0x000000ffff177224 */ /* 0x000fd800078e00ff */
[----:B--2---:R-:W-:Y:S05]  /*123c0*/  @P0 BRA `(.L_x_1176) ;  /* 0x0000005000600947 */ /* 0x004fea0003800000 */
[----:B------:R-:W0:Y:S01]  /*123d0*/  S2R R3, SR_TID.X ;  /* 0x0000000000037919 */ /* 0x000e220000002100 */
[----:B------:R-:W2:Y:S01]  /*123e0*/  S2UR UR5, SR_CgaCtaId ;  /* 0x00000000000579c3 */ /* 0x000ea20000008800 */
[----:B------:R-:W-:Y:S01]  /*123f0*/  UMOV UR4, 0x400 ;  /* 0x0000040000047882 */ /* 0x000fe20000000000 */
[----:B------:R-:W-:Y:S01]  /*12400*/  BSSY B8, `(.L_x_1176) ;  /* 0x0000514000087945 */ /* 0x000fe20003800000 */
[----:B------:R3:W-:Y:S01]  /*12410*/  STL [R1+0x28], RZ ;  /* 0x000028ff01007387 */ /* 0x0007e20000100800 */
[----:B------:R-:W-:Y:S01]  /*12420*/  IMAD.MOV.U32 R29, RZ, RZ, 0x1 ;  /* 0x00000001ff1d7424 */ /* 0x000fe200078e00ff */
[----:B------:R-:W-:Y:S01]  /*12430*/  ULOP3.LUT UR36, UR44, 0x2, URZ, 0xfc, !UPT ;  /* 0x000000022c247892 */ /* 0x000fe2000f8efc3f */
[----:B------:R-:W-:Y:S01]  /*12440*/  IMAD.MOV.U32 R23, RZ, RZ, RZ ;  /* 0x000000ffff177224 */ /* 0x000fe200078e00ff */
[----:B------:R-:W-:Y:S01]  /*12450*/  ULDC UR37, c[0x0][0xc] ;  /* 0x0000030000257ab9 */ /* 0x000fe20000000800 */
[----:B--2---:R-:W-:-:S06]  /*12460*/  ULEA UR4, UR5, UR4, 0x18 ;  /* 0x0000000405047291 */ /* 0x004fcc000f8ec03f */
[----:B------:R-:W-:Y:S01]  /*12470*/  IMAD.U32 R17, RZ, RZ, UR4 ;  /* 0x00000004ff117e24 */ /* 0x000fe2000f8e00ff */
[C---:B0-----:R-:W-:Y:S01]  /*12480*/  LOP3.LUT R5, R3.reuse, 0x7f, RZ, 0xc0, !PT ;  /* 0x0000007f03057812 */ /* 0x041fe200078ec0ff */
[C---:B-1----:R-:W-:Y:S02]  /*12490*/  IMAD.SHL.U32 R0, R3.reuse, 0x8, RZ ;  /* 0x0000000803007824 */ /* 0x042fe400078e00ff */
[----:B------:R-:W-:Y:S01]  /*124a0*/  IMAD.SHL.U32 R4, R3, 0x20, RZ ;  /* 0x0000002003047824 */ /* 0x000fe200078e00ff */
[----:B------:R-:W-:Y:S02]  /*124b0*/  SHF.R.U32.HI R5, RZ, 0x2, R5 ;  /* 0x00000002ff057819 */ /* 0x000fe40000011605 */
[----:B------:R-:W-:Y:S02]  /*124c0*/  LOP3.LUT R2, R0, 0xd8, RZ, 0xc0, !PT ;  /* 0x000000d800027812 */ /* 0x000fe400078ec0ff */
[----:B------:R-:W-:Y:S02]  /*124d0*/  LOP3.LUT R6, R4, 0x60, RZ, 0xc0, !PT ;  /* 0x0000006004067812 */ /* 0x000fe400078ec0ff */
[----:B------:R-:W-:-:S02]  /*124e0*/  LOP3.LUT R3, R2, 0x18, R3, 0x78, !PT ;  /* 0x0000001802037812 */ /* 0x000fc400078e7803 */
[----:B------:R-:W-:Y:S02]  /*124f0*/  LOP3.LUT R4, R0, 0x18, RZ, 0xc0, !PT ;  /* 0x0000001800047812 */ /* 0x000fe400078ec0ff */
[----:B------:R-:W-:Y:S02]  /*12500*/  LOP3.LUT R2, R3, 0x320, R0, 0xf8, !PT ;  /* 0x0000032003027812 */ /* 0x000fe400078ef800 */
[----:B------:R-:W-:Y:S02]  /*12510*/  LOP3.LUT R0, R5, R6, RZ, 0xfc, !PT ;  /* 0x0000000605007212 */ /* 0x000fe400078efcff */
[----:B------:R-:W-:Y:S01]  /*12520*/  LOP3.LUT R5, R4, 0x20, RZ, 0xfc, !PT ;  /* 0x0000002004057812 */ /* 0x000fe200078efcff */
[----:B------:R-:W-:Y:S01]  /*12530*/  IMAD R0, R2, 0x2, R17 ;  /* 0x0000000202007824 */ /* 0x000fe200078e0211 */
[----:B------:R-:W-:-:S04]  /*12540*/  LOP3.LUT R3, R4, 0x40, RZ, 0xfc, !PT ;  /* 0x0000004004037812 */ /* 0x000fc800078efcff */
[----:B------:R3:W-:Y:S03]  /*12550*/  STL [R1+0x18], R0 ;  /* 0x0000180001007387 */ /* 0x0007e60000100800 */
.L_x_1247:
[----:B------:R-:W-:Y:S05]  /*12560*/  YIELD ;  /* 0x0000000000007946 */ /* 0x000fea0003800000 */
[----:B------:R-:W-:Y:S01]  /*12570*/  ULDC.64 UR4, c[0x0][0xa28] ;  /* 0x00028a0000047ab9 */ /* 0x000fe20000000a00 */
[----:B------:R-:W-:Y:S01]  /*12580*/  IMAD.MOV.U32 R19, RZ, RZ, RZ ;  /* 0x000000ffff137224 */ /* 0x000fe200078e00ff */
[----:B------:R-:W-:-:S04]  /*12590*/  ISETP.NE.U32.AND P0, PT, RZ, UR4, PT ;  /* 0x00000004ff007c0c */ /* 0x000fc8000bf05070 */
[----:B------:R-:W-:Y:S01]  /*125a0*/  ISETP.NE.AND.EX P0, PT, RZ, UR5, PT, P0 ;  /* 0x00000005ff007c0c */ /* 0x000fe2000bf05300 */
[----:B------:R-:W-:-:S12]  /*125b0*/  ULDC.64 UR4, c[0x0][0xa18] ;  /* 0x0002860000047ab9 */ /* 0x000fd80000000a00 */
[----:B0-----:R-:W0:Y:S02]  /*125c0*/  @P0 LDC.64 R2, c[0x0][0xa28] ;  /* 0x00028a00ff020b82 */ /* 0x001e240000000a00 */
[----:B0-----:R-:W-:-:S05]  /*125d0*/  @P0 IMAD.WIDE R2, R27, 0x4, R2 ;  /* 0x000000041b020825 */ /* 0x001fca00078e0202 */
[----:B--2---:R0:W2:Y:S01]  /*125e0*/  @P0 LDG.E R19, desc[UR56][R2.64] ;  /* 0x0000003802130981 */ /* 0x0040a2000c1e1900 */
[----:B------:R-:W-:Y:S01]  /*125f0*/  ISETP.NE.U32.AND P0, PT, RZ, UR4, PT ;  /* 0x00000004ff007c0c */ /* 0x000fe2000bf05070 */
[----:B---3--:R-:W-:Y:S01]  /*12600*/  IMAD.MOV.U32 R0, RZ, RZ, RZ ;  /* 0x000000ffff007224 */ /* 0x008fe200078e00ff */
[----:B------:R-:W-:Y:S02]  /*12610*/  LOP3.LUT R16, R16, 0xffffffbf, RZ, 0xc0, !PT ;  /* 0xffffffbf10107812 */ /* 0x000fe400078ec0ff */
[----:B------:R-:W-:Y:S01]  /*12620*/  ISETP.NE.AND.EX P1, PT, RZ, UR5, PT, P0 ;  /* 0x00000005ff007c0c */ /* 0x000fe2000bf25300 */
[----:B------:R-:W-:Y:S02]  /*12630*/  ULDC.64 UR4, c[0x0][0xa00] ;  /* 0x0002800000047ab9 */ /* 0x000fe40000000a00 */
[----:B------:R-:W-:Y:S01]  /*12640*/  ISETP.NE.U32.AND P0, PT, RZ, UR4, PT ;  /* 0x00000004ff007c0c */ /* 0x000fe2000bf05070 */
[----:B0-----:R-:W0:Y:S03]  /*12650*/  LDC.64 R2, c[0x0][0xa00] ;  /* 0x00028000ff027b82 */ /* 0x001e260000000a00 */
[----:B------:R-:W-:Y:S01]  /*12660*/  ISETP.NE.AND.EX P2, PT, RZ, UR5, PT, P0 ;  /* 0x00000005ff007c0c */ /* 0x000fe2000bf45300 */
[----:B------:R-:W-:-:S05]  /*12670*/  ULDC.64 UR4, c[0x0][0x418] ;  /* 0x0001060000047ab9 */ /* 0x000fca0000000a00 */
[----:B------:R-:W1:Y:S07]  /*12680*/  @P1 LDC.64 R4, c[0x0][0xa18] ;  /* 0x00028600ff041b82 */ /* 0x000e6e0000000a00 */
[----:B------:R-:W-:Y:S01]  /*12690*/  @P2 LOP3.LUT R16, R16, 0x40, RZ, 0xfc, !PT ;  /* 0x0000004010102812 */ /* 0x000fe200078efcff */
[----:B0-----:R-:W-:-:S05]  /*126a0*/  IMAD.WIDE R2, R27, 0x4, R2 ;  /* 0x000000041b027825 */ /* 0x001fca00078e0202 */
[----:B------:R-:W3:Y:S01]  /*126b0*/  @P2 LDG.E R0, desc[UR56][R2.64] ;  /* 0x0000003802002981 */ /* 0x000ee2000c1e1900 */
[----:B-1----:R-:W-:-:S05]  /*126c0*/  @P1 IMAD.WIDE R4, R27, 0x4, R4 ;  /* 0x000000041b041825 */ /* 0x002fca00078e0204 */
[----:B------:R0:W5:Y:S01]  /*126d0*/  @P1 LDG.E R28, desc[UR56][R4.64] ;  /* 0x00000038041c1981 */ /* 0x000162000c1e1900 */
        /* <DEDUP_REMOVED lines=8> */
[----:B-1----:R-:W-:Y:S01]  /*12760*/  IMAD.U32 R0, RZ, RZ, UR4 ;  /* 0x00000004ff007e24 */ /* 0x002fe2000f8e00ff */
[----:B------:R-:W-:Y:S06]  /*12770*/  @P1 BRA `(.L_x_1177) ;  /* 0x0000000000181947 */ /* 0x000fec0003800000 */
[----:B------:R-:W-:Y:S02]  /*12780*/  ULDC UR4, c[0x0][0x288] ;  /* 0x0000a20000047ab9 */ /* 0x000fe40000000800 */
[----:B-----5:R-:W-:Y:S01]  /*12790*/  IMAD.U32 R28, RZ, RZ, UR4 ;  /* 0x00000004ff1c7e24 */ /* 0x020fe2000f8e00ff */
[----:B------:R-:W-:Y:S06]  /*127a0*/  @!P2 BRA `(.L_x_1177) ;  /* 0x00000000000ca947 */ /* 0x000fec0003800000 */
[----:B0-----:R-:W2:Y:S04]  /*127b0*/  LDG.E R5, desc[UR56][R2.64] ;  /* 0x0000003802057981 */ /* 0x001ea8000c1e1900 */
[----:B------:R-:W2:Y:S02]  /*127c0*/  LDG.E R28, desc[UR56][R2.64+0x4] ;  /* 0x00000438021c7981 */ /* 0x000ea4000c1e1900 */
[----:B--2---:R-:W-:-:S07]  /*127d0*/  IMAD.IADD R28, R28, 0x1, -R5 ;  /* 0x000000011c1c7824 */ /* 0x004fce00078e0a05 */
.L_x_1177:
[----:B------:R-:W-:Y:S02]  /*127e0*/  ULDC.64 UR4, c[0x0][0xa20] ;  /* 0x0002880000047ab9 */ /* 0x000fe40000000a00 */
[----:B------:R-:W-:-:S04]  /*127f0*/  ISETP.NE.U32.AND P0, PT, RZ, UR4, PT ;  /* 0x00000004ff007c0c */ /* 0x000fc8000bf05070 */
[----:B------:R-:W-:-:S13]  /*12800*/  ISETP.NE.AND.EX P0, PT, RZ, UR5, PT, P0 ;  /* 0x00000005ff007c0c */ /* 0x000fda000bf05300 */
[----:B------:R-:W-:Y:S05]  /*12810*/  @!P0 BRA `(.L_x_1178) ;  /* 0x0000000000108947 */ /* 0x000fea0003800000 */
[----:B------:R-:W1:Y:S02]  /*12820*/  LDC.64 R2, c[0x0][0xa20] ;  /* 0x00028800ff027b82 */ /* 0x000e640000000a00 */
[----:B-1----:R-:W-:-:S05]  /*12830*/  IMAD.WIDE R2, R27, 0x4, R2 ;  /* 0x000000041b027825 */ /* 0x002fca00078e0202 */
[----:B------:R1:W5:Y:S01]  /*12840*/  LDG.E R0, desc[UR56][R2.64] ;  /* 0x0000003802007981 */ /* 0x000362000c1e1900 */
[----:B------:R-:W-:Y:S05]  /*12850*/  BRA `(.L_x_1179) ;  /* 0x0000000000247947 */ /* 0x000fea0003800000 */
.L_x_1178:
[----:B------:R-:W-:Y:S02]  /*12860*/  ULDC.64 UR4, c[0x0][0xa08] ;  /* 0x0002820000047ab9 */ /* 0x000fe40000000a00 */
[----:B------:R-:W-:-:S04]  /*12870*/  ISETP.NE.U32.AND P0, PT, RZ, UR4, PT ;  /* 0x00000004ff007c0c */ /* 0x000fc8000bf05070 */
[----:B------:R-:W-:-:S13]  /*12880*/  ISETP.NE.AND.EX P0, PT, RZ, UR5, PT, P0 ;  /* 0x00000005ff007c0c */ /* 0x000fda000bf05300 */
[----:B------:R-:W-:Y:S05]  /*12890*/  @!P0 BRA `(.L_x_1179) ;  /* 0x0000000000148947 */ /* 0x000fea0003800000 */
[----:B------:R-:W1:Y:S02]  /*128a0*/  LDC.64 R2, c[0x0][0xa08] ;  /* 0x00028200ff027b82 */ /* 0x000e640000000a00 */
[----:B-1----:R-:W-:-:S05]  /*128b0*/  IMAD.WIDE R2, R27, 0x4, R2 ;  /* 0x000000041b027825 */ /* 0x002fca00078e0202 */
[----:B------:R-:W2:Y:S04]  /*128c0*/  LDG.E R0, desc[UR56][R2.64] ;  /* 0x0000003802007981 */ /* 0x000ea8000c1e1900 */
[----:B0-----:R-:W2:Y:S02]  /*128d0*/  LDG.E R5, desc[UR56][R2.64+0x4] ;  /* 0x0000043802057981 */ /* 0x001ea4000c1e1900 */
[----:B--2---:R-:W-:-:S07]  /*128e0*/  IMAD.IADD R0, R5, 0x1, -R0 ;  /* 0x0000000105007824 */ /* 0x004fce00078e0a00 */
.L_x_1179:
[----:B-1----:R-:W1:Y:S01]  /*128f0*/  LDC R2, c[0x0][0x448] ;  /* 0x00011200ff027b82 */ /* 0x002e620000000800 */
[----:B------:R-:W-:Y:S01]  /*12900*/  IMAD R25, R25, 0xc0, RZ ;  /* 0x000000c019197824 */ /* 0x000fe200078e02ff */
[----:B------:R-:W-:Y:S01]  /*12910*/  LOP3.LUT R16, R16, 0xfffffff7, RZ, 0xc0, !PT ;  /* 0xfffffff710107812 */ /* 0x000fe200078ec0ff */
[----:B-----5:R-:W-:Y:S02]  /*12920*/  IMAD.IADD R7, R0, 0x1, -R19 ;  /* 0x0000000100077824 */ /* 0x020fe400078e0a13 */
[----:B------:R-:W-:-:S03]  /*12930*/  VIADD R3, R25, 0xbf ;  /* 0x000000bf19037836 */ /* 0x000fc60000000000 */
[----:B------:R-:W-:Y:S01]  /*12940*/  IADD3 R0, R7, 0x1, -R28 ;  /* 0x0000000107007810 */ /* 0x000fe20007ffe81c */
[----:B------:R2:W-:Y:S01]  /*12950*/  STL [R1+0x8], R7 ;  /* 0x0000080701007387 */ /* 0x0005e20000100800 */
[----:B-1----:R-:W-:-:S13]  /*12960*/  ISETP.NE.AND P2, PT, R2, 0x1, PT ;  /* 0x000000010200780c */ /* 0x002fda0003f45270 */
[----:B0-----:R-:W0:Y:S01]  /*12970*/  @P2 LDC R4, c[0x0][0x44c] ;  /* 0x00011300ff042b82 */ /* 0x001e220000000800 */
[----:B------:R-:W-:-:S07]  /*12980*/  @P2 LOP3.LUT R16, R16, 0x8, RZ, 0xfc, !PT ;  /* 0x0000000810102812 */ /* 0x000fce00078efcff */
[----:B------:R-:W1:Y:S01]  /*12990*/  @P2 LDC R2, c[0x0][0x450] ;  /* 0x00011400ff022b82 */ /* 0x000e620000000800 */
[----:B0-----:R-:W-:-:S05]  /*129a0*/  @P2 IMAD.HI.U32 R5, R3, R4, RZ ;  /* 0x0000000403052227 */ /* 0x001fca00078e00ff */
[----:B-1----:R-:W-:-:S05]  /*129b0*/  @P2 SHF.R.U32.HI R3, RZ, R2, R5 ;  /* 0x00000002ff032219 */ /* 0x002fca0000011605 */
[----:B------:R-:W-:Y:S02]  /*129c0*/  IMAD.IADD R0, R0, 0x1, R3 ;  /* 0x0000000100007824 */ /* 0x000fe400078e0203 */
[----:B------:R-:W0:Y:S02]  /*129d0*/  LDC.64 R2, c[0x0][0x9e0] ;  /* 0x00027800ff027b82 */ /* 0x000e240000000a00 */
[----:B0-----:R-:W-:Y:S01]  /*129e0*/  ISETP.GE.AND P1, PT, R3, 0x1, PT ;  /* 0x000000010300780c */ /* 0x001fe20003f26270 */
[----:B------:R-:W-:-:S12]  /*129f0*/  IMAD.IADD R2, R0, 0x1, R2 ;  /* 0x0000000100027824 */ /* 0x000fd800078e0202 */
[----:B--2---:R-:W-:Y:S05]  /*12a00*/  @!P1 BRA `(.L_x_1180) ;  /* 0x0000000000489947 */ /* 0x004fea0003800000 */
[C---:B------:R-:W-:Y:S01]  /*12a10*/  ISETP.GT.AND P0, PT, R0.reuse, RZ, PT ;  /* 0x000000ff0000720c */ /* 0x040fe20003f04270 */
[----:B------:R-:W-:Y:S01]  /*12a20*/  BSSY B0, `(.L_x_1181) ;  /* 0x000000e000007945 */ /* 0x000fe20003800000 */
[----:B------:R-:W-:-:S11]  /*12a30*/  VIADD R6, R0, 0xffffffff ;  /* 0xffffffff00067836 */ /* 0x000fd60000000000 */
[----:B------:R-:W-:Y:S05]  /*12a40*/  @P0 BRA `(.L_x_1182) ;  /* 0x00000000001c0947 */ /* 0x000fea0003800000 */
[----:B------:R-:W-:Y:S01]  /*12a50*/  ISETP.NE.AND P0, PT, R3, 0x1, PT ;  /* 0x000000010300780c */ /* 0x000fe20003f05270 */
[----:B------:R-:W-:-:S12]  /*12a60*/  IMAD.MOV R0, RZ, RZ, -R0 ;  /* 0x000000ffff007224 */ /* 0x000fd800078e0a00 */
[----:B------:R-:W0:Y:S02]  /*12a70*/  @P0 LDC.64 R4, c[0x0][0x9e8] ;  /* 0x00027a00ff040b82 */ /* 0x000e240000000a00 */
[----:B0-----:R-:W-:-:S05]  /*12a80*/  @P0 IMAD.HI.U32 R4, R0, R4, RZ ;  /* 0x0000000400040227 */ /* 0x001fca00078e00ff */
[----:B------:R-:W-:-:S04]  /*12a90*/  @P0 SHF.R.U32.HI R0, RZ, R5, R4 ;  /* 0x00000005ff000219 */ /* 0x000fc80000011604 */
[----:B------:R-:W-:Y:S01]  /*12aa0*/  LOP3.LUT R6, RZ, R0, RZ, 0x33, !PT ;  /* 0x00000000ff067212 */ /* 0x000fe200078e33ff */
[----:B------:R-:W-:Y:S06]  /*12ab0*/  BRA `(.L_x_1183) ;  /* 0x0000000000107947 */ /* 0x000fec0003800000 */
.L_x_1182:
[----:B------:R-:W-:-:S13]  /*12ac0*/  ISETP.NE.AND P0, PT, R3, 0x1, PT ;  /* 0x000000010300780c */ /* 0x000fda0003f05270 */
[----:B------:R-:W0:Y:S02]  /*12ad0*/  @P0 LDC.64 R4, c[0x0][0x9e8] ;  /* 0x00027a00ff040b82 */ /* 0x000e240000000a00 */
[----:B0-----:R-:W-:-:S05]  /*12ae0*/  @P0 IMAD.HI.U32 R4, R6, R4, RZ ;  /* 0x0000000406040227 */ /* 0x001fca00078e00ff */
[----:B------:R-:W-:-:S07]  /*12af0*/  @P0 SHF.R.U32.HI R6, RZ, R5, R4 ;  /* 0x00000005ff060219 */ /* 0x000fce0000011604 */
.L_x_1183:
[----:B------:R-:W-:Y:S05]  /*12b00*/  BSYNC B0 ;  /* 0x0000000000007941 */ /* 0x000fea0003800000 */
.L_x_1181:
[----:B------:R-:W-:-:S05]  /*12b10*/  IMAD R5, R6, R3, R3 ;  /* 0x0000000306057224 */ /* 0x000fca00078e0203 */
[----:B------:R-:W-:-:S07]  /*12b20*/  VIMNMX R2, R2, R5, PT ;  /* 0x0000000502027248 */ /* 0x000fce0003fe0100 */
.L_x_1180:
[----:B------:R-:W0:Y:S01]  /*12b30*/  @P2 LDC R4, c[0x0][0x44c] ;  /* 0x00011300ff042b82 */ /* 0x000e220000000800 */
[----:B------:R-:W-:-:S07]  /*12b40*/  ULDC UR4, c[0x0][0x9dc] ;  /* 0x0002770000047ab9 */ /* 0x000fce0000000800 */
[----:B------:R-:W1:Y:S01]  /*12b50*/  @P2 LDC R0, c[0x0][0x450] ;  /* 0x00011400ff002b82 */ /* 0x000e620000000800 */
[----:B0-----:R-:W-:-:S04]  /*12b60*/  @P2 IMAD.HI.U32 R5, R25, R4, RZ ;  /* 0x0000000419052227 */ /* 0x001fc800078e00ff */
[----:B------:R-:W-:Y:S01]  /*12b70*/  IMAD.MOV.U32 R4, RZ, RZ, R25 ;  /* 0x000000ffff047224 */ /* 0x000fe200078e0019 */
[----:B-1----:R-:W-:Y:S01]  /*12b80*/  @P2 SHF.R.U32.HI R4, RZ, R0, R5 ;  /* 0x00000000ff042219 */ /* 0x002fe20000011605 */
[----:B------:R-:W-:Y:S02]  /*12b90*/  VIADD R0, R2, 0x7f ;  /* 0x0000007f02007836 */ /* 0x000fe40000000000 */
[----:B------:R-:W-:Y:S01]  /*12ba0*/  VIADD R2, R7, 0x7f ;  /* 0x0000007f07027836 */ /* 0x000fe20000000000 */
[----:B------:R-:W-:Y:S02]  /*12bb0*/  IADD3 R6, R4, R7, -R28 ;  /* 0x0000000704067210 */ /* 0x000fe40007ffe81c */
[----:B------:R-:W-:-:S04]  /*12bc0*/  SHF.R.S32.HI R5, RZ, 0x1f, R0 ;  /* 0x0000001fff057819 */ /* 0x000fc80000011400 */
[----:B------:R-:W-:Y:S02]  /*12bd0*/  LEA.HI R0, R5, R0, RZ, 0x7 ;  /* 0x0000000005007211 */ /* 0x000fe400078f38ff */
[----:B------:R-:W-:Y:S02]  /*12be0*/  SHF.R.S32.HI R5, RZ, 0x1f, R2 ;  /* 0x0000001fff057819 */ /* 0x000fe40000011402 */
[----:B------:R-:W-:Y:S02]  /*12bf0*/  SHF.R.S32.HI R0, RZ, 0x7, R0 ;  /* 0x00000007ff007819 */ /* 0x000fe40000011400 */
[----:B------:R-:W-:Y:S01]  /*12c00*/  LEA.HI R5, R5, R2, RZ, 0x7 ;  /* 0x0000000205057211 */ /* 0x000fe200078f38ff */
[----:B------:R-:W-:-:S03]  /*12c10*/  VIADD R2, R6, -UR4 ;  /* 0x8000000406027c36 */ /* 0x000fc60008000000 */
[----:B------:R-:W-:-:S04]  /*12c20*/  SHF.R.S32.HI R5, RZ, 0x7, R5 ;  /* 0x00000007ff057819 */ /* 0x000fc80000011405 */
[----:B------:R-:W-:Y:S01]  /*12c30*/  VIMNMX R0, R5, R0, PT ;  /* 0x0000000005007248 */ /* 0x000fe20003fe0100 */
[----:B------:R-:W-:Y:S06]  /*12c40*/  @!P1 BRA `(.L_x_1184) ;  /* 0x0000000000449947 */ /* 0x000fec0003800000 */
[----:B------:R-:W-:Y:S01]  /*12c50*/  ISETP.GT.AND P0, PT, R6, -0x1, PT ;  /* 0xffffffff0600780c */ /* 0x000fe20003f04270 */
[----:B------:R-:W-:-:S12]  /*12c60*/  BSSY B0, `(.L_x_1185) ;  /* 0x000000d000007945 */ /* 0x000fd80003800000 */
[----:B------:R-:W-:Y:S05]  /*12c70*/  @P0 BRA `(.L_x_1186) ;  /* 0x00000000001c0947 */ /* 0x000fea0003800000 */
[----:B------:R-:W-:Y:S02]  /*12c80*/  ISETP.NE.AND P0, PT, R3, 0x1, PT ;  /* 0x000000010300780c */ /* 0x000fe40003f05270 */
[----:B------:R-:W-:-:S11]  /*12c90*/  LOP3.LUT R6, RZ, R6, RZ, 0x33, !PT ;  /* 0x00000006ff067212 */ /* 0x000fd600078e33ff */
[----:B------:R-:W0:Y:S02]  /*12ca0*/  @P0 LDC.64 R4, c[0x0][0x9e8] ;  /* 0x00027a00ff040b82 */ /* 0x000e240000000a00 */
[----:B0-----:R-:W-:-:S05]  /*12cb0*/  @P0 IMAD.HI.U32 R4, R6, R4, RZ ;  /* 0x0000000406040227 */ /* 0x001fca00078e00ff */
[----:B------:R-:W-:-:S04]  /*12cc0*/  @P0 SHF.R.U32.HI R6, RZ, R5, R4 ;  /* 0x00000005ff060219 */ /* 0x000fc80000011604 */
[----:B------:R-:W-:Y:S01]  /*12cd0*/  LOP3.LUT R6, RZ, R6, RZ, 0x33, !PT ;  /* 0x00000006ff067212 */ /* 0x000fe200078e33ff */
[----:B------:R-:W-:Y:S06]  /*12ce0*/  BRA `(.L_x_1187) ;  /* 0x0000000000107947 */ /* 0x000fec0003800000 */
.L_x_1186:
[----:B------:R-:W-:-:S13]  /*12cf0*/  ISETP.NE.AND P0, PT, R3, 0x1, PT ;  /* 0x000000010300780c */ /* 0x000fda0003f05270 */
[----:B------:R-:W0:Y:S02]  /*12d00*/  @P0 LDC.64 R4, c[0x0][0x9e8] ;  /* 0x00027a00ff040b82 */ /* 0x000e240000000a00 */
[----:B0-----:R-:W-:-:S05]  /*12d10*/  @P0 IMAD.HI.U32 R4, R6, R4, RZ ;  /* 0x0000000406040227 */ /* 0x001fca00078e00ff */
[----:B------:R-:W-:-:S07]  /*12d20*/  @P0 SHF.R.U32.HI R6, RZ, R5, R4 ;  /* 0x00000005ff060219 */ /* 0x000fce0000011604 */
.L_x_1187:
[----:B------:R-:W-:Y:S05]  /*12d30*/  BSYNC B0 ;  /* 0x0000000000007941 */ /* 0x000fea0003800000 */
.L_x_1185:
[----:B------:R-:W-:-:S05]  /*12d40*/  IMAD R3, R6, R3, RZ ;  /* 0x0000000306037224 */ /* 0x000fca00078e02ff */
[----:B------:R-:W-:-:S07]  /*12d50*/  VIMNMX R2, R2, R3, !PT ;  /* 0x0000000302027248 */ /* 0x000fce0007fe0100 */
.L_x_1184:
[C---:B------:R-:W-:Y:S01]  /*12d60*/  LOP3.LUT R3, R26.reuse, 0xff000000, RZ, 0xc0, !PT ;  /* 0xff0000001a037812 */ /* 0x040fe200078ec0ff */
[----:B------:R-:W-:Y:S01]  /*12d70*/  BSSY B0, `(.L_x_1188) ;  /* 0x0000029000007945 */ /* 0x000fe20003800000 */
[----:B------:R-:W-:Y:S02]  /*12d80*/  LOP3.LUT R4, R26, 0xff0000, RZ, 0xc0, !PT ;  /* 0x00ff00001a047812 */ /* 0x000fe400078ec0ff */
[----:B------:R-:W-:-:S04]  /*12d90*/  SHF.R.U32.HI R3, RZ, 0x8, R3 ;  /* 0x00000008ff037819 */ /* 0x000fc80000011603 */
[----:B------:R-:W-:Y:S02]  /*12da0*/  LEA.HI R4, R4, R3, RZ, 0x10 ;  /* 0x0000000304047211 */ /* 0x000fe400078f80ff */
[----:B------:R-:W-:-:S04]  /*12db0*/  SHF.R.S32.HI R3, RZ, 0x1f, R2 ;  /* 0x0000001fff037819 */ /* 0x000fc80000011402 */
[----:B------:R-:W-:Y:S01]  /*12dc0*/  LEA.HI R3, R3, R2, RZ, 0x7 ;  /* 0x0000000203037211 */ /* 0x000fe200078f38ff */
[----:B------:R-:W-:-:S03]  /*12dd0*/  IMAD.MOV.U32 R2, RZ, RZ, RZ ;  /* 0x000000ffff027224 */ /* 0x000fc600078e00ff */
[----:B------:R-:W-:-:S04]  /*12de0*/  SHF.R.S32.HI R3, RZ, 0x7, R3 ;  /* 0x00000007ff037819 */ /* 0x000fc80000011403 */
[----:B------:R-:W-:-:S04]  /*12df0*/  VIMNMX R5, RZ, R3, !PT ;  /* 0x00000003ff057248 */ /* 0x000fc80007fe0100 */
[----:B------:R-:W-:-:S13]  /*12e00*/  ISETP.GT.AND P0, PT, R0, R5, PT ;  /* 0x000000050000720c */ /* 0x000fda0003f04270 */
[----:B------:R-:W-:Y:S05]  /*12e10*/  @!P0 BRA `(.L_x_1189) ;  /* 0x0000000000788947 */ /* 0x000fea0003800000 */
[----:B------:R-:W-:-:S04]  /*12e20*/  SHF.R.U32.HI R6, RZ, 0x10, R4 ;  /* 0x00000010ff067819 */ /* 0x000fc80000011604 */
[----:B------:R-:W-:-:S13]  /*12e30*/  ISETP.NE.AND P0, PT, R6, RZ, PT ;  /* 0x000000ff0600720c */ /* 0x000fda0003f05270 */
[----:B------:R-:W0:Y:S02]  /*12e40*/  @!P0 LDC R6, c[0x0][0x9f0] ;  /* 0x00027c00ff068b82 */ /* 0x000e240000000800 */
[----:B0-----:R-:W-:Y:S02]  /*12e50*/  IABS R8, R6 ;  /* 0x0000000600087213 */ /* 0x001fe40000000000 */
[----:B------:R-:W-:Y:S02]  /*12e60*/  IADD3 R7, R6, -0x1, R0 ;  /* 0xffffffff06077810 */ /* 0x000fe40007ffe000 */
[----:B------:R-:W0:Y:S03]  /*12e70*/  I2F.RP R2, R8 ;  /* 0x0000000800027306 */ /* 0x000e260000209400 */
[----:B------:R-:W-:-:S05]  /*12e80*/  IMAD.IADD R7, R7, 0x1, -R5 ;  /* 0x0000000107077824 */ /* 0x000fca00078e0a05 */
        /* <DEDUP_REMOVED lines=23> */
.L_x_1189:
[----:B------:R-:W-:Y:S05]  /*13000*/  BSYNC B0 ;  /* 0x0000000000007941 */ /* 0x000fea0003800000 */
.L_x_1188:
[----:B------:R-:W-:Y:S01]  /*13010*/  LOP3.LUT R4, R4, 0xff, RZ, 0xc0, !PT ;  /* 0x000000ff04047812 */ /* 0x000fe200078ec0ff */
[----:B------:R-:W-:Y:S04]  /*13020*/  BSSY B7, `(.L_x_1190) ;  /* 0x000034d000077945 */ /* 0x000fe80003800000 */
[----:B------:R-:W-:-:S05]  /*13030*/  IMAD R3, R4, R2, R5 ;  /* 0x0000000204037224 */ /* 0x000fca00078e0205 */
        /* <DEDUP_REMOVED lines=22> */
.L_x_1191:
        /* <DEDUP_REMOVED lines=20> */
.L_x_1194:
[----:B------:R-:W-:Y:S05]  /*132e0*/  BSYNC B6 ;  /* 0x0000000000067941 */ /* 0x000fea0003800000 */
.L_x_1193:
        /* <DEDUP_REMOVED lines=20> */
.L_x_1197:
        /* <DEDUP_REMOVED lines=15> */
.L_x_1196:
[----:B------:R-:W-:Y:S05]  /*13520*/  BSYNC B6 ;  /* 0x0000000000067941 */ /* 0x000fea0003800000 */
.L_x_1195:
[----:B------:R-:W-:Y:S01]  /*13530*/  ULDC.64 UR4, c[0x0][0x9f8] ;  /* 0x00027e0000047ab9 */ /* 0x000fe20000000a00 */
[----:B------:R-:W2:Y:S01]  /*13540*/  LDL R18, [R1+0x8] ;  /* 0x0000080001127983 */ /* 0x000ea20000100800 */
[----:B------:R-:W-:Y:S01]  /*13550*/  ISETP.NE.U32.AND P0, PT, RZ, UR4, PT ;  /* 0x00000004ff007c0c */ /* 0x000fe2000bf05070 */
[----:B------:R-:W-:Y:S01]  /*13560*/  IMAD.MOV.U32 R7, RZ, RZ, R27 ;  /* 0x000000ffff077224 */ /* 0x000fe200078e001b */
[----:B------:R-:W0:Y:S01]  /*13570*/  LDC R6, c[0x0][0x430] ;  /* 0x00010c00ff067b82 */ /* 0x000e220000000800 */
[----:B------:R-:W1:Y:S01]  /*13580*/  S2R R21, SR_TID.X ;  /* 0x0000000000157919 */ /* 0x000e620000002100 */
[----:B------:R-:W-:Y:S01]  /*13590*/  ISETP.NE.AND.EX P0, PT, RZ, UR5, PT, P0 ;  /* 0x00000005ff007c0c */ /* 0x000fe2000bf05300 */
[----:B------:R-:W3:Y:S01]  /*135a0*/  S2R R20, SR_TID.X ;  /* 0x0000000000147919 */ /* 0x000ee20000002100 */
[----:B------:R-:W-:Y:S01]  /*135b0*/  VIADD R22, R22, 0xffffffff ;  /* 0xffffffff16167836 */ /* 0x000fe20000000000 */
[----:B------:R-:W-:Y:S01]  /*135c0*/  LOP3.LUT R16, R16, 0xffffffdf, RZ, 0xc0, !PT ;  /* 0xffffffdf10107812 */ /* 0x000fe200078ec0ff */
[----:B------:R-:W-:-:S09]  /*135d0*/  ULDC UR4, c[0x0][0x2f4] ;  /* 0x0000bd0000047ab9 */ /* 0x000fd20000000800 */
[----:B------:R-:W4:Y:S02]  /*135e0*/  @P0 LDC.64 R2, c[0x0][0x9f8] ;  /* 0x00027e00ff020b82 */ /* 0x000f240000000a00 */
[----:B----4-:R-:W-:-:S05]  /*135f0*/  @P0 IMAD.WIDE R2, R27, 0x4, R2 ;  /* 0x000000041b020825 */ /* 0x010fca00078e0202 */
[----:B------:R4:W2:Y:S01]  /*13600*/  @P0 LDG.E R7, desc[UR56][R2.64] ;  /* 0x0000003802070981 */ /* 0x0008a2000c1e1900 */
[----:B0-----:R-:W-:Y:S01]  /*13610*/  ISETP.NE.AND P1, PT, R6, 0x1, PT ;  /* 0x000000010600780c */ /* 0x001fe20003f25270 */
[----:B-1----:R-:W-:Y:S01]  /*13620*/  IMAD.SHL.U32 R21, R21, 0x20, RZ ;  /* 0x0000002015157824 */ /* 0x002fe200078e00ff */
[----:B---3--:R-:W-:Y:S01]  /*13630*/  LOP3.LUT R20, R20, 0x7f, RZ, 0xc0, !PT ;  /* 0x0000007f14147812 */ /* 0x008fe200078ec0ff */
[----:B------:R-:W-:Y:S01]  /*13640*/  IMAD.SHL.U32 R9, R22, 0x80, RZ ;  /* 0x0000008016097824 */ /* 0x000fe200078e00ff */
[----:B------:R-:W0:Y:S02]  /*13650*/  S2R R8, SR_TID.X ;  /* 0x0000000000087919 */ /* 0x000e240000002100 */
[----:B------:R-:W-:Y:S02]  /*13660*/  SHF.R.U32.HI R20, RZ, 0x2, R20 ;  /* 0x00000002ff147819 */ /* 0x000fe40000011614 */
[----:B------:R-:W-:-:S04]  /*13670*/  LOP3.LUT R21, R21, 0x60, RZ, 0xc0, !PT ;  /* 0x0000006015157812 */ /* 0x000fc800078ec0ff */
[----:B------:R-:W-:Y:S01]  /*13680*/  LOP3.LUT R0, R9, R20, R21, 0xfe, !PT ;  /* 0x0000001409007212 */ /* 0x000fe200078efe15 */
[----:B----4-:R-:W1:Y:S01]  /*13690*/  @P1 LDC R3, c[0x0][0x434] ;  /* 0x00010d00ff031b82 */ /* 0x010e620000000800 */
[----:B------:R-:W-:-:S07]  /*136a0*/  @P1 LOP3.LUT R16, R16, 0x20, RZ, 0xfc, !PT ;  /* 0x0000002010101812 */ /* 0x000fce00078efcff */
[----:B------:R-:W3:Y:S01]  /*136b0*/  @P1 LDC R2, c[0x0][0x438] ;  /* 0x00010e00ff021b82 */ /* 0x000ee20000000800 */
[----:B------:R-:W-:Y:S01]  /*136c0*/  LOP3.LUT R16, R16, 0xfffffffb, RZ, 0xc0, !PT ;  /* 0xfffffffb10107812 */ /* 0x000fe200078ec0ff */
[----:B------:R-:W-:Y:S01]  /*136d0*/  UMOV UR5, 0xffffffff ;  /* 0xffffffff00057882 */ /* 0x000fe20000000000 */
[----:B------:R-:W-:Y:S02]  /*136e0*/  LOP3.LUT R26, R26, 0xffff, RZ, 0xc0, !PT ;  /* 0x0000ffff1a1a7812 */ /* 0x000fe400078ec0ff */
[C---:B--2---:R-:W-:Y:S01]  /*136f0*/  ISETP.GE.AND P0, PT, R0.reuse, R18, PT ;  /* 0x000000120000720c */ /* 0x044fe20003f06270 */
[----:B------:R-:W-:Y:S02]  /*13700*/  IMAD.IADD R0, R0, 0x1, R19 ;  /* 0x0000000100007824 */ /* 0x000fe400078e0213 */
[----:B0-----:R-:W-:Y:S02]  /*13710*/  IMAD.SHL.U32 R18, R8, 0x8, RZ ;  /* 0x0000000808127824 */ /* 0x001fe400078e00ff */
[----:B-1----:R-:W-:-:S03]  /*13720*/  @P1 IMAD.HI.U32 R3, R0, R3, RZ ;  /* 0x0000000300031227 */ /* 0x002fc600078e00ff */
[----:B------:R-:W-:Y:S01]  /*13730*/  LOP3.LUT R18, R18, 0x18, RZ, 0xc0, !PT ;  /* 0x0000001812127812 */ /* 0x000fe200078ec0ff */
[----:B------:R-:W-:Y:S01]  /*13740*/  IMAD.MOV.U32 R4, RZ, RZ, R0 ;  /* 0x000000ffff047224 */ /* 0x000fe200078e0000 */
[----:B---3--:R-:W-:-:S03]  /*13750*/  @P1 SHF.R.U32.HI R4, RZ, R2, R3 ;  /* 0x00000002ff041219 */ /* 0x008fc60000011603 */
[----:B------:R-:W0:Y:S02]  /*13760*/  @!P0 LDC.64 R2, c[0x0][0x428] ;  /* 0x00010a00ff028b82 */ /* 0x000e240000000a00 */
[----:B------:R-:W-:-:S04]  /*13770*/  IMAD.MOV R5, RZ, RZ, -R4 ;  /* 0x000000ffff057224 */ /* 0x000fc800078e0a04 */
[----:B------:R-:W-:Y:S01]  /*13780*/  IMAD R0, R6, R5, R0 ;  /* 0x0000000506007224 */ /* 0x000fe200078e0200 */
[--C-:B------:R-:W-:Y:S02]  /*13790*/  @!P0 SHF.R.S32.HI R5, RZ, 0x1f, R4.reuse ;  /* 0x0000001fff058819 */ /* 0x100fe40000011404 */
[----:B------:R-:W-:Y:S01]  /*137a0*/  SHF.R.S32.HI R6, RZ, 0x1f, R7 ;  /* 0x0000001fff067819 */ /* 0x000fe20000011407 */
[----:B------:R-:W-:Y:S01]  /*137b0*/  STL [R1+0x4], R7 ;  /* 0x0000040701007387 */ /* 0x000fe20000100800 */
[----:B0-----:R-:W-:-:S03]  /*137c0*/  @!P0 IMAD.WIDE.U32 R4, R7, R2, R4 ;  /* 0x0000000207048225 */ /* 0x001fc600078e0004 */
[----:B------:R0:W-:Y:S02]  /*137d0*/  STL [R1+0x14], R6 ;  /* 0x0000140601007387 */ /* 0x0001e40000100800 */
[----:B0-----:R-:W-:-:S04]  /*137e0*/  @!P0 IMAD R6, R6, R2, RZ ;  /* 0x0000000206068224 */ /* 0x001fc800078e02ff */
[----:B------:R-:W-:Y:S02]  /*137f0*/  @!P0 IMAD R6, R7, R3, R6 ;  /* 0x0000000307068224 */ /* 0x000fe400078e0206 */
[----:B------:R-:W0:Y:S01]  /*13800*/  @!P0 LDC.64 R2, c[0x0][0x418] ;  /* 0x00010600ff028b82 */ /* 0x000e220000000a00 */
[C---:B------:R-:W-:Y:S01]  /*13810*/  ISETP.GE.AND P2, PT, R18.reuse, UR4, PT ;  /* 0x0000000412007c0c */ /* 0x040fe2000bf46270 */
[----:B------:R-:W-:Y:S01]  /*13820*/  @!P0 IMAD.IADD R5, R5, 0x1, R6 ;  /* 0x0000000105058824 */ /* 0x000fe200078e0206 */
[C---:B------:R-:W-:Y:S02]  /*13830*/  LOP3.LUT R10, R18.reuse, 0x20, RZ, 0xfc, !PT ;  /* 0x00000020120a7812 */ /* 0x040fe400078efcff */
[----:B------:R-:W-:-:S09]  /*13840*/  LOP3.LUT R8, R18, 0x40, RZ, 0xfc, !PT ;  /* 0x0000004012087812 */ /* 0x000fd200078efcff */
[----:B------:R-:W-:Y:S02]  /*13850*/  @P2 LOP3.LUT R16, R16, 0x4, RZ, 0xfc, !PT ;  /* 0x0000000410102812 */ /* 0x000fe400078efcff */
[----:B0-----:R-:W-:Y:S01]  /*13860*/  @!P0 LEA R6, P1, R4, R2, 0x2 ;  /* 0x0000000204068211 */ /* 0x001fe200078210ff */
[----:B------:R-:W-:-:S03]  /*13870*/  IMAD.MOV.U32 R2, RZ, RZ, RZ ;  /* 0x000000ffff027224 */ /* 0x000fc600078e00ff */
[----:B------:R-:W-:Y:S02]  /*13880*/  @!P0 LEA.HI.X R7, R4, R3, R5, 0x2, P1 ;  /* 0x0000000304078211 */ /* 0x000fe400008f1405 */
[----:B------:R-:W-:-:S03]  /*13890*/  ISETP.GE.AND P1, PT, R10, UR4, PT ;  /* 0x000000040a007c0c */ /* 0x000fc6000bf26270 */
[----:B------:R0:W5:Y:S01]  /*138a0*/  @!P0 LDG.E R2, desc[UR56][R6.64] ;  /* 0x0000003806028981 */ /* 0x000162000c1e1900 */
[----:B------:R-:W-:Y:S01]  /*138b0*/  ISETP.GE.AND P0, PT, R8, UR4, PT ;  /* 0x0000000408007c0c */ /* 0x000fe2000bf06270 */
[----:B------:R-:W-:Y:S01]  /*138c0*/  IMAD.U32 R3, RZ, RZ, UR36 ;  /* 0x00000024ff037e24 */ /* 0x000fe2000f8e00ff */
[----:B------:R-:W-:-:S07]  /*138d0*/  LOP3.LUT R16, R16, 0xfffffffd, RZ, 0xc0, !PT ;  /* 0xfffffffd10107812 */ /* 0x000fce00078ec0ff */
[----:B------:R-:W-:-:S04]  /*138e0*/  @P1 LOP3.LUT R16, R16, 0x2, RZ, 0xfc, !PT ;  /* 0x0000000210101812 */ /* 0x000fc800078efcff */
[----:B------:R-:W-:-:S04]  /*138f0*/  LOP3.LUT R16, R16, 0xfffffffe, RZ, 0xc0, !PT ;  /* 0xfffffffe10107812 */ /* 0x000fc800078ec0ff */
[----:B------:R-:W-:Y:S01]  /*13900*/  @P0 LOP3.LUT R16, R16, 0x1, RZ, 0xfc, !PT ;  /* 0x0000000110100812 */ /* 0x000fe200078efcff */
[----:B0-----:R-:W-:Y:S06]  /*13910*/  BRA.DIV UR5, `(.L_x_1198) ;  /* 0x0000004205c87947 */ /* 0x001fec000b800000 */
.L_x_1264:
[----:B------:R-:W-:Y:S02]  /*13920*/  ISETP.NE.AND P0, PT, R3, 0x3, PT ;  /* 0x000000030300780c */ /* 0x000fe40003f05270 */
[----:B------:R-:W-:-:S11]  /*13930*/  LOP3.LUT R16, R16, 0xffffffef, RZ, 0xc0, !PT ;  /* 0xffffffef10107812 */ /* 0x000fd600078ec0ff */
[----:B------:R-:W-:Y:S01]  /*13940*/  @P0 LOP3.LUT R16, R16, 0x10, RZ, 0xfc, !PT ;  /* 0x0000001010100812 */ /* 0x000fe200078efcff */
[----:B------:R-:W-:Y:S06]  /*13950*/  @!P0 BRA `(.L_x_1199) ;  /* 0x0000000000048947 */ /* 0x000fec0003800000 */
[----:B------:R-:W-:Y:S01]  /*13960*/  BPT.TRAP 0x1 ;  /* 0x000000040000795c */ /* 0x000fe20000300000 */
.L_x_1199:
        /* <DEDUP_REMOVED lines=23> */
.L_x_1265:
[----:B------:R-:W-:Y:S05]  /*13ae0*/  BSYNC B0 ;  /* 0x0000000000007941 */ /* 0x000fea0003800000 */
.L_x_1200:
[----:B------:R-:W0:Y:S01]  /*13af0*/  LDL R14, [R1+0x8] ;  /* 0x00000800010e7983 */ /* 0x000e220000100800 */
[----:B------:R-:W-:Y:S01]  /*13b00*/  ULDC.64 UR4, c[0x0][0x300] ;  /* 0x0000c00000047ab9 */ /* 0x000fe20000000a00 */
[----:B------:R-:W-:Y:S01]  /*13b10*/  ULDC.64 UR6, c[0x0][0x2e8] ;  /* 0x0000ba0000067ab9 */ /* 0x000fe20000000a00 */
[----:B------:R-:W-:Y:S01]  /*13b20*/  IMAD R3, R3, UR4, RZ ;  /* 0x0000000403037c24 */ /* 0x000fe2000f8e02ff */
[----:B------:R-:W1:Y:S01]  /*13b30*/  S2R R11, SR_TID.X ;  /* 0x00000000000b7919 */ /* 0x000e620000002100 */
[----:B------:R-:W-:Y:S01]  /*13b40*/  IMAD.WIDE.U32 R6, R0, UR4, RZ ;  /* 0x0000000400067c25 */ /* 0x000fe2000f8e00ff */
[----:B------:R-:W-:Y:S01]  /*13b50*/  LOP3.LUT P4, RZ, R16, 0x4, RZ, 0xc0, !PT ;  /* 0x0000000410ff7812 */ /* 0x000fe2000788c0ff */
[----:B------:R-:W2:Y:S02]  /*13b60*/  S2R R10, SR_TID.X ;  /* 0x00000000000a7919 */ /* 0x000ea40000002100 */
[----:B------:R-:W-:Y:S01]  /*13b70*/  IMAD R3, R0, UR5, R3 ;  /* 0x0000000500037c24 */ /* 0x000fe2000f8e0203 */
[----:B------:R-:W-:Y:S01]  /*13b80*/  ULDC.64 UR4, c[0x0][0x310] ;  /* 0x0000c40000047ab9 */ /* 0x000fe20000000a00 */
[----:B------:R-:W-:Y:S01]  /*13b90*/  LOP3.LUT P3, RZ, R16, 0x2, RZ, 0xc0, !PT ;  /* 0x0000000210ff7812 */ /* 0x000fe2000786c0ff */
[----:B------:R-:W-:Y:S01]  /*13ba0*/  IMAD R8, R8, UR4, RZ ;  /* 0x0000000408087c24 */ /* 0x000fe2000f8e02ff */
[----:B------:R-:W-:Y:S01]  /*13bb0*/  LOP3.LUT P2, RZ, R16, 0x1, RZ, 0xc0, !PT ;  /* 0x0000000110ff7812 */ /* 0x000fe2000784c0ff */
[----:B------:R-:W-:-:S02]  /*13bc0*/  IMAD.IADD R7, R7, 0x1, R3 ;  /* 0x0000000107077824 */ /* 0x000fc400078e0203 */
[----:B------:R-:W-:-:S04]  /*13bd0*/  IMAD.WIDE.U32 R6, R2, UR4, R6 ;  /* 0x0000000402067c25 */ /* 0x000fc8000f8e0006 */
[----:B------:R-:W-:Y:S01]  /*13be0*/  IMAD R2, R2, UR5, R8 ;  /* 0x0000000502027c24 */ /* 0x000fe2000f8e0208 */
[----:B------:R-:W-:-:S03]  /*13bf0*/  ULDC.64 UR4, c[0x0][0x308] ;  /* 0x0000c20000047ab9 */ /* 0x000fc60000000a00 */
[----:B------:R-:W-:Y:S02]  /*13c00*/  IMAD.IADD R3, R7, 0x1, R2 ;  /* 0x0000000107037824 */ /* 0x000fe400078e0202 */
[----:B------:R-:W-:-:S04]  /*13c10*/  IMAD.MOV.U32 R2, RZ, RZ, R6 ;  /* 0x000000ffff027224 */ /* 0x000fc800078e0006 */
[C---:B------:R-:W-:Y:S01]  /*13c20*/  IMAD.WIDE.U32 R2, R26.reuse, UR4, R2 ;  /* 0x000000041a027c25 */ /* 0x040fe2000f8e0002 */
[----:B------:R-:W-:Y:S01]  /*13c30*/  UMOV UR4, 0xffffffff ;  /* 0xffffffff00047882 */ /* 0x000fe20000000000 */
[----:B-1----:R-:W-:Y:S02]  /*13c40*/  LOP3.LUT R13, R11, 0x7f, RZ, 0xc0, !PT ;  /* 0x0000007f0b0d7812 */ /* 0x002fe400078ec0ff */
[----:B------:R-:W-:Y:S01]  /*13c50*/  IMAD R6, R26, UR5, R3 ;  /* 0x000000051a067c24 */ /* 0x000fe2000f8e0203 */
[----:B------:R-:W-:Y:S01]  /*13c60*/  LEA R0, P0, R2, UR6, 0x1 ;  /* 0x0000000602007c11 */ /* 0x000fe2000f8008ff */
[C---:B--2---:R-:W-:Y:S01]  /*13c70*/  IMAD.SHL.U32 R11, R10.reuse, 0x8, RZ ;  /* 0x000000080a0b7824 */ /* 0x044fe200078e00ff */
[----:B------:R-:W-:Y:S01]  /*13c80*/  SHF.R.U32.HI R13, RZ, 0x2, R13 ;  /* 0x00000002ff0d7819 */ /* 0x000fe2000001160d */
[----:B------:R-:W-:Y:S01]  /*13c90*/  IMAD.SHL.U32 R12, R10, 0x8, RZ ;  /* 0x000000080a0c7824 */ /* 0x000fe200078e00ff */
[----:B------:R-:W-:Y:S02]  /*13ca0*/  LEA.HI.X R6, R2, UR7, R6, 0x1, P0 ;  /* 0x0000000702067c11 */ /* 0x000fe400080f0c06 */
[----:B------:R-:W-:-:S04]  /*13cb0*/  LOP3.LUT R11, R11, 0xd8, RZ, 0xc0, !PT ;  /* 0x000000d80b0b7812 */ /* 0x000fc800078ec0ff */
[----:B------:R-:W-:Y:S01]  /*13cc0*/  LOP3.LUT R11, R11, 0x18, R10, 0x78, !PT ;  /* 0x000000180b0b7812 */ /* 0x000fe200078e780a */
[----:B------:R-:W-:-:S03]  /*13cd0*/  IMAD.SHL.U32 R10, R10, 0x8, RZ ;  /* 0x000000080a0a7824 */ /* 0x000fc600078e00ff */
[----:B------:R-:W-:Y:S02]  /*13ce0*/  LOP3.LUT R11, R11, 0x320, R12, 0xf8, !PT ;  /* 0x000003200b0b7812 */ /* 0x000fe400078ef80c */
[----:B------:R-:W-:-:S03]  /*13cf0*/  LOP3.LUT R10, R10, 0x18, RZ, 0xc0, !PT ;  /* 0x000000180a0a7812 */ /* 0x000fc600078ec0ff */
[----:B------:R-:W-:Y:S01]  /*13d00*/  IMAD R7, R23, 0x3000, R11 ;  /* 0x0000300017077824 */ /* 0x000fe200078e020b */
[----:B0-----:R-:W-:-:S04]  /*13d10*/  IADD3 R5, -R13, R14, -R9 ;  /* 0x0000000e0d057210 */ /* 0x001fc80007ffe909 */
[----:B------:R-:W-:Y:S01]  /*13d20*/  ISETP.GE.AND P0, PT, R5, 0x1, PT ;  /* 0x000000010500780c */ /* 0x000fe20003f06270 */
[----:B------:R-:W-:-:S12]  /*13d30*/  BRA.DIV UR4, `(.L_x_1202) ;  /* 0x0000004204087947 */ /* 0x000fd8000b800000 */
[----:B------:R-:W0:Y:S01]  /*13d40*/  SHFL.IDX PT, R3, R0, RZ, 0x1c1f ;  /* 0x001c1fff00037589 */ /* 0x000e2200000e0000 */
[----:B------:R-:W-:-:S03]  /*13d50*/  @P0 IMAD R8, R7, 0x2, R17 ;  /* 0x0000000207080824 */ /* 0x000fc600078e0211 */
[----:B------:R-:W1:Y:S01]  /*13d60*/  SHFL.IDX PT, R2, R6, RZ, 0x1c1f ;  /* 0x001c1fff06027589 */ /* 0x000e6200000e0000 */
[----:B0-----:R-:W-:-:S05]  /*13d70*/  @P0 LEA R3, P1, R10, R3, 0x1 ;  /* 0x000000030a030211 */ /* 0x001fca00078208ff */
[----:B-1----:R-:W-:Y:S01]  /*13d80*/  @P0 IMAD.X R2, RZ, RZ, R2, P1 ;  /* 0x000000ffff020224 */ /* 0x002fe200008e0602 */
[----:B------:R-:W-:-:S04]  /*13d90*/  ISETP.GE.AND P1, PT, R5, 0x21, PT ;  /* 0x000000210500780c */ /* 0x000fc80003f26270 */
        /* <DEDUP_REMOVED lines=32> */
.L_x_1275:
        /* <DEDUP_REMOVED lines=12> */
.L_x_1203:
[----:B------:R-:W-:Y:S02]  /*14060*/  PLOP3.LUT P1, PT, P1, P0, PT, 0xa2, 0x0 ;  /* 0x000000000000781c */ /* 0x000fe40000f21472 */
[----:B------:R-:W-:-:S08]  /*14070*/  @P0 R2UR P1, UR4, R4 ;  /* 0x00000000040402ca */ /* 0x000fd00000020000 */
[----:B------:R-:W-:-:S05]  /*14080*/  @P0 PLOP3.LUT P0, PT, P1, PT, PT, 0x80, 0x0 ;  /* 0x000000000000081c */ /* 0x000fca0000f0f070 */
[----:B------:R-:W-:Y:S01]  /*14090*/  @!P1 SYNCS.ARRIVE.TRANS64.RED.A0T1 RZ, [UR4+0x2d830], RZ ;  /* 0x02d830ffffff99a7 */ /* 0x000fe20008200404 */
[----:B------:R-:W-:Y:S07]  /*140a0*/  @!P1 ARRIVES.LDGSTSBAR.64.TRANSCNT [UR4+0x2d830] ;  /* 0x02d83000ff0099b0 */ /* 0x000fee0008000a84 */
[----:B------:R-:W-:Y:S05]  /*140b0*/  @P0 BRA.U.ANY `(.L_x_1203) ;  /* 0xfffffffd00e80947 */ /* 0x000fea000393ffff */
[----:B------:R-:W-:Y:S01]  /*140c0*/  NOP ;  /* 0x0000000000007918 */ /* 0x000fe20000000000 */
[----:B------:R-:W-:-:S05]  /*140d0*/  IMAD.U32 R0, RZ, RZ, UR36 ;  /* 0x00000024ff007e24 */ /* 0x000fca000f8e00ff */
[----:B------:R-:W-:-:S13]  /*140e0*/  ISETP.NE.AND P2, PT, R0, 0x3, PT ;  /* 0x000000030000780c */ /* 0x000fda0003f45270 */
[----:B------:R-:W-:Y:S05]  /*140f0*/  @!P2 BRA `(.L_x_1204) ;  /* 0x000000000004a947 */ /* 0x000fea0003800000 */
[----:B------:R-:W-:Y:S01]  /*14100*/  BPT.TRAP 0x1 ;  /* 0x000000040000795c */ /* 0x000fe20000300000 */
.L_x_1204:
[----:B0-----:R0:W5:Y:S01]  /*14110*/  LDL.LU R3, [R1] ;  /* 0x0000000001037983 */ /* 0x0011620000300800 */
[----:B------:R0:W-:Y:S02]  /*14120*/  SYNCS.ARRIVE.TRANS64.A1T0 RZ, [R4+URZ+0x2d830], RZ ;  /* 0x02d830ff04ff79a7 */ /* 0x0001e4000810003f */
[----:B------:R-:W-:Y:S05]  /*14130*/  WARPSYNC.ALL ;  /* 0x0000000000007948 */ /* 0x000fea0003800000 */
[----:B------:R-:W-:Y:S01]  /*14140*/  ULDC.64 UR4, c[0x0][0x298] ;  /* 0x0000a60000047ab9 */ /* 0x000fe20000000a00 */
[----:B------:R-:W-:Y:S01]  /*14150*/  VIADD R2, R17, 0xc400 ;  /* 0x0000c40011027836 */ /* 0x000fe20000000000 */
[----:B------:R-:W-:Y:S01]  /*14160*/  BSSY B6, `(.L_x_1205) ;  /* 0x000001b000067945 */ /* 0x000fe20003800000 */
[----:B------:R-:W-:Y:S03]  /*14170*/  BAR.SYNC.DEFER_BLOCKING 0x8, 0x200 ;  /* 0x0208000000007b1d */ /* 0x000fe60000010000 */
[----:B------:R-:W-:-:S02]  /*14180*/  LOP3.LUT P0, RZ, R2, 0x1bf, RZ, 0xc0, !PT ;  /* 0x000001bf02ff7812 */ /* 0x000fc4000780c0ff */
[----:B-----5:R-:W-:Y:S01]  /*14190*/  SHF.R.S32.HI R0, RZ, 0x1f, R3 ;  /* 0x0000001fff007819 */ /* 0x020fe20000011403 */
[----:B0-----:R-:W-:-:S04]  /*141a0*/  IMAD.WIDE.U32 R4, R3, UR4, RZ ;  /* 0x0000000403047c25 */ /* 0x001fc8000f8e00ff */
[----:B------:R-:W-:Y:S01]  /*141b0*/  IMAD R0, R0, UR4, RZ ;  /* 0x0000000400007c24 */ /* 0x000fe2000f8e02ff */
[----:B------:R0:W-:Y:S03]  /*141c0*/  STL.64 [R1+0x20], R4 ;  /* 0x0000200401007387 */ /* 0x0001e60000100a00 */
[----:B------:R-:W-:-:S04]  /*141d0*/  IMAD R0, R3, UR5, R0 ;  /* 0x0000000503007c24 */ /* 0x000fc8000f8e0200 */
[----:B------:R-:W-:-:S05]  /*141e0*/  IMAD.IADD R0, R5, 0x1, R0 ;  /* 0x0000000105007824 */ /* 0x000fca00078e0200 */
[----:B------:R0:W-:Y:S01]  /*141f0*/  STL [R1], R0 ;  /* 0x0000000001007387 */ /* 0x0001e20000100800 */
[----:B------:R-:W-:Y:S05]  /*14200*/  @!P0 BRA `(.L_x_1206) ;  /* 0x0000000000408947 */ /* 0x000fea0003800000 */
[----:B------:R-:W-:Y:S01]  /*14210*/  MOV R2, 0x0 ;  /* 0x0000000000027802 */ /* 0x000fe20000000f00 */
[----:B------:R-:W-:Y:S01]  /*14220*/  ULDC.64 UR6, c[0x4][0x88] ;  /* 0x0100220000067ab9 */ /* 0x000fe20000000a00 */
[----:B------:R-:W-:Y:S01]  /*14230*/  ULDC.64 UR8, c[0x4][0x90] ;  /* 0x0100240000087ab9 */ /* 0x000fe20000000a00 */
[----:B------:R-:W-:Y:S01]  /*14240*/  ULDC.64 UR4, c[0x4][0x20] ;  /* 0x0100080000047ab9 */ /* 0x000fe20000000a00 */
[----:B0-----:R-:W-:Y:S02]  /*14250*/  IMAD.U32 R4, RZ, RZ, UR6 ;  /* 0x00000006ff047e24 */ /* 0x001fe4000f8e00ff */
        /* <DEDUP_REMOVED lines=11> */
.L_x_1206:
[----:B------:R-:W-:Y:S05]  /*14310*/  BSYNC B6 ;  /* 0x0000000000067941 */ /* 0x000fea0003800000 */
.L_x_1205:
[----:B------:R-:W2:Y:S01]  /*14320*/  LDL.LU R2, [R1] ;  /* 0x0000000001027983 */ /* 0x000ea20000300800 */
[----:B0-----:R-:W0:Y:S01]  /*14330*/  LDC R5, c[0x0][0x448] ;  /* 0x00011200ff057b82 */ /* 0x001e220000000800 */
[----:B------:R-:W-:Y:S01]  /*14340*/  LOP3.LUT P6, RZ, R16, 0x40, RZ, 0xc0, !PT ;  /* 0x0000004010ff7812 */ /* 0x000fe200078cc0ff */
[----:B------:R-:W-:Y:S01]  /*14350*/  ULDC.64 UR6, c[0x0][0x2e0] ;  /* 0x0000b80000067ab9 */ /* 0x000fe20000000a00 */
[----:B------:R-:W3:Y:S01]  /*14360*/  LDL.LU.64 R20, [R1+0x20] ;  /* 0x0000200001147983 */ /* 0x000ee20000300a00 */
[----:B------:R-:W-:Y:S01]  /*14370*/  SHF.R.S32.HI R4, RZ, 0x1f, R27 ;  /* 0x0000001fff047819 */ /* 0x000fe2000001141b */
[----:B------:R-:W-:Y:S01]  /*14380*/  ULDC.64 UR4, c[0x0][0x2d8] ;  /* 0x0000b60000047ab9 */ /* 0x000fe20000000a00 */
[----:B------:R-:W-:Y:S01]  /*14390*/  SEL R0, R27, RZ, !P6 ;  /* 0x000000ff1b007207 */ /* 0x000fe20007000000 */
[----:B------:R-:W-:Y:S01]  /*143a0*/  ULDC.64 UR8, c[0x0][0x280] ;  /* 0x0000a00000087ab9 */ /* 0x000fe20000000a00 */
[----:B------:R-:W-:Y:S01]  /*143b0*/  SEL R4, R4, RZ, !P6 ;  /* 0x000000ff04047207 */ /* 0x000fe20007000000 */
[----:B------:R-:W1:Y:S01]  /*143c0*/  LDC R9, c[0x0][0x448] ;  /* 0x00011200ff097b82 */ /* 0x000e620000000800 */
[----:B------:R-:W4:Y:S03]  /*143d0*/  S2R R11, SR_TID.X ;  /* 0x00000000000b7919 */ /* 0x000f260000002100 */
[----:B------:R-:W-:Y:S01]  /*143e0*/  IMAD R4, R4, UR6, RZ ;  /* 0x0000000604047c24 */ /* 0x000fe2000f8e02ff */
[----:B0-----:R-:W-:-:S03]  /*143f0*/  ISETP.NE.AND P6, PT, R5, 0x1, PT ;  /* 0x000000010500780c */ /* 0x001fc60003fc5270 */
[----:B------:R-:W-:-:S10]  /*14400*/  IMAD R5, R0, UR7, R4 ;  /* 0x0000000700057c24 */ /* 0x000fd4000f8e0204 */
[----:B------:R-:W0:Y:S01]  /*14410*/  @P6 LDC R4, c[0x0][0x44c] ;  /* 0x00011300ff046b82 */ /* 0x000e220000000800 */
[----:B----4-:R-:W-:-:S07]  /*14420*/  IMAD.SHL.U32 R10, R11, 0x8, RZ ;  /* 0x000000080b0a7824 */ /* 0x010fce00078e00ff */
[----:B------:R-:W4:Y:S01]  /*14430*/  @P6 LDC R8, c[0x0][0x450] ;  /* 0x00011400ff086b82 */ /* 0x000f220000000800 */
        /* <DEDUP_REMOVED lines=8> */
[----:B------:R-:W-:Y:S01]  /*144c0*/  IMAD.WIDE.U32 R2, R0, UR6, R2 ;  /* 0x0000000600027c25 */ /* 0x000fe2000f8e0002 */
[----:B------:R-:W-:Y:S01]  /*144d0*/  ULDC.64 UR6, c[0x0][0x2c8] ;  /* 0x0000b20000067ab9 */ /* 0x000fe20000000a00 */
[----:B------:R-:W5:Y:S02]  /*144e0*/  @P6 LDC R0, c[0x0][0x450] ;  /* 0x00011400ff006b82 */ /* 0x000f640000000800 */
[----:B------:R-:W-:-:S02]  /*144f0*/  IMAD.IADD R3, R3, 0x1, R5 ;  /* 0x0000000103037824 */ /* 0x000fc400078e0205 */
[----:B--2---:R-:W-:Y:S01]  /*14500*/  IMAD.SHL.U32 R21, R21, 0x20, RZ ;  /* 0x0000002015157824 */ /* 0x004fe200078e00ff */
[----:B---3--:R-:W-:-:S04]  /*14510*/  LOP3.LUT R20, R20, 0x7f, RZ, 0xc0, !PT ;  /* 0x0000007f14147812 */ /* 0x008fc800078ec0ff */
[----:B------:R-:W-:Y:S02]  /*14520*/  LOP3.LUT R21, R21, 0x60, RZ, 0xc0, !PT ;  /* 0x0000006015157812 */ /* 0x000fe400078ec0ff */
[----:B------:R-:W-:-:S04]  /*14530*/  SHF.R.U32.HI R20, RZ, 0x2, R20 ;  /* 0x00000002ff147819 */ /* 0x000fc80000011614 */
[----:B------:R-:W-:Y:S01]  /*14540*/  LOP3.LUT R20, R20, R21, RZ, 0xfc, !PT ;  /* 0x0000001514147212 */ /* 0x000fe200078efcff */
[----:B------:R-:W-:-:S04]  /*14550*/  IMAD.SHL.U32 R21, R11, 0x8, RZ ;  /* 0x000000080b157824 */ /* 0x000fc800078e00ff */
[----:B------:R-:W-:Y:S01]  /*14560*/  IMAD.IADD R6, R20, 0x1, R25 ;  /* 0x0000000114067824 */ /* 0x000fe200078e0219 */
[----:B------:R-:W-:Y:S02]  /*14570*/  LOP3.LUT R21, R21, 0x18, RZ, 0xc0, !PT ;  /* 0x0000001815157812 */ /* 0x000fe400078ec0ff */
[----:B------:R-:W-:Y:S01]  /*14580*/  LOP3.LUT R20, R11, 0x7f, RZ, 0xc0, !PT ;  /* 0x0000007f0b147812 */ /* 0x000fe200078ec0ff */
[----:B0-----:R-:W-:Y:S01]  /*14590*/  @P6 IMAD.HI.U32 R5, R6, R4, RZ ;  /* 0x0000000406056227 */ /* 0x001fe200078e00ff */
[C---:B------:R-:W-:Y:S02]  /*145a0*/  LOP3.LUT R12, R21.reuse, 0x20, RZ, 0xfc, !PT ;  /* 0x00000020150c7812 */ /* 0x040fe400078efcff */
[----:B------:R-:W-:Y:S01]  /*145b0*/  LOP3.LUT R11, R21, 0x40, RZ, 0xfc, !PT ;  /* 0x00000040150b7812 */ /* 0x000fe200078efcff */
[----:B------:R-:W-:Y:S01]  /*145c0*/  IMAD.MOV.U32 R4, RZ, RZ, R6 ;  /* 0x000000ffff047224 */ /* 0x000fe200078e0006 */
[----:B-----5:R-:W-:Y:S02]  /*145d0*/  @P6 SHF.R.U32.HI R4, RZ, R0, R5 ;  /* 0x00000000ff046219 */ /* 0x020fe40000011605 */
[----:B------:R-:W-:-:S02]  /*145e0*/  SHF.R.U32.HI R20, RZ, 0x2, R20 ;  /* 0x00000002ff147819 */ /* 0x000fc40000011614 */
[--C-:B------:R-:W-:Y:S01]  /*145f0*/  SHF.R.S32.HI R0, RZ, 0x1f, R4.reuse ;  /* 0x0000001fff007819 */ /* 0x100fe20000011404 */
[----:B------:R-:W-:-:S04]  /*14600*/  IMAD.MOV R7, RZ, RZ, -R4 ;  /* 0x000000ffff077224 */ /* 0x000fc800078e0a04 */
[----:B------:R-:W-:-:S04]  /*14610*/  IMAD R0, R0, UR4, RZ ;  /* 0x0000000400007c24 */ /* 0x000fc8000f8e02ff */
[C---:B------:R-:W-:Y:S02]  /*14620*/  IMAD R0, R4.reuse, UR5, R0 ;  /* 0x0000000504007c24 */ /* 0x040fe4000f8e0200 */
[----:B------:R-:W-:-:S04]  /*14630*/  IMAD.WIDE.U32 R4, R4, UR4, R2 ;  /* 0x0000000404047c25 */ /* 0x000fc8000f8e0002 */
[----:B------:R-:W-:Y:S02]  /*14640*/  IMAD.IADD R5, R5, 0x1, R0 ;  /* 0x0000000105057824 */ /* 0x000fe400078e0200 */
[----:B-1----:R-:W-:-:S04]  /*14650*/  IMAD R0, R9, R7, R6 ;  /* 0x0000000709007224 */ /* 0x002fc800078e0206 */
[----:B------:R-:W-:Y:S01]  /*14660*/  IMAD.WIDE.U32 R4, R0, UR6, R4 ;  /* 0x0000000600047c25 */ /* 0x000fe2000f8e0004 */
[----:B------:R-:W-:-:S05]  /*14670*/  SHF.R.S32.HI R7, RZ, 0x1f, R0 ;  /* 0x0000001fff077819 */ /* 0x000fca0000011400 */
[----:B------:R-:W-:-:S04]  /*14680*/  IMAD R7, R7, UR6, RZ ;  /* 0x0000000607077c24 */ /* 0x000fc8000f8e02ff */
[----:B------:R-:W-:Y:S01]  /*14690*/  IMAD R7, R0, UR7, R7 ;  /* 0x0000000700077c24 */ /* 0x000fe2000f8e0207 */
[----:B------:R-:W-:-:S03]  /*146a0*/  LEA R0, P0, R4, UR8, 0x1 ;  /* 0x0000000804007c11 */ /* 0x000fc6000f8008ff */
[----:B------:R-:W-:Y:S02]  /*146b0*/  IMAD.IADD R5, R5, 0x1, R7 ;  /* 0x0000000105057824 */ /* 0x000fe400078e0207 */
[----:B------:R-:W0:Y:S03]  /*146c0*/  @P6 LDC R7, c[0x0][0x44c] ;  /* 0x00011300ff076b82 */ /* 0x000e260000000800 */
[----:B------:R-:W-:Y:S01]  /*146d0*/  LEA.HI.X R4, R4, UR9, R5, 0x1, P0 ;  /* 0x0000000904047c11 */ /* 0x000fe200080f0c05 */
[----:B------:R-:W-:-:S04]  /*146e0*/  VIADD R5, R6, 0x80 ;  /* 0x0000008006057836 */ /* 0x000fc80000000000 */
[----:B------:R-:W-:Y:S02]  /*146f0*/  IMAD.MOV.U32 R6, RZ, RZ, R5 ;  /* 0x000000ffff067224 */ /* 0x000fe400078e0005 */
[----:B0-----:R-:W-:-:S05]  /*14700*/  @P6 IMAD.HI.U32 R7, R5, R7, RZ ;  /* 0x0000000705076227 */ /* 0x001fca00078e00ff */
[----:B----4-:R-:W-:-:S05]  /*14710*/  @P6 SHF.R.U32.HI R6, RZ, R8, R7 ;  /* 0x00000008ff066219 */ /* 0x010fca0000011607 */
[----:B------:R-:W-:Y:S02]  /*14720*/  IMAD.MOV R7, RZ, RZ, -R6 ;  /* 0x000000ffff077224 */ /* 0x000fe400078e0a06 */
        /* <DEDUP_REMOVED lines=19> */
[----:B------:R-:W2:Y:S01]  /*14860*/  LDL R11, [R1+0x18] ;  /* 0x00001800010b7983 */ /* 0x000ea20000100800 */
[----:B------:R-:W-:Y:S02]  /*14870*/  IMAD R2, R28, R9, RZ ;  /* 0x000000091c027224 */ /* 0x000fe400078e02ff */
[----:B------:R-:W-:Y:S01]  /*14880*/  IMAD.IADD R25, R20, 0x1, R25 ;  /* 0x0000000114197824 */ /* 0x000fe200078e0219 */
[----:B------:R-:W0:Y:S04]  /*14890*/  SHFL.IDX PT, R5, R0, RZ, 0x1c1f ;  /* 0x001c1fff00057589 */ /* 0x000e2800000e0000 */
[----:B------:R-:W1:Y:S01]  /*148a0*/  SHFL.IDX PT, R6, R4, RZ, 0x1c1f ;  /* 0x001c1fff04067589 */ /* 0x000e6200000e0000 */
[----:B------:R-:W-:-:S13]  /*148b0*/  ISETP.GE.AND P3, PT, R25, R2, PT ;  /* 0x000000021900720c */ /* 0x000fda0003f66270 */
[----:B0-----:R-:W-:-:S05]  /*148c0*/  @!P3 LEA R5, P4, R10, R5, 0x1 ;  /* 0x000000050a05b211 */ /* 0x001fca00078808ff */
[----:B-1----:R-:W-:-:S04]  /*148d0*/  @!P3 IMAD.X R6, RZ, RZ, R6, P4 ;  /* 0x000000ffff06b224 */ /* 0x002fc800020e0606 */
[----:B------:R-:W-:Y:S02]  /*148e0*/  @!P3 IMAD.MOV.U32 R7, RZ, RZ, R6 ;  /* 0x000000ffff07b224 */ /* 0x000fe400078e0006 */
[----:B------:R-:W-:Y:S02]  /*148f0*/  @!P3 IMAD.MOV.U32 R6, RZ, RZ, R5 ;  /* 0x000000ffff06b224 */ /* 0x000fe400078e0005 */
[----:B------:R-:W0:Y:S04]  /*14900*/  SHFL.IDX PT, R5, R0, 0x1, 0x1c1f ;  /* 0x003c1f0000057f89 */ /* 0x000e2800000e0000 */
[----:B--2---:R-:W-:Y:S04]  /*14910*/  @!P3 LDGSTS.E.BYPASS.LTC128B.128 [R11+0xc400], desc[UR56][R6.64], !P0 ;  /* 0x0c400000060bbfae */ /* 0x004fe8000c101d78 */
        /* <DEDUP_REMOVED lines=44> */
.L_x_1288:
        /* <DEDUP_REMOVED lines=8> */
[----:B--2---:R1:W-:Y:S01]  /*14c60*/  @!P3 LDGSTS.E.BYPASS.LTC128B.128 [R0+0xec00], desc[UR56][R2.64], !P0 ;  /* 0x0ec000000200bfae */ /* 0x0043e2000c101d78 */
[----:B------:R-:W-:-:S03]  /*14c70*/  PLOP3.LUT P0, PT, PT, PT, PT, 0x80, 0x0 ;  /* 0x000000000000781c */ /* 0x000fc60003f0f070 */
[----:B------:R1:W-:Y:S04]  /*14c80*/  @!P3 LDGSTS.E.BYPASS.LTC128B.128 [R0+0x11c00], desc[UR56][R2.64+0x40], !P1 ;  /* 0x11c000400200bfae */ /* 0x0003e8000c901d78 */
[----:B------:R1:W-:Y:S01]  /*14c90*/  @!P3 LDGSTS.E.BYPASS.LTC128B.128 [R0+0x14c00], desc[UR56][R2.64+0x80], !P2 ;  /* 0x14c000800200bfae */ /* 0x0003e2000d101d78 */
[----:B------:R-:W-:-:S05]  /*14ca0*/  NOP ;  /* 0x0000000000007918 */ /* 0x000fca0000000000 */
.L_x_1208:
        /* <DEDUP_REMOVED lines=18> */
.L_x_1289:
[----:B------:R-:W-:Y:S05]  /*14dd0*/  BSYNC B0 ;  /* 0x0000000000007941 */ /* 0x000fea0003800000 */
.L_x_1209:
        /* <DEDUP_REMOVED lines=18> */
.L_x_1225:
[----:B------:R-:W2:Y:S01]  /*14f00*/  LDL R8, [R1+0x10] ;  /* 0x0000100001087983 */ /* 0x000ea20000100800 */
[----:B------:R-:W0:Y:S03]  /*14f10*/  LDC R4, c[0x0][0x430] ;  /* 0x00010c00ff047b82 */ /* 0x000e260000000800 */
[----:B------:R-:W3:Y:S04]  /*14f20*/  LDL R7, [R1+0x14] ;  /* 0x0000140001077983 */ /* 0x000ee80000100800 */
[----:B------:R-:W4:Y:S01]  /*14f30*/  LDL R6, [R1+0x4] ;  /* 0x0000040001067983 */ /* 0x000f220000100800 */
[----:B------:R-:W1:Y:S01]  /*14f40*/  S2R R2, SR_TID.X ;  /* 0x0000000000027919 */ /* 0x000e620000002100 */
[----:B0-----:R-:W-:-:S13]  /*14f50*/  ISETP.NE.AND P0, PT, R4, 0x1, PT ;  /* 0x000000010400780c */ /* 0x001fda0003f05270 */
[----:B------:R-:W0:Y:S01]  /*14f60*/  @P0 LDC R5, c[0x0][0x434] ;  /* 0x00010d00ff050b82 */ /* 0x000e220000000800 */
[----:B-1----:R-:W-:-:S04]  /*14f70*/  LOP3.LUT R3, R2, 0x7f, RZ, 0xc0, !PT ;  /* 0x0000007f02037812 */ /* 0x002fc800078ec0ff */
[----:B------:R-:W-:-:S03]  /*14f80*/  SHF.R.U32.HI R4, RZ, 0x2, R3 ;  /* 0x00000002ff047819 */ /* 0x000fc60000011603 */
[----:B------:R-:W1:Y:S01]  /*14f90*/  @P0 LDC R3, c[0x0][0x438] ;  /* 0x00010e00ff030b82 */ /* 0x000e620000000800 */
[----:B------:R-:W-:Y:S02]  /*14fa0*/  IMAD.SHL.U32 R2, R2, 0x20, RZ ;  /* 0x0000002002027824 */ /* 0x000fe400078e00ff */
[----:B------:R-:W-:-:S03]  /*14fb0*/  IMAD R4, R0, 0x80, R4 ;  /* 0x0000008000047824 */ /* 0x000fc600078e0204 */
        /* <DEDUP_REMOVED lines=19> */
[----:B------:R-:W-:Y:S02]  /*150f0*/  IMAD.U32 R6, RZ, RZ, UR36 ;  /* 0x00000024ff067e24 */ /* 0x000fe4000f8e00ff */
[----:B------:R-:W-:-:S03]  /*15100*/  VIADD R23, R10, 0x1 ;  /* 0x000000010a177836 */ /* 0x000fc60000000000 */
[----:B------:R-:W-:Y:S02]  /*15110*/  ISETP.NE.AND P4, PT, R6, 0x3, PT ;  /* 0x000000030600780c */ /* 0x000fe40003f85270 */
        /* <DEDUP_REMOVED lines=8> */
.L_x_1213:
[----:B------:R-:W-:Y:S01]  /*151a0*/  IMAD R5, R23, 0x8, R17 ;  /* 0x0000000817057824 */ /* 0x000fe200078e0211 */
[----:B------:R-:W-:Y:S01]  /*151b0*/  SHF.L.U32 R0, R29, 0x1f, RZ ;  /* 0x0000001f1d007819 */ /* 0x000fe200000006ff */
[----:B------:R-:W-:Y:S03]  /*151c0*/  BSSY B1, `(.L_x_1214) ;  /* 0x0000003000017945 */ /* 0x000fe60003800000 */
[----:B------:R-:W0:Y:S02]  /*151d0*/  SYNCS.PHASECHK.TRANS64.TRYWAIT P0, [R5+URZ+0x2d840], R0 ;  /* 0x02d84000050075a7 */ /* 0x000e24000800017f */
[----:B0-----:R-:W-:Y:S05]  /*151e0*/  @!P0 BRA `(.L_x_1215) ;  /* 0x0000003800588947 */ /* 0x001fea0003800000 */
.L_x_1290:
[----:B------:R-:W-:Y:S05]  /*151f0*/  BSYNC B1 ;  /* 0x0000000000017941 */ /* 0x000fea0003800000 */
.L_x_1214:
        /* <DEDUP_REMOVED lines=57> */
.L_x_1300:
        /* <DEDUP_REMOVED lines=11> */
.L_x_1217:
        /* <DEDUP_REMOVED lines=11> */
.L_x_1218:
[----:B------:R1:W-:Y:S01]  /*156f0*/  SYNCS.ARRIVE.TRANS64.A1T0 RZ, [R5+URZ+0x2d830], RZ ;  /* 0x02d830ff05ff79a7 */ /* 0x0003e2000810003f */
[----:B------:R-:W-:Y:S05]  /*15700*/  @!P5 BRA `(.L_x_1219) ;  /* 0x000000000004d947 */ /* 0x000fea0003800000 */
[----:B------:R-:W-:Y:S01]  /*15710*/  BPT.TRAP 0x1 ;  /* 0x000000040000795c */ /* 0x000fe20000300000 */
.L_x_1219:
[----:B------:R-:W-:Y:S01]  /*15720*/  SHF.L.U32 R2, R20, 0x1f, RZ ;  /* 0x0000001f14027819 */ /* 0x000fe200000006ff */
[----:B-1----:R-:W-:Y:S01]  /*15730*/  IMAD R5, R10, 0x8, R17 ;  /* 0x000000080a057824 */ /* 0x002fe200078e0211 */
[----:B------:R-:W-:Y:S03]  /*15740*/  BSSY B1, `(.L_x_1220) ;  /* 0x0000003000017945 */ /* 0x000fe60003800000 */
[----:B------:R-:W1:Y:S02]  /*15750*/  SYNCS.PHASECHK.TRANS64.TRYWAIT P0, [R5+URZ+0x2d860], R2 ;  /* 0x02d86002050075a7 */ /* 0x000e64000800017f */
[----:B-1----:R-:W-:Y:S05]  /*15760*/  @!P0 BRA `(.L_x_1221) ;  /* 0x0000003800608947 */ /* 0x002fea0003800000 */
.L_x_1301:
[----:B------:R-:W-:Y:S05]  /*15770*/  BSYNC B1 ;  /* 0x0000000000017941 */ /* 0x000fea0003800000 */
.L_x_1220:
        /* <DEDUP_REMOVED lines=49> */
.L_x_1311:
        /* <DEDUP_REMOVED lines=29> */
.L_x_1223:
        /* <DEDUP_REMOVED lines=12> */
.L_x_1224:
        /* <DEDUP_REMOVED lines=8> */
.L_x_1212:
[----:B------:R-:W-:Y:S05]  /*15da0*/  BSYNC B0 ;  /* 0x0000000000007941 */ /* 0x000fea0003800000 */
.L_x_1211:
        /* <DEDUP_REMOVED lines=17> */
.L_x_1227:
[----:B------:R-:W-:Y:S05]  /*15ec0*/  BSYNC B0 ;  /* 0x0000000000007941 */ /* 0x000fea0003800000 */
.L_x_1226:
[----:B------:R-:W-:-:S05]  /*15ed0*/  IMAD.U32 R0, RZ, RZ, UR36 ;  /* 0x00000024ff007e24 */ /* 0x000fca000f8e00ff */
[----:B------:R-:W-:-:S13]  /*15ee0*/  ISETP.NE.AND P0, PT, R0, 0x3, PT ;  /* 0x000000030000780c */ /* 0x000fda0003f05270 */
[----:B------:R-:W-:Y:S05]  /*15ef0*/  @!P0 BRA `(.L_x_1228) ;  /* 0x0000000000048947 */ /* 0x000fea0003800000 */
[----:B------:R-:W-:Y:S01]  /*15f00*/  BPT.TRAP 0x1 ;  /* 0x000000040000795c */ /* 0x000fe20000300000 */
.L_x_1228:
[----:B------:R-:W2:Y:S01]  /*15f10*/  LDL.LU R2, [R1+0x8] ;  /* 0x0000080001027983 */ /* 0x000ea20000300800 */
[----:B------:R-:W-:Y:S01]  /*15f20*/  IMAD R0, R23, 0x8, R17 ;  /* 0x0000000817007824 */ /* 0x000fe200078e0211 */
[----:B------:R-:W-:Y:S01]  /*15f30*/  SHF.L.U32 R3, R29, 0x1f, RZ ;  /* 0x0000001f1d037819 */ /* 0x000fe200000006ff */
[----:B------:R-:W-:Y:S03]  /*15f40*/  BSSY B0, `(.L_x_1229) ;  /* 0x0000004000007945 */ /* 0x000fe60003800000 */
[----:B------:R-:W1:Y:S01]  /*15f50*/  SYNCS.PHASECHK.TRANS64.TRYWAIT P0, [R0+URZ+0x2d860], R3 ;  /* 0x02d86003000075a7 */ /* 0x000e62000800017f */
[----:B--2---:R-:W-:Y:S01]  /*15f60*/  IMAD R6, R22, -0x80, R2 ;  /* 0xffffff8016067824 */ /* 0x004fe200078e0202 */
[----:B-1----:R-:W-:Y:S06]  /*15f70*/  @!P0 BRA `(.L_x_1230) ;  /* 0x0000003400d48947 */ /* 0x002fec0003800000 */
.L_x_1312:
[----:B------:R-:W-:Y:S05]  /*15f80*/  BSYNC B0 ;  /* 0x0000000000007941 */ /* 0x000fea0003800000 */
.L_x_1229:
        /* <DEDUP_REMOVED lines=56> */
.L_x_1322:
        /* <DEDUP_REMOVED lines=13> */
.L_x_1232:
        /* <DEDUP_REMOVED lines=11> */
.L_x_1233:
[----:B------:R-:W-:Y:S01]  /*16490*/  VIADD R23, R23, 0x1 ;  /* 0x0000000117177836 */ /* 0x000fe20000000000 */
[----:B------:R0:W-:Y:S04]  /*164a0*/  SYNCS.ARRIVE.TRANS64.A1T0 RZ, [R0+URZ+0x2d850], RZ ;  /* 0x02d850ff00ff79a7 */ /* 0x0001e8000810003f */
[----:B------:R-:W-:-:S04]  /*164b0*/  ISETP.NE.AND P0, PT, R23, 0x2, PT ;  /* 0x000000021700780c */ /* 0x000fc80003f05270 */
[----:B0-----:R-:W-:Y:S02]  /*164c0*/  SEL R0, RZ, 0x1, P0 ;  /* 0x00000001ff007807 */ /* 0x001fe40000000000 */
[----:B------:R-:W-:Y:S02]  /*164d0*/  SEL R23, R23, RZ, P0 ;  /* 0x000000ff17177207 */ /* 0x000fe40000000000 */
[----:B------:R-:W-:-:S07]  /*164e0*/  LOP3.LUT R29, R29, R0, RZ, 0x3c, !PT ;  /* 0x000000001d1d7212 */ /* 0x000fce00078e3cff */
.L_x_1192:
[----:B------:R-:W-:Y:S05]  /*164f0*/  BSYNC B7 ;  /* 0x0000000000077941 */ /* 0x000fea0003800000 */
.L_x_1190:
        /* <DEDUP_REMOVED lines=11> */
.L_x_1234:
        /* <DEDUP_REMOVED lines=15> */
[C---:B------:R-:W-:Y:S01]  /*166a0*/  ISETP.GE.U32.AND P2, PT, R8.reuse, 0x2, PT ;  /* 0x000000020800780c */ /* 0x040fe20003f46070 */
[----:B------:R-:W-:Y:S01]  /*166b0*/  IMAD.MOV.U32 R5, RZ, RZ, RZ ;  /* 0x000000ffff057224 */ /* 0x000fe200078e00ff */
[C---:B------:R-:W-:Y:S01]  /*166c0*/  ISETP.GE.U32.AND P3, PT, R8.reuse, 0x4, PT ;  /* 0x000000040800780c */ /* 0x040fe20003f66070 */
[----:B------:R-:W-:Y:S01]  /*166d0*/  SHFL.IDX PT, R0, R24, RZ, 0x1f ;  /* 0x00001fff18007589 */ /* 0x000fe200000e0000 */
[C---:B------:R-:W-:Y:S02]  /*166e0*/  ISETP.GE.U32.AND P4, PT, R8.reuse, 0x8, PT ;  /* 0x000000080800780c */ /* 0x040fe40003f86070 */
[----:B------:R-:W-:Y:S01]  /*166f0*/  ISETP.GE.U32.AND P5, PT, R8, 0x10, PT ;  /* 0x000000100800780c */ /* 0x000fe20003fa6070 */
[----:B------:R0:W-:Y:S02]  /*16700*/  SHFL.IDX PT, R6, R24, 0x1, 0x1f ;  /* 0x00201f0018067f89 */ /* 0x0001e400000e0000 */
[----:B0-----:R-:W-:-:S02]  /*16710*/  IMAD.MOV.U32 R24, RZ, RZ, RZ ;  /* 0x000000ffff187224 */ /* 0x001fc400078e00ff */
[----:B--2---:R-:W-:Y:S02]  /*16720*/  @!P1 IMAD.MOV.U32 R25, RZ, RZ, R7 ;  /* 0x000000ffff199224 */ /* 0x004fe400078e0007 */
        /* <DEDUP_REMOVED lines=19> */
.L_x_1332:
[----:B------:R-:W-:Y:S02]  /*16860*/  ULDC UR4, c[0x0][0xc38] ;  /* 0x00030e0000047ab9 */ /* 0x000fe40000000800 */
[----:B------:R-:W-:-:S04]  /*16870*/  IMAD.U32 R4, RZ, RZ, UR4 ;  /* 0x00000004ff047e24 */ /* 0x000fc8000f8e00ff */
[----:B-1----:R-:W-:-:S04]  /*16880*/  IMAD R3, R14, R4, RZ ;  /* 0x000000040e037224 */ /* 0x002fc800078e02ff */
[----:B------:R-:W-:-:S05]  /*16890*/  IMAD.IADD R6, R6, 0x1, R3 ;  /* 0x0000000106067824 */ /* 0x000fca00078e0203 */
[----:B------:R-:W-:-:S13]  /*168a0*/  ISETP.GT.AND P6, PT, R6, R0, PT ;  /* 0x000000000600720c */ /* 0x000fda0003fc4270 */
[----:B------:R-:W-:Y:S05]  /*168b0*/  @P6 BRA `(.L_x_1237) ;  /* 0x0000000000a46947 */ /* 0x000fea0003800000 */
.L_x_1240:
        /* <DEDUP_REMOVED lines=9> */
[----:B------:R-:W0:Y:S08]  /*16950*/  @!P6 LDC.64 R2, c[0x0][0xc80] ;  /* 0x00032000ff02eb82 */ /* 0x000e300000000a00 */
[----:B------:R-:W1:Y:S01]  /*16960*/  @!P6 LDC.64 R4, c[0x0][0xc78] ;  /* 0x00031e00ff04eb82 */ /* 0x000e620000000a00 */
[----:B0-----:R-:W-:-:S05]  /*16970*/  @!P6 IMAD.WIDE R2, R7, 0x4, R2 ;  /* 0x000000040702e825 */ /* 0x001fca00078e0202 */
[----:B------:R1:W2:Y:S02]  /*16980*/  @!P6 LDG.E R25, desc[UR56][R2.64] ;  /* 0x000000380219e981 */ /* 0x0002a4000c1e1900 */
[----:B-1----:R-:W-:-:S04]  /*16990*/  @!P6 IMAD.WIDE R2, R7, 0x4, R4 ;  /* 0x000000040702e825 */ /* 0x002fc800078e0204 */
[----:B------:R-:W-:-:S06]  /*169a0*/  IMAD.MOV.U32 R5, RZ, RZ, RZ ;  /* 0x000000ffff057224 */ /* 0x000fcc00078e00ff */
        /* <DEDUP_REMOVED lines=20> */
.L_x_1340:
[----:B------:R-:W-:Y:S02]  /*16af0*/  ULDC UR4, c[0x0][0xc38] ;  /* 0x00030e0000047ab9 */ /* 0x000fe40000000800 */
[----:B------:R-:W-:-:S04]  /*16b00*/  IMAD.U32 R4, RZ, RZ, UR4 ;  /* 0x00000004ff047e24 */ /* 0x000fc8000f8e00ff */
[----:B-1----:R-:W-:-:S04]  /*16b10*/  IMAD R3, R14, R4, RZ ;  /* 0x000000040e037224 */ /* 0x002fc800078e02ff */
[----:B------:R-:W-:-:S05]  /*16b20*/  IMAD.IADD R6, R3, 0x1, R6 ;  /* 0x0000000103067824 */ /* 0x000fca00078e0206 */
[----:B------:R-:W-:-:S13]  /*16b30*/  ISETP.GT.AND P6, PT, R6, R0, PT ;  /* 0x000000000600720c */ /* 0x000fda0003fc4270 */
[----:B------:R-:W-:Y:S05]  /*16b40*/  @!P6 BRA `(.L_x_1240) ;  /* 0xfffffffc005ce947 */ /* 0x000fea000383ffff */
.L_x_1237:
[----:B------:R-:W-:Y:S01]  /*16b50*/  IMAD.IADD R6, R6, 0x1, -R3 ;  /* 0x0000000106067824 */ /* 0x000fe200078e0a03 */
[----:B------:R-:W-:-:S03]  /*16b60*/  UMOV UR4, 0xffffffff ;  /* 0xffffffff00047882 */ /* 0x000fc60000000000 */
[----:B------:R-:W-:-:S05]  /*16b70*/  IMAD R3, R2, R4, R6 ;  /* 0x0000000402037224 */ /* 0x000fca00078e0206 */
[----:B------:R-:W-:Y:S01]  /*16b80*/  ISETP.GT.AND P6, PT, R3, R0, PT ;  /* 0x000000000300720c */ /* 0x000fe20003fc4270 */
[----:B------:R-:W-:-:S12]  /*16b90*/  BRA.DIV UR4, `(.L_x_1241) ;  /* 0x0000003a04407947 */ /* 0x000fd8000b800000 */
[----:B------:R-:W-:-:S04]  /*16ba0*/  VOTE.ANY R3, PT, !P6 ;  /* 0x0000000000037806 */ /* 0x000fc800070e0100 */
[----:B------:R-:W1:Y:S02]  /*16bb0*/  POPC R7, R3 ;  /* 0x0000000300077309 */ /* 0x000e640000000000 */
[----:B-1----:R1:W2:Y:S01]  /*16bc0*/  SHFL.IDX PT, R25, R25, R7, 0x1f ;  /* 0x00001f0719197589 */ /* 0x0022a200000e0000 */
[----:B------:R-:W-:-:S03]  /*16bd0*/  IMAD.IADD R27, R7, 0x1, R27 ;  /* 0x00000001071b7824 */ /* 0x000fc600078e021b */
[----:B------:R1:W3:Y:S04]  /*16be0*/  SHFL.IDX PT, R5, R5, R7, 0x1f ;  /* 0x00001f0705057589 */ /* 0x0002e800000e0000 */
.L_x_1345:
[----:B------:R-:W-:-:S13]  /*16bf0*/  ISETP.NE.AND P0, PT, R3, RZ, PT ;  /* 0x000000ff0300720c */ /* 0x000fda0003f05270 */
[----:B------:R-:W-:Y:S05]  /*16c00*/  @!P0 BRA `(.L_x_1242) ;  /* 0x0000000000108947 */ /* 0x000fea0003800000 */
[----:B------:R-:W-:Y:S01]  /*16c10*/  UMOV UR4, 0xffffffff ;  /* 0xffffffff00047882 */ /* 0x000fe20000000000 */
[----:B------:R-:W-:Y:S02]  /*16c20*/  VIADD R12, R7, 0xffffffff ;  /* 0xffffffff070c7836 */ /* 0x000fe40000000000 */
[----:B------:R-:W-:Y:S05]  /*16c30*/  BRA.DIV UR4, `(.L_x_1243) ;  /* 0x0000003a04787947 */ /* 0x000fea000b800000 */
[----:B------:R4:W0:Y:S02]  /*16c40*/  SHFL.IDX PT, R24, R2, R12, 0x1f ;  /* 0x00001f0c02187589 */ /* 0x00082400000e0000 */
.L_x_1242:
[----:B---3--:R-:W-:Y:S01]  /*16c50*/  ISETP.NE.AND P0, PT, R5, 0x1, PT ;  /* 0x000000010500780c */ /* 0x008fe20003f05270 */
[----:B0-----:R-:W-:-:S04]  /*16c60*/  IMAD R24, R24, R4, R6 ;  /* 0x0000000418187224 */ /* 0x001fc800078e0206 */
[----:B------:R-:W-:-:S08]  /*16c70*/  IMAD.IADD R0, R0, 0x1, -R24 ;  /* 0x0000000100007824 */ /* 0x000fd000078e0a18 */
[----:B------:R-:W-:Y:S05]  /*16c80*/  @!P0 BRA `(.L_x_1244) ;  /* 0x0000000000dc8947 */ /* 0x000fea0003800000 */
[----:B--2---:R-:W-:Y:S01]  /*16c90*/  IABS R4, R25 ;  /* 0x0000001900047213 */ /* 0x004fe20000000000 */
[----:B----4-:R-:W-:Y:S01]  /*16ca0*/  IMAD.MOV.U32 R2, RZ, RZ, RZ ;  /* 0x000000ffff027224 */ /* 0x010fe200078e00ff */
[----:B------:R-:W-:Y:S02]  /*16cb0*/  IABS R6, R5 ;  /* 0x0000000500067213 */ /* 0x000fe40000000000 */
[----:B-1----:R-:W0:Y:S08]  /*16cc0*/  I2F.RP R7, R4 ;  /* 0x0000000400077306 */ /* 0x002e300000209400 */
[----:B------:R-:W-:Y:S08]  /*16cd0*/  I2F.RP R10, R6 ;  /* 0x00000006000a7306 */ /* 0x000ff00000209400 */
[----:B0-----:R-:W0:Y:S02]  /*16ce0*/  MUFU.RCP R7, R7 ;  /* 0x0000000700077308 */ /* 0x001e240000001000 */
[----:B0-----:R-:W-:Y:S01]  /*16cf0*/  VIADD R8, R7, 0xffffffe ;  /* 0x0ffffffe07087836 */ /* 0x001fe20000000000 */
[----:B------:R-:W-:-:S05]  /*16d00*/  IABS R7, R25 ;  /* 0x0000001900077213 */ /* 0x000fca0000000000 */
[----:B------:R0:W1:Y:S02]  /*16d10*/  F2I.FTZ.U32.TRUNC.NTZ R3, R8 ;  /* 0x0000000800037305 */ /* 0x000064000021f000 */
[----:B0-----:R-:W-:Y:S01]  /*16d20*/  IABS R8, R0 ;  /* 0x0000000000087213 */ /* 0x001fe20000000000 */
[----:B-1----:R-:W-:-:S04]  /*16d30*/  IMAD.MOV R9, RZ, RZ, -R3 ;  /* 0x000000ffff097224 */ /* 0x002fc800078e0a03 */
[----:B------:R-:W-:-:S04]  /*16d40*/  IMAD R9, R9, R4, RZ ;  /* 0x0000000409097224 */ /* 0x000fc800078e02ff */
[----:B------:R-:W-:Y:S02]  /*16d50*/  IMAD.HI.U32 R3, R3, R9, R2 ;  /* 0x0000000903037227 */ /* 0x000fe400078e0002 */
[----:B------:R-:W0:Y:S02]  /*16d60*/  MUFU.RCP R2, R10 ;  /* 0x0000000a00027308 */ /* 0x000e240000001000 */
[----:B------:R-:W-:Y:S02]  /*16d70*/  IMAD.MOV R9, RZ, RZ, -R7 ;  /* 0x000000ffff097224 */ /* 0x000fe400078e0a07 */
[----:B------:R-:W-:-:S04]  /*16d80*/  IMAD.HI.U32 R7, R3, R8, RZ ;  /* 0x0000000803077227 */ /* 0x000fc800078e00ff */
[----:B------:R-:W-:-:S05]  /*16d90*/  IMAD R9, R7, R9, R8 ;  /* 0x0000000907097224 */ /* 0x000fca00078e0208 */
[----:B------:R-:W-:Y:S01]  /*16da0*/  ISETP.GT.U32.AND P1, PT, R4, R9, PT ;  /* 0x000000090400720c */ /* 0x000fe20003f24070 */
[----:B0-----:R-:W-:Y:S02]  /*16db0*/  VIADD R8, R2, 0xffffffe ;  /* 0x0ffffffe02087836 */ /* 0x001fe40000000000 */
[----:B------:R-:W-:Y:S02]  /*16dc0*/  IMAD.MOV.U32 R2, RZ, RZ, RZ ;  /* 0x000000ffff027224 */ /* 0x000fe400078e00ff */
[----:B------:R-:W0:Y:S08]  /*16dd0*/  F2I.FTZ.U32.TRUNC.NTZ R3, R8 ;  /* 0x0000000800037305 */ /* 0x000e30000021f000 */
[----:B------:R-:W-:-:S02]  /*16de0*/  @!P1 IMAD.IADD R9, R9, 0x1, -R4 ;  /* 0x0000000109099824 */ /* 0x000fc400078e0a04 */
[----:B------:R-:W-:Y:S01]  /*16df0*/  @!P1 VIADD R7, R7, 0x1 ;  /* 0x0000000107079836 */ /* 0x000fe20000000000 */
[----:B------:R-:W-:Y:S02]  /*16e00*/  ISETP.NE.AND P1, PT, R25, RZ, PT ;  /* 0x000000ff1900720c */ /* 0x000fe40003f25270 */
[----:B------:R-:W-:Y:S02]  /*16e10*/  ISETP.GE.U32.AND P0, PT, R9, R4, PT ;  /* 0x000000040900720c */ /* 0x000fe40003f06070 */
[----:B------:R-:W-:Y:S01]  /*16e20*/  IABS R4, R5 ;  /* 0x0000000500047213 */ /* 0x000fe20000000000 */
[----:B0-----:R-:W-:-:S04]  /*16e30*/  IMAD.MOV R9, RZ, RZ, -R3 ;  /* 0x000000ffff097224 */ /* 0x001fc800078e0a03 */
[----:B------:R-:W-:Y:S02]  /*16e40*/  IMAD.MOV R4, RZ, RZ, -R4 ;  /* 0x000000ffff047224 */ /* 0x000fe400078e0a04 */
[----:B------:R-:W-:-:S04]  /*16e50*/  IMAD R9, R9, R6, RZ ;  /* 0x0000000609097224 */ /* 0x000fc800078e02ff */
[----:B------:R-:W-:Y:S01]  /*16e60*/  IMAD.HI.U32 R2, R3, R9, R2 ;  /* 0x0000000903027227 */ /* 0x000fe200078e0002 */
[----:B------:R-:W-:-:S03]  /*16e70*/  LOP3.LUT R3, R0, R25, RZ, 0x3c, !PT ;  /* 0x0000001900037212 */ /* 0x000fc600078e3cff */
[----:B------:R-:W-:Y:S01]  /*16e80*/  @P0 VIADD R7, R7, 0x1 ;  /* 0x0000000107070836 */ /* 0x000fe20000000000 */
[----:B------:R-:W-:-:S13]  /*16e90*/  ISETP.GE.AND P2, PT, R3, RZ, PT ;  /* 0x000000ff0300720c */ /* 0x000fda0003f46270 */
[----:B------:R-:W-:Y:S01]  /*16ea0*/  @!P2 IMAD.MOV R7, RZ, RZ, -R7 ;  /* 0x000000ffff07a224 */ /* 0x000fe200078e0a07 */
[----:B------:R-:W-:-:S04]  /*16eb0*/  @!P1 LOP3.LUT R7, RZ, R25, RZ, 0x33, !PT ;  /* 0x00000019ff079212 */ /* 0x000fc800078e33ff */
[----:B------:R-:W-:-:S05]  /*16ec0*/  IABS R3, R7 ;  /* 0x0000000700037213 */ /* 0x000fca0000000000 */
        /* <DEDUP_REMOVED lines=12> */
[--C-:B------:R-:W-:Y:S02]  /*16f90*/  IMAD.MOV R4, RZ, RZ, -R2.reuse ;  /* 0x000000ffff047224 */ /* 0x100fe400078e0a02 */
[C---:B------:R-:W-:Y:S02]  /*16fa0*/  IMAD R26, R5.reuse, 0x1000000, R2 ;  /* 0x01000000051a7824 */ /* 0x040fe400078e0202 */
[--C-:B------:R-:W-:Y:S02]  /*16fb0*/  IMAD R5, R5, R4, R7.reuse ;  /* 0x0000000405057224 */ /* 0x100fe400078e0207 */
[----:B------:R-:W-:Y:S02]  /*16fc0*/  IMAD.MOV R2, RZ, RZ, -R7 ;  /* 0x000000ffff027224 */ /* 0x000fe400078e0a07 */
[----:B------:R-:W-:Y:S02]  /*16fd0*/  IMAD R26, R5, 0x10000, R26 ;  /* 0x00010000051a7824 */ /* 0x000fe400078e021a */
[----:B------:R-:W-:Y:S01]  /*16fe0*/  IMAD R2, R25, R2, R0 ;  /* 0x0000000219027224 */ /* 0x000fe200078e0200 */
[----:B------:R-:W-:Y:S06]  /*16ff0*/  BRA `(.L_x_1245) ;  /* 0x0000000000f47947 */ /* 0x000fec0003800000 */
.L_x_1244:
[----:B----4-:R-:W0:Y:S02]  /*17000*/  LDC.64 R2, c[0x0][0xc90] ;  /* 0x00032400ff027b82 */ /* 0x010e240000000a00 */
[----:B0-----:R-:W-:-:S05]  /*17010*/  IMAD.WIDE R2, R27, 0x4, R2 ;  /* 0x000000041b027825 */ /* 0x001fca00078e0202 */
[----:B-1----:R0:W2:Y:S02]  /*17020*/  LDG.E R7, desc[UR56][R2.64] ;  /* 0x0000003802077981 */ /* 0x0020a4000c1e1900 */
[----:B0-----:R-:W-:Y:S02]  /*17030*/  IMAD.MOV.U32 R2, RZ, RZ, RZ ;  /* 0x000000ffff027224 */ /* 0x001fe400078e00ff */
[----:B--2---:R-:W-:-:S05]  /*17040*/  IMAD R5, R25, R7, RZ ;  /* 0x0000000719057224 */ /* 0x004fca00078e02ff */
[-C--:B------:R-:W-:Y:S02]  /*17050*/  IABS R6, R5.reuse ;  /* 0x0000000500067213 */ /* 0x080fe40000000000 */
[----:B------:R-:W-:Y:S02]  /*17060*/  IABS R10, R5 ;  /* 0x00000005000a7213 */ /* 0x000fe40000000000 */
[----:B------:R-:W0:Y:S08]  /*17070*/  I2F.RP R8, R6 ;  /* 0x0000000600087306 */ /* 0x000e300000209400 */
[----:B0-----:R-:W0:Y:S02]  /*17080*/  MUFU.RCP R8, R8 ;  /* 0x0000000800087308 */ /* 0x001e240000001000 */
[----:B0-----:R-:W-:-:S02]  /*17090*/  VIADD R9, R8, 0xffffffe ;  /* 0x0ffffffe08097836 */ /* 0x001fc40000000000 */
[----:B------:R-:W-:-:S04]  /*170a0*/  IMAD.MOV R8, RZ, RZ, -R10 ;  /* 0x000000ffff087224 */ /* 0x000fc800078e0a0a */
[----:B------:R-:W0:Y:S02]  /*170b0*/  F2I.FTZ.U32.TRUNC.NTZ R3, R9 ;  /* 0x0000000900037305 */ /* 0x000e24000021f000 */
[----:B0-----:R-:W-:-:S04]  /*170c0*/  IMAD.MOV R11, RZ, RZ, -R3 ;  /* 0x000000ffff0b7224 */ /* 0x001fc800078e0a03 */
[----:B------:R-:W-:-:S04]  /*170d0*/  IMAD R11, R11, R6, RZ ;  /* 0x000000060b0b7224 */ /* 0x000fc800078e02ff */
[----:B------:R-:W-:Y:S01]  /*170e0*/  IMAD.HI.U32 R3, R3, R11, R2 ;  /* 0x0000000b03037227 */ /* 0x000fe200078e0002 */
[----:B------:R-:W-:-:S05]  /*170f0*/  IABS R2, R0 ;  /* 0x0000000000027213 */ /* 0x000fca0000000000 */
[----:B------:R-:W-:-:S04]  /*17100*/  IMAD.HI.U32 R3, R3, R2, RZ ;  /* 0x0000000203037227 */ /* 0x000fc800078e00ff */
[----:B------:R-:W-:Y:S01]  /*17110*/  IMAD R9, R3, R8, R2 ;  /* 0x0000000803097224 */ /* 0x000fe200078e0202 */
[----:B------:R-:W-:-:S04]  /*17120*/  LOP3.LUT R2, R0, R5, RZ, 0x3c, !PT ;  /* 0x0000000500027212 */ /* 0x000fc800078e3cff */
[----:B------:R-:W-:Y:S02]  /*17130*/  ISETP.GT.U32.AND P1, PT, R6, R9, PT ;  /* 0x000000090600720c */ /* 0x000fe40003f24070 */
[----:B------:R-:W-:-:S11]  /*17140*/  ISETP.GE.AND P2, PT, R2, RZ, PT ;  /* 0x000000ff0200720c */ /* 0x000fd60003f46270 */
[----:B------:R-:W-:Y:S02]  /*17150*/  @!P1 IMAD.IADD R9, R9, 0x1, -R6 ;  /* 0x0000000109099824 */ /* 0x000fe400078e0a06 */
[----:B------:R-:W-:Y:S01]  /*17160*/  @!P1 VIADD R3, R3, 0x1 ;  /* 0x0000000103039836 */ /* 0x000fe20000000000 */
[----:B------:R-:W-:Y:S02]  /*17170*/  ISETP.NE.AND P1, PT, R5, RZ, PT ;  /* 0x000000ff0500720c */ /* 0x000fe40003f25270 */
[----:B------:R-:W-:-:S13]  /*17180*/  ISETP.GE.U32.AND P0, PT, R9, R6, PT ;  /* 0x000000060900720c */ /* 0x000fda0003f06070 */
[----:B------:R-:W-:-:S04]  /*17190*/  @P0 VIADD R3, R3, 0x1 ;  /* 0x0000000103030836 */ /* 0x000fc80000000000 */
[----:B------:R-:W-:-:S04]  /*171a0*/  IMAD.MOV.U32 R2, RZ, RZ, R3 ;  /* 0x000000ffff027224 */ /* 0x000fc800078e0003 */
[----:B------:R-:W-:Y:S01]  /*171b0*/  @!P2 IMAD.MOV R2, RZ, RZ, -R2 ;  /* 0x000000ffff02a224 */ /* 0x000fe200078e0a02 */
[----:B------:R-:W-:-:S05]  /*171c0*/  @!P1 LOP3.LUT R2, RZ, R5, RZ, 0x33, !PT ;  /* 0x00000005ff029212 */ /* 0x000fca00078e33ff */
[----:B------:R-:W-:Y:S02]  /*171d0*/  IMAD R6, R7, R2, RZ ;  /* 0x0000000207067224 */ /* 0x000fe400078e02ff */
[----:B------:R-:W-:Y:S02]  /*171e0*/  IMAD.MOV R2, RZ, RZ, -R2 ;  /* 0x000000ffff027224 */ /* 0x000fe400078e0a02 */
[----:B------:R-:W-:Y:S02]  /*171f0*/  IMAD.MOV R3, RZ, RZ, -R6 ;  /* 0x000000ffff037224 */ /* 0x000fe400078e0a06 */
[----:B------:R-:W-:Y:S02]  /*17200*/  IMAD R5, R5, R2, R0 ;  /* 0x0000000205057224 */ /* 0x000fe400078e0200 */
[----:B------:R-:W-:Y:S01]  /*17210*/  IMAD.MOV.U32 R2, RZ, RZ, RZ ;  /* 0x000000ffff027224 */ /* 0x000fe200078e00ff */
[----:B------:R-:W-:-:S04]  /*17220*/  VIADDMNMX R4, R3, R4, R7, PT ;  /* 0x0000000403047246 */ /* 0x000fc80003800107 */
[----:B------:R-:W-:-:S04]  /*17230*/  IABS R7, R4 ;  /* 0x0000000400077213 */ /* 0x000fc80000000000 */
[----:B------:R-:W0:Y:S08]  /*17240*/  I2F.RP R8, R7 ;  /* 0x0000000700087306 */ /* 0x000e300000209400 */
[----:B0-----:R-:W0:Y:S02]  /*17250*/  MUFU.RCP R8, R8 ;  /* 0x0000000800087308 */ /* 0x001e240000001000 */
[----:B0-----:R-:W-:-:S06]  /*17260*/  VIADD R3, R8, 0xffffffe ;  /* 0x0ffffffe08037836 */ /* 0x001fcc0000000000 */
[----:B------:R-:W0:Y:S02]  /*17270*/  F2I.FTZ.U32.TRUNC.NTZ R3, R3 ;  /* 0x0000000300037305 */ /* 0x000e24000021f000 */
[----:B0-----:R-:W-:-:S04]  /*17280*/  IMAD.MOV R0, RZ, RZ, -R3 ;  /* 0x000000ffff007224 */ /* 0x001fc800078e0a03 */
[----:B------:R-:W-:Y:S01]  /*17290*/  IMAD R9, R0, R7, RZ ;  /* 0x0000000700097224 */ /* 0x000fe200078e02ff */
[----:B------:R-:W-:-:S03]  /*172a0*/  IABS R0, R4 ;  /* 0x0000000400007213 */ /* 0x000fc60000000000 */
[----:B------:R-:W-:Y:S01]  /*172b0*/  IMAD.HI.U32 R2, R3, R9, R2 ;  /* 0x0000000903027227 */ /* 0x000fe200078e0002 */
[----:B------:R-:W-:-:S03]  /*172c0*/  IABS R9, R5 ;  /* 0x0000000500097213 */ /* 0x000fc60000000000 */
        /* <DEDUP_REMOVED lines=8> */
[----:B------:R-:W-:Y:S02]  /*17350*/  LOP3.LUT R0, R5, R4, RZ, 0x3c, !PT ;  /* 0x0000000405007212 */ /* 0x000fe400078e3cff */
[----:B------:R-:W-:Y:S02]  /*17360*/  IADD3 R5, R6, 0x1000000, R5 ;  /* 0x0100000006057810 */ /* 0x000fe40007ffe005 */
[----:B------:R-:W-:-:S07]  /*17370*/  ISETP.GE.AND P2, PT, R0, RZ, PT ;  /* 0x000000ff0000720c */ /* 0x000fce0003f46270 */
[----:B------:R-:W-:-:S06]  /*17380*/  @P0 VIADD R2, R2, 0x1 ;  /* 0x0000000102020836 */ /* 0x000fcc0000000000 */
[----:B------:R-:W-:Y:S01]  /*17390*/  @!P2 IMAD.MOV R2, RZ, RZ, -R2 ;  /* 0x000000ffff02a224 */ /* 0x000fe200078e0a02 */
[----:B------:R-:W-:Y:S01]  /*173a0*/  @!P1 LOP3.LUT R2, RZ, R4, RZ, 0x33, !PT ;  /* 0x00000004ff029212 */ /* 0x000fe200078e33ff */
[----:B------:R-:W-:-:S04]  /*173b0*/  IMAD.MOV R4, RZ, RZ, -R4 ;  /* 0x000000ffff047224 */ /* 0x000fc800078e0a04 */
[----:B------:R-:W-:-:S07]  /*173c0*/  IMAD R26, R2, R4, R5 ;  /* 0x00000004021a7224 */ /* 0x000fce00078e0205 */
.L_x_1245:
[----:B------:R-:W-:-:S05]  /*173d0*/  LOP3.LUT R2, RZ, R2, RZ, 0x33, !PT ;  /* 0x00000002ff027212 */ /* 0x000fca00078e33ff */
[----:B------:R-:W-:Y:S01]  /*173e0*/  IMAD.IADD R25, R25, 0x1, R2 ;  /* 0x0000000119197824 */ /* 0x000fe200078e0202 */
[----:B------:R-:W-:Y:S06]  /*173f0*/  BRA `(.L_x_1246) ;  /* 0x00000000001c7947 */ /* 0x000fec0003800000 */
.L_x_1238:
[----:B------:R-:W-:Y:S01]  /*17400*/  UMOV UR4, URZ ;  /* 0x0000003f00047c82 */ /* 0x000fe20008000000 */
[----:B------:R-:W-:Y:S01]  /*17410*/  UMOV UR5, URZ ;  /* 0x0000003f00057c82 */ /* 0x000fe20008000000 */
[----:B------:R-:W-:Y:S01]  /*17420*/  ULDC UR6, c[0x0][0xc3c] ;  /* 0x00030f0000067ab9 */ /* 0x000fe20000000800 */
[----:B------:R-:W-:Y:S02]  /*17430*/  IMAD.MOV.U32 R24, RZ, RZ, R0 ;  /* 0x000000ffff187224 */ /* 0x000fe400078e0000 */
[----:B------:R-:W-:Y:S02]  /*17440*/  IMAD.U32 R25, RZ, RZ, UR4 ;  /* 0x00000004ff197e24 */ /* 0x000fe4000f8e00ff */
[----:B------:R-:W-:Y:S02]  /*17450*/  IMAD.U32 R26, RZ, RZ, UR5 ;  /* 0x00000005ff1a7e24 */ /* 0x000fe4000f8e00ff */
[----:B------:R-:W-:-:S07]  /*17460*/  IMAD.U32 R27, RZ, RZ, UR6 ;  /* 0x00000006ff1b7e24 */ /* 0x000fce000f8e00ff */
.L_x_1246:
        /* <DEDUP_REMOVED lines=10> */
.L_x_1235:
[----:B------:R-:W-:Y:S02]  /*17510*/  ULDC UR4, c[0x0][0xc3c] ;  /* 0x00030f0000047ab9 */ /* 0x000fe40000000800 */
[----:B-1----:R-:W-:-:S13]  /*17520*/  ISETP.GE.AND P0, PT, R27, UR4, PT ;  /* 0x000000041b007c0c */ /* 0x002fda000bf06270 */
[----:B------:R-:W-:Y:S05]  /*17530*/  @!P0 BRA `(.L_x_1247) ;  /* 0xffffffb000088947 */ /* 0x000fea000383ffff */
[----:B------:R-:W-:Y:S05]  /*17540*/  BSYNC B8 ;  /* 0x0000000000087941 */ /* 0x000fea0003800000 */
.L_x_1176:
[----:B-1----:R-:W3:Y:S01]  /*17550*/  LDL.LU R0, [R1+0x28] ;  /* 0x0000280001007983 */ /* 0x002ee20000300800 */
[----:B------:R-:W-:Y:S01]  /*17560*/  BSSY B0, `(.L_x_1248) ;  /* 0x000000b000007945 */ /* 0x000fe20003800000 */
[----:B------:R-:W1:Y:S01]  /*17570*/  S2R R5, SR_CgaCtaId ;  /* 0x0000000000057919 */ /* 0x000e620000008800 */
[----:B---3--:R-:W-:-:S05]  /*17580*/  VIADD R0, R0, 0x1 ;  /* 0x0000000100007836 */ /* 0x008fca0000000000 */
[----:B------:R-:W-:-:S04]  /*17590*/  LEA.HI R2, R0, R0, RZ, 0x1 ;  /* 0x0000000000027211 */ /* 0x000fc800078f08ff */
[----:B------:R-:W-:Y:S02]  /*175a0*/  LOP3.LUT R3, R2, 0xfffffffe, RZ, 0xc0, !PT ;  /* 0xfffffffe02037812 */ /* 0x000fe400078ec0ff */
[----:B------:R-:W-:-:S03]  /*175b0*/  MOV R2, 0x400 ;  /* 0x0000040000027802 */ /* 0x000fc60000000f00 */
[----:B------:R-:W-:Y:S01]  /*175c0*/  IMAD.IADD R0, R0, 0x1, -R3 ;  /* 0x0000000100007824 */ /* 0x000fe200078e0a03 */
[----:B-1----:R-:W-:-:S04]  /*175d0*/  LEA R5, R5, R2, 0x18 ;  /* 0x0000000205057211 */ /* 0x002fc800078ec0ff */
[----:B------:R-:W-:-:S04]  /*175e0*/  SHF.L.U32 R0, R0, 0x1f, RZ ;  /* 0x0000001f00007819 */ /* 0x000fc800000006ff */
[----:B------:R-:W1:Y:S02]  /*175f0*/  SYNCS.PHASECHK.TRANS64.TRYWAIT P0, [R5+URZ+0x2d820], R0 ;  /* 0x02d82000050075a7 */ /* 0x000e64000800017f */
[----:B-1----:R-:W-:Y:S05]  /*17600*/  @!P0 BRA `(.L_x_1249) ;  /* 0x00000030002c8947 */ /* 0x002fea0003800000 */
.L_x_1348:
[----:B------:R-:W-:Y:S05]  /*17610*/  BSYNC B0 ;  /* 0x0000000000007941 */ /* 0x000fea0003800000 */
.L_x_1248:
[----:B------:R-:W-:-:S03]  /*17620*/  UMOV UR4, 0xffffffff ;  /* 0xffffffff00047882 */ /* 0x000fc60000000000 */
[----:B------:R-:W-:Y:S05]  /*17630*/  BRA.DIV UR4, `(.L_x_1250) ;  /* 0x0000003204347947 */ /* 0x000fea000b800000 */
[----:B-1----:R-:W1:Y:S02]  /*17640*/  S2R R0, SR_TID.X ;  /* 0x0000000000007919 */ /* 0x002e640000002100 */
[----:B-1----:R-:W-:-:S04]  /*17650*/  SHF.R.U32.HI R0, RZ, 0x5, R0 ;  /* 0x00000005ff007819 */ /* 0x002fc80000011600 */
[----:B------:R-:W-:-:S05]  /*17660*/  LOP3.LUT R0, R0, 0x3, RZ, 0xc0, !PT ;  /* 0x0000000300007812 */ /* 0x000fca00078ec0ff */
[----:B------:R1:W3:Y:S02]  /*17670*/  SHFL.IDX PT, R14, R0, RZ, 0x1f ;  /* 0x00001fff000e7589 */ /* 0x0002e400000e0000 */
.L_x_1351:
[----:B---3--:R-:W-:Y:S01]  /*17680*/  ISETP.NE.AND P0, PT, R14, RZ, PT ;  /* 0x000000ff0e00720c */ /* 0x008fe20003f05270 */
[----:B------:R-:W-:-:S12]  /*17690*/  BSSY B0, `(.L_x_1251) ;  /* 0x0000024000007945 */ /* 0x000fd80003800000 */
[----:B------:R-:W-:Y:S05]  /*176a0*/  @P0 BRA `(.L_x_1252) ;  /* 0x0000000000880947 */ /* 0x000fea0003800000 */
[----:B------:R-:W-:-:S03]  /*176b0*/  UMOV UR4, 0xffffffff ;  /* 0xffffffff00047882 */ /* 0x000fc60000000000 */
[----:B------:R-:W-:Y:S05]  /*176c0*/  BRA.DIV UR4, `(.L_x_1253) ;  /* 0x0000003204447947 */ /* 0x000fea000b800000 */
[----:B------:R-:W-:-:S13]  /*176d0*/  ELECT P6, URZ, PT ;  /* 0x00000000003f782f */ /* 0x000fda00038c0000 */
.L_x_1354:
[----:B------:R-:W-:Y:S05]  /*176e0*/  @!P6 BRA `(.L_x_1252) ;  /* 0x000000000078e947 */ /* 0x000fea0003800000 */
[----:B------:R-:W-:-:S06]  /*176f0*/  ULOP3.LUT UR4, UR44, 0x2, URZ, 0xfc, !UPT ;  /* 0x000000022c047892 */ /* 0x000fcc000f8efc3f */
[----:B-1----:R-:W-:-:S05]  /*17700*/  IMAD.U32 R0, RZ, RZ, UR4 ;  /* 0x00000004ff007e24 */ /* 0x002fca000f8e00ff */
[----:B------:R-:W-:-:S13]  /*17710*/  ISETP.NE.AND P0, PT, R0, 0x3, PT ;  /* 0x000000030000780c */ /* 0x000fda0003f05270 */
[----:B------:R-:W-:Y:S05]  /*17720*/  @!P0 BRA `(.L_x_1254) ;  /* 0x0000000000048947 */ /* 0x000fea0003800000 */
[----:B------:R-:W-:Y:S01]  /*17730*/  BPT.TRAP 0x1 ;  /* 0x000000040000795c */ /* 0x000fe20000300000 */
.L_x_1254:
[----:B------:R-:W-:Y:S01]  /*17740*/  IMAD R3, R23, 0x8, R5 ;  /* 0x0000000817037824 */ /* 0x000fe200078e0205 */
[----:B------:R-:W-:Y:S01]  /*17750*/  SHF.L.U32 R2, R29, 0x1f, RZ ;  /* 0x0000001f1d027819 */ /* 0x000fe200000006ff */
[----:B------:R-:W-:-:S03]  /*17760*/  VIADD R23, R23, 0x1 ;  /* 0x0000000117177836 */ /* 0x000fc60000000000 */
[----:B------:R-:W1:Y:S02]  /*17770*/  SYNCS.PHASECHK.TRANS64.TRYWAIT P1, [R3+URZ+0x2d840], R2 ;  /* 0x02d84002030075a7 */ /* 0x000e64000802017f */
[----:B------:R-:W-:-:S04]  /*17780*/  ISETP.NE.AND P2, PT, R23, 0x2, PT ;  /* 0x000000021700780c */ /* 0x000fc80003f45270 */
[----:B------:R-:W-:Y:S01]  /*17790*/  SEL R0, RZ, 0x1, P2 ;  /* 0x00000001ff007807 */ /* 0x000fe20001000000 */
[----:B-1----:R-:W-:Y:S08]  /*177a0*/  @!P1 BRA `(.L_x_1255) ;  /* 0x00000030002c9947 */ /* 0x002ff00003800000 */
.L_x_1355:
[----:B------:R-:W-:Y:S02]  /*177b0*/  SEL R23, R23, RZ, P2 ;  /* 0x000000ff17177207 */ /* 0x000fe40001000000 */
[----:B------:R-:W-:Y:S01]  /*177c0*/  LOP3.LUT R0, R29, R0, RZ, 0x3c, !PT ;  /* 0x000000001d007212 */ /* 0x000fe200078e3cff */
[----:B------:R-:W-:Y:S06]  /*177d0*/  @!P0 BRA `(.L_x_1256) ;  /* 0x0000000000048947 */ /* 0x000fec0003800000 */
[----:B------:R-:W-:Y:S01]  /*177e0*/  BPT.TRAP 0x1 ;  /* 0x000000040000795c */ /* 0x000fe20000300000 */
.L_x_1256:
[----:B------:R-:W-:Y:S01]  /*177f0*/  IMAD R23, R23, 0x8, R5 ;  /* 0x0000000817177824 */ /* 0x000fe200078e0205 */
[----:B------:R-:W-:-:S04]  /*17800*/  SHF.L.U32 R0, R0, 0x1f, RZ ;  /* 0x0000001f00007819 */ /* 0x000fc800000006ff */
[----:B------:R-:W3:Y:S02]  /*17810*/  SYNCS.PHASECHK.TRANS64.TRYWAIT P1, [R23+URZ+0x2d840], R0 ;  /* 0x02d84000170075a7 */ /* 0x000ee4000802017f */
[----:B---3--:R-:W-:Y:S05]  /*17820*/  @!P1 BRA `(.L_x_1257) ;  /* 0x0000003000209947 */ /* 0x008fea0003800000 */
.L_x_1356:
[----:B------:R-:W-:Y:S05]  /*17830*/  @!P0 BRA `(.L_x_1258) ;  /* 0x0000000000048947 */ /* 0x000fea0003800000 */
[----:B------:R-:W-:Y:S01]  /*17840*/  BPT.TRAP 0x1 ;  /* 0x000000040000795c */ /* 0x000fe20000300000 */
.L_x_1258:
[----:B------:R-:W4:Y:S02]  /*17850*/  SYNCS.PHASECHK.TRANS64.TRYWAIT P1, [R3+URZ+0x2d860], R2 ;  /* 0x02d86002030075a7 */ /* 0x000f24000802017f */
[----:B----4-:R-:W-:Y:S05]  /*17860*/  @!P1 BRA `(.L_x_1259) ;  /* 0x0000003000249947 */ /* 0x010fea0003800000 */
.L_x_1357:
[----:B------:R-:W-:Y:S05]  /*17870*/  @!P0 BRA `(.L_x_1260) ;  /* 0x0000000000048947 */ /* 0x000fea0003800000 */
[----:B------:R-:W-:Y:S01]  /*17880*/  BPT.TRAP 0x1 ;  /* 0x000000040000795c */ /* 0x000fe20000300000 */
.L_x_1260:
[----:B------:R0:W0:Y:S02]  /*17890*/  SYNCS.PHASECHK.TRANS64.TRYWAIT P0, [R23+URZ+0x2d860], R0 ;  /* 0x02d86000170075a7 */ /* 0x000024000800017f */
[----:B0-----:R-:W-:Y:S05]  /*178a0*/  @!P0 NANOSLEEP.SYNCS 0x989680 ;  /* 0x009896800000895d */ /* 0x001fea0003900000 */
[----:B------:R-:W0:Y:S02]  /*178b0*/  @!P0 SYNCS.PHASECHK.TRANS64 P0, [R23+URZ+0x2d860], R0 ;  /* 0x02d86000170085a7 */ /* 0x000e24000800007f */
[----:B0-----:R-:W-:Y:S05]  /*178c0*/  @!P0 BRA `(.L_x_1260) ;  /* 0xfffffffc00f08947 */ /* 0x001fea000383ffff */
.L_x_1252:
[----:B------:R-:W-:Y:S05]  /*178d0*/  BSYNC B0 ;  /* 0x0000000000007941 */ /* 0x000fea0003800000 */
.L_x_1251:
[----:B------:R-:W-:Y:S05]  /*178e0*/  EXIT ;  /* 0x000000000000794d */ /* 0x000fea0003800000 */
.L_x_1075:
[----:B0-----:R-:W-:-:S04]  /*178f0*/  IMAD.U32 R3, RZ, RZ, UR41 ;  /* 0x00000029ff037e24 */ /* 0x001fc8000f8e00ff */
[----:B------:R0:W1:Y:S03]  /*17900*/  SYNCS.PHASECHK.TRANS64.TRYWAIT P1, [R3+URZ+0x2d800], R0 ;  /* 0x02d80000030075a7 */ /* 0x000066000802017f */
[----:B-1----:R-:W-:Y:S05]  /*17910*/  @!P1 NANOSLEEP.SYNCS 0x989680 ;  /* 0x009896800000995d */ /* 0x002fea0003900000 */
[----:B------:R-:W1:Y:S02]  /*17920*/  @!P1 SYNCS.PHASECHK.TRANS64 P1, [R3+URZ+0x2d800], R0 ;  /* 0x02d80000030095a7 */ /* 0x000e64000802007f */
[----:B-1----:R-:W-:Y:S05]  /*17930*/  @!P1 BRA `(.L_x_1075) ;  /* 0xfffffffc00ec9947 */ /* 0x002fea000383ffff */
[----:B------:R-:W-:Y:S05]  /*17940*/  BRA `(.L_x_1261) ;  /* 0xfffffea400f47947 */ /* 0x000fea000383ffff */
.L_x_1079:
[----:B-1----:R1:W2:Y:S02]  /*17950*/  SYNCS.PHASECHK.TRANS64.TRYWAIT P1, [R3+URZ+0x2d830], R0 ;  /* 0x02d83000030075a7 */ /* 0x0022a4000802017f */
[----:B--2---:R-:W-:Y:S05]  /*17960*/  @!P1 NANOSLEEP.SYNCS 0x989680 ;  /* 0x009896800000995d */ /* 0x004fea0003900000 */
[----:B------:R-:W2:Y:S02]  /*17970*/  @!P1 SYNCS.PHASECHK.TRANS64 P1, [R3+URZ+0x2d830], R0 ;  /* 0x02d83000030095a7 */ /* 0x000ea4000802007f */
[----:B--2---:R-:W-:Y:S05]  /*17980*/  @!P1 BRA `(.L_x_1079) ;  /* 0xfffffffc00f09947 */ /* 0x004fea000383ffff */
[----:B------:R-:W-:Y:S05]  /*17990*/  BRA `(.L_x_1078) ;  /* 0xfffffea800107947 */ /* 0x000fea000383ffff */
.L_x_1096:
[----:B-1-3--:R-:W-:-:S04]  /*179a0*/  IMAD.U32 R8, RZ, RZ, UR6 ;  /* 0x00000006ff087e24 */ /* 0x00afc8000f8e00ff */
[----:B------:R1:W2:Y:S03]  /*179b0*/  SYNCS.PHASECHK.TRANS64.TRYWAIT P1, [R8+URZ+0x2d830], R3 ;  /* 0x02d83003080075a7 */ /* 0x0002a6000802017f */
[----:B--2---:R-:W-:Y:S05]  /*179c0*/  @!P1 NANOSLEEP.SYNCS 0x989680 ;  /* 0x009896800000995d */ /* 0x004fea0003900000 */
[----:B------:R-:W2:Y:S02]  /*179d0*/  @!P1 SYNCS.PHASECHK.TRANS64 P1, [R8+URZ+0x2d830], R3 ;  /* 0x02d83003080095a7 */ /* 0x000ea4000802007f */
[----:B--2---:R-:W-:Y:S05]  /*179e0*/  @!P1 BRA `(.L_x_1096) ;  /* 0xfffffffc00ec9947 */ /* 0x004fea000383ffff */
[----:B------:R-:W-:Y:S05]  /*179f0*/  BRA `(.L_x_1093) ;  /* 0xfffffedc00187947 */ /* 0x000fea000383ffff */
.L_x_1100:
[----:B-1----:R-:W-:-:S04]  /*17a00*/  IMAD.U32 R7, RZ, RZ, UR6 ;  /* 0x00000006ff077e24 */ /* 0x002fc8000f8e00ff */
[----:B------:R1:W2:Y:S03]  /*17a10*/  SYNCS.PHASECHK.TRANS64.TRYWAIT P1, [R7+URZ+0x2d850], R3 ;  /* 0x02d85003070075a7 */ /* 0x0002a6000802017f */
[----:B--2---:R-:W-:Y:S05]  /*17a20*/  @!P1 NANOSLEEP.SYNCS 0x989680 ;  /* 0x009896800000995d */ /* 0x004fea0003900000 */
[----:B------:R-:W2:Y:S02]  /*17a30*/  @!P1 SYNCS.PHASECHK.TRANS64 P1, [R7+URZ+0x2d850], R3 ;  /* 0x02d85003070095a7 */ /* 0x000ea4000802007f */
[----:B--2---:R-:W-:Y:S05]  /*17a40*/  @!P1 BRA `(.L_x_1100) ;  /* 0xfffffffc00ec9947 */ /* 0x004fea000383ffff */
[----:B------:R-:W-:Y:S05]  /*17a50*/  BRA `(.L_x_1097) ;  /* 0xfffffedc00c47947 */ /* 0x000fea000383ffff */
.L_x_1119:
[----:B-1----:R-:W-:-:S04]  /*17a60*/  IMAD.U32 R6, RZ, RZ, UR6 ;  /* 0x00000006ff067e24 */ /* 0x002fc8000f8e00ff */
[----:B------:R1:W2:Y:S03]  /*17a70*/  SYNCS.PHASECHK.TRANS64.TRYWAIT P1, [R6+URZ+0x2d830], R3 ;  /* 0x02d83003060075a7 */ /* 0x0002a6000802017f */
[----:B--2---:R-:W-:Y:S05]  /*17a80*/  @!P1 NANOSLEEP.SYNCS 0x989680 ;  /* 0x009896800000995d */ /* 0x004fea0003900000 */
[----:B------:R-:W2:Y:S02]  /*17a90*/  @!P1 SYNCS.PHASECHK.TRANS64 P1, [R6+URZ+0x2d830], R3 ;  /* 0x02d83003060095a7 */ /* 0x000ea4000802007f */
[----:B--2---:R-:W-:Y:S05]  /*17aa0*/  @!P1 BRA `(.L_x_1119) ;  /* 0xfffffffc00ec9947 */ /* 0x004fea000383ffff */
[----:B------:R-:W-:Y:S05]  /*17ab0*/  BRA `(.L_x_1116) ;  /* 0xffffff1000a87947 */ /* 0x000fea000383ffff */
.L_x_1123:
[----:B-1----:R-:W-:-:S04]  /*17ac0*/  IMAD.U32 R5, RZ, RZ, UR6 ;  /* 0x00000006ff057e24 */ /* 0x002fc8000f8e00ff */
[----:B------:R1:W2:Y:S03]  /*17ad0*/  SYNCS.PHASECHK.TRANS64.TRYWAIT P1, [R5+URZ+0x2d850], R3 ;  /* 0x02d85003050075a7 */ /* 0x0002a6000802017f */
[----:B--2---:R-:W-:Y:S05]  /*17ae0*/  @!P1 NANOSLEEP.SYNCS 0x989680 ;  /* 0x009896800000995d */ /* 0x004fea0003900000 */
[----:B------:R-:W2:Y:S02]  /*17af0*/  @!P1 SYNCS.PHASECHK.TRANS64 P1, [R5+URZ+0x2d850], R3 ;  /* 0x02d85003050095a7 */ /* 0x000ea4000802007f */
[----:B--2---:R-:W-:Y:S05]  /*17b00*/  @!P1 BRA `(.L_x_1123) ;  /* 0xfffffffc00ec9947 */ /* 0x004fea000383ffff */
[----:B------:R-:W-:Y:S05]  /*17b10*/  BRA `(.L_x_1120) ;  /* 0xffffff1400547947 */ /* 0x000fea000383ffff */
.L_x_1131:
[----:B-1-3--:R-:W-:-:S04]  /*17b20*/  IMAD.U32 R8, RZ, RZ, UR6 ;  /* 0x00000006ff087e24 */ /* 0x00afc8000f8e00ff */
[----:B------:R1:W2:Y:S03]  /*17b30*/  SYNCS.PHASECHK.TRANS64.TRYWAIT P1, [R8+URZ+0x2d830], R3 ;  /* 0x02d83003080075a7 */ /* 0x0002a6000802017f */
[----:B--2---:R-:W-:Y:S05]  /*17b40*/  @!P1 NANOSLEEP.SYNCS 0x989680 ;  /* 0x009896800000995d */ /* 0x004fea0003900000 */
[----:B------:R-:W2:Y:S02]  /*17b50*/  @!P1 SYNCS.PHASECHK.TRANS64 P1, [R8+URZ+0x2d830], R3 ;  /* 0x02d83003080095a7 */ /* 0x000ea4000802007f */
[----:B--2---:R-:W-:Y:S05]  /*17b60*/  @!P1 BRA `(.L_x_1131) ;  /* 0xfffffffc00ec9947 */ /* 0x004fea000383ffff */
[----:B------:R-:W-:Y:S05]  /*17b70*/  BRA `(.L_x_1128) ;  /* 0xffffff3000cc7947 */ /* 0x000fea000383ffff */
.L_x_1135:
[----:B-1----:R-:W-:-:S04]  /*17b80*/  IMAD.U32 R7, RZ, RZ, UR6 ;  /* 0x00000006ff077e24 */ /* 0x002fc8000f8e00ff */
[----:B------:R1:W2:Y:S03]  /*17b90*/  SYNCS.PHASECHK.TRANS64.TRYWAIT P1, [R7+URZ+0x2d850], R3 ;  /* 0x02d85003070075a7 */ /* 0x0002a6000802017f */
[----:B--2---:R-:W-:Y:S05]  /*17ba0*/  @!P1 NANOSLEEP.SYNCS 0x989680 ;  /* 0x009896800000995d */ /* 0x004fea0003900000 */
[----:B------:R-:W2:Y:S02]  /*17bb0*/  @!P1 SYNCS.PHASECHK.TRANS64 P1, [R7+URZ+0x2d850], R3 ;  /* 0x02d85003070095a7 */ /* 0x000ea4000802007f */
[----:B--2---:R-:W-:Y:S05]  /*17bc0*/  @!P1 BRA `(.L_x_1135) ;  /* 0xfffffffc00ec9947 */ /* 0x004fea000383ffff */
[----:B------:R-:W-:Y:S05]  /*17bd0*/  BRA `(.L_x_1132) ;  /* 0xffffff3400787947 */ /* 0x000fea000383ffff */
.L_x_1150:
[----:B-1----:R-:W-:-:S04]  /*17be0*/  IMAD.U32 R5, RZ, RZ, UR8 ;  /* 0x00000008ff057e24 */ /* 0x002fc8000f8e00ff */
[----:B------:R1:W2:Y:S03]  /*17bf0*/  SYNCS.PHASECHK.TRANS64.TRYWAIT P1, [R5+URZ+0x2d850], R4 ;  /* 0x02d85004050075a7 */ /* 0x0002a6000802017f */
[----:B--2---:R-:W-:Y:S05]  /*17c00*/  @!P1 NANOSLEEP.SYNCS 0x989680 ;  /* 0x009896800000995d */ /* 0x004fea0003900000 */
[----:B------:R-:W2:Y:S02]  /*17c10*/  @!P1 SYNCS.PHASECHK.TRANS64 P1, [R5+URZ+0x2d850], R4 ;  /* 0x02d85004050095a7 */ /* 0x000ea4000802007f */
[----:B--2---:R-:W-:Y:S05]  /*17c20*/  @!P1 BRA `(.L_x_1150) ;  /* 0xfffffffc00ec9947 */ /* 0x004fea000383ffff */
[----:B------:R-:W-:Y:S05]  /*17c30*/  BRA `(.L_x_1149) ;  /* 0xffffff6400787947 */ /* 0x000fea000383ffff */
.L_x_1198:
        /* <DEDUP_REMOVED lines=11> */
.L_x_1263:
[----:B------:R-:W-:Y:S05]  /*17cf0*/  BSYNC B0 ;  /* 0x0000000000007941 */ /* 0x000fea0003800000 */
.L_x_1262:
[----:B------:R-:W-:Y:S05]  /*17d00*/  BRA `(.L_x_1264) ;  /* 0xffffffbc00047947 */ /* 0x000fea000383ffff */
.L_x_1201:
[----:B0-----:R0:W1:Y:S02]  /*17d10*/  SYNCS.PHASECHK.TRANS64.TRYWAIT P0, [R4+URZ+0x2d840], R5 ;  /* 0x02d84005040075a7 */ /* 0x001064000800017f */
[----:B-1----:R-:W-:Y:S05]  /*17d20*/  @!P0 NANOSLEEP.SYNCS 0x989680 ;  /* 0x009896800000895d */ /* 0x002fea0003900000 */
[----:B------:R-:W1:Y:S02]  /*17d30*/  @!P0 SYNCS.PHASECHK.TRANS64 P0, [R4+URZ+0x2d840], R5 ;  /* 0x02d84005040085a7 */ /* 0x000e64000800007f */
[----:B-1----:R-:W-:Y:S05]  /*17d40*/  @!P0 BRA `(.L_x_1201) ;  /* 0xfffffffc00f08947 */ /* 0x002fea000383ffff */
[----:B------:R-:W-:Y:S05]  /*17d50*/  BRA `(.L_x_1265) ;  /* 0xffffffbc00607947 */ /* 0x000fea000383ffff */
.L_x_1202:
        /* <DEDUP_REMOVED lines=8> */
.L_x_1267:
[----:B------:R-:W-:Y:S05]  /*17de0*/  BSYNC B0 ;  /* 0x0000000000007941 */ /* 0x000fea0003800000 */
.L_x_1266:
[----:B------:R-:W-:Y:S02]  /*17df0*/  IMAD.MOV.U32 R13, RZ, RZ, R0 ;  /* 0x000000ffff0d7224 */ /* 0x000fe400078e0000 */
        /* <DEDUP_REMOVED lines=8> */
.L_x_1268:
[----:B------:R-:W-:Y:S02]  /*17e80*/  IMAD.MOV.U32 R13, RZ, RZ, R6 ;  /* 0x000000ffff0d7224 */ /* 0x000fe400078e0006 */
[----:B------:R-:W-:Y:S02]  /*17e90*/  IMAD.MOV.U32 R12, RZ, RZ, 0x1 ;  /* 0x00000001ff0c7424 */ /* 0x000fe400078e00ff */
[----:B------:R-:W-:-:S07]  /*17ea0*/  IMAD.MOV.U32 R3, RZ, RZ, R14 ;  /* 0x000000ffff037224 */ /* 0x000fce00078e000e */
[----:B------:R-:W-:Y:S05]  /*17eb0*/  WARPSYNC.COLLECTIVE R15, `(.L_x_1269) ;  /* 0x000000000f087348 */ /* 0x000fea0003c00000 */
[----:B------:R0:W1:Y:S02]  /*17ec0*/  SHFL.IDX P6, R14, R13, R12, R11 ;  /* 0x0000000c0d0e7389 */ /* 0x00006400000c000b */
[----:B01----:R-:W-:Y:S01]  /*17ed0*/  ENDCOLLECTIVE ;  /* 0x000000000000791b */ /* 0x003fe20003800000 */
.L_x_1269:
        /* <DEDUP_REMOVED lines=17> */
.L_x_1270:
[----:B------:R-:W-:Y:S02]  /*17ff0*/  @P1 IMAD R8, R7, 0x2, R17 ;  /* 0x0000000207081824 */ /* 0x000fe400078e0211 */
[----:B------:R-:W-:Y:S02]  /*18000*/  IMAD.MOV.U32 R13, RZ, RZ, R6 ;  /* 0x000000ffff0d7224 */ /* 0x000fe400078e0006 */
[----:B------:R-:W-:Y:S02]  /*18010*/  IMAD.MOV.U32 R12, RZ, RZ, 0x2 ;  /* 0x00000002ff0c7424 */ /* 0x000fe400078e00ff */
[----:B------:R-:W-:-:S07]  /*18020*/  IMAD.MOV.U32 R3, RZ, RZ, R14 ;  /* 0x000000ffff037224 */ /* 0x000fce00078e000e */
[----:B------:R-:W-:Y:S05]  /*18030*/  WARPSYNC.COLLECTIVE R15, `(.L_x_1271) ;  /* 0x000000000f087348 */ /* 0x000fea0003c00000 */
[----:B------:R0:W1:Y:S02]  /*18040*/  SHFL.IDX P6, R14, R13, R12, R11 ;  /* 0x0000000c0d0e7389 */ /* 0x00006400000c000b */
[----:B01----:R-:W-:Y:S01]  /*18050*/  ENDCOLLECTIVE ;  /* 0x000000000000791b */ /* 0x003fe20003800000 */
.L_x_1271:
        /* <DEDUP_REMOVED lines=17> */
.L_x_1272:
[----:B------:R-:W-:Y:S02]  /*18170*/  @P1 IMAD R8, R7, 0x2, R17 ;  /* 0x0000000207081824 */ /* 0x000fe400078e0211 */
[----:B------:R-:W-:Y:S02]  /*18180*/  IMAD.MOV.U32 R13, RZ, RZ, R6 ;  /* 0x000000ffff0d7224 */ /* 0x000fe400078e0006 */
[----:B------:R-:W-:Y:S02]  /*18190*/  IMAD.MOV.U32 R12, RZ, RZ, 0x3 ;  /* 0x00000003ff0c7424 */ /* 0x000fe400078e00ff */
[----:B------:R-:W-:-:S07]  /*181a0*/  IMAD.MOV.U32 R3, RZ, RZ, R14 ;  /* 0x000000ffff037224 */ /* 0x000fce00078e000e */
[----:B------:R-:W-:Y:S05]  /*181b0*/  WARPSYNC.COLLECTIVE R15, `(.L_x_1273) ;  /* 0x000000000f087348 */ /* 0x000fea0003c00000 */
[----:B------:R0:W1:Y:S02]  /*181c0*/  SHFL.IDX P6, R14, R13, R12, R11 ;  /* 0x0000000c0d0e7389 */ /* 0x00006400000c000b */
[----:B01----:R-:W-:Y:S01]  /*181d0*/  ENDCOLLECTIVE ;  /* 0x000000000000791b */ /* 0x003fe20003800000 */
.L_x_1273:
        /* <DEDUP_REMOVED lines=10> */
.L_x_1274:
        /* <DEDUP_REMOVED lines=8> */
.L_x_1207:
[----:B------:R0:W5:Y:S01]  /*18300*/  LDL R21, [R1+0x18] ;  /* 0x0000180001157983 */ /* 0x0001620000100800 */
[----:B------:R-:W-:Y:S02]  /*18310*/  IMAD.MOV.U32 R13, RZ, RZ, R4 ;  /* 0x000000ffff0d7224 */ /* 0x000fe400078e0004 */
[----:B------:R-:W-:Y:S02]  /*18320*/  IMAD.MOV.U32 R12, RZ, RZ, RZ ;  /* 0x000000ffff0c7224 */ /* 0x000fe400078e00ff */
[----:B------:R-:W-:Y:S02]  /*18330*/  IMAD.MOV.U32 R11, RZ, RZ, 0x1c1f ;  /* 0x00001c1fff0b7424 */ /* 0x000fe400078e00ff */
[----:B------:R-:W-:Y:S02]  /*18340*/  IMAD.MOV.U32 R15, RZ, RZ, -0x1 ;  /* 0xffffffffff0f7424 */ /* 0x000fe400078e00ff */
[----:B------:R-:W-:Y:S02]  /*18350*/  IMAD R2, R28, R9, RZ ;  /* 0x000000091c027224 */ /* 0x000fe400078e02ff */
[----:B0-----:R-:W-:-:S07]  /*18360*/  IMAD.IADD R25, R20, 0x1, R25 ;  /* 0x0000000114197824 */ /* 0x001fce00078e0219 */
[----:B-----5:R-:W-:Y:S05]  /*18370*/  WARPSYNC.COLLECTIVE R15, `(.L_x_1276) ;  /* 0x000000000f087348 */ /* 0x020fea0003c00000 */
[----:B------:R0:W1:Y:S02]  /*18380*/  SHFL.IDX P6, R14, R13, R12, R11 ;  /* 0x0000000c0d0e7389 */ /* 0x00006400000c000b */
[----:B01---5:R-:W-:Y:S01]  /*18390*/  ENDCOLLECTIVE ;  /* 0x000000000000791b */ /* 0x023fe20003800000 */
.L_x_1276:
[----:B------:R-:W-:Y:S01]  /*183a0*/  ISETP.GE.AND P3, PT, R25, R2, PT ;  /* 0x000000021900720c */ /* 0x000fe20003f66270 */
[----:B------:R-:W-:Y:S02]  /*183b0*/  IMAD.MOV.U32 R13, RZ, RZ, R0 ;  /* 0x000000ffff0d7224 */ /* 0x000fe400078e0000 */
[----:B------:R-:W-:-:S10]  /*183c0*/  IMAD.MOV.U32 R6, RZ, RZ, R14 ;  /* 0x000000ffff067224 */ /* 0x000fd400078e000e */
[----:B------:R-:W-:Y:S05]  /*183d0*/  WARPSYNC.COLLECTIVE R15, `(.L_x_1277) ;  /* 0x000000000f087348 */ /* 0x000fea0003c00000 */
[----:B------:R0:W1:Y:S02]  /*183e0*/  SHFL.IDX P6, R14, R13, R12, R11 ;  /* 0x0000000c0d0e7389 */ /* 0x00006400000c000b */
[----:B01----:R-:W-:Y:S01]  /*183f0*/  ENDCOLLECTIVE ;  /* 0x000000000000791b */ /* 0x003fe20003800000 */
.L_x_1277:
[----:B------:R-:W-:Y:S02]  /*18400*/  IMAD.MOV.U32 R13, RZ, RZ, R4 ;  /* 0x000000ffff0d7224 */ /* 0x000fe400078e0004 */
[----:B------:R-:W-:Y:S02]  /*18410*/  IMAD.MOV.U32 R12, RZ, RZ, 0x1 ;  /* 0x00000001ff0c7424 */ /* 0x000fe400078e00ff */
[----:B------:R-:W-:-:S07]  /*18420*/  IMAD.MOV.U32 R5, RZ, RZ, R14 ;  /* 0x000000ffff057224 */ /* 0x000fce00078e000e */
[----:B------:R-:W-:Y:S05]  /*18430*/  WARPSYNC.COLLECTIVE R15, `(.L_x_1278) ;  /* 0x000000000f087348 */ /* 0x000fea0003c00000 */
[----:B------:R0:W1:Y:S02]  /*18440*/  SHFL.IDX P6, R14, R13, R12, R11 ;  /* 0x0000000c0d0e7389 */ /* 0x00006400000c000b */
[----:B01----:R-:W-:Y:S01]  /*18450*/  ENDCOLLECTIVE ;  /* 0x000000000000791b */ /* 0x003fe20003800000 */
.L_x_1278:
[----:B------:R-:W-:-:S05]  /*18460*/  @!P3 LEA R5, P4, R10, R5, 0x1 ;  /* 0x000000050a05b211 */ /* 0x000fca00078808ff */
[----:B------:R-:W-:-:S04]  /*18470*/  @!P3 IMAD.X R6, RZ, RZ, R6, P4 ;  /* 0x000000ffff06b224 */ /* 0x000fc800020e0606 */
[----:B------:R-:W-:Y:S02]  /*18480*/  @!P3 IMAD.MOV.U32 R7, RZ, RZ, R6 ;  /* 0x000000ffff07b224 */ /* 0x000fe400078e0006 */
[----:B------:R-:W-:Y:S02]  /*18490*/  @!P3 IMAD.MOV.U32 R6, RZ, RZ, R5 ;  /* 0x000000ffff06b224 */ /* 0x000fe400078e0005 */
[----:B------:R-:W-:Y:S02]  /*184a0*/  IMAD.MOV.U32 R13, RZ, RZ, R0 ;  /* 0x000000ffff0d7224 */ /* 0x000fe400078e0000 */
[----:B------:R-:W-:Y:S01]  /*184b0*/  VIADD R5, R25, 0x20 ;  /* 0x0000002019057836 */ /* 0x000fe20000000000 */
        /* <DEDUP_REMOVED lines=11> */
.L_x_1279:
[----:B------:R-:W-:Y:S02]  /*18570*/  IMAD.MOV.U32 R13, RZ, RZ, R4 ;  /* 0x000000ffff0d7224 */ /* 0x000fe400078e0004 */
[----:B------:R-:W-:Y:S02]  /*18580*/  IMAD.MOV.U32 R12, RZ, RZ, 0x2 ;  /* 0x00000002ff0c7424 */ /* 0x000fe400078e00ff */
[----:B------:R-:W-:-:S07]  /*18590*/  IMAD.MOV.U32 R5, RZ, RZ, R14 ;  /* 0x000000ffff057224 */ /* 0x000fce00078e000e */
[----:B------:R-:W-:Y:S05]  /*185a0*/  WARPSYNC.COLLECTIVE R15, `(.L_x_1280) ;  /* 0x000000000f087348 */ /* 0x000fea0003c00000 */
[----:B------:R0:W1:Y:S02]  /*185b0*/  SHFL.IDX P6, R14, R13, R12, R11 ;  /* 0x0000000c0d0e7389 */ /* 0x00006400000c000b */
[----:B01----:R-:W-:Y:S01]  /*185c0*/  ENDCOLLECTIVE ;  /* 0x000000000000791b */ /* 0x003fe20003800000 */
.L_x_1280:
[----:B------:R-:W-:-:S05]  /*185d0*/  @!P3 LEA R5, P4, R10, R5, 0x1 ;  /* 0x000000050a05b211 */ /* 0x000fca00078808ff */
[----:B------:R-:W-:Y:S02]  /*185e0*/  @!P3 IMAD.X R7, RZ, RZ, R7, P4 ;  /* 0x000000ffff07b224 */ /* 0x000fe400020e0607 */
[----:B------:R-:W-:Y:S02]  /*185f0*/  @!P3 IMAD.MOV.U32 R6, RZ, RZ, R5 ;  /* 0x000000ffff06b224 */ /* 0x000fe400078e0005 */
[----:B------:R-:W-:Y:S02]  /*18600*/  VIADD R5, R25, 0x40 ;  /* 0x0000004019057836 */ /* 0x000fe40000000000 */
[----:B------:R-:W-:Y:S01]  /*18610*/  IMAD.MOV.U32 R13, RZ, RZ, R0 ;  /* 0x000000ffff0d7224 */ /* 0x000fe200078e0000 */
        /* <DEDUP_REMOVED lines=11> */
.L_x_1281:
[----:B------:R-:W-:Y:S02]  /*186d0*/  IMAD.MOV.U32 R13, RZ, RZ, R4 ;  /* 0x000000ffff0d7224 */ /* 0x000fe400078e0004 */
[----:B------:R-:W-:Y:S02]  /*186e0*/  IMAD.MOV.U32 R12, RZ, RZ, 0x3 ;  /* 0x00000003ff0c7424 */ /* 0x000fe400078e00ff */
[----:B------:R-:W-:-:S07]  /*186f0*/  IMAD.MOV.U32 R5, RZ, RZ, R14 ;  /* 0x000000ffff057224 */ /* 0x000fce00078e000e */
[----:B------:R-:W-:Y:S05]  /*18700*/  WARPSYNC.COLLECTIVE R15, `(.L_x_1282) ;  /* 0x000000000f087348 */ /* 0x000fea0003c00000 */
[----:B------:R0:W1:Y:S02]  /*18710*/  SHFL.IDX P6, R14, R13, R12, R11 ;  /* 0x0000000c0d0e7389 */ /* 0x00006400000c000b */
[----:B01----:R-:W-:Y:S01]  /*18720*/  ENDCOLLECTIVE ;  /* 0x000000000000791b */ /* 0x003fe20003800000 */
.L_x_1282:
        /* <DEDUP_REMOVED lines=11> */
[----:B------:R-:W-:Y:S01]  /*187e0*/  IMAD.MOV.U32 R4, RZ, RZ, R14 ;  /* 0x000000ffff047224 */ /* 0x000fe200078e000e */
[----:B------:R-:W-:-:S13]  /*187f0*/  ISETP.GE.AND P3, PT, R5, R2, PT ;  /* 0x000000020500720c */ /* 0x000fda0003f66270 */
[----:B0-----:R-:W-:Y:S05]  /*18800*/  WARPSYNC.COLLECTIVE R15, `(.L_x_1283) ;  /* 0x000000000f087348 */ /* 0x001fea0003c00000 */
[----:B------:R1:W2:Y:S02]  /*18810*/  SHFL.IDX P6, R14, R13, R12, R11 ;  /* 0x0000000c0d0e7389 */ /* 0x0002a400000c000b */
[----:B012---:R-:W-:Y:S01]  /*18820*/  ENDCOLLECTIVE ;  /* 0x000000000000791b */ /* 0x007fe20003800000 */
.L_x_1283:
[----:B------:R-:W-:Y:S02]  /*18830*/  IMAD.MOV.U32 R13, RZ, RZ, R3 ;  /* 0x000000ffff0d7224 */ /* 0x000fe400078e0003 */
[----:B------:R-:W-:Y:S02]  /*18840*/  IMAD.MOV.U32 R12, RZ, RZ, RZ ;  /* 0x000000ffff0c7224 */ /* 0x000fe400078e00ff */
[----:B------:R-:W-:-:S07]  /*18850*/  IMAD.MOV.U32 R0, RZ, RZ, R14 ;  /* 0x000000ffff007224 */ /* 0x000fce00078e000e */
[----:B------:R-:W-:Y:S05]  /*18860*/  WARPSYNC.COLLECTIVE R15, `(.L_x_1284) ;  /* 0x000000000f087348 */ /* 0x000fea0003c00000 */
[----:B------:R0:W1:Y:S02]  /*18870*/  SHFL.IDX P6, R14, R13, R12, R11 ;  /* 0x0000000c0d0e7389 */ /* 0x00006400000c000b */
[----:B01----:R-:W-:Y:S01]  /*18880*/  ENDCOLLECTIVE ;  /* 0x000000000000791b */ /* 0x003fe20003800000 */
.L_x_1284:
[----:B------:R-:W-:-:S05]  /*18890*/  @!P3 LEA R0, P4, R10, R0, 0x1 ;  /* 0x000000000a00b211 */ /* 0x000fca00078808ff */
[----:B------:R-:W-:-:S04]  /*188a0*/  @!P3 IMAD.X R4, RZ, RZ, R4, P4 ;  /* 0x000000ffff04b224 */ /* 0x000fc800020e0604 */
[----:B------:R-:W-:Y:S02]  /*188b0*/  @!P3 IMAD.MOV.U32 R5, RZ, RZ, R4 ;  /* 0x000000ffff05b224 */ /* 0x000fe400078e0004 */
        /* <DEDUP_REMOVED lines=14> */
.L_x_1285:
[----:B------:R-:W-:Y:S02]  /*189a0*/  IMAD.MOV.U32 R13, RZ, RZ, R3 ;  /* 0x000000ffff0d7224 */ /* 0x000fe400078e0003 */
[----:B------:R-:W-:Y:S02]  /*189b0*/  IMAD.MOV.U32 R12, RZ, RZ, 0x1 ;  /* 0x00000001ff0c7424 */ /* 0x000fe400078e00ff */
[----:B------:R-:W-:-:S07]  /*189c0*/  IMAD.MOV.U32 R4, RZ, RZ, R14 ;  /* 0x000000ffff047224 */ /* 0x000fce00078e000e */
[----:B------:R-:W-:Y:S05]  /*189d0*/  WARPSYNC.COLLECTIVE R15, `(.L_x_1286) ;  /* 0x000000000f087348 */ /* 0x000fea0003c00000 */
[----:B------:R0:W1:Y:S02]  /*189e0*/  SHFL.IDX P6, R14, R13, R12, R11 ;  /* 0x0000000c0d0e7389 */ /* 0x00006400000c000b */
[----:B01----:R-:W-:Y:S01]  /*189f0*/  ENDCOLLECTIVE ;  /* 0x000000000000791b */ /* 0x003fe20003800000 */
.L_x_1286:
        /* <DEDUP_REMOVED lines=14> */
.L_x_1287:
[----:B------:R-:W-:Y:S01]  /*18ae0*/  IMAD.MOV.U32 R8, RZ, RZ, R14 ;  /* 0x000000ffff087224 */ /* 0x000fe200078e000e */
[----:B------:R-:W-:Y:S06]  /*18af0*/  BRA `(.L_x_1288) ;  /* 0xffffffc000387947 */ /* 0x000fec000383ffff */
.L_x_1210:
[----:B-1----:R1:W2:Y:S02]  /*18b00*/  SYNCS.PHASECHK.TRANS64.TRYWAIT P0, [R17+URZ+0x2d820], R0 ;  /* 0x02d82000110075a7 */ /* 0x0022a4000800017f */
[----:B--2---:R-:W-:Y:S05]  /*18b10*/  @!P0 NANOSLEEP.SYNCS 0x989680 ;  /* 0x009896800000895d */ /* 0x004fea0003900000 */
[----:B------:R-:W2:Y:S02]  /*18b20*/  @!P0 SYNCS.PHASECHK.TRANS64 P0, [R17+URZ+0x2d820], R0 ;  /* 0x02d82000110085a7 */ /* 0x000ea4000800007f */
[----:B--2---:R-:W-:Y:S05]  /*18b30*/  @!P0 BRA `(.L_x_1210) ;  /* 0xfffffffc00f08947 */ /* 0x004fea000383ffff */
[----:B------:R-:W-:Y:S05]  /*18b40*/  BRA `(.L_x_1289) ;  /* 0xffffffc000a07947 */ /* 0x000fea000383ffff */
.L_x_1215:
[----:B0-----:R0:W1:Y:S02]  /*18b50*/  SYNCS.PHASECHK.TRANS64.TRYWAIT P0, [R5+URZ+0x2d840], R0 ;  /* 0x02d84000050075a7 */ /* 0x001064000800017f */
[----:B-1----:R-:W-:Y:S05]  /*18b60*/  @!P0 NANOSLEEP.SYNCS 0x989680 ;  /* 0x009896800000895d */ /* 0x002fea0003900000 */
[----:B------:R-:W1:Y:S02]  /*18b70*/  @!P0 SYNCS.PHASECHK.TRANS64 P0, [R5+URZ+0x2d840], R0 ;  /* 0x02d84000050085a7 */ /* 0x000e64000800007f */
[----:B-1----:R-:W-:Y:S05]  /*18b80*/  @!P0 BRA `(.L_x_1215) ;  /* 0xfffffffc00f08947 */ /* 0x002fea000383ffff */
[----:B------:R-:W-:Y:S05]  /*18b90*/  BRA `(.L_x_1290) ;  /* 0xffffffc400947947 */ /* 0x000fea000383ffff */
.L_x_1216:
        /* <DEDUP_REMOVED lines=8> */
.L_x_1292:
[----:B------:R-:W-:Y:S05]  /*18c20*/  BSYNC B1 ;  /* 0x0000000000017941 */ /* 0x000fea0003800000 */
.L_x_1291:
        /* <DEDUP_REMOVED lines=13> */
.L_x_1293:
        /* <DEDUP_REMOVED lines=8> */
.L_x_1294:
        /* <DEDUP_REMOVED lines=14> */
.L_x_1295:
[----:B------:R-:W-:Y:S02]  /*18e60*/  IMAD.MOV.U32 R13, RZ, RZ, R8 ;  /* 0x000000ffff0d7224 */ /* 0x000fe400078e0008 */
[----:B------:R-:W-:Y:S02]  /*18e70*/  IMAD.MOV.U32 R12, RZ, RZ, 0x2 ;  /* 0x00000002ff0c7424 */ /* 0x000fe400078e00ff */
[----:B------:R-:W-:-:S07]  /*18e80*/  IMAD.MOV.U32 R2, RZ, RZ, R14 ;  /* 0x000000ffff027224 */ /* 0x000fce00078e000e */
[----:B------:R-:W-:Y:S05]  /*18e90*/  WARPSYNC.COLLECTIVE R15, `(.L_x_1296) ;  /* 0x000000000f087348 */ /* 0x000fea0003c00000 */
[----:B------:R0:W1:Y:S02]  /*18ea0*/  SHFL.IDX P6, R14, R13, R12, R11 ;  /* 0x0000000c0d0e7389 */ /* 0x00006400000c000b */
[----:B01----:R-:W-:Y:S01]  /*18eb0*/  ENDCOLLECTIVE ;  /* 0x000000000000791b */ /* 0x003fe20003800000 */
.L_x_1296:
        /* <DEDUP_REMOVED lines=13> */
.L_x_1297:
[----:B------:R-:W-:Y:S02]  /*18f90*/  IMAD.MOV.U32 R13, RZ, RZ, R8 ;  /* 0x000000ffff0d7224 */ /* 0x000fe400078e0008 */
[----:B------:R-:W-:Y:S02]  /*18fa0*/  IMAD.MOV.U32 R12, RZ, RZ, 0x3 ;  /* 0x00000003ff0c7424 */ /* 0x000fe400078e00ff */
[----:B------:R-:W-:-:S07]  /*18fb0*/  IMAD.MOV.U32 R2, RZ, RZ, R14 ;  /* 0x000000ffff027224 */ /* 0x000fce00078e000e */
[----:B------:R-:W-:Y:S05]  /*18fc0*/  WARPSYNC.COLLECTIVE R15, `(.L_x_1298) ;  /* 0x000000000f087348 */ /* 0x000fea0003c00000 */
[----:B------:R0:W1:Y:S02]  /*18fd0*/  SHFL.IDX P6, R14, R13, R12, R11 ;  /* 0x0000000c0d0e7389 */ /* 0x00006400000c000b */
[----:B01----:R-:W-:Y:S01]  /*18fe0*/  ENDCOLLECTIVE ;  /* 0x000000000000791b */ /* 0x003fe20003800000 */
.L_x_1298:
        /* <DEDUP_REMOVED lines=14> */
.L_x_1299:
[----:B------:R-:W-:Y:S01]  /*190d0*/  IMAD.MOV.U32 R2, RZ, RZ, R14 ;  /* 0x000000ffff027224 */ /* 0x000fe200078e000e */
[----:B------:R-:W-:Y:S06]  /*190e0*/  BRA `(.L_x_1300) ;  /* 0xffffffc400287947 */ /* 0x000fec000383ffff */
.L_x_1221:
[----:B-1----:R1:W2:Y:S02]  /*190f0*/  SYNCS.PHASECHK.TRANS64.TRYWAIT P0, [R5+URZ+0x2d860], R2 ;  /* 0x02d86002050075a7 */ /* 0x0022a4000800017f */
[----:B--2---:R-:W-:Y:S05]  /*19100*/  @!P0 NANOSLEEP.SYNCS 0x989680 ;  /* 0x009896800000895d */ /* 0x004fea0003900000 */
[----:B------:R-:W2:Y:S02]  /*19110*/  @!P0 SYNCS.PHASECHK.TRANS64 P0, [R5+URZ+0x2d860], R2 ;  /* 0x02d86002050085a7 */ /* 0x000ea4000800007f */
[----:B--2---:R-:W-:Y:S05]  /*19120*/  @!P0 BRA `(.L_x_1221) ;  /* 0xfffffffc00f08947 */ /* 0x004fea000383ffff */
[----:B------:R-:W-:Y:S05]  /*19130*/  BRA `(.L_x_1301) ;  /* 0xffffffc4008c7947 */ /* 0x000fea000383ffff */
.L_x_1222:
        /* <DEDUP_REMOVED lines=8> */
.L_x_1303:
[----:B------:R-:W-:Y:S05]  /*191c0*/  BSYNC B1 ;  /* 0x0000000000017941 */ /* 0x000fea0003800000 */
.L_x_1302:
        /* <DEDUP_REMOVED lines=9> */
.L_x_1304:
[----:B------:R-:W-:Y:S02]  /*19260*/  IMAD.MOV.U32 R13, RZ, RZ, R19 ;  /* 0x000000ffff0d7224 */ /* 0x000fe400078e0013 */
[----:B------:R-:W-:Y:S02]  /*19270*/  IMAD.MOV.U32 R12, RZ, RZ, 0x1 ;  /* 0x00000001ff0c7424 */ /* 0x000fe400078e00ff */
[----:B------:R-:W-:-:S07]  /*19280*/  IMAD.MOV.U32 R2, RZ, RZ, R14 ;  /* 0x000000ffff027224 */ /* 0x000fce00078e000e */
[----:B------:R-:W-:Y:S05]  /*19290*/  WARPSYNC.COLLECTIVE R15, `(.L_x_1305) ;  /* 0x000000000f087348 */ /* 0x000fea0003c00000 */
[----:B------:R0:W1:Y:S02]  /*192a0*/  SHFL.IDX P6, R14, R13, R12, R11 ;  /* 0x0000000c0d0e7389 */ /* 0x00006400000c000b */
[----:B01----:R-:W-:Y:S01]  /*192b0*/  ENDCOLLECTIVE ;  /* 0x000000000000791b */ /* 0x003fe20003800000 */
.L_x_1305:
        /* <DEDUP_REMOVED lines=16> */
.L_x_1306:
[----:B------:R-:W-:Y:S02]  /*193c0*/  IMAD.MOV.U32 R13, RZ, RZ, R19 ;  /* 0x000000ffff0d7224 */ /* 0x000fe400078e0013 */
[----:B------:R-:W-:Y:S02]  /*193d0*/  IMAD.MOV.U32 R12, RZ, RZ, 0x2 ;  /* 0x00000002ff0c7424 */ /* 0x000fe400078e00ff */
[----:B------:R-:W-:-:S07]  /*193e0*/  IMAD.MOV.U32 R2, RZ, RZ, R14 ;  /* 0x000000ffff027224 */ /* 0x000fce00078e000e */
[----:B------:R-:W-:Y:S05]  /*193f0*/  WARPSYNC.COLLECTIVE R15, `(.L_x_1307) ;  /* 0x000000000f087348 */ /* 0x000fea0003c00000 */
[----:B------:R0:W1:Y:S02]  /*19400*/  SHFL.IDX P6, R14, R13, R12, R11 ;  /* 0x0000000c0d0e7389 */ /* 0x00006400000c000b */
[----:B01----:R-:W-:Y:S01]  /*19410*/  ENDCOLLECTIVE ;  /* 0x000000000000791b */ /* 0x003fe20003800000 */
.L_x_1307:
        /* <DEDUP_REMOVED lines=16> */
.L_x_1308:
[----:B------:R-:W-:Y:S02]  /*19520*/  IMAD.MOV.U32 R13, RZ, RZ, R19 ;  /* 0x000000ffff0d7224 */ /* 0x000fe400078e0013 */
[----:B------:R-:W-:Y:S02]  /*19530*/  IMAD.MOV.U32 R12, RZ, RZ, 0x3 ;  /* 0x00000003ff0c7424 */ /* 0x000fe400078e00ff */
[----:B------:R-:W-:-:S07]  /*19540*/  IMAD.MOV.U32 R2, RZ, RZ, R14 ;  /* 0x000000ffff027224 */ /* 0x000fce00078e000e */
[----:B------:R-:W-:Y:S05]  /*19550*/  WARPSYNC.COLLECTIVE R15, `(.L_x_1309) ;  /* 0x000000000f087348 */ /* 0x000fea0003c00000 */
[----:B------:R0:W1:Y:S02]  /*19560*/  SHFL.IDX P6, R14, R13, R12, R11 ;  /* 0x0000000c0d0e7389 */ /* 0x00006400000c000b */
[----:B01----:R-:W-:Y:S01]  /*19570*/  ENDCOLLECTIVE ;  /* 0x000000000000791b */ /* 0x003fe20003800000 */
.L_x_1309:
        /* <DEDUP_REMOVED lines=13> */
.L_x_1310:
        /* <DEDUP_REMOVED lines=8> */
.L_x_1230:
[----:B-1----:R1:W2:Y:S02]  /*196d0*/  SYNCS.PHASECHK.TRANS64.TRYWAIT P0, [R0+URZ+0x2d860], R3 ;  /* 0x02d86003000075a7 */ /* 0x0022a4000800017f */
[----:B--2---:R-:W-:Y:S05]  /*196e0*/  @!P0 NANOSLEEP.SYNCS 0x989680 ;  /* 0x009896800000895d */ /* 0x004fea0003900000 */
[----:B------:R-:W2:Y:S02]  /*196f0*/  @!P0 SYNCS.PHASECHK.TRANS64 P0, [R0+URZ+0x2d860], R3 ;  /* 0x02d86003000085a7 */ /* 0x000ea4000800007f */
[----:B--2---:R-:W-:Y:S05]  /*19700*/  @!P0 BRA `(.L_x_1230) ;  /* 0xfffffffc00f08947 */ /* 0x004fea000383ffff */
[----:B------:R-:W-:Y:S05]  /*19710*/  BRA `(.L_x_1312) ;  /* 0xffffffc800187947 */ /* 0x000fea000383ffff */
.L_x_1231:
        /* <DEDUP_REMOVED lines=8> */
.L_x_1314:
[----:B------:R-:W-:Y:S05]  /*197a0*/  BSYNC B0 ;  /* 0x0000000000007941 */ /* 0x000fea0003800000 */
.L_x_1313:
        /* <DEDUP_REMOVED lines=10> */
.L_x_1315:
        /* <DEDUP_REMOVED lines=17> */
.L_x_1316:
        /* <DEDUP_REMOVED lines=14> */
.L_x_1317:
[----:B------:R-:W-:Y:S02]  /*19a40*/  IMAD.MOV.U32 R13, RZ, RZ, R19 ;  /* 0x000000ffff0d7224 */ /* 0x000fe400078e0013 */
[----:B------:R-:W-:Y:S01]  /*19a50*/  IMAD.MOV.U32 R12, RZ, RZ, 0x2 ;  /* 0x00000002ff0c7424 */ /* 0x000fe200078e00ff */
[----:B------:R-:W-:-:S13]  /*19a60*/  IADD3 R2, P4, R14, R5, RZ ;  /* 0x000000050e027210 */ /* 0x000fda0007f9e0ff */
[----:B------:R-:W-:Y:S05]  /*19a70*/  WARPSYNC.COLLECTIVE R15, `(.L_x_1318) ;  /* 0x000000000f087348 */ /* 0x000fea0003c00000 */
[----:B------:R0:W1:Y:S02]  /*19a80*/  SHFL.IDX P6, R14, R13, R12, R11 ;  /* 0x0000000c0d0e7389 */ /* 0x00006400000c000b */
[----:B01----:R-:W-:Y:S01]  /*19a90*/  ENDCOLLECTIVE ;  /* 0x000000000000791b */ /* 0x003fe20003800000 */
.L_x_1318:
        /* <DEDUP_REMOVED lines=15> */
.L_x_1319:
[----:B------:R-:W-:Y:S02]  /*19b90*/  IMAD.MOV.U32 R13, RZ, RZ, R19 ;  /* 0x000000ffff0d7224 */ /* 0x000fe400078e0013 */
[----:B------:R-:W-:Y:S01]  /*19ba0*/  IMAD.MOV.U32 R12, RZ, RZ, 0x3 ;  /* 0x00000003ff0c7424 */ /* 0x000fe200078e00ff */
[----:B------:R-:W-:-:S13]  /*19bb0*/  IADD3 R2, P4, R14, R5, RZ ;  /* 0x000000050e027210 */ /* 0x000fda0007f9e0ff */
[----:B------:R-:W-:Y:S05]  /*19bc0*/  WARPSYNC.COLLECTIVE R15, `(.L_x_1320) ;  /* 0x000000000f087348 */ /* 0x000fea0003c00000 */
[----:B------:R0:W1:Y:S02]  /*19bd0*/  SHFL.IDX P6, R14, R13, R12, R11 ;  /* 0x0000000c0d0e7389 */ /* 0x00006400000c000b */
[----:B01----:R-:W-:Y:S01]  /*19be0*/  ENDCOLLECTIVE ;  /* 0x000000000000791b */ /* 0x003fe20003800000 */
.L_x_1320:
        /* <DEDUP_REMOVED lines=14> */
.L_x_1321:
[----:B------:R-:W-:Y:S05]  /*19cd0*/  BRA `(.L_x_1322) ;  /* 0xffffffc4008c7947 */ /* 0x000fea000383ffff */
.L_x_1236:
        /* <DEDUP_REMOVED lines=8> */
.L_x_1324:
[----:B------:R-:W-:Y:S05]  /*19d60*/  BSYNC B0 ;  /* 0x0000000000007941 */ /* 0x000fea0003800000 */
.L_x_1323:
        /* <DEDUP_REMOVED lines=9> */
.L_x_1325:
[----:B------:R-:W-:Y:S02]  /*19e00*/  ULDC UR4, c[0x0][0xc3c] ;  /* 0x00030f0000047ab9 */ /* 0x000fe40000000800 */
[----:B------:R-:W-:-:S13]  /*19e10*/  ISETP.GE.OR P1, PT, R9, UR4, !P0 ;  /* 0x0000000409007c0c */ /* 0x000fda000c726670 */
[----:B------:R-:W0:Y:S08]  /*19e20*/  @!P1 LDC.64 R2, c[0x0][0xc80] ;  /* 0x00032000ff029b82 */ /* 0x000e300000000a00 */
[----:B------:R-:W1:Y:S01]  /*19e30*/  @!P1 LDC.64 R4, c[0x0][0xc78] ;  /* 0x00031e00ff049b82 */ /* 0x000e620000000a00 */
[----:B------:R-:W-:Y:S01]  /*19e40*/  CS2R R24, SRZ ;  /* 0x0000000000187805 */ /* 0x000fe2000001ff00 */
[----:B------:R-:W-:-:S02]  /*19e50*/  IMAD.MOV.U32 R11, RZ, RZ, RZ ;  /* 0x000000ffff0b7224 */ /* 0x000fc400078e00ff */
[----:B------:R-:W-:Y:S02]  /*19e60*/  IMAD.MOV.U32 R6, RZ, RZ, R14 ;  /* 0x000000ffff067224 */ /* 0x000fe400078e000e */
[----:B0-----:R-:W-:-:S05]  /*19e70*/  @!P1 IMAD.WIDE R2, R9, 0x4, R2 ;  /* 0x0000000409029825 */ /* 0x001fca00078e0202 */
[----:B------:R1:W2:Y:S02]  /*19e80*/  @!P1 LDG.E R7, desc[UR56][R2.64] ;  /* 0x0000003802079981 */ /* 0x0002a4000c1e1900 */
[----:B-1----:R-:W-:-:S05]  /*19e90*/  @!P1 IMAD.WIDE R2, R9, 0x4, R4 ;  /* 0x0000000409029825 */ /* 0x002fca00078e0204 */
[----:B------:R-:W3:Y:S01]  /*19ea0*/  @!P1 LDG.E R4, desc[UR56][R2.64] ;  /* 0x0000003802049981 */ /* 0x000ee2000c1e1900 */
[----:B------:R-:W-:Y:S01]  /*19eb0*/  IMAD.MOV.U32 R5, RZ, RZ, RZ ;  /* 0x000000ffff057224 */ /* 0x000fe200078e00ff */
[C---:B------:R-:W-:Y:S02]  /*19ec0*/  ISETP.GE.U32.AND P2, PT, R8.reuse, 0x2, PT ;  /* 0x000000020800780c */ /* 0x040fe40003f46070 */
[C---:B------:R-:W-:Y:S02]  /*19ed0*/  ISETP.GE.U32.AND P3, PT, R8.reuse, 0x4, PT ;  /* 0x000000040800780c */ /* 0x040fe40003f66070 */
[C---:B------:R-:W-:Y:S02]  /*19ee0*/  ISETP.GE.U32.AND P4, PT, R8.reuse, 0x8, PT ;  /* 0x000000080800780c */ /* 0x040fe40003f86070 */
[C---:B------:R-:W-:Y:S01]  /*19ef0*/  ISETP.GE.U32.AND P5, PT, R8.reuse, 0x10, PT ;  /* 0x000000100800780c */ /* 0x040fe20003fa6070 */
[----:B--2---:R-:W-:Y:S02]  /*19f00*/  @!P1 IMAD.MOV.U32 R25, RZ, RZ, R7 ;  /* 0x000000ffff199224 */ /* 0x004fe400078e0007 */
[----:B---3--:R-:W-:Y:S01]  /*19f10*/  @!P1 IMAD.MOV.U32 R5, RZ, RZ, R4 ;  /* 0x000000ffff059224 */ /* 0x008fe200078e0004 */
[----:B------:R-:W-:-:S03]  /*19f20*/  ISETP.NE.AND P1, PT, R8, RZ, PT ;  /* 0x000000ff0800720c */ /* 0x000fc60003f25270 */
[----:B------:R-:W-:-:S10]  /*19f30*/  IMAD R13, R5, R25, RZ ;  /* 0x00000019050d7224 */ /* 0x000fd400078e02ff */
[----:B------:R-:W-:Y:S05]  /*19f40*/  WARPSYNC.COLLECTIVE R15, `(.L_x_1326) ;  /* 0x000000000f087348 */ /* 0x000fea0003c00000 */
[----:B------:R0:W1:Y:S02]  /*19f50*/  SHFL.UP P6, R14, R13, R12, R11 ;  /* 0x0400000c0d0e7389 */ /* 0x00006400000c000b */
[----:B01----:R-:W-:Y:S01]  /*19f60*/  ENDCOLLECTIVE ;  /* 0x000000000000791b */ /* 0x003fe20003800000 */
.L_x_1326:
[----:B------:R-:W-:Y:S01]  /*19f70*/  IMAD.MOV.U32 R12, RZ, RZ, 0x2 ;  /* 0x00000002ff0c7424 */ /* 0x000fe200078e00ff */
[----:B------:R-:W-:-:S05]  /*19f80*/  SEL R4, R14, RZ, P1 ;  /* 0x000000ff0e047207 */ /* 0x000fca0000800000 */
[----:B------:R-:W-:-:S04]  /*19f90*/  IMAD.IADD R4, R13, 0x1, R4 ;  /* 0x000000010d047824 */ /* 0x000fc800078e0204 */
[----:B------:R-:W-:-:S07]  /*19fa0*/  IMAD.MOV.U32 R13, RZ, RZ, R4 ;  /* 0x000000ffff0d7224 */ /* 0x000fce00078e0004 */
[----:B------:R-:W-:Y:S05]  /*19fb0*/  WARPSYNC.COLLECTIVE R15, `(.L_x_1327) ;  /* 0x000000000f087348 */ /* 0x000fea0003c00000 */
[----:B------:R0:W1:Y:S02]  /*19fc0*/  SHFL.UP P6, R14, R13, R12, R11 ;  /* 0x0400000c0d0e7389 */ /* 0x00006400000c000b */
[----:B01----:R-:W-:Y:S01]  /*19fd0*/  ENDCOLLECTIVE ;  /* 0x000000000000791b */ /* 0x003fe20003800000 */
.L_x_1327:
[----:B------:R-:W-:Y:S01]  /*19fe0*/  IMAD.MOV.U32 R12, RZ, RZ, 0x4 ;  /* 0x00000004ff0c7424 */ /* 0x000fe200078e00ff */
[----:B------:R-:W-:-:S05]  /*19ff0*/  SEL R3, R14, RZ, P2 ;  /* 0x000000ff0e037207 */ /* 0x000fca0001000000 */
[----:B------:R-:W-:-:S04]  /*1a000*/  IMAD.IADD R2, R4, 0x1, R3 ;  /* 0x0000000104027824 */ /* 0x000fc800078e0203 */
[----:B------:R-:W-:-:S07]  /*1a010*/  IMAD.MOV.U32 R13, RZ, RZ, R2 ;  /* 0x000000ffff0d7224 */ /* 0x000fce00078e0002 */
[----:B------:R-:W-:Y:S05]  /*1a020*/  WARPSYNC.COLLECTIVE R15, `(.L_x_1328) ;  /* 0x000000000f087348 */ /* 0x000fea0003c00000 */
[----:B------:R0:W1:Y:S02]  /*1a030*/  SHFL.UP P6, R14, R13, R12, R11 ;  /* 0x0400000c0d0e7389 */ /* 0x00006400000c000b */
[----:B01----:R-:W-:Y:S01]  /*1a040*/  ENDCOLLECTIVE ;  /* 0x000000000000791b */ /* 0x003fe20003800000 */
.L_x_1328:
[----:B------:R-:W-:Y:S01]  /*1a050*/  IMAD.MOV.U32 R12, RZ, RZ, 0x8 ;  /* 0x00000008ff0c7424 */ /* 0x000fe200078e00ff */
[----:B------:R-:W-:-:S05]  /*1a060*/  SEL R3, R14, RZ, P3 ;  /* 0x000000ff0e037207 */ /* 0x000fca0001800000 */
[----:B------:R-:W-:-:S04]  /*1a070*/  IMAD.IADD R3, R2, 0x1, R3 ;  /* 0x0000000102037824 */ /* 0x000fc800078e0203 */
[----:B------:R-:W-:-:S07]  /*1a080*/  IMAD.MOV.U32 R13, RZ, RZ, R3 ;  /* 0x000000ffff0d7224 */ /* 0x000fce00078e0003 */
[----:B------:R-:W-:Y:S05]  /*1a090*/  WARPSYNC.COLLECTIVE R15, `(.L_x_1329) ;  /* 0x000000000f087348 */ /* 0x000fea0003c00000 */
[----:B------:R0:W1:Y:S02]  /*1a0a0*/  SHFL.UP P6, R14, R13, R12, R11 ;  /* 0x0400000c0d0e7389 */ /* 0x00006400000c000b */
[----:B01----:R-:W-:Y:S01]  /*1a0b0*/  ENDCOLLECTIVE ;  /* 0x000000000000791b */ /* 0x003fe20003800000 */
.L_x_1329:
[----:B------:R-:W-:Y:S01]  /*1a0c0*/  IMAD.MOV.U32 R12, RZ, RZ, 0x10 ;  /* 0x00000010ff0c7424 */ /* 0x000fe200078e00ff */
[----:B------:R-:W-:-:S05]  /*1a0d0*/  SEL R4, R14, RZ, P4 ;  /* 0x000000ff0e047207 */ /* 0x000fca0002000000 */
[----:B------:R-:W-:-:S04]  /*1a0e0*/  IMAD.IADD R4, R3, 0x1, R4 ;  /* 0x0000000103047824 */ /* 0x000fc800078e0204 */
[----:B------:R-:W-:-:S07]  /*1a0f0*/  IMAD.MOV.U32 R13, RZ, RZ, R4 ;  /* 0x000000ffff0d7224 */ /* 0x000fce00078e0004 */
[----:B------:R-:W-:Y:S05]  /*1a100*/  WARPSYNC.COLLECTIVE R15, `(.L_x_1330) ;  /* 0x000000000f087348 */ /* 0x000fea0003c00000 */
[----:B------:R0:W1:Y:S02]  /*1a110*/  SHFL.UP P6, R14, R13, R12, R11 ;  /* 0x0400000c0d0e7389 */ /* 0x00006400000c000b */
[----:B01----:R-:W-:Y:S01]  /*1a120*/  ENDCOLLECTIVE ;  /* 0x000000000000791b */ /* 0x003fe20003800000 */
.L_x_1330:
        /* <DEDUP_REMOVED lines=8> */
.L_x_1331:
[----:B------:R-:W-:Y:S05]  /*1a1b0*/  BRA `(.L_x_1332) ;  /* 0xffffffc400a87947 */ /* 0x000fea000383ffff */
.L_x_1239:
[----:B------:R-:W-:Y:S01]  /*1a1c0*/  BSSY B0, `(.L_x_1333) ;  /* 0x0000007000007945 */ /* 0x000fe20003800000 */
[----:B------:R-:W-:Y:S02]  /*1a1d0*/  IMAD.MOV.U32 R12, RZ, RZ, 0x1 ;  /* 0x00000001ff0c7424 */ /* 0x000fe400078e00ff */
[----:B------:R-:W-:Y:S02]  /*1a1e0*/  IMAD.MOV.U32 R11, RZ, RZ, RZ ;  /* 0x000000ffff0b7224 */ /* 0x000fe400078e00ff */
[----:B------:R-:W-:-:S07]  /*1a1f0*/  IMAD.MOV.U32 R15, RZ, RZ, -0x1 ;  /* 0xffffffffff0f7424 */ /* 0x000fce00078e00ff */
[----:B------:R-:W-:Y:S05]  /*1a200*/  WARPSYNC.COLLECTIVE R15, `(.L_x_1334) ;  /* 0x000000000f087348 */ /* 0x000fea0003c00000 */
[----:B------:R0:W1:Y:S02]  /*1a210*/  SHFL.UP P6, R14, R13, R12, R11 ;  /* 0x0400000c0d0e7389 */ /* 0x00006400000c000b */
[----:B01----:R-:W-:Y:S01]  /*1a220*/  ENDCOLLECTIVE ;  /* 0x000000000000791b */ /* 0x003fe20003800000 */
.L_x_1334:
[----:B------:R-:W-:Y:S05]  /*1a230*/  BSYNC B0 ;  /* 0x0000000000007941 */ /* 0x000fea0003800000 */
.L_x_1333:
        /* <DEDUP_REMOVED lines=8> */
.L_x_1335:
[----:B------:R-:W-:Y:S01]  /*1a2c0*/  IMAD.MOV.U32 R12, RZ, RZ, 0x4 ;  /* 0x00000004ff0c7424 */ /* 0x000fe200078e00ff */
[----:B------:R-:W-:-:S05]  /*1a2d0*/  SEL R2, R14, RZ, P2 ;  /* 0x000000ff0e027207 */ /* 0x000fca0001000000 */
[----:B------:R-:W-:-:S04]  /*1a2e0*/  IMAD.IADD R2, R13, 0x1, R2 ;  /* 0x000000010d027824 */ /* 0x000fc800078e0202 */
[----:B------:R-:W-:-:S07]  /*1a2f0*/  IMAD.MOV.U32 R13, RZ, RZ, R2 ;  /* 0x000000ffff0d7224 */ /* 0x000fce00078e0002 */
[----:B------:R-:W-:Y:S05]  /*1a300*/  WARPSYNC.COLLECTIVE R15, `(.L_x_1336) ;  /* 0x000000000f087348 */ /* 0x000fea0003c00000 */
[----:B------:R0:W1:Y:S02]  /*1a310*/  SHFL.UP P6, R14, R13, R12, R11 ;  /* 0x0400000c0d0e7389 */ /* 0x00006400000c000b */
[----:B01----:R-:W-:Y:S01]  /*1a320*/  ENDCOLLECTIVE ;  /* 0x000000000000791b */ /* 0x003fe20003800000 */
.L_x_1336:
[----:B------:R-:W-:Y:S01]  /*1a330*/  IMAD.MOV.U32 R12, RZ, RZ, 0x8 ;  /* 0x00000008ff0c7424 */ /* 0x000fe200078e00ff */
[----:B------:R-:W-:-:S05]  /*1a340*/  SEL R3, R14, RZ, P3 ;  /* 0x000000ff0e037207 */ /* 0x000fca0001800000 */
[----:B------:R-:W-:-:S04]  /*1a350*/  IMAD.IADD R3, R2, 0x1, R3 ;  /* 0x0000000102037824 */ /* 0x000fc800078e0203 */
[----:B------:R-:W-:-:S07]  /*1a360*/  IMAD.MOV.U32 R13, RZ, RZ, R3 ;  /* 0x000000ffff0d7224 */ /* 0x000fce00078e0003 */
[----:B------:R-:W-:Y:S05]  /*1a370*/  WARPSYNC.COLLECTIVE R15, `(.L_x_1337) ;  /* 0x000000000f087348 */ /* 0x000fea0003c00000 */
[----:B------:R0:W1:Y:S02]  /*1a380*/  SHFL.UP P6, R14, R13, R12, R11 ;  /* 0x0400000c0d0e7389 */ /* 0x00006400000c000b */
[----:B01----:R-:W-:Y:S01]  /*1a390*/  ENDCOLLECTIVE ;  /* 0x000000000000791b */ /* 0x003fe20003800000 */
.L_x_1337:
[----:B------:R-:W-:Y:S01]  /*1a3a0*/  IMAD.MOV.U32 R12, RZ, RZ, 0x10 ;  /* 0x00000010ff0c7424 */ /* 0x000fe200078e00ff */
[----:B------:R-:W-:-:S05]  /*1a3b0*/  SEL R4, R14, RZ, P4 ;  /* 0x000000ff0e047207 */ /* 0x000fca0002000000 */
[----:B------:R-:W-:-:S04]  /*1a3c0*/  IMAD.IADD R4, R3, 0x1, R4 ;  /* 0x0000000103047824 */ /* 0x000fc800078e0204 */
[----:B------:R-:W-:-:S07]  /*1a3d0*/  IMAD.MOV.U32 R13, RZ, RZ, R4 ;  /* 0x000000ffff0d7224 */ /* 0x000fce00078e0004 */
[----:B------:R-:W-:Y:S05]  /*1a3e0*/  WARPSYNC.COLLECTIVE R15, `(.L_x_1338) ;  /* 0x000000000f087348 */ /* 0x000fea0003c00000 */
[----:B------:R0:W1:Y:S02]  /*1a3f0*/  SHFL.UP P6, R14, R13, R12, R11 ;  /* 0x0400000c0d0e7389 */ /* 0x00006400000c000b */
[----:B01----:R-:W-:Y:S01]  /*1a400*/  ENDCOLLECTIVE ;  /* 0x000000000000791b */ /* 0x003fe20003800000 */
.L_x_1338:
        /* <DEDUP_REMOVED lines=8> */
.L_x_1339:
[----:B------:R-:W-:Y:S05]  /*1a490*/  BRA `(.L_x_1340) ;  /* 0xffffffc400947947 */ /* 0x000fea000383ffff */
.L_x_1241:
[----:B------:R-:W-:Y:S01]  /*1a4a0*/  BSSY B0, `(.L_x_1341) ;  /* 0x0000006000007945 */ /* 0x000fe20003800000 */
[----:B------:R-:W-:Y:S01]  /*1a4b0*/  PLOP3.LUT P6, PT, P6, PT, PT, 0x8, 0x0 ;  /* 0x000000000000781c */ /* 0x000fe200037ce170 */
[----:B------:R-:W-:-:S12]  /*1a4c0*/  IMAD.MOV.U32 R15, RZ, RZ, -0x1 ;  /* 0xffffffffff0f7424 */ /* 0x000fd800078e00ff */
[----:B0-----:R-:W-:Y:S05]  /*1a4d0*/  WARPSYNC.COLLECTIVE R15, `(.L_x_1342) ;  /* 0x000000000f087348 */ /* 0x001fea0003c00000 */
[----:B------:R-:W-:Y:S01]  /*1a4e0*/  VOTE.ANY R14, PT, P6 ;  /* 0x00000000000e7806 */ /* 0x000fe200030e0100 */
[----:B0-----:R-:W-:Y:S06]  /*1a4f0*/  ENDCOLLECTIVE ;  /* 0x000000000000791b */ /* 0x001fec0003800000 */
.L_x_1342:
[----:B------:R-:W-:Y:S05]  /*1a500*/  BSYNC B0 ;  /* 0x0000000000007941 */ /* 0x000fea0003800000 */
.L_x_1341:
[----:B------:R-:W-:Y:S02]  /*1a510*/  IMAD.MOV.U32 R3, RZ, RZ, R14 ;  /* 0x000000ffff037224 */ /* 0x000fe400078e000e */
[----:B------:R-:W-:Y:S02]  /*1a520*/  IMAD.MOV.U32 R13, RZ, RZ, R25 ;  /* 0x000000ffff0d7224 */ /* 0x000fe400078e0019 */
[----:B------:R-:W0:Y:S01]  /*1a530*/  POPC R7, R3 ;  /* 0x0000000300077309 */ /* 0x000e220000000000 */
[----:B------:R-:W-:Y:S02]  /*1a540*/  IMAD.MOV.U32 R11, RZ, RZ, 0x1f ;  /* 0x0000001fff0b7424 */ /* 0x000fe400078e00ff */
[----:B------:R-:W-:Y:S02]  /*1a550*/  IMAD.MOV.U32 R15, RZ, RZ, -0x1 ;  /* 0xffffffffff0f7424 */ /* 0x000fe400078e00ff */
[----:B0-----:R-:W-:Y:S02]  /*1a560*/  IMAD.MOV.U32 R12, RZ, RZ, R7 ;  /* 0x000000ffff0c7224 */ /* 0x001fe400078e0007 */
[----:B------:R-:W-:-:S07]  /*1a570*/  IMAD.IADD R27, R7, 0x1, R27 ;  /* 0x00000001071b7824 */ /* 0x000fce00078e021b */
[----:B------:R-:W-:Y:S05]  /*1a580*/  WARPSYNC.COLLECTIVE R15, `(.L_x_1343) ;  /* 0x000000000f087348 */ /* 0x000fea0003c00000 */
[----:B------:R0:W1:Y:S02]  /*1a590*/  SHFL.IDX P6, R14, R13, R12, R11 ;  /* 0x0000000c0d0e7389 */ /* 0x00006400000c000b */
[----:B01----:R-:W-:Y:S01]  /*1a5a0*/  ENDCOLLECTIVE ;  /* 0x000000000000791b */ /* 0x003fe20003800000 */
.L_x_1343:
[----:B------:R-:W-:Y:S02]  /*1a5b0*/  IMAD.MOV.U32 R13, RZ, RZ, R5 ;  /* 0x000000ffff0d7224 */ /* 0x000fe400078e0005 */
[----:B------:R-:W-:-:S07]  /*1a5c0*/  IMAD.MOV.U32 R25, RZ, RZ, R14 ;  /* 0x000000ffff197224 */ /* 0x000fce00078e000e */
[----:B------:R-:W-:Y:S05]  /*1a5d0*/  WARPSYNC.COLLECTIVE R15, `(.L_x_1344) ;  /* 0x000000000f087348 */ /* 0x000fea0003c00000 */
[----:B------:R0:W1:Y:S02]  /*1a5e0*/  SHFL.IDX P6, R14, R13, R12, R11 ;  /* 0x0000000c0d0e7389 */ /* 0x00006400000c000b */
[----:B01----:R-:W-:Y:S01]  /*1a5f0*/  ENDCOLLECTIVE ;  /* 0x000000000000791b */ /* 0x003fe20003800000 */
.L_x_1344:
[----:B------:R-:W-:Y:S01]  /*1a600*/  IMAD.MOV.U32 R5, RZ, RZ, R14 ;  /* 0x000000ffff057224 */ /* 0x000fe200078e000e */
[----:B------:R-:W-:Y:S06]  /*1a610*/  BRA `(.L_x_1345) ;  /* 0xffffffc400747947 */ /* 0x000fec000383ffff */
.L_x_1243:
[----:B------:R-:W-:Y:S01]  /*1a620*/  BSSY B0, `(.L_x_1346) ;  /* 0x0000007000007945 */ /* 0x000fe20003800000 */
[----:B------:R-:W-:Y:S02]  /*1a630*/  IMAD.MOV.U32 R13, RZ, RZ, R2 ;  /* 0x000000ffff0d7224 */ /* 0x000fe400078e0002 */
[----:B------:R-:W-:Y:S02]  /*1a640*/  IMAD.MOV.U32 R11, RZ, RZ, 0x1f ;  /* 0x0000001fff0b7424 */ /* 0x000fe400078e00ff */
[----:B------:R-:W-:-:S07]  /*1a650*/  IMAD.MOV.U32 R15, RZ, RZ, -0x1 ;  /* 0xffffffffff0f7424 */ /* 0x000fce00078e00ff */
[----:B0123--:R-:W-:Y:S05]  /*1a660*/  WARPSYNC.COLLECTIVE R15, `(.L_x_1347) ;  /* 0x000000000f087348 */ /* 0x00ffea0003c00000 */
[----:B------:R4:W0:Y:S02]  /*1a670*/  SHFL.IDX P6, R14, R13, R12, R11 ;  /* 0x0000000c0d0e7389 */ /* 0x00082400000c000b */
[----:B01234-:R-:W-:Y:S01]  /*1a680*/  ENDCOLLECTIVE ;  /* 0x000000000000791b */ /* 0x01ffe20003800000 */
.L_x_1347:
[----:B------:R-:W-:Y:S05]  /*1a690*/  BSYNC B0 ;  /* 0x0000000000007941 */ /* 0x000fea0003800000 */
.L_x_1346:
[----:B------:R-:W-:Y:S01]  /*1a6a0*/  IMAD.MOV.U32 R24, RZ, RZ, R14 ;  /* 0x000000ffff187224 */ /* 0x000fe200078e000e */
[----:B------:R-:W-:Y:S06]  /*1a6b0*/  BRA `(.L_x_1242) ;  /* 0xffffffc400647947 */ /* 0x000fec000383ffff */
.L_x_1249:
[----:B-1----:R1:W3:Y:S02]  /*1a6c0*/  SYNCS.PHASECHK.TRANS64.TRYWAIT P0, [R5+URZ+0x2d820], R0 ;  /* 0x02d82000050075a7 */ /* 0x0022e4000800017f */
[----:B---3--:R-:W-:Y:S05]  /*1a6d0*/  @!P0 NANOSLEEP.SYNCS 0x989680 ;  /* 0x009896800000895d */ /* 0x008fea0003900000 */
[----:B------:R-:W3:Y:S02]  /*1a6e0*/  @!P0 SYNCS.PHASECHK.TRANS64 P0, [R5+URZ+0x2d820], R0 ;  /* 0x02d82000050085a7 */ /* 0x000ee4000800007f */
[----:B---3--:R-:W-:Y:S05]  /*1a6f0*/  @!P0 BRA `(.L_x_1249) ;  /* 0xfffffffc00f08947 */ /* 0x008fea000383ffff */
[----:B------:R-:W-:Y:S05]  /*1a700*/  BRA `(.L_x_1348) ;  /* 0xffffffcc00c07947 */ /* 0x000fea000383ffff */
.L_x_1250:
[----:B------:R-:W3:Y:S01]  /*1a710*/  S2R R2, SR_TID.X ;  /* 0x0000000000027919 */ /* 0x000ee20000002100 */
[----:B------:R-:W-:Y:S01]  /*1a720*/  BSSY B0, `(.L_x_1349) ;  /* 0x000000a000007945 */ /* 0x000fe20003800000 */
[----:B------:R-:W-:Y:S02]  /*1a730*/  IMAD.MOV.U32 R12, RZ, RZ, RZ ;  /* 0x000000ffff0c7224 */ /* 0x000fe400078e00ff */
[----:B------:R-:W-:Y:S02]  /*1a740*/  IMAD.MOV.U32 R11, RZ, RZ, 0x1f ;  /* 0x0000001fff0b7424 */ /* 0x000fe400078e00ff */
[----:B------:R-:W-:Y:S01]  /*1a750*/  IMAD.MOV.U32 R15, RZ, RZ, -0x1 ;  /* 0xffffffffff0f7424 */ /* 0x000fe200078e00ff */
[----:B---3--:R-:W-:-:S04]  /*1a760*/  SHF.R.U32.HI R2, RZ, 0x5, R2 ;  /* 0x00000005ff027819 */ /* 0x008fc80000011602 */
[----:B------:R-:W-:-:S05]  /*1a770*/  LOP3.LUT R2, R2, 0x3, RZ, 0xc0, !PT ;  /* 0x0000000302027812 */ /* 0x000fca00078ec0ff */
[----:B------:R-:W-:-:S07]  /*1a780*/  IMAD.MOV.U32 R13, RZ, RZ, R2 ;  /* 0x000000ffff0d7224 */ /* 0x000fce00078e0002 */
[----:B012---:R-:W-:Y:S05]  /*1a790*/  WARPSYNC.COLLECTIVE R15, `(.L_x_1350) ;  /* 0x000000000f087348 */ /* 0x007fea0003c00000 */
[----:B------:R3:W4:Y:S02]  /*1a7a0*/  SHFL.IDX P6, R14, R13, R12, R11 ;  /* 0x0000000c0d0e7389 */ /* 0x00072400000c000b */
[----:B01234-:R-:W-:Y:S01]  /*1a7b0*/  ENDCOLLECTIVE ;  /* 0x000000000000791b */ /* 0x01ffe20003800000 */
.L_x_1350:
[----:B------:R-:W-:Y:S05]  /*1a7c0*/  BSYNC B0 ;  /* 0x0000000000007941 */ /* 0x000fea0003800000 */
.L_x_1349:
[----:B------:R-:W-:Y:S05]  /*1a7d0*/  BRA `(.L_x_1351) ;  /* 0xffffffcc00a87947 */ /* 0x000fea000383ffff */
.L_x_1253:
[----:B------:R-:W-:Y:S01]  /*1a7e0*/  BSSY B1, `(.L_x_1352) ;  /* 0x0000006000017945 */ /* 0x000fe20003800000 */
[----:B------:R-:W-:-:S07]  /*1a7f0*/  IMAD.MOV.U32 R15, RZ, RZ, -0x1 ;  /* 0xffffffffff0f7424 */ /* 0x000fce00078e00ff */
[----:B012---:R-:W-:Y:S05]  /*1a800*/  WARPSYNC.COLLECTIVE R15, `(.L_x_1353) ;  /* 0x000000000f0c7348 */ /* 0x007fea0003c00000 */
[----:B------:R-:W-:Y:S02]  /*1a810*/  ELECT P6, UR62, PT ;  /* 0x00000000003e782f */ /* 0x000fe400038c0000 */
[----:B------:R-:W-:Y:S01]  /*1a820*/  MOV R14, UR62 ;  /* 0x0000003e000e7c02 */ /* 0x000fe20008000f00 */
[----:B012---:R-:W-:Y:S10]  /*1a830*/  ENDCOLLECTIVE ;  /* 0x000000000000791b */ /* 0x007ff40003800000 */
.L_x_1353:
[----:B------:R-:W-:Y:S05]  /*1a840*/  BSYNC B1 ;  /* 0x0000000000017941 */ /* 0x000fea0003800000 */
.L_x_1352:
[----:B------:R-:W-:Y:S05]  /*1a850*/  BRA `(.L_x_1354) ;  /* 0xffffffcc00a07947 */ /* 0x000fea000383ffff */
.L_x_1255:
[----:B-1----:R1:W3:Y:S02]  /*1a860*/  SYNCS.PHASECHK.TRANS64.TRYWAIT P1, [R3+URZ+0x2d840], R2 ;  /* 0x02d84002030075a7 */ /* 0x0022e4000802017f */
[----:B---3--:R-:W-:Y:S05]  /*1a870*/  @!P1 NANOSLEEP.SYNCS 0x989680 ;  /* 0x009896800000995d */ /* 0x008fea0003900000 */
[----:B------:R-:W3:Y:S02]  /*1a880*/  @!P1 SYNCS.PHASECHK.TRANS64 P1, [R3+URZ+0x2d840], R2 ;  /* 0x02d84002030095a7 */ /* 0x000ee4000802007f */
[----:B---3--:R-:W-:Y:S05]  /*1a890*/  @!P1 BRA `(.L_x_1255) ;  /* 0xfffffffc00f09947 */ /* 0x008fea000383ffff */
[----:B------:R-:W-:Y:S05]  /*1a8a0*/  BRA `(.L_x_1355) ;  /* 0xffffffcc00c07947 */ /* 0x000fea000383ffff */
.L_x_1257:
[----:B---3--:R3:W4:Y:S02]  /*1a8b0*/  SYNCS.PHASECHK.TRANS64.TRYWAIT P1, [R23+URZ+0x2d840], R0 ;  /* 0x02d84000170075a7 */ /* 0x008724000802017f */
[----:B----4-:R-:W-:Y:S05]  /*1a8c0*/  @!P1 NANOSLEEP.SYNCS 0x989680 ;  /* 0x009896800000995d */ /* 0x010fea0003900000 */
[----:B------:R-:W4:Y:S02]  /*1a8d0*/  @!P1 SYNCS.PHASECHK.TRANS64 P1, [R23+URZ+0x2d840], R0 ;  /* 0x02d84000170095a7 */ /* 0x000f24000802007f */
[----:B----4-:R-:W-:Y:S05]  /*1a8e0*/  @!P1 BRA `(.L_x_1257) ;  /* 0xfffffffc00f09947 */ /* 0x010fea000383ffff */
[----:B------:R-:W-:Y:S05]  /*1a8f0*/  BRA `(.L_x_1356) ;  /* 0xffffffcc00cc7947 */ /* 0x000fea000383ffff */
.L_x_1259:
[----:B----4-:R4:W0:Y:S02]  /*1a900*/  SYNCS.PHASECHK.TRANS64.TRYWAIT P1, [R3+URZ+0x2d860], R2 ;  /* 0x02d86002030075a7 */ /* 0x010824000802017f */
[----:B0-----:R-:W-:Y:S05]  /*1a910*/  @!P1 NANOSLEEP.SYNCS 0x989680 ;  /* 0x009896800000995d */ /* 0x001fea0003900000 */
[----:B------:R-:W0:Y:S02]  /*1a920*/  @!P1 SYNCS.PHASECHK.TRANS64 P1, [R3+URZ+0x2d860], R2 ;  /* 0x02d86002030095a7 */ /* 0x000e24000802007f */
[----:B0-----:R-:W-:Y:S05]  /*1a930*/  @!P1 BRA `(.L_x_1259) ;  /* 0xfffffffc00f09947 */ /* 0x001fea000383ffff */
[----:B------:R-:W-:Y:S05]  /*1a940*/  BRA `(.L_x_1357) ;  /* 0xffffffcc00c87947 */ /* 0x000fea000383ffff */
.L_x_1358:
        /* <DEDUP_REMOVED lines=11> */
.L_x_2784:


//--------------------- .text._ZN7cutlass13device_kernelIN5flash11enable_sm90INS1_16FlashAttnFwdSm90INS1_25CollectiveMainloopFwdSm90ILi2EN4cute5tupleIJNS5_1CILi1EEES8_S8_EEENS6_IJNS7_ILi192EEENS7_ILi128EEENS7_ILi96EEEEEELi96ENS_10bfloat16_tEfNS_4arch4Sm90ELb0ELb1ELb0ELb1ELb1ELb1ELb0ELb0ELb1ELb1ELb1ELb0EEENS1_21CollectiveEpilogueFwdINS6_IJSA_SC_SB_EEES9_SE_SG_Li384ELb1ELb1ELb1ELb0EEENS1_36VarlenDynamicPersistentTileSchedulerILi192ELi128ELi384ELi128ELb1ELb1ELb1ELb1ELb0ELb1EEEEEEEEEvNT_6ParamsE --------------------------
	.section	.text._ZN7cutlass13device_kernelIN5flash11enable_sm90INS1_16FlashAttnFwdSm90INS1_25CollectiveMainloopFwdSm90ILi2EN4cute5tupleIJNS5_1CILi1EEES8_S8_EEENS6_IJNS7_ILi192EEENS7_ILi128EEENS7_ILi96EEEEEELi96ENS_10bfloat16_tEfNS_4arch4Sm90ELb0ELb1ELb0ELb1ELb1ELb1ELb0ELb0ELb1ELb1ELb1ELb0EEENS1_21CollectiveEpilogueFwdINS6_IJSA_SC_SB_EEES9_SE_SG_Li384ELb1ELb1ELb1ELb0EEENS1_36VarlenDynamicPersistentTileSchedulerILi192ELi128ELi384ELi128ELb1ELb1ELb1ELb1ELb0ELb1EEEEEEEEEvNT_6ParamsE,"ax",@progbits
	.align	128
.text._ZN7cutlass13device_kernelIN5flash11enable_sm90INS1_16FlashAttnFwdSm90INS1_25CollectiveMainloopFwdSm90ILi2EN4cute5tupleIJNS5_1CILi1EEES8_S8_EEENS6_IJNS7_ILi192EEENS7_ILi128EEENS7_ILi96EEEEEELi96ENS_10bfloat16_tEfNS_4arch4Sm90ELb0ELb1ELb0ELb1ELb1ELb1ELb0ELb0ELb1ELb1ELb1ELb0EEENS1_21CollectiveEpilogueFwdINS6_IJSA_SC_SB_EEES9_SE_SG_Li384ELb1ELb1ELb1ELb0EEENS1_36VarlenDynamicPersistentTileSchedulerILi192ELi128ELi384ELi128ELb1ELb1ELb1ELb1ELb0ELb1EEEEEEEEEvNT_6ParamsE:
        .type           _ZN7cutlass13device_kernelIN5flash11enable_sm90INS1_16FlashAttnFwdSm90INS1_25CollectiveMainloopFwdSm90ILi2EN4cute5tupleIJNS5_1CILi1EEES8_S8_EEENS6_IJNS7_ILi192EEENS7_ILi128EEENS7_ILi96EEEEEELi96ENS_10bfloat16_tEfNS_4arch4Sm90ELb0ELb1ELb0ELb1ELb1ELb1ELb0ELb0ELb1ELb1ELb1ELb0EEENS1_21CollectiveEpilogueFwdINS6_IJSA_SC_SB_EEES9_SE_SG_Li384ELb1ELb1ELb1ELb0EEENS1_36VarlenDynamicPersistentTileSchedulerILi192ELi128ELi384ELi128ELb1ELb1ELb1ELb1ELb0ELb1EEEEEEEEEvNT_6ParamsE,@function
        .size           _ZN7cutlass13device_kernelIN5flash11enable_sm90INS1_16FlashAttnFwdSm90INS1_25CollectiveMainloopFwdSm90ILi2EN4cute5tupleIJNS5_1CILi1EEES8_S8_EEENS6_IJNS7_ILi192EEENS7_ILi128EEENS7_ILi96EEEEEELi96ENS_10bfloat16_tEfNS_4arch4Sm90ELb0ELb1ELb0ELb1ELb1ELb1ELb0ELb0ELb1ELb1ELb1ELb0EEENS1_21CollectiveEpilogueFwdINS6_IJSA_SC_SB_EEES9_SE_SG_Li384ELb1ELb1ELb1ELb0EEENS1_36VarlenDynamicPersistentTileSchedulerILi192ELi128ELi384ELi128ELb1ELb1ELb1ELb1ELb0ELb1EEEEEEEEEvNT_6ParamsE,(.L_x_2785 - _ZN7cutlass13device_kernelIN5flash11enable_sm90INS1_16FlashAttnFwdSm90INS1_25CollectiveMainloopFwdSm90ILi2EN4cute5tupleIJNS5_1CILi1EEES8_S8_EEENS6_IJNS7_ILi192EEENS7_ILi128EEENS7_ILi96EEEEEELi96ENS_10bfloat16_tEfNS_4arch4Sm90ELb0ELb1ELb0ELb1ELb1ELb1ELb0ELb0ELb1ELb1ELb1ELb0EEENS1_21CollectiveEpilogueFwdINS6_IJSA_SC_SB_EEES9_SE_SG_Li384ELb1ELb1ELb1ELb0EEENS1_36VarlenDynamicPersistentTileSchedulerILi192ELi128ELi384ELi128ELb1ELb1ELb1ELb1ELb0ELb1EEEEEEEEEvNT_6ParamsE)
        .other          _ZN7cutlass13device_kernelIN5flash11enable_sm90INS1_16FlashAttnFwdSm90INS1_25CollectiveMainloopFwdSm90ILi2EN4cute5tupleIJNS5_1CILi1EEES8_S8_EEENS6_IJNS7_ILi192EEENS7_ILi128EEENS7_ILi96EEEEEELi96ENS_10bfloat16_tEfNS_4arch4Sm90ELb0ELb1ELb0ELb1ELb1ELb1ELb0ELb0ELb1ELb1ELb1ELb0EEENS1_21CollectiveEpilogueFwdINS6_IJSA_SC_SB_EEES9_SE_SG_Li384ELb1ELb1ELb1ELb0EEENS1_36VarlenDynamicPersistentTileSchedulerILi192ELi128ELi384ELi128ELb1ELb1ELb1ELb1ELb0ELb1EEEEEEEEEvNT_6ParamsE,@"STO_CUDA_ENTRY STV_DEFAULT"
_ZN7cutlass13device_kernelIN5flash11enable_sm90INS1_16FlashAttnFwdSm90INS1_25CollectiveMainloopFwdSm90ILi2EN4cute5tupleIJNS5_1CILi1EEES8_S8_EEENS6_IJNS7_ILi192EEENS7_ILi128EEENS7_ILi96EEEEEELi96ENS_10bfloat16_tEfNS_4arch4Sm90ELb0ELb1ELb0ELb1ELb1ELb1ELb0ELb0ELb1ELb1ELb1ELb0EEENS1_21CollectiveEpilogueFwdINS6_IJSA_SC_SB_EEES9_SE_SG_Li384ELb1ELb1ELb1ELb0EEENS1_36VarlenDynamicPersistentTileSchedulerILi192ELi128ELi384ELi128ELb1ELb1ELb1ELb1ELb0ELb1EEEEEEEEEvNT_6ParamsE:
        /* <DEDUP_REMOVED lines=18> */
.L_x_1360:
[----:B------:R-:W-:Y:S05]  /*0120*/  BSYNC B0 ;  /* 0x0000000000007941 */ /* 0x000fea0003800000 */
.L_x_1359:
        /* <DEDUP_REMOVED lines=41> */
.L_x_1361:
        /* <DEDUP_REMOVED lines=22> */
.L_x_1362:
        /* <DEDUP_REMOVED lines=18> */
.L_x_1363:
        /* <DEDUP_REMOVED lines=22> */
.L_x_1364:
        /* <DEDUP_REMOVED lines=22> */
.L_x_1365:
        /* <DEDUP_REMOVED lines=8> */
.L_x_1368:
        /* <DEDUP_REMOVED lines=23> */
[----:B------:R-:W-:Y:S01]  /*0af0*/  IMAD.MOV.U32 R145, RZ, RZ, 0x40 ;  /* 0x00000040ff917424 */ /* 0x000fe200078e00ff */
[----:B------:R-:W-:Y:S01]  /*0b00*/  CS2R R22, SRZ ;  /* 0x0000000000167805 */ /* 0x000fe2000001ff00 */
[----:B------:R-:W-:Y:S01]  /*0b10*/  IMAD.MOV.U32 R147, RZ, RZ, RZ ;  /* 0x000000ffff937224 */ /* 0x000fe200078e00ff */
[----:B------:R-:W-:Y:S01]  /*0b20*/  ULOP3.LUT UR39, UR36, 0x1, URZ, 0xfc, !UPT ;  /* 0x0000000124277892 */ /* 0x000fe2000f8efc3f */
[----:B------:R-:W-:-:S08]  /*0b30*/  UMOV UR37, URZ ;  /* 0x0000003f00257c82 */ /* 0x000fd00008000000 */
[----:B------:R-:W-:Y:S01]  /*0b40*/  UIADD3 UR40, UR40, 0xc400, URZ ;  /* 0x0000c40028287890 */ /* 0x000fe2000fffe03f */
[----:B0-----:R-:W-:-:S05]  /*0b50*/  VIADD R0, R0, 0xffffff80 ;  /* 0xffffff8000007836 */ /* 0x001fca0000000000 */
[----:B------:R-:W-:Y:S02]  /*0b60*/  SHF.R.S32.HI R3, RZ, 0x1f, R0 ;  /* 0x0000001fff037819 */ /* 0x000fe40000011400 */
[-C--:B------:R-:W-:Y:S02]  /*0b70*/  LEA.HI R6, R0, R0.reuse, RZ, 0x1 ;  /* 0x0000000000067211 */ /* 0x080fe400078f08ff */
[CC--:B------:R-:W-:Y:S02]  /*0b80*/  LEA.HI R5, R3.reuse, R0.reuse, RZ, 0x4 ;  /* 0x0000000003057211 */ /* 0x0c0fe400078f20ff */
[CC--:B------:R-:W-:Y:S02]  /*0b90*/  LEA.HI R7, R3.reuse, R0.reuse, RZ, 0x5 ;  /* 0x0000000003077211 */ /* 0x0c0fe400078f28ff */
[CC--:B------:R-:W-:Y:S02]  /*0ba0*/  LEA.HI R4, R3.reuse, R0.reuse, RZ, 0x2 ;  /* 0x0000000003047211 */ /* 0x0c0fe400078f10ff */
[----:B------:R-:W-:-:S02]  /*0bb0*/  LEA.HI R3, R3, R0, RZ, 0x7 ;  /* 0x0000000003037211 */ /* 0x000fc400078f38ff */
[----:B------:R-:W-:Y:S02]  /*0bc0*/  LOP3.LUT R9, R6, 0xfffffffe, RZ, 0xc0, !PT ;  /* 0xfffffffe06097812 */ /* 0x000fe400078ec0ff */
[--C-:B------:R-:W-:Y:S02]  /*0bd0*/  SHF.R.S32.HI R8, RZ, 0x2, R4.reuse ;  /* 0x00000002ff087819 */ /* 0x100fe40000011404 */
[----:B------:R-:W-:Y:S01]  /*0be0*/  SHF.R.S32.HI R11, RZ, 0x1f, R4 ;  /* 0x0000001fff0b7819 */ /* 0x000fe20000011404 */
[----:B------:R-:W-:Y:S01]  /*0bf0*/  IMAD.IADD R18, R0, 0x1, -R9 ;  /* 0x0000000100127824 */ /* 0x000fe200078e0a09 */
[----:B------:R-:W-:Y:S02]  /*0c00*/  LOP3.LUT R13, R4, 0xfffffffc, RZ, 0xc0, !PT ;  /* 0xfffffffc040d7812 */ /* 0x000fe400078ec0ff */
[----:B------:R-:W-:Y:S01]  /*0c10*/  SHF.R.S32.HI R4, RZ, 0x7, R3 ;  /* 0x00000007ff047819 */ /* 0x000fe20000011403 */
[----:B------:R-:W-:Y:S01]  /*0c20*/  IMAD.SHL.U32 R24, R18, 0x4, RZ ;  /* 0x0000000412187824 */ /* 0x000fe200078e00ff */
[----:B------:R-:W-:Y:S01]  /*0c30*/  SHF.R.S32.HI R12, RZ, 0x1, R6 ;  /* 0x00000001ff0c7819 */ /* 0x000fe20000011406 */
[----:B------:R-:W-:Y:S01]  /*0c40*/  IMAD.IADD R13, R0, 0x1, -R13 ;  /* 0x00000001000d7824 */ /* 0x000fe200078e0a0d */
[----:B------:R-:W-:Y:S01]  /*0c50*/  LOP3.LUT R15, R3, 0xffffff80, RZ, 0xc0, !PT ;  /* 0xffffff80030f7812 */ /* 0x000fe200078ec0ff */
[----:B------:R-:W-:Y:S01]  /*0c60*/  IMAD.HI R10, R4, 0x55555556, RZ ;  /* 0x55555556040a7827 */ /* 0x000fe200078e02ff */
[----:B------:R-:W-:Y:S01]  /*0c70*/  LOP3.LUT R3, R5, 0xfffffff0, RZ, 0xc0, !PT ;  /* 0xfffffff005037812 */ /* 0x000fe200078ec0ff */
[----:B------:R0:W-:Y:S01]  /*0c80*/  STL [R1+0x80], R18 ;  /* 0x0000801201007387 */ /* 0x0001e20000100800 */
[----:B------:R-:W-:Y:S01]  /*0c90*/  LEA.HI R11, R11, R8, RZ, 0x2 ;  /* 0x000000080b0b7211 */ /* 0x000fe200078f10ff */
[----:B------:R-:W-:Y:S01]  /*0ca0*/  IMAD.IADD R21, R0, 0x1, -R15 ;  /* 0x0000000100157824 */ /* 0x000fe200078e0a0f */
[----:B------:R-:W-:Y:S01]  /*0cb0*/  LEA.HI R9, R6, R12, RZ, 0x1 ;  /* 0x0000000c06097211 */ /* 0x000fe200078f08ff */
[----:B------:R-:W-:Y:S01]  /*0cc0*/  IMAD.IADD R3, R0, 0x1, -R3 ;  /* 0x0000000100037824 */ /* 0x000fe200078e0a03 */
[----:B------:R-:W-:Y:S01]  /*0cd0*/  SHF.R.S32.HI R6, RZ, 0x4, R5 ;  /* 0x00000004ff067819 */ /* 0x000fe20000011405 */
[----:B------:R-:W-:Y:S01]  /*0ce0*/  VIADD R0, R24, 0x10 ;  /* 0x0000001018007836 */ /* 0x000fe20000000000 */
[----:B------:R-:W-:Y:S01]  /*0cf0*/  LOP3.LUT R11, R11, 0xfffffffc, RZ, 0xc0, !PT ;  /* 0xfffffffc0b0b7812 */ /* 0x000fe200078ec0ff */
[----:B------:R-:W-:Y:S01]  /*0d00*/  STL [R1+0x84], R21 ;  /* 0x0000841501007387 */ /* 0x000fe20000100800 */
[----:B------:R-:W-:Y:S01]  /*0d10*/  LEA.HI R17, R10, R10, RZ, 0x1 ;  /* 0x0000000a0a117211 */ /* 0x000fe200078f08ff */
[----:B------:R-:W-:Y:S01]  /*0d20*/  VIADD R20, R24, 0x20 ;  /* 0x0000002018147836 */ /* 0x000fe20000000000 */
[----:B------:R-:W-:Y:S01]  /*0d30*/  LOP3.LUT R9, R9, 0x7fffffe, RZ, 0xc0, !PT ;  /* 0x07fffffe09097812 */ /* 0x000fe200078ec0ff */
[----:B------:R-:W-:Y:S01]  /*0d40*/  IMAD.IADD R11, R8, 0x1, -R11 ;  /* 0x00000001080b7824 */ /* 0x000fe200078e0a0b */
[----:B------:R-:W-:Y:S01]  /*0d50*/  LEA.HI R5, R5, R6, RZ, 0x1 ;  /* 0x0000000605057211 */ /* 0x000fe200078f08ff */
[----:B------:R-:W-:Y:S01]  /*0d60*/  IMAD R17, R17, -0x3, R4 ;  /* 0xfffffffd11117824 */ /* 0x000fe200078e0204 */
[----:B------:R-:W-:Y:S01]  /*0d70*/  SHF.R.S32.HI R8, RZ, 0x1f, R21 ;  /* 0x0000001fff087819 */ /* 0x000fe20000011415 */
[----:B------:R-:W-:Y:S01]  /*0d80*/  IMAD.IADD R9, R12, 0x1, -R9 ;  /* 0x000000010c097824 */ /* 0x000fe200078e0a09 */
[----:B------:R-:W-:Y:S01]  /*0d90*/  STL [R1+0x18], R24 ;  /* 0x0000181801007387 */ /* 0x000fe20000100800 */
[----:B------:R-:W-:Y:S01]  /*0da0*/  LEA.HI R4, R13, R13, RZ, 0x1 ;  /* 0x0000000d0d047211 */ /* 0x000fe200078f08ff */
[----:B------:R-:W-:Y:S01]  /*0db0*/  IMAD.IADD R12, R24, 0x1, R0 ;  /* 0x00000001180c7824 */ /* 0x000fe200078e0200 */
[----:B------:R-:W-:Y:S01]  /*0dc0*/  LOP3.LUT R5, R5, 0x1ffffffe, RZ, 0xc0, !PT ;  /* 0x1ffffffe05057812 */ /* 0x000fe200078ec0ff */
[----:B------:R1:W-:Y:S01]  /*0dd0*/  STL [R1+0x54], R0 ;  /* 0x0000540001007387 */ /* 0x0003e20000100800 */
[----:B------:R-:W-:Y:S01]  /*0de0*/  LEA.HI R10, R8, R21, RZ, 0x2 ;  /* 0x00000015080a7211 */ /* 0x000fe200078f10ff */
[----:B------:R-:W-:Y:S01]  /*0df0*/  IMAD R14, R6, 0x8, R9 ;  /* 0x00000008060e7824 */ /* 0x000fe200078e0209 */
[----:B------:R-:W-:Y:S01]  /*0e00*/  LOP3.LUT R4, R4, 0x1ffffffe, RZ, 0xc0, !PT ;  /* 0x1ffffffe04047812 */ /* 0x000fe200078ec0ff */
[----:B------:R-:W-:Y:S01]  /*0e10*/  IMAD.IADD R5, R6, 0x1, -R5 ;  /* 0x0000000106057824 */ /* 0x000fe200078e0a05 */
[--C-:B------:R-:W-:Y:S01]  /*0e20*/  SHF.R.S32.HI R6, RZ, 0x2, R10.reuse ;  /* 0x00000002ff067819 */ /* 0x100fe2000001140a */
[----:B------:R2:W-:Y:S01]  /*0e30*/  STL [R1+0x50], R20 ;  /* 0x0000501401007387 */ /* 0x0005e20000100800 */
[----:B------:R-:W-:Y:S01]  /*0e40*/  SHF.R.S32.HI R9, RZ, 0x1f, R10 ;  /* 0x0000001fff097819 */ /* 0x000fe2000001140a */
[----:B------:R-:W-:Y:S01]  /*0e50*/  IMAD.IADD R13, R13, 0x1, -R4 ;  /* 0x000000010d0d7824 */ /* 0x000fe200078e0a04 */
[----:B------:R-:W-:Y:S01]  /*0e60*/  SHF.R.S32.HI R7, RZ, 0x5, R7 ;  /* 0x00000005ff077819 */ /* 0x000fe20000011407 */
[----:B0-----:R-:W-:Y:S01]  /*0e70*/  IMAD.SHL.U32 R18, R18, 0x8, RZ ;  /* 0x0000000812127824 */ /* 0x001fe200078e00ff */
[--C-:B-1----:R-:W-:Y:S01]  /*0e80*/  SHF.R.S32.HI R0, RZ, 0x1f, R3.reuse ;  /* 0x0000001fff007819 */ /* 0x102fe20000011403 */
[----:B------:R-:W-:Y:S01]  /*0e90*/  IMAD.SHL.U32 R11, R11, 0x40, RZ ;  /* 0x000000400b0b7824 */ /* 0x000fe200078e00ff */
[----:B------:R-:W-:Y:S01]  /*0ea0*/  LEA.HI R9, R9, R6, RZ, 0x3 ;  /* 0x0000000609097211 */ /* 0x000fe200078f18ff */
[----:B------:R-:W-:Y:S01]  /*0eb0*/  IMAD R19, R7, 0x10, R3 ;  /* 0x0000001007137824 */ /* 0x000fe200078e0203 */
[----:B------:R-:W-:Y:S01]  /*0ec0*/  LEA.HI R0, R0, R3, RZ, 0x3 ;  /* 0x0000000300007211 */ /* 0x000fe200078f18ff */
[C---:B------:R-:W-:Y:S01]  /*0ed0*/  VIADD R137, R18.reuse, 0x30 ;  /* 0x0000003012897836 */ /* 0x040fe20000000000 */
[----:B------:R-:W-:Y:S01]  /*0ee0*/  LOP3.LUT R9, R9, 0xfffffff8, RZ, 0xc0, !PT ;  /* 0xfffffff809097812 */ /* 0x000fe200078ec0ff */
[----:B------:R-:W-:Y:S01]  /*0ef0*/  VIADD R136, R18, 0x40 ;  /* 0x0000004012887836 */ /* 0x000fe20000000000 */
[----:B------:R-:W-:Y:S01]  /*0f00*/  LOP3.LUT R4, R0, 0xfffffff8, RZ, 0xc0, !PT ;  /* 0xfffffff800047812 */ /* 0x000fe200078ec0ff */
[----:B------:R-:W-:Y:S01]  /*0f10*/  VIADD R138, R18, 0x50 ;  /* 0x00000050128a7836 */ /* 0x000fe20000000000 */
[----:B------:R-:W-:Y:S01]  /*0f20*/  SHF.R.S32.HI R15, RZ, 0x1f, R12 ;  /* 0x0000001fff0f7819 */ /* 0x000fe2000001140c */
[----:B------:R-:W-:Y:S01]  /*0f30*/  IMAD.IADD R9, R6, 0x1, -R9 ;  /* 0x0000000106097824 */ /* 0x000fe200078e0a09 */
[----:B------:R-:W-:Y:S01]  /*0f40*/  LEA.HI R8, R8, R21, RZ, 0x5 ;  /* 0x0000001508087211 */ /* 0x000fe200078f28ff */
[----:B------:R-:W-:Y:S01]  /*0f50*/  IMAD.IADD R4, R3, 0x1, -R4 ;  /* 0x0000000103047824 */ /* 0x000fe200078e0a04 */
[----:B------:R-:W-:Y:S01]  /*0f60*/  LEA.HI R15, R15, R12, RZ, 0x3 ;  /* 0x0000000c0f0f7211 */ /* 0x000fe200078f18ff */
[----:B------:R-:W-:Y:S01]  /*0f70*/  IMAD.SHL.U32 R6, R0, 0x40, RZ ;  /* 0x0000004000067824 */ /* 0x000fe200078e00ff */
[----:B------:R-:W-:Y:S01]  /*0f80*/  SHF.R.S32.HI R8, RZ, 0x5, R8 ;  /* 0x00000005ff087819 */ /* 0x000fe20000011408 */
[C---:B------:R-:W-:Y:S01]  /*0f90*/  IMAD.SHL.U32 R3, R4.reuse, 0x40, RZ ;  /* 0x0000004004037824 */ /* 0x040fe200078e00ff */
[----:B------:R-:W-:Y:S01]  /*0fa0*/  R2P PR, R4, 0x6 ;  /* 0x0000000604007804 */ /* 0x000fe20000000000 */
[----:B------:R-:W-:Y:S01]  /*0fb0*/  IMAD.SHL.U32 R0, R5, 0x8, RZ ;  /* 0x0000000805007824 */ /* 0x000fe200078e00ff */
[----:B------:R-:W-:Y:S01]  /*0fc0*/  LOP3.LUT R6, R6, 0x7ffffe00, RZ, 0xc0, !PT ;  /* 0x7ffffe0006067812 */ /* 0x000fe200078ec0ff */
[----:B------:R-:W-:Y:S01]  /*0fd0*/  IMAD.IADD R12, R24, 0x1, R20 ;  /* 0x00000001180c7824 */ /* 0x000fe200078e0214 */
[----:B------:R-:W-:Y:S01]  /*0fe0*/  LOP3.LUT R3, R3, 0x1c0, RZ, 0xc0, !PT ;  /* 0x000001c003037812 */ /* 0x000fe200078ec0ff */
[----:B--2---:R-:W-:Y:S01]  /*0ff0*/  IMAD.U32 R20, R19, 0x20, R0 ;  /* 0x0000002013147824 */ /* 0x004fe200078e0000 */
[----:B------:R-:W-:Y:S01]  /*1000*/  LOP3.LUT R10, R10, 0x7ffffffc, RZ, 0xc0, !PT ;  /* 0x7ffffffc0a0a7812 */ /* 0x000fe200078ec0ff */
[----:B------:R-:W-:Y:S01]  /*1010*/  IMAD R6, R7, 0x400, R6 ;  /* 0x0000040007067824 */ /* 0x000fe200078e0206 */
[----:B------:R-:W-:Y:S01]  /*1020*/  LOP3.LUT R0, R3, 0x8, R0, 0xf8, !PT ;  /* 0x0000000803007812 */ /* 0x000fe200078ef800 */
[----:B------:R-:W-:Y:S01]  /*1030*/  IMAD R8, R8, 0x10, R9 ;  /* 0x0000001008087824 */ /* 0x000fe200078e0209 */
[----:B------:R-:W-:Y:S01]  /*1040*/  SHF.R.U32.HI R3, RZ, 0x3, R3 ;  /* 0x00000003ff037819 */ /* 0x000fe20000011603 */
[----:B------:R0:W-:Y:S01]  /*1050*/  STL [R1+0x90], R20 ;  /* 0x0000901401007387 */ /* 0x0001e20000100800 */
[----:B------:R-:W-:Y:S01]  /*1060*/  VIADD R4, R24, 0x18 ;  /* 0x0000001818047836 */ /* 0x000fe20000000000 */
[----:B------:R-:W-:Y:S01]  /*1070*/  SHF.R.S32.HI R5, RZ, 0x1f, R12 ;  /* 0x0000001fff057819 */ /* 0x000fe2000001140c */
[----:B------:R-:W-:Y:S01]  /*1080*/  IMAD.IADD R10, R21, 0x1, -R10 ;  /* 0x00000001150a7824 */ /* 0x000fe200078e0a0a */
[----:B------:R-:W-:Y:S01]  /*1090*/  LOP3.LUT R3, R0, R3, RZ, 0x3c, !PT ;  /* 0x0000000300037212 */ /* 0x000fe200078e3cff */
[----:B------:R-:W-:Y:S01]  /*10a0*/  VIADD R0, R24, 0x28 ;  /* 0x0000002818007836 */ /* 0x000fe20000000000 */
[----:B------:R-:W-:Y:S01]  /*10b0*/  LEA.HI R5, R5, R12, RZ, 0x3 ;  /* 0x0000000c05057211 */ /* 0x000fe200078f18ff */
[----:B------:R-:W-:Y:S01]  /*10c0*/  IMAD.SHL.U32 R21, R14, 0x20, RZ ;  /* 0x000000200e157824 */ /* 0x000fe200078e00ff */
[----:B------:R-:W-:Y:S01]  /*10d0*/  SHF.R.S32.HI R7, RZ, 0x3, R15 ;  /* 0x00000003ff077819 */ /* 0x000fe2000001140f */
[----:B------:R-:W-:Y:S01]  /*10e0*/  IMAD.IADD R3, R6, 0x1, R3 ;  /* 0x0000000106037824 */ /* 0x000fe200078e0203 */
[----:B------:R-:W-:Y:S01]  /*10f0*/  SHF.R.S32.HI R5, RZ, 0x3, R5 ;  /* 0x00000003ff057819 */ /* 0x000fe20000011405 */
[----:B0-----:R-:W-:Y:S01]  /*1100*/  IMAD R20, R17, 0x40, R8 ;  /* 0x0000004011147824 */ /* 0x001fe200078e0208 */
[----:B------:R-:W-:Y:S01]  /*1110*/  SEL R145, R145, 0xffffffc0, !P2 ;  /* 0xffffffc091917807 */ /* 0x000fe20005000000 */
[----:B------:R-:W-:Y:S01]  /*1120*/  VIADD R6, R24, 0x8 ;  /* 0x0000000818067836 */ /* 0x000fe20000000000 */
[----:B------:R-:W-:Y:S01]  /*1130*/  SHF.R.S32.HI R19, RZ, 0x1f, R18 ;  /* 0x0000001fff137819 */ /* 0x000fe20000011412 */
[----:B------:R-:W-:Y:S01]  /*1140*/  IMAD.SHL.U32 R142, R10, 0x2, RZ ;  /* 0x000000020a8e7824 */ /* 0x000fe200078e00ff */
[----:B------:R-:W-:Y:S01]  /*1150*/  STL [R1+0x8c], R20 ;  /* 0x00008c1401007387 */ /* 0x000fe20000100800 */
[----:B------:R-:W-:-:S02]  /*1160*/  IMAD R144, R3, 0x2, R2 ;  /* 0x0000000203907824 */ /* 0x000fc400078e0202 */
[C---:B------:R-:W-:Y:S01]  /*1170*/  VIADD R15, R142.reuse, 0x8 ;  /* 0x000000088e0f7836 */ /* 0x040fe20000000000 */
[----:B------:R-:W-:Y:S01]  /*1180*/  STL [R1+0x60], R6 ;  /* 0x0000600601007387 */ /* 0x000fe20000100800 */
[----:B------:R-:W-:Y:S02]  /*1190*/  VIADD R9, R142, 0x30 ;  /* 0x000000308e097836 */ /* 0x000fe40000000000 */
[----:B------:R-:W-:Y:S01]  /*11a0*/  VIADD R146, R144, 0x21800 ;  /* 0x0002180090927836 */ /* 0x000fe20000000000 */
[----:B------:R0:W-:Y:S01]  /*11b0*/  STL [R1+0x5c], R4 ;  /* 0x00005c0401007387 */ /* 0x0001e20000100800 */
[C---:B------:R-:W-:Y:S02]  /*11c0*/  VIADD R8, R142.reuse, 0x38 ;  /* 0x000000388e087836 */ /* 0x040fe40000000000 */
[C---:B------:R-:W-:Y:S01]  /*11d0*/  VIADD R14, R142.reuse, 0x10 ;  /* 0x000000108e0e7836 */ /* 0x040fe20000000000 */
[----:B------:R1:W-:Y:S01]  /*11e0*/  STL [R1+0x64], R0 ;  /* 0x0000640001007387 */ /* 0x0003e20000100800 */
[C---:B------:R-:W-:Y:S01]  /*11f0*/  VIADD R12, R142.reuse, 0x18 ;  /* 0x000000188e0c7836 */ /* 0x040fe20000000000 */
[----:B------:R-:W-:Y:S01]  /*1200*/  SHF.R.S32.HI R3, RZ, 0x1f, R8 ;  /* 0x0000001fff037819 */ /* 0x000fe20000011408 */
[C---:B------:R-:W-:Y:S01]  /*1210*/  VIADD R10, R142.reuse, 0x28 ;  /* 0x000000288e0a7836 */ /* 0x040fe20000000000 */
[----:B------:R-:W-:Y:S01]  /*1220*/  SHF.R.S32.HI R14, RZ, 0x1f, R14 ;  /* 0x0000001fff0e7819 */ /* 0x000fe2000001140e */
[----:B------:R-:W-:Y:S01]  /*1230*/  IMAD.MOV.U32 R17, RZ, RZ, RZ ;  /* 0x000000ffff117224 */ /* 0x000fe200078e00ff */
[----:B0-----:R-:W-:Y:S01]  /*1240*/  SHF.R.S32.HI R4, RZ, 0x1f, R137 ;  /* 0x0000001fff047819 */ /* 0x001fe20000011489 */
[----:B------:R-:W-:Y:S01]  /*1250*/  VIADD R24, R142, 0x58 ;  /* 0x000000588e187836 */ /* 0x000fe20000000000 */
[----:B------:R-:W-:-:S02]  /*1260*/  SHF.R.S32.HI R12, RZ, 0x1f, R12 ;  /* 0x0000001fff0c7819 */ /* 0x000fc4000001140c */
[----:B-1----:R-:W-:Y:S01]  /*1270*/  SHF.R.S32.HI R0, RZ, 0x1f, R136 ;  /* 0x0000001fff007819 */ /* 0x002fe20000011488 */
[----:B------:R0:W-:Y:S01]  /*1280*/  STL [R1+0x4c], R4 ;  /* 0x00004c0401007387 */ /* 0x0001e20000100800 */
[----:B------:R-:W-:-:S03]  /*1290*/  SHF.R.S32.HI R10, RZ, 0x1f, R10 ;  /* 0x0000001fff0a7819 */ /* 0x000fc6000001140a */
[----:B------:R1:W-:Y:S01]  /*12a0*/  STL [R1+0x48], R0 ;  /* 0x0000480001007387 */ /* 0x0003e20000100800 */
[----:B0-----:R-:W-:Y:S01]  /*12b0*/  LOP3.LUT R4, R11, 0xc0, RZ, 0xc0, !PT ;  /* 0x000000c00b047812 */ /* 0x001fe200078ec0ff */
[----:B------:R-:W-:Y:S01]  /*12c0*/  VIADD R11, R142, 0x20 ;  /* 0x000000208e0b7836 */ /* 0x000fe20000000000 */
[----:B-1----:R-:W-:Y:S02]  /*12d0*/  SHF.R.S32.HI R0, RZ, 0x1f, R138 ;  /* 0x0000001fff007819 */ /* 0x002fe4000001148a */
[----:B------:R-:W-:-:S03]  /*12e0*/  SHF.R.U32.HI R6, RZ, 0x3, R4 ;  /* 0x00000003ff067819 */ /* 0x000fc60000011604 */
[----:B------:R0:W-:Y:S04]  /*12f0*/  STL [R1+0x44], R0 ;  /* 0x0000440001007387 */ /* 0x0001e80000100800 */
[----:B------:R1:W-:Y:S04]  /*1300*/  STL [R1+0x20], R4 ;  /* 0x0000200401007387 */ /* 0x0003e80000100800 */
[----:B------:R-:W-:Y:S01]  /*1310*/  STL [R1+0x28], R21 ;  /* 0x0000281501007387 */ /* 0x000fe20000100800 */
[----:B0-----:R-:W-:-:S03]  /*1320*/  LOP3.LUT R0, R4, 0x8, R18, 0xf8, !PT ;  /* 0x0000000804007812 */ /* 0x001fc600078ef812 */
[----:B------:R0:W-:Y:S01]  /*1330*/  STL [R1+0x24], R6 ;  /* 0x0000240601007387 */ /* 0x0001e20000100800 */
[----:B-1----:R-:W-:Y:S02]  /*1340*/  LOP3.LUT R4, R4, 0x18, R18, 0xf8, !PT ;  /* 0x0000001804047812 */ /* 0x002fe400078ef812 */
[-C--:B------:R-:W-:Y:S01]  /*1350*/  LOP3.LUT R0, R0, R6.reuse, RZ, 0x3c, !PT ;  /* 0x0000000600007212 */ /* 0x080fe200078e3cff */
[----:B------:R1:W-:Y:S01]  /*1360*/  STL [R1+0x34], R7 ;  /* 0x0000340701007387 */ /* 0x0003e20000100800 */
[----:B------:R-:W-:-:S03]  /*1370*/  LOP3.LUT R4, R4, R6, RZ, 0x3c, !PT ;  /* 0x0000000604047212 */ /* 0x000fc600078e3cff */
[C---:B------:R-:W-:Y:S01]  /*1380*/  IMAD.IADD R0, R21.reuse, 0x1, R0 ;  /* 0x0000000115007824 */ /* 0x040fe200078e0200 */
[----:B------:R2:W-:Y:S01]  /*1390*/  STL [R1+0x38], R5 ;  /* 0x0000380501007387 */ /* 0x0005e20000100800 */
[----:B------:R-:W-:Y:S02]  /*13a0*/  IMAD.IADD R4, R21, 0x1, R4 ;  /* 0x0000000115047824 */ /* 0x000fe400078e0204 */
[C---:B0-----:R-:W-:Y:S01]  /*13b0*/  VIADD R6, R142.reuse, 0x48 ;  /* 0x000000488e067836 */ /* 0x041fe20000000000 */
[----:B------:R0:W-:Y:S01]  /*13c0*/  STL [R1+0x70], R0 ;  /* 0x0000700001007387 */ /* 0x0001e20000100800 */
[----:B-1----:R-:W-:Y:S01]  /*13d0*/  VIADD R7, R142, 0x40 ;  /* 0x000000408e077836 */ /* 0x002fe20000000000 */
[----:B------:R-:W-:Y:S02]  /*13e0*/  LEA R4, R4, UR40, 0x1 ;  /* 0x0000002804047c11 */ /* 0x000fe4000f8e08ff */
[----:B------:R-:W-:Y:S02]  /*13f0*/  SHF.R.S32.HI R6, RZ, 0x1f, R6 ;  /* 0x0000001fff067819 */ /* 0x000fe40000011406 */
[----:B--2---:R-:W-:Y:S01]  /*1400*/  SHF.R.S32.HI R5, RZ, 0x1f, R142 ;  /* 0x0000001fff057819 */ /* 0x004fe2000001148e */
[----:B------:R-:W-:Y:S01]  /*1410*/  VIADD R5, R142, 0x50 ;  /* 0x000000508e057836 */ /* 0x000fe20000000000 */
[----:B------:R-:W-:Y:S01]  /*1420*/  STL [R1+0x88], R4 ;  /* 0x0000880401007387 */ /* 0x000fe20000100800 */
[----:B------:R-:W-:-:S02]  /*1430*/  SHF.R.S32.HI R7, RZ, 0x1f, R7 ;  /* 0x0000001fff077819 */ /* 0x000fc40000011407 */
[----:B0-----:R-:W-:Y:S02]  /*1440*/  SHF.R.S32.HI R0, RZ, 0x1f, R15 ;  /* 0x0000001fff007819 */ /* 0x001fe4000001140f */
[----:B------:R-:W-:Y:S02]  /*1450*/  SHF.R.S32.HI R0, RZ, 0x1f, R11 ;  /* 0x0000001fff007819 */ /* 0x000fe4000001140b */
[----:B------:R-:W-:Y:S01]  /*1460*/  SHF.R.S32.HI R0, RZ, 0x1f, R9 ;  /* 0x0000001fff007819 */ /* 0x000fe20000011409 */
[----:B------:R-:W-:Y:S01]  /*1470*/  VIADD R0, R144, 0x21820 ;  /* 0x0002182090007836 */ /* 0x000fe20000000000 */
[----:B------:R-:W-:Y:S01]  /*1480*/  SHF.R.S32.HI R3, RZ, 0x1f, R5 ;  /* 0x0000001fff037819 */ /* 0x000fe20000011405 */
[C---:B------:R-:W-:Y:S02]  /*1490*/  @P1 VIADD R0, R146.reuse, 0xffffffe0 ;  /* 0xffffffe092001836 */ /* 0x040fe40000000000 */
[----:B------:R-:W-:Y:S02]  /*14a0*/  IMAD.IADD R146, R146, 0x1, R145 ;  /* 0x0000000192927824 */ /* 0x000fe400078e0291 */
[----:B------:R-:W-:Y:S01]  /*14b0*/  IMAD R3, R13, 0x8, R20 ;  /* 0x000000080d037824 */ /* 0x000fe200078e0214 */
[----:B------:R0:W-:Y:S01]  /*14c0*/  STL [R1+0x3c], R0 ;  /* 0x00003c0001007387 */ /* 0x0001e20000100800 */
[----:B------:R-:W-:-:S03]  /*14d0*/  IMAD.IADD R145, R145, 0x1, R0 ;  /* 0x0000000191917824 */ /* 0x000fc600078e0200 */
[----:B------:R1:W-:Y:S01]  /*14e0*/  STL [R1+0x68], R3 ;  /* 0x0000680301007387 */ /* 0x0003e20000100800 */
[----:B0-----:R-:W-:-:S05]  /*14f0*/  VIADD R0, R0, 0x6000 ;  /* 0x0000600000007836 */ /* 0x001fca0000000000 */
[----:B------:R1:W-:Y:S02]  /*1500*/  STL [R1+0x40], R0 ;  /* 0x0000400001007387 */ /* 0x0003e40000100800 */
.L_x_1596:
[----:B------:R-:W-:Y:S05]  /*1510*/  YIELD ;  /* 0x0000000000007946 */ /* 0x000fea0003800000 */
[----:B------:R-:W-:Y:S01]  /*1520*/  ULDC.64 UR4, c[0x0][0xa28] ;  /* 0x00028a0000047ab9 */ /* 0x000fe20000000a00 */
[----:B0-234-:R-:W0:Y:S01]  /*1530*/  LDC.64 R4, c[0x0][0xa08] ;  /* 0x00028200ff047b82 */ /* 0x01de220000000a00 */
[----:B------:R-:W-:Y:S01]  /*1540*/  ISETP.NE.U32.AND P1, PT, RZ, UR4, PT ;  /* 0x00000004ff007c0c */ /* 0x000fe2000bf25070 */
[----:B------:R-:W-:Y:S02]  /*1550*/  IMAD.MOV.U32 R10, RZ, RZ, RZ ;  /* 0x000000ffff0a7224 */ /* 0x000fe400078e00ff */
[----:B------:R-:W-:Y:S01]  /*1560*/  IMAD.MOV.U32 R78, RZ, RZ, RZ ;  /* 0x000000ffff4e7224 */ /* 0x000fe200078e00ff */
[----:B------:R-:W-:Y:S01]  /*1570*/  ISETP.NE.AND.EX P1, PT, RZ, UR5, PT, P1 ;  /* 0x00000005ff007c0c */ /* 0x000fe2000bf25310 */
[----:B------:R-:W-:-:S02]  /*1580*/  ULDC.64 UR4, c[0x0][0xa18] ;  /* 0x0002860000047ab9 */ /* 0x000fc40000000a00 */
[----:B------:R-:W-:-:S04]  /*1590*/  ISETP.NE.U32.AND P2, PT, RZ, UR4, PT ;  /* 0x00000004ff007c0c */ /* 0x000fc8000bf45070 */
[----:B------:R-:W-:Y:S01]  /*15a0*/  ISETP.NE.AND.EX P2, PT, RZ, UR5, PT, P2 ;  /* 0x00000005ff007c0c */ /* 0x000fe2000bf45320 */
[----:B------:R-:W-:Y:S02]  /*15b0*/  ULDC.64 UR4, c[0x0][0xa08] ;  /* 0x0002820000047ab9 */ /* 0x000fe40000000a00 */
[----:B------:R-:W-:-:S03]  /*15c0*/  ISETP.NE.U32.AND P0, PT, RZ, UR4, PT ;  /* 0x00000004ff007c0c */ /* 0x000fc6000bf05070 */
[----:B------:R-:W2:Y:S01]  /*15d0*/  @P1 LDC.64 R6, c[0x0][0xa28] ;  /* 0x00028a00ff061b82 */ /* 0x000ea20000000a00 */
[----:B------:R-:W-:Y:S01]  /*15e0*/  ISETP.NE.AND.EX P0, PT, RZ, UR5, PT, P0 ;  /* 0x00000005ff007c0c */ /* 0x000fe2000bf05300 */
[----:B0-----:R-:W-:-:S06]  /*15f0*/  IMAD.WIDE R4, R35, 0x4, R4 ;  /* 0x0000000423047825 */ /* 0x001fcc00078e0204 */
[----:B------:R-:W0:Y:S01]  /*1600*/  @P2 LDC.64 R8, c[0x0][0xa18] ;  /* 0x00028600ff082b82 */ /* 0x000e220000000a00 */
[----:B------:R-:W-:Y:S02]  /*1610*/  ULDC UR4, c[0x0][0x288] ;  /* 0x0000a20000047ab9 */ /* 0x000fe40000000800 */
[----:B------:R-:W-:Y:S01]  /*1620*/  IMAD.U32 R140, RZ, RZ, UR4 ;  /* 0x00000004ff8c7e24 */ /* 0x000fe2000f8e00ff */
[----:B------:R-:W-:Y:S02]  /*1630*/  ULDC.64 UR4, c[0x0][0x418] ;  /* 0x0001060000047ab9 */ /* 0x000fe40000000a00 */
[----:B------:R3:W5:Y:S01]  /*1640*/  @P0 LDG.E R78, desc[UR52][R4.64] ;  /* 0x00000034044e0981 */ /* 0x000762000c1e1900 */
[----:B--2---:R-:W-:-:S05]  /*1650*/  @P1 IMAD.WIDE R6, R35, 0x4, R6 ;  /* 0x0000000423061825 */ /* 0x004fca00078e0206 */
[----:B------:R3:W5:Y:S01]  /*1660*/  @P1 LDG.E R10, desc[UR52][R6.64] ;  /* 0x00000034060a1981 */ /* 0x000762000c1e1900 */
[----:B0-----:R-:W-:-:S05]  /*1670*/  @P2 IMAD.WIDE R8, R35, 0x4, R8 ;  /* 0x0000000423082825 */ /* 0x001fca00078e0208 */
[----:B------:R3:W5:Y:S01]  /*1680*/  @P2 LDG.E R140, desc[UR52][R8.64] ;  /* 0x00000034088c2981 */ /* 0x000762000c1e1900 */
[----:B------:R-:W-:-:S03]  /*1690*/  UISETP.NE.U32.AND UP0, UPT, UR4, URZ, UPT ;  /* 0x0000003f0400728c */ /* 0x000fc6000bf05070 */
[----:B------:R-:W-:Y:S01]  /*16a0*/  ULDC UR4, c[0x0][0x424] ;  /* 0x0001090000047ab9 */ /* 0x000fe20000000800 */
[----:B------:R-:W-:-:S03]  /*16b0*/  UISETP.NE.AND.EX UP0, UPT, UR5, URZ, UPT, UP0 ;  /* 0x0000003f0500728c */ /* 0x000fc6000bf05300 */
[----:B------:R-:W-:Y:S01]  /*16c0*/  ULDC UR5, c[0x0][0x2f0] ;  /* 0x0000bc0000057ab9 */ /* 0x000fe20000000800 */
[----:B------:R-:W-:-:S04]  /*16d0*/  USEL UR4, UR4, 0x1, UP0 ;  /* 0x0000000104047887 */ /* 0x000fc80008000000 */
[----:B------:R-:W-:-:S03]  /*16e0*/  UIMAD UR4, UR4, UR5, URZ ;  /* 0x00000005040472a4 */ /* 0x000fc6000f8e023f */
[----:B------:R-:W-:Y:S02]  /*16f0*/  ULDC UR5, c[0x0][0x348] ;  /* 0x0000d20000057ab9 */ /* 0x000fe40000000800 */
[----:B------:R-:W-:Y:S02]  /*1700*/  IMAD.U32 R24, RZ, RZ, UR5 ;  /* 0x00000005ff187e24 */ /* 0x000fe4000f8e00ff */
[----:B------:R-:W-:Y:S01]  /*1710*/  IMAD.U32 R27, RZ, RZ, UR4 ;  /* 0x00000004ff1b7e24 */ /* 0x000fe2000f8e00ff */
[----:B---3--:R-:W-:Y:S06]  /*1720*/  @P2 BRA `(.L_x_1370) ;  /* 0x0000000000242947 */ /* 0x008fec0003800000 */
[----:B------:R-:W-:Y:S02]  /*1730*/  ULDC.64 UR4, c[0x0][0xa00] ;  /* 0x0002800000047ab9 */ /* 0x000fe40000000a00 */
[----:B------:R-:W-:-:S04]  /*1740*/  ISETP.NE.U32.AND P1, PT, RZ, UR4, PT ;  /* 0x00000004ff007c0c */ /* 0x000fc8000bf25070 */
[----:B------:R-:W-:-:S13]  /*1750*/  ISETP.NE.AND.EX P1, PT, RZ, UR5, PT, P1 ;  /* 0x00000005ff007c0c */ /* 0x000fda000bf25310 */
[----:B------:R-:W-:Y:S05]  /*1760*/  @!P1 BRA `(.L_x_1370) ;  /* 0x0000000000149947 */ /* 0x000fea0003800000 */
[----:B------:R-:W0:Y:S02]  /*1770*/  LDC.64 R6, c[0x0][0xa00] ;  /* 0x00028000ff067b82 */ /* 0x000e240000000a00 */
[----:B0-----:R-:W-:-:S05]  /*1780*/  IMAD.WIDE R6, R35, 0x4, R6 ;  /* 0x0000000423067825 */ /* 0x001fca00078e0206 */
[----:B-----5:R-:W2:Y:S04]  /*1790*/  LDG.E R140, desc[UR52][R6.64] ;  /* 0x00000034068c7981 */ /* 0x020ea8000c1e1900 */
[----:B-1----:R-:W2:Y:S02]  /*17a0*/  LDG.E R3, desc[UR52][R6.64+0x4] ;  /* 0x0000043406037981 */ /* 0x002ea4000c1e1900 */
[----:B--2---:R-:W-:-:S07]  /*17b0*/  IMAD.IADD R140, R3, 0x1, -R140 ;  /* 0x00000001038c7824 */ /* 0x004fce00078e0a8c */
.L_x_1370:
[----:B------:R-:W-:Y:S01]  /*17c0*/  ULDC.64 UR4, c[0x0][0xa20] ;  /* 0x0002880000047ab9 */ /* 0x000fe20000000a00 */
[----:B------:R0:W-:Y:S01]  /*17d0*/  STL [R1+0x78], R35 ;  /* 0x0000782301007387 */ /* 0x0001e20000100800 */
[----:B------:R-:W-:Y:S02]  /*17e0*/  ISETP.NE.U32.AND P1, PT, RZ, UR4, PT ;  /* 0x00000004ff007c0c */ /* 0x000fe4000bf25070 */
[C---:B-1----:R-:W-:Y:S02]  /*17f0*/  LOP3.LUT R3, R34.reuse, 0xff000000, RZ, 0xc0, !PT ;  /* 0xff00000022037812 */ /* 0x042fe400078ec0ff */
[----:B------:R-:W-:Y:S02]  /*1800*/  ISETP.NE.AND.EX P1, PT, RZ, UR5, PT, P1 ;  /* 0x00000005ff007c0c */ /* 0x000fe4000bf25310 */
[----:B------:R-:W-:Y:S02]  /*1810*/  LOP3.LUT R0, R34, 0xff0000, RZ, 0xc0, !PT ;  /* 0x00ff000022007812 */ /* 0x000fe400078ec0ff */
[----:B------:R-:W-:-:S02]  /*1820*/  SHF.R.U32.HI R3, RZ, 0x8, R3 ;  /* 0x00000008ff037819 */ /* 0x000fc40000011603 */
[----:B------:R-:W-:Y:S02]  /*1830*/  LOP3.LUT R141, R34, 0xffff, RZ, 0xc0, !PT ;  /* 0x0000ffff228d7812 */ /* 0x000fe400078ec0ff */
[----:B------:R-:W-:-:S05]  /*1840*/  LEA.HI R13, R0, R3, RZ, 0x10 ;  /* 0x00000003000d7211 */ /* 0x000fca00078f80ff */
[----:B0-----:R-:W-:Y:S05]  /*1850*/  @!P1 BRA `(.L_x_1371) ;  /* 0x0000000000109947 */ /* 0x001fea0003800000 */
[----:B------:R-:W0:Y:S02]  /*1860*/  LDC.64 R4, c[0x0][0xa20] ;  /* 0x00028800ff047b82 */ /* 0x000e240000000a00 */
[----:B0-----:R-:W-:-:S05]  /*1870*/  IMAD.WIDE R4, R35, 0x4, R4 ;  /* 0x0000000423047825 */ /* 0x001fca00078e0204 */
[----:B------:R0:W5:Y:S01]  /*1880*/  LDG.E R27, desc[UR52][R4.64] ;  /* 0x00000034041b7981 */ /* 0x000162000c1e1900 */
[----:B------:R-:W-:Y:S05]  /*1890*/  BRA `(.L_x_1372) ;  /* 0x0000000000107947 */ /* 0x000fea0003800000 */
.L_x_1371:
[----:B------:R-:W-:Y:S05]  /*18a0*/  @!P0 BRA `(.L_x_1372) ;  /* 0x00000000000c8947 */ /* 0x000fea0003800000 */
[----:B------:R-:W2:Y:S04]  /*18b0*/  LDG.E R0, desc[UR52][R4.64] ;  /* 0x0000003404007981 */ /* 0x000ea8000c1e1900 */
[----:B------:R-:W2:Y:S02]  /*18c0*/  LDG.E R27, desc[UR52][R4.64+0x4] ;  /* 0x00000434041b7981 */ /* 0x000ea4000c1e1900 */
[----:B--2---:R-:W-:-:S07]  /*18d0*/  IMAD.IADD R27, R27, 0x1, -R0 ;  /* 0x000000011b1b7824 */ /* 0x004fce00078e0a00 */
.L_x_1372:
[----:B------:R-:W-:Y:S01]  /*18e0*/  ULDC.64 UR4, c[0x0][0xa10] ;  /* 0x0002840000047ab9 */ /* 0x000fe20000000a00 */
[----:B0-----:R-:W0:Y:S01]  /*18f0*/  LDC R4, c[0x0][0x448] ;  /* 0x00011200ff047b82 */ /* 0x001e220000000800 */
[----:B------:R-:W-:-:S04]  /*1900*/  ISETP.NE.U32.AND P0, PT, RZ, UR4, PT ;  /* 0x00000004ff007c0c */ /* 0x000fc8000bf05070 */
[----:B------:R-:W-:Y:S01]  /*1910*/  ISETP.NE.AND.EX P0, PT, RZ, UR5, PT, P0 ;  /* 0x00000005ff007c0c */ /* 0x000fe2000bf05300 */
[----:B------:R-:W-:Y:S02]  /*1920*/  ULDC.64 UR4, c[0x0][0xa30] ;  /* 0x00028c0000047ab9 */ /* 0x000fe40000000a00 */
[----:B------:R-:W-:-:S04]  /*1930*/  ISETP.NE.U32.AND P1, PT, RZ, UR4, PT ;  /* 0x00000004ff007c0c */ /* 0x000fc8000bf25070 */
[----:B------:R-:W-:-:S06]  /*1940*/  ISETP.NE.AND.EX P1, PT, RZ, UR5, PT, P1 ;  /* 0x00000005ff007c0c */ /* 0x000fcc000bf25310 */
[----:B------:R-:W1:Y:S08]  /*1950*/  @P0 LDC.64 R6, c[0x0][0xa10] ;  /* 0x00028400ff060b82 */ /* 0x000e700000000a00 */
[----:B------:R-:W2:Y:S01]  /*1960*/  @P1 LDC.64 R8, c[0x0][0xa30] ;  /* 0x00028c00ff081b82 */ /* 0x000ea20000000a00 */
[----:B-1----:R-:W-:-:S05]  /*1970*/  @P0 IMAD.WIDE R6, R35, 0x4, R6 ;  /* 0x0000000423060825 */ /* 0x002fca00078e0206 */
[----:B------:R-:W3:Y:S04]  /*1980*/  @P0 LDG.E R0, desc[UR52][R6.64] ;  /* 0x0000003406000981 */ /* 0x000ee8000c1e1900 */
[----:B------:R-:W3:Y:S01]  /*1990*/  @P0 LDG.E R3, desc[UR52][R6.64+0x4] ;  /* 0x0000043406030981 */ /* 0x000ee2000c1e1900 */
[----:B-----5:R-:W-:Y:S02]  /*19a0*/  IMAD.MOV.U32 R96, RZ, RZ, R27 ;  /* 0x000000ffff607224 */ /* 0x020fe400078e001b */
[----:B--2---:R-:W-:-:S05]  /*19b0*/  @P1 IMAD.WIDE R8, R35, 0x4, R8 ;  /* 0x0000000423081825 */ /* 0x004fca00078e0208 */
[----:B------:R1:W5:Y:S01]  /*19c0*/  @P1 LDG.E R96, desc[UR52][R8.64] ;  /* 0x0000003408601981 */ /* 0x000362000c1e1900 */
[----:B0-----:R-:W-:Y:S01]  /*19d0*/  ISETP.NE.AND P1, PT, R4, 0x1, PT ;  /* 0x000000010400780c */ /* 0x001fe20003f25270 */
[----:B------:R-:W-:Y:S01]  /*19e0*/  IMAD R14, R33, 0xc0, RZ ;  /* 0x000000c0210e7824 */ /* 0x000fe200078e02ff */
[----:B------:R-:W0:Y:S01]  /*19f0*/  LDC.64 R4, c[0x0][0x9e0] ;  /* 0x00027800ff047b82 */ /* 0x000e220000000a00 */
[----:B------:R-:W-:-:S03]  /*1a00*/  IMAD.IADD R15, R27, 0x1, -R10 ;  /* 0x000000011b0f7824 */ /* 0x000fc600078e0a0a */
[----:B------:R2:W-:Y:S07]  /*1a10*/  STL [R1+0x30], R14 ;  /* 0x0000300e01007387 */ /* 0x0005ee0000100800 */
[----:B------:R-:W4:Y:S08]  /*1a20*/  @P1 LDC R11, c[0x0][0x44c] ;  /* 0x00011300ff0b1b82 */ /* 0x000f300000000800 */
[----:B------:R-:W1:Y:S01]  /*1a30*/  @P1 LDC R12, c[0x0][0x450] ;  /* 0x00011400ff0c1b82 */ /* 0x000e620000000800 */
[----:B0-----:R-:W-:Y:S01]  /*1a40*/  ISETP.GE.AND P2, PT, R5, 0x1, PT ;  /* 0x000000010500780c */ /* 0x001fe20003f46270 */
[----:B---3--:R-:W-:-:S02]  /*1a50*/  @P0 IMAD.IADD R24, R3, 0x1, -R0 ;  /* 0x0000000103180824 */ /* 0x008fc400078e0a00 */
[----:B------:R-:W-:Y:S02]  /*1a60*/  VIADD R0, R14, 0xbf ;  /* 0x000000bf0e007836 */ /* 0x000fe40000000000 */
[----:B------:R-:W-:Y:S02]  /*1a70*/  IMAD.IADD R143, R15, 0x1, R24 ;  /* 0x000000010f8f7824 */ /* 0x000fe400078e0218 */
[----:B----4-:R-:W-:-:S03]  /*1a80*/  @P1 IMAD.HI.U32 R3, R0, R11, RZ ;  /* 0x0000000b00031227 */ /* 0x010fc600078e00ff */
[C---:B------:R-:W-:Y:S01]  /*1a90*/  IADD3 R7, R143.reuse, 0x1, -R140 ;  /* 0x000000018f077810 */ /* 0x040fe20007ffe88c */
[----:B------:R-:W-:Y:S01]  /*1aa0*/  IMAD.MOV.U32 R6, RZ, RZ, R0 ;  /* 0x000000ffff067224 */ /* 0x000fe200078e0000 */
[----:B-1----:R-:W-:Y:S01]  /*1ab0*/  @P1 SHF.R.U32.HI R6, RZ, R12, R3 ;  /* 0x0000000cff061219 */ /* 0x002fe20000011603 */
[----:B------:R-:W-:-:S04]  /*1ac0*/  VIADD R0, R143, 0x7f ;  /* 0x0000007f8f007836 */ /* 0x000fc80000000000 */
[----:B------:R-:W-:Y:S01]  /*1ad0*/  IMAD.IADD R9, R7, 0x1, R6 ;  /* 0x0000000107097824 */ /* 0x000fe200078e0206 */
[----:B------:R-:W-:-:S03]  /*1ae0*/  SHF.R.S32.HI R3, RZ, 0x1f, R0 ;  /* 0x0000001fff037819 */ /* 0x000fc60000011400 */
[----:B------:R-:W-:Y:S01]  /*1af0*/  IMAD.IADD R4, R9, 0x1, R4 ;  /* 0x0000000109047824 */ /* 0x000fe200078e0204 */
[----:B------:R-:W-:-:S04]  /*1b00*/  LEA.HI R3, R3, R0, RZ, 0x7 ;  /* 0x0000000003037211 */ /* 0x000fc800078f38ff */
[----:B------:R-:W-:Y:S01]  /*1b10*/  SHF.R.S32.HI R100, RZ, 0x7, R3 ;  /* 0x00000007ff647819 */ /* 0x000fe20000011403 */
[----:B--2---:R-:W-:Y:S06]  /*1b20*/  @!P2 BRA `(.L_x_1373) ;  /* 0x000000000048a947 */ /* 0x004fec0003800000 */
        /* <DEDUP_REMOVED lines=11> */
.L_x_1375:
[----:B------:R-:W-:-:S13]  /*1be0*/  ISETP.NE.AND P0, PT, R5, 0x1, PT ;  /* 0x000000010500780c */ /* 0x000fda0003f05270 */
[----:B------:R-:W0:Y:S02]  /*1bf0*/  @P0 LDC.64 R6, c[0x0][0x9e8] ;  /* 0x00027a00ff060b82 */ /* 0x000e240000000a00 */
[----:B0-----:R-:W-:-:S05]  /*1c00*/  @P0 IMAD.HI.U32 R6, R0, R6, RZ ;  /* 0x0000000600060227 */ /* 0x001fca00078e00ff */
[----:B------:R-:W-:-:S07]  /*1c10*/  @P0 SHF.R.U32.HI R0, RZ, R7, R6 ;  /* 0x00000007ff000219 */ /* 0x000fce0000011606 */
.L_x_1376:
[----:B------:R-:W-:Y:S05]  /*1c20*/  BSYNC B0 ;  /* 0x0000000000007941 */ /* 0x000fea0003800000 */
.L_x_1374:
[----:B------:R-:W-:-:S05]  /*1c30*/  IMAD R3, R0, R5, R5 ;  /* 0x0000000500037224 */ /* 0x000fca00078e0205 */
[----:B------:R-:W-:-:S07]  /*1c40*/  VIMNMX R4, R4, R3, PT ;  /* 0x0000000304047248 */ /* 0x000fce0003fe0100 */
.L_x_1373:
[----:B------:R-:W0:Y:S01]  /*1c50*/  @P1 LDC R6, c[0x0][0x44c] ;  /* 0x00011300ff061b82 */ /* 0x000e220000000800 */
[----:B------:R-:W-:Y:S01]  /*1c60*/  VIADD R4, R4, 0x7f ;  /* 0x0000007f04047836 */ /* 0x000fe20000000000 */
[----:B------:R-:W-:Y:S01]  /*1c70*/  ULDC UR4, c[0x0][0x9dc] ;  /* 0x0002770000047ab9 */ /* 0x000fe20000000800 */
[----:B------:R-:W-:Y:S02]  /*1c80*/  IMAD.MOV.U32 R0, RZ, RZ, R14 ;  /* 0x000000ffff007224 */ /* 0x000fe400078e000e */
[----:B------:R-:W-:Y:S01]  /*1c90*/  IMAD.IADD R8, R143, 0x1, -R140 ;  /* 0x000000018f087824 */ /* 0x000fe200078e0a8c */
[----:B------:R-:W-:Y:S02]  /*1ca0*/  SHF.R.S32.HI R3, RZ, 0x1f, R4 ;  /* 0x0000001fff037819 */ /* 0x000fe40000011404 */
[----:B------:R-:W1:Y:S02]  /*1cb0*/  @P1 LDC R7, c[0x0][0x450] ;  /* 0x00011400ff071b82 */ /* 0x000e640000000800 */
[----:B------:R-:W-:Y:S01]  /*1cc0*/  LEA.HI R3, R3, R4, RZ, 0x7 ;  /* 0x0000000403037211 */ /* 0x000fe200078f38ff */
[----:B------:R2:W-:Y:S03]  /*1cd0*/  STL [R1+0xc], R8 ;  /* 0x00000c0801007387 */ /* 0x0005e60000100800 */
[----:B------:R-:W-:Y:S01]  /*1ce0*/  SHF.R.S32.HI R3, RZ, 0x7, R3 ;  /* 0x00000007ff037819 */ /* 0x000fe20000011403 */
[----:B0-----:R-:W-:-:S05]  /*1cf0*/  @P1 IMAD.HI.U32 R6, R14, R6, RZ ;  /* 0x000000060e061227 */ /* 0x001fca00078e00ff */
[----:B-1----:R-:W-:-:S05]  /*1d00*/  @P1 SHF.R.U32.HI R0, RZ, R7, R6 ;  /* 0x00000007ff001219 */ /* 0x002fca0000011606 */
[----:B------:R-:W-:Y:S01]  /*1d10*/  IMAD.IADD R0, R8, 0x1, R0 ;  /* 0x0000000108007824 */ /* 0x000fe200078e0200 */
[----:B--2---:R-:W-:-:S03]  /*1d20*/  VIMNMX R8, R100, R3, PT ;  /* 0x0000000364087248 */ /* 0x004fc60003fe0100 */
[----:B------:R-:W-:Y:S01]  /*1d30*/  VIADD R3, R0, -UR4 ;  /* 0x8000000400037c36 */ /* 0x000fe20008000000 */
        /* <DEDUP_REMOVED lines=11> */
.L_x_1379:
[----:B------:R-:W-:-:S13]  /*1df0*/  ISETP.NE.AND P0, PT, R5, 0x1, PT ;  /* 0x000000010500780c */ /* 0x000fda0003f05270 */
[----:B------:R-:W0:Y:S02]  /*1e00*/  @P0 LDC.64 R6, c[0x0][0x9e8] ;  /* 0x00027a00ff060b82 */ /* 0x000e240000000a00 */
[----:B0-----:R-:W-:-:S05]  /*1e10*/  @P0 IMAD.HI.U32 R6, R0, R6, RZ ;  /* 0x0000000600060227 */ /* 0x001fca00078e00ff */
[----:B------:R-:W-:-:S07]  /*1e20*/  @P0 SHF.R.U32.HI R0, RZ, R7, R6 ;  /* 0x00000007ff000219 */ /* 0x000fce0000011606 */
.L_x_1380:
[----:B------:R-:W-:Y:S05]  /*1e30*/  BSYNC B0 ;  /* 0x0000000000007941 */ /* 0x000fea0003800000 */
.L_x_1378:
[----:B------:R-:W-:-:S05]  /*1e40*/  IMAD R0, R0, R5, RZ ;  /* 0x0000000500007224 */ /* 0x000fca00078e02ff */
[----:B------:R-:W-:-:S07]  /*1e50*/  VIMNMX R3, R3, R0, !PT ;  /* 0x0000000003037248 */ /* 0x000fce0007fe0100 */
.L_x_1377:
[----:B------:R-:W-:Y:S01]  /*1e60*/  SHF.R.S32.HI R0, RZ, 0x1f, R3 ;  /* 0x0000001fff007819 */ /* 0x000fe20000011403 */
[----:B------:R-:W-:Y:S01]  /*1e70*/  BSSY B0, `(.L_x_1381) ;  /* 0x000002a000007945 */ /* 0x000fe20003800000 */
[----:B------:R-:W-:Y:S02]  /*1e80*/  LOP3.LUT R14, R13, 0xff, RZ, 0xc0, !PT ;  /* 0x000000ff0d0e7812 */ /* 0x000fe400078ec0ff */
[----:B------:R-:W-:Y:S02]  /*1e90*/  LEA.HI R0, R0, R3, RZ, 0x7 ;  /* 0x0000000300007211 */ /* 0x000fe400078f38ff */
[----:B------:R-:W-:Y:S01]  /*1ea0*/  SHF.R.U32.HI R4, RZ, 0x10, R13 ;  /* 0x00000010ff047819 */ /* 0x000fe2000001160d */
[----:B------:R0:W-:Y:S01]  /*1eb0*/  STL [R1+0x7c], R14 ;  /* 0x00007c0e01007387 */ /* 0x0001e20000100800 */
[----:B------:R-:W-:-:S03]  /*1ec0*/  SHF.R.S32.HI R0, RZ, 0x7, R0 ;  /* 0x00000007ff007819 */ /* 0x000fc60000011400 */
[----:B------:R0:W-:Y:S01]  /*1ed0*/  STL [R1+0x74], R4 ;  /* 0x0000740401007387 */ /* 0x0001e20000100800 */
[----:B------:R-:W-:Y:S01]  /*1ee0*/  VIMNMX R9, RZ, R0, !PT ;  /* 0x00000000ff097248 */ /* 0x000fe20007fe0100 */
[----:B------:R-:W-:-:S03]  /*1ef0*/  IMAD.MOV.U32 R0, RZ, RZ, RZ ;  /* 0x000000ffff007224 */ /* 0x000fc600078e00ff */
[----:B------:R-:W-:-:S13]  /*1f00*/  ISETP.GT.AND P0, PT, R8, R9, PT ;  /* 0x000000090800720c */ /* 0x000fda0003f04270 */
[----:B0-----:R-:W-:Y:S05]  /*1f10*/  @!P0 BRA `(.L_x_1382) ;  /* 0x00000000007c8947 */ /* 0x001fea0003800000 */
[----:B------:R-:W-:Y:S01]  /*1f20*/  ISETP.NE.AND P0, PT, R4, RZ, PT ;  /* 0x000000ff0400720c */ /* 0x000fe20003f05270 */
[----:B------:R-:W-:-:S03]  /*1f30*/  ULDC UR4, c[0x0][0x9f0] ;  /* 0x00027c0000047ab9 */ /* 0x000fc60000000800 */
[----:B------:R-:W-:-:S04]  /*1f40*/  SEL R11, R4, UR4, P0 ;  /* 0x00000004040b7c07 */ /* 0x000fc80008000000 */
[-C--:B------:R-:W-:Y:S02]  /*1f50*/  IABS R6, R11.reuse ;  /* 0x0000000b00067213 */ /* 0x080fe40000000000 */
[----:B------:R-:W-:Y:S02]  /*1f60*/  IADD3 R0, R11, -0x1, R8 ;  /* 0xffffffff0b007810 */ /* 0x000fe40007ffe008 */
[----:B------:R-:W0:Y:S01]  /*1f70*/  I2F.RP R3, R6 ;  /* 0x0000000600037306 */ /* 0x000e220000209400 */
[----:B------:R-:W-:Y:S02]  /*1f80*/  IABS R12, R11 ;  /* 0x0000000b000c7213 */ /* 0x000fe40000000000 */
[----:B------:R-:W-:-:S05]  /*1f90*/  IMAD.IADD R0, R0, 0x1, -R9 ;  /* 0x0000000100007824 */ /* 0x000fca00078e0a09 */
        /* <DEDUP_REMOVED lines=10> */
[----:B------:R-:W-:-:S04]  /*2040*/  IMAD.HI.U32 R5, R5, R7, R4 ;  /* 0x0000000705057227 */ /* 0x000fc800078e0004 */
[----:B------:R-:W-:-:S04]  /*2050*/  IMAD.MOV.U32 R4, RZ, RZ, R10 ;  /* 0x000000ffff047224 */ /* 0x000fc800078e000a */
        /* <DEDUP_REMOVED lines=11> */
.L_x_1382:
[----:B------:R-:W-:Y:S05]  /*2110*/  BSYNC B0 ;  /* 0x0000000000007941 */ /* 0x000fea0003800000 */
.L_x_1381:
[----:B------:R-:W-:-:S05]  /*2120*/  IMAD R3, R14, R0, R9 ;  /* 0x000000000e037224 */ /* 0x000fca00078e0209 */
        /* <DEDUP_REMOVED lines=35> */
.L_x_1385:
[----:B------:R-:W-:Y:S05]  /*2360*/  BSYNC B6 ;  /* 0x0000000000067941 */ /* 0x000fea0003800000 */
.L_x_1384:
        /* <DEDUP_REMOVED lines=20> */
.L_x_1387:
[----:B------:R-:W-:Y:S05]  /*24b0*/  BSYNC B6 ;  /* 0x0000000000067941 */ /* 0x000fea0003800000 */
.L_x_1386:
[----:B------:R-:W2:Y:S01]  /*24c0*/  LDL.64 R36, [R1+0x18] ;  /* 0x0000180001247983 */ /* 0x000ea20000100a00 */
[----:B------:R-:W-:-:S03]  /*24d0*/  ULDC.64 UR4, c[0x0][0x9f8] ;  /* 0x00027e0000047ab9 */ /* 0x000fc60000000a00 */
[----:B------:R-:W2:Y:S01]  /*24e0*/  LDL.64 R20, [R1+0x18] ;  /* 0x0000180001147983 */ /* 0x000ea20000100a00 */
[----:B------:R-:W-:Y:S01]  /*24f0*/  ISETP.NE.U32.AND P0, PT, RZ, UR4, PT ;  /* 0x00000004ff007c0c */ /* 0x000fe2000bf05070 */
[----:B------:R-:W-:Y:S01]  /*2500*/  IMAD.MOV.U32 R0, RZ, RZ, R35 ;  /* 0x000000ffff007224 */ /* 0x000fe200078e0023 */
[----:B------:R-:W0:Y:S01]  /*2510*/  LDC.64 R8, c[0x0][0x408] ;  /* 0x00010200ff087b82 */ /* 0x000e220000000a00 */
[----:B------:R-:W1:Y:S01]  /*2520*/  S2R R29, SR_TID.X ;  /* 0x00000000001d7919 */ /* 0x000e620000002100 */
[----:B------:R-:W-:Y:S01]  /*2530*/  ISETP.NE.AND.EX P0, PT, RZ, UR5, PT, P0 ;  /* 0x00000005ff007c0c */ /* 0x000fe2000bf05300 */
[----:B------:R-:W-:-:S05]  /*2540*/  VIADD R3, R18, 0x10 ;  /* 0x0000001012037836 */ /* 0x000fca0000000000 */
[----:B------:R-:W3:Y:S08]  /*2550*/  LDC R11, c[0x0][0x3f4] ;  /* 0x0000fd00ff0b7b82 */ /* 0x000ef00000000800 */
[----:B------:R-:W4:Y:S01]  /*2560*/  @P0 LDC.64 R4, c[0x0][0x9f8] ;  /* 0x00027e00ff040b82 */ /* 0x000f220000000a00 */
[----:B------:R-:W-:-:S07]  /*2570*/  IMAD.IADD R78, R78, 0x1, R27 ;  /* 0x000000014e4e7824 */ /* 0x000fce00078e021b */
[----:B------:R-:W3:Y:S01]  /*2580*/  LDC.64 R86, c[0x0][0x3f8] ;  /* 0x0000fe00ff567b82 */ /* 0x000ee20000000a00 */
[----:B-1----:R-:W-:Y:S01]  /*2590*/  VIADD R31, R29, 0xffffff80 ;  /* 0xffffff801d1f7836 */ /* 0x002fe20000000000 */
[----:B------:R-:W-:Y:S01]  /*25a0*/  SHF.R.U32.HI R28, RZ, 0x7, R29 ;  /* 0x00000007ff1c7819 */ /* 0x000fe2000001161d */
[----:B----4-:R-:W-:-:S04]  /*25b0*/  @P0 IMAD.WIDE R4, R35, 0x4, R4 ;  /* 0x0000000423040825 */ /* 0x010fc800078e0204 */
[C---:B------:R-:W-:Y:S01]  /*25c0*/  VIADD R30, R29.reuse, 0xffffff80 ;  /* 0xffffff801d1e7836 */ /* 0x040fe20000000000 */
[----:B------:R1:W4:Y:S01]  /*25d0*/  @P0 LDG.E R0, desc[UR52][R4.64] ;  /* 0x0000003404000981 */ /* 0x000322000c1e1900 */
[----:B------:R-:W-:Y:S01]  /*25e0*/  ISETP.NE.AND P6, PT, R28, 0x1, PT ;  /* 0x000000011c00780c */ /* 0x000fe20003fc5270 */
[----:B------:R-:W-:Y:S01]  /*25f0*/  VIADD R6, R29, 0xffffff80 ;  /* 0xffffff801d067836 */ /* 0x000fe20000000000 */
[----:B------:R-:W-:Y:S02]  /*2600*/  LOP3.LUT R16, R16, 0xfffffffb, RZ, 0xc0, !PT ;  /* 0xfffffffb10107812 */ /* 0x000fe400078ec0ff */
[----:B------:R-:W-:Y:S02]  /*2610*/  LEA.HI R30, R30, R31, RZ, 0x1 ;  /* 0x0000001f1e1e7211 */ /* 0x000fe400078f08ff */
[----:B------:R-:W-:Y:S02]  /*2620*/  SHF.R.S32.HI R7, RZ, 0x1f, R6 ;  /* 0x0000001fff077819 */ /* 0x000fe40000011406 */
[----:B------:R-:W-:-:S02]  /*2630*/  SHF.R.S32.HI R30, RZ, 0x1, R30 ;  /* 0x00000001ff1e7819 */ /* 0x000fc4000001141e */
[----:B------:R-:W-:Y:S02]  /*2640*/  LEA.HI R7, R7, R6, RZ, 0x2 ;  /* 0x0000000607077211 */ /* 0x000fe400078f10ff */
[----:B------:R-:W-:Y:S01]  /*2650*/  SHF.R.S32.HI R13, RZ, 0x1f, R30 ;  /* 0x0000001fff0d7819 */ /* 0x000fe2000001141e */
[----:B------:R-:W-:Y:S05]  /*2660*/  @!P6 WARPSYNC.ALL ;  /* 0x000000000000e948 */ /* 0x000fea0003800000 */
[----:B------:R-:W-:Y:S01]  /*2670*/  ULDC UR4, c[0x0][0x2f4] ;  /* 0x0000bd0000047ab9 */ /* 0x000fe20000000800 */
[----:B------:R-:W-:Y:S01]  /*2680*/  SHF.R.S32.HI R32, RZ, 0x2, R7 ;  /* 0x00000002ff207819 */ /* 0x000fe20000011407 */
[----:B0-----:R-:W-:Y:S01]  /*2690*/  IMAD R6, R13, R8, RZ ;  /* 0x000000080d067224 */ /* 0x001fe200078e02ff */
[----:B------:R-:W-:Y:S01]  /*26a0*/  ISETP.GE.AND P1, PT, R3, UR4, PT ;  /* 0x0000000403007c0c */ /* 0x000fe2000bf26270 */
[----:B---3--:R-:W-:Y:S01]  /*26b0*/  IMAD.WIDE.U32 R70, R30, R86, R18 ;  /* 0x000000561e467225 */ /* 0x008fe200078e0012 */
[----:B------:R-:W-:-:S02]  /*26c0*/  ISETP.GE.AND P0, PT, R18, UR4, PT ;  /* 0x0000000412007c0c */ /* 0x000fc4000bf06270 */
[----:B-1----:R-:W-:Y:S01]  /*26d0*/  SEL R5, RZ, 0xffffffff, P1 ;  /* 0xffffffffff057807 */ /* 0x002fe20000800000 */
[C---:B------:R-:W-:Y:S01]  /*26e0*/  IMAD R15, R30.reuse, R9, R6 ;  /* 0x000000091e0f7224 */ /* 0x040fe200078e0206 */
[----:B------:R-:W-:Y:S01]  /*26f0*/  SHF.R.S32.HI R7, RZ, 0x1f, R7 ;  /* 0x0000001fff077819 */ /* 0x000fe20000011407 */
[----:B------:R-:W-:Y:S01]  /*2700*/  IMAD.WIDE.U32 R66, R30, R8, R18 ;  /* 0x000000081e427225 */ /* 0x000fe200078e0012 */
[----:B------:R-:W-:Y:S02]  /*2710*/  SEL R4, RZ, 0x1, P0 ;  /* 0x00000001ff047807 */ /* 0x000fe40000000000 */
[----:B------:R-:W-:Y:S01]  /*2720*/  LEA.HI R7, R7, R32, RZ, 0x2 ;  /* 0x0000002007077211 */ /* 0x000fe200078f10ff */
[----:B------:R-:W-:Y:S01]  /*2730*/  IMAD.SHL.U32 R5, R5, 0x2, RZ ;  /* 0x0000000205057824 */ /* 0x000fe200078e00ff */
[----:B------:R-:W-:Y:S01]  /*2740*/  ISETP.GE.AND P1, PT, R137, UR4, PT ;  /* 0x0000000489007c0c */ /* 0x000fe2000bf26270 */
[----:B------:R-:W-:Y:S01]  /*2750*/  IMAD.IADD R67, R67, 0x1, R15 ;  /* 0x0000000143437824 */ /* 0x000fe200078e020f */
[----:B------:R-:W-:-:S02]  /*2760*/  LOP3.LUT R7, R7, 0xfffffffc, RZ, 0xc0, !PT ;  /* 0xfffffffc07077812 */ /* 0x000fc400078ec0ff */
[----:B------:R-:W-:Y:S01]  /*2770*/  LOP3.LUT R5, R5, 0x2, R4, 0xe2, !PT ;  /* 0x0000000205057812 */ /* 0x000fe200078ee204 */
[----:B------:R-:W-:Y:S01]  /*2780*/  VIADD R4, R18, 0x20 ;  /* 0x0000002012047836 */ /* 0x000fe20000000000 */
[-C--:B------:R-:W-:Y:S01]  /*2790*/  ISETP.GE.AND P2, PT, R3, R11.reuse, PT ;  /* 0x0000000b0300720c */ /* 0x080fe20003f46270 */
[----:B------:R-:W-:Y:S01]  /*27a0*/  IMAD.IADD R32, R32, 0x1, -R7 ;  /* 0x0000000120207824 */ /* 0x000fe200078e0a07 */
[----:B------:R-:W-:Y:S02]  /*27b0*/  SEL R7, RZ, 0x8, P1 ;  /* 0x00000008ff077807 */ /* 0x000fe40000800000 */
[C---:B------:R-:W-:Y:S02]  /*27c0*/  ISETP.GE.AND P0, PT, R4.reuse, UR4, PT ;  /* 0x0000000404007c0c */ /* 0x040fe4000bf06270 */
[----:B------:R-:W-:Y:S02]  /*27d0*/  ISETP.GE.AND P1, PT, R4, R11, PT ;  /* 0x0000000b0400720c */ /* 0x000fe40003f26270 */
[----:B------:R-:W-:-:S02]  /*27e0*/  SEL R6, RZ, 0x4, P0 ;  /* 0x00000004ff067807 */ /* 0x000fc40000000000 */
[----:B------:R-:W-:Y:S02]  /*27f0*/  ISETP.GE.AND P0, PT, R136, UR4, PT ;  /* 0x0000000488007c0c */ /* 0x000fe4000bf06270 */
[----:B------:R-:W-:Y:S02]  /*2800*/  LOP3.LUT R5, R7, R5, R6, 0xfe, !PT ;  /* 0x0000000507057212 */ /* 0x000fe400078efe06 */
[----:B------:R-:W-:Y:S02]  /*2810*/  SEL R6, RZ, 0x10, P0 ;  /* 0x00000010ff067807 */ /* 0x000fe40000000000 */
[----:B------:R-:W-:Y:S02]  /*2820*/  LOP3.LUT P0, RZ, R32, 0x2, RZ, 0xc0, !PT ;  /* 0x0000000220ff7812 */ /* 0x000fe4000780c0ff */
[----:B------:R-:W-:Y:S01]  /*2830*/  LOP3.LUT R29, R5, R6, RZ, 0xfc, !PT ;  /* 0x00000006051d7212 */ /* 0x000fe200078efcff */
[----:B------:R-:W-:Y:S02]  /*2840*/  IMAD R6, R13, R86, RZ ;  /* 0x000000560d067224 */ /* 0x000fe400078e02ff */
[----:B--2---:R-:W-:-:S08]  /*2850*/  IMAD.MOV.U32 R20, RZ, RZ, R36 ;  /* 0x000000ffff147224 */ /* 0x004fd000078e0024 */
[----:B------:R-:W-:Y:S01]  /*2860*/  @P0 LOP3.LUT R16, R16, 0x4, RZ, 0xfc, !PT ;  /* 0x0000000410100812 */ /* 0x000fe200078efcff */
[----:B------:R-:W-:Y:S01]  /*2870*/  IMAD R13, R30, R87, R6 ;  /* 0x000000571e0d7224 */ /* 0x000fe200078e0206 */
[----:B------:R-:W-:Y:S02]  /*2880*/  ISETP.GE.AND P0, PT, R18, R11, PT ;  /* 0x0000000b1200720c */ /* 0x000fe40003f06270 */
[----:B------:R-:W-:-:S05]  /*2890*/  SHF.R.S32.HI R21, RZ, 0x1f, R20 ;  /* 0x0000001fff157819 */ /* 0x000fca0000011414 */
[----:B------:R0:W-:Y:S01]  /*28a0*/  STL [R1+0x1c], R21 ;  /* 0x00001c1501007387 */ /* 0x0001e20000100800 */
[C---:B------:R-:W-:Y:S01]  /*28b0*/  SEL R5, R11.reuse, RZ, P0 ;  /* 0x000000ff0b057207 */ /* 0x040fe20000000000 */
[C-C-:B------:R-:W-:Y:S02]  /*28c0*/  IMAD.WIDE.U32 R72, R30.reuse, R86, R20.reuse ;  /* 0x000000561e487225 */ /* 0x140fe400078e0014 */
[----:B------:R-:W2:Y:S01]  /*28d0*/  LDL R35, [R1+0x20] ;  /* 0x0000200001237983 */ /* 0x000ea20000100800 */
[C---:B------:R-:W-:Y:S01]  /*28e0*/  SEL R10, R11.reuse, RZ, P2 ;  /* 0x000000ff0b0a7207 */ /* 0x040fe20001000000 */
[----:B------:R-:W-:Y:S02]  /*28f0*/  IMAD.WIDE.U32 R68, R30, R8, R20 ;  /* 0x000000081e447225 */ /* 0x000fe400078e0014 */
[----:B------:R-:W3:Y:S04]  /*2900*/  LDL R34, [R1+0x24] ;  /* 0x0000240001227983 */ /* 0x000ee80000100800 */
[----:B------:R-:W3:Y:S04]  /*2910*/  LDL R31, [R1+0x28] ;  /* 0x00002800011f7983 */ /* 0x000ee80000100800 */
[----:B------:R-:W3:Y:S01]  /*2920*/  LDL R27, [R1+0x80] ;  /* 0x00008000011b7983 */ /* 0x000ee20000100800 */
[----:B------:R-:W-:Y:S01]  /*2930*/  SEL R7, R11, RZ, P1 ;  /* 0x000000ff0b077207 */ /* 0x000fe20000800000 */
[----:B------:R-:W-:-:S02]  /*2940*/  IMAD.IADD R6, R18, 0x1, R5 ;  /* 0x0000000112067824 */ /* 0x000fc400078e0205 */
[----:B------:R-:W-:Y:S02]  /*2950*/  IMAD.IADD R12, R3, 0x1, R10 ;  /* 0x00000001030c7824 */ /* 0x000fe400078e020a */
[----:B------:R-:W-:Y:S01]  /*2960*/  IMAD.IADD R14, R4, 0x1, R7 ;  /* 0x00000001040e7824 */ /* 0x000fe200078e0207 */
[----:B------:R-:W-:Y:S01]  /*2970*/  SHF.R.S32.HI R7, RZ, 0x1f, R6 ;  /* 0x0000001fff077819 */ /* 0x000fe20000011406 */
[----:B------:R-:W-:Y:S02]  /*2980*/  IMAD.IADD R71, R71, 0x1, R13 ;  /* 0x0000000147477824 */ /* 0x000fe400078e020d */
[----:B------:R-:W-:Y:S01]  /*2990*/  IMAD.IADD R73, R13, 0x1, R73 ;  /* 0x000000010d497824 */ /* 0x000fe200078e0249 */
[----:B------:R-:W-:Y:S01]  /*29a0*/  SHF.R.S32.HI R13, RZ, 0x1f, R12 ;  /* 0x0000001fff0d7819 */ /* 0x000fe2000001140c */
[----:B------:R-:W-:Y:S01]  /*29b0*/  IMAD.IADD R69, R15, 0x1, R69 ;  /* 0x000000010f457824 */ /* 0x000fe200078e0245 */
[----:B------:R-:W-:Y:S02]  /*29c0*/  LOP3.LUT R16, R16, 0xfffffffe, RZ, 0xc0, !PT ;  /* 0xfffffffe10107812 */ /* 0x000fe400078ec0ff */
[----:B------:R-:W-:-:S02]  /*29d0*/  LEA.HI R10, R7, R6, RZ, 0x5 ;  /* 0x00000006070a7211 */ /* 0x000fc400078f28ff */
[----:B------:R-:W-:Y:S02]  /*29e0*/  SHF.R.S32.HI R15, RZ, 0x1f, R14 ;  /* 0x0000001fff0f7819 */ /* 0x000fe4000001140e */
[----:B------:R-:W-:Y:S02]  /*29f0*/  LEA.HI R5, R7, R6, RZ, 0x3 ;  /* 0x0000000607057211 */ /* 0x000fe400078f18ff */
[CC--:B------:R-:W-:Y:S02]  /*2a00*/  LEA.HI R6, R13.reuse, R12.reuse, RZ, 0x3 ;  /* 0x0000000c0d067211 */ /* 0x0c0fe400078f18ff */
[----:B------:R-:W-:Y:S02]  /*2a10*/  @P2 LOP3.LUT R16, R16, 0x1, RZ, 0xfc, !PT ;  /* 0x0000000110102812 */ /* 0x000fe400078efcff */
[----:B------:R-:W-:Y:S01]  /*2a20*/  LEA.HI R13, R13, R12, RZ, 0x5 ;  /* 0x0000000c0d0d7211 */ /* 0x000fe200078f28ff */
[----:B------:R-:W-:Y:S01]  /*2a30*/  IMAD.SHL.U32 R12, R10, 0x80, RZ ;  /* 0x000000800a0c7824 */ /* 0x000fe200078e00ff */
[----:B------:R-:W-:-:S02]  /*2a40*/  LEA.HI R7, R15, R14, RZ, 0x3 ;  /* 0x0000000e0f077211 */ /* 0x000fc400078f18ff */
[----:B------:R-:W-:Y:S02]  /*2a50*/  LEA.HI R15, R15, R14, RZ, 0x5 ;  /* 0x0000000e0f0f7211 */ /* 0x000fe400078f28ff */
[----:B0----5:R-:W-:Y:S02]  /*2a60*/  SHF.R.S32.HI R21, RZ, 0x1f, R96 ;  /* 0x0000001fff157819 */ /* 0x021fe40000011460 */
[----:B------:R-:W-:Y:S01]  /*2a70*/  LOP3.LUT R16, R16, 0xfffffffd, RZ, 0xc0, !PT ;  /* 0xfffffffd10107812 */ /* 0x000fe200078ec0ff */
[----:B------:R-:W-:-:S03]  /*2a80*/  IMAD.SHL.U32 R20, R15, 0x80, RZ ;  /* 0x000000800f147824 */ /* 0x000fc600078e00ff */
[----:B------:R-:W-:Y:S02]  /*2a90*/  @P1 LOP3.LUT R16, R16, 0x2, RZ, 0xfc, !PT ;  /* 0x0000000210101812 */ /* 0x000fe400078efcff */
[----:B------:R-:W-:Y:S01]  /*2aa0*/  ISETP.GE.AND P1, PT, R138, UR4, PT ;  /* 0x000000048a007c0c */ /* 0x000fe2000bf26270 */
[----:B------:R-:W-:Y:S01]  /*2ab0*/  IMAD.SHL.U32 R14, R13, 0x80, RZ ;  /* 0x000000800d0e7824 */ /* 0x000fe200078e00ff */
[----:B------:R-:W-:Y:S01]  /*2ac0*/  LOP3.LUT R20, R20, 0xfffff000, RZ, 0xc0, !PT ;  /* 0xfffff00014147812 */ /* 0x000fe200078ec0ff */
[----:B------:R-:W-:-:S04]  /*2ad0*/  IMAD.WIDE.U32 R70, R96, R86, R70 ;  /* 0x0000005660467225 */ /* 0x000fc800078e0046 */
[----:B------:R-:W-:-:S04]  /*2ae0*/  IMAD.WIDE.U32 R72, R96, R86, R72 ;  /* 0x0000005660487225 */ /* 0x000fc800078e0048 */
[----:B------:R-:W-:Y:S01]  /*2af0*/  VIADD R99, R28, 0x8 ;  /* 0x000000081c637836 */ /* 0x000fe20000000000 */
[----:B------:R-:W-:Y:S01]  /*2b00*/  SEL R28, RZ, 0x20, P1 ;  /* 0x00000020ff1c7807 */ /* 0x000fe20000800000 */
[-C--:B------:R-:W-:Y:S01]  /*2b10*/  IMAD.WIDE.U32 R66, R96, R8.reuse, R66 ;  /* 0x0000000860427225 */ /* 0x080fe200078e0042 */
[----:B------:R-:W-:Y:S02]  /*2b20*/  LOP3.LUT R12, R12, 0xfffff000, RZ, 0xc0, !PT ;  /* 0xfffff0000c0c7812 */ /* 0x000fe400078ec0ff */
[----:B------:R-:W-:Y:S01]  /*2b30*/  LOP3.LUT R14, R14, 0xfffff000, RZ, 0xc0, !PT ;  /* 0xfffff0000e0e7812 */ /* 0x000fe200078ec0ff */
[----:B------:R-:W-:Y:S01]  /*2b40*/  IMAD.WIDE.U32 R68, R96, R8, R68 ;  /* 0x0000000860447225 */ /* 0x000fe200078e0044 */
[----:B------:R-:W-:Y:S02]  /*2b50*/  LOP3.LUT R28, R29, R28, RZ, 0xfc, !PT ;  /* 0x0000001c1d1c7212 */ /* 0x000fe400078efcff */
[----:B------:R-:W-:Y:S01]  /*2b60*/  SHF.L.U64.HI R80, R8, 0x7, R9 ;  /* 0x0000000708507819 */ /* 0x000fe20000010209 */
[----:B------:R-:W-:Y:S01]  /*2b70*/  IMAD.SHL.U32 R98, R11, 0x2, RZ ;  /* 0x000000020b627824 */ /* 0x000fe200078e00ff */
[----:B----4-:R-:W-:-:S02]  /*2b80*/  SHF.R.S32.HI R79, RZ, 0x1f, R0 ;  /* 0x0000001fff4f7819 */ /* 0x010fc40000011400 */
[----:B------:R-:W-:Y:S01]  /*2b90*/  LOP3.LUT R29, R29, 0x1, RZ, 0xc0, !PT ;  /* 0x000000011d1d7812 */ /* 0x000fe200078ec0ff */
[----:B------:R-:W-:Y:S01]  /*2ba0*/  @!P6 BAR.SYNC.DEFER_BLOCKING 0x9, 0x100 ;  /* 0x024400000000eb1d */ /* 0x000fe20000010000 */
[C---:B--2---:R-:W-:Y:S02]  /*2bb0*/  LOP3.LUT R10, R35.reuse, 0x18, R5, 0xf8, !PT ;  /* 0x00000018230a7812 */ /* 0x044fe400078ef805 */
[----:B------:R-:W-:Y:S02]  /*2bc0*/  LOP3.LUT R15, R35, 0x18, R7, 0xf8, !PT ;  /* 0x00000018230f7812 */ /* 0x000fe400078ef807 */
[----:B---3--:R-:W-:Y:S01]  /*2bd0*/  LOP3.LUT R95, R10, R34, RZ, 0x3c, !PT ;  /* 0x000000220a5f7212 */ /* 0x008fe200078e3cff */
[C---:B------:R-:W-:Y:S02]  /*2be0*/  IMAD R10, R21.reuse, R8, RZ ;  /* 0x00000008150a7224 */ /* 0x040fe400078e02ff */
[----:B------:R-:W-:Y:S01]  /*2bf0*/  IMAD R21, R21, R86, RZ ;  /* 0x0000005615157224 */ /* 0x000fe200078e02ff */
[----:B------:R-:W-:-:S02]  /*2c00*/  LOP3.LUT R13, R35, 0x18, R6, 0xf8, !PT ;  /* 0x00000018230d7812 */ /* 0x000fc400078ef806 */
[-C--:B------:R-:W-:Y:S01]  /*2c10*/  LOP3.LUT R15, R15, R34.reuse, RZ, 0x3c, !PT ;  /* 0x000000220f0f7212 */ /* 0x080fe200078e3cff */
[C---:B------:R-:W-:Y:S01]  /*2c20*/  IMAD R21, R96.reuse, R87, R21 ;  /* 0x0000005760157224 */ /* 0x040fe200078e0215 */
[----:B------:R-:W-:Y:S01]  /*2c30*/  LOP3.LUT R13, R13, R34, RZ, 0x3c, !PT ;  /* 0x000000220d0d7212 */ /* 0x000fe200078e3cff */
[----:B------:R-:W-:Y:S01]  /*2c40*/  IMAD R75, R96, R9, R10 ;  /* 0x00000009604b7224 */ /* 0x000fe200078e020a */
[----:B------:R-:W-:Y:S01]  /*2c50*/  IADD3 R93, R15, R20, R31 ;  /* 0x000000140f5d7210 */ /* 0x000fe20007ffe01f */
[----:B------:R-:W-:Y:S01]  /*2c60*/  IMAD R10, R27, 0xc0, R30 ;  /* 0x000000c01b0a7824 */ /* 0x000fe200078e021e */
[----:B------:R-:W-:Y:S01]  /*2c70*/  LOP3.LUT R20, R5, 0xfffffff8, RZ, 0xc0, !PT ;  /* 0xfffffff805147812 */ /* 0x000fe200078ec0ff */
[----:B------:R-:W-:Y:S01]  /*2c80*/  IMAD.IADD R76, R71, 0x1, R21 ;  /* 0x00000001474c7824 */ /* 0x000fe200078e0215 */
[----:B------:R-:W-:Y:S01]  /*2c90*/  LOP3.LUT R27, R7, 0xfffffff8, RZ, 0xc0, !PT ;  /* 0xfffffff8071b7812 */ /* 0x000fe200078ec0ff */
[----:B------:R-:W-:Y:S01]  /*2ca0*/  IMAD.IADD R74, R21, 0x1, R73 ;  /* 0x00000001154a7824 */ /* 0x000fe200078e0249 */
[----:B------:R-:W-:Y:S01]  /*2cb0*/  LOP3.LUT R21, R6, 0xfffffff8, RZ, 0xc0, !PT ;  /* 0xfffffff806157812 */ /* 0x000fe200078ec0ff */
[----:B------:R-:W-:Y:S01]  /*2cc0*/  IMAD.IADD R77, R67, 0x1, R75 ;  /* 0x00000001434d7824 */ /* 0x000fe200078e024b */
[--C-:B------:R-:W-:Y:S01]  /*2cd0*/  IADD3 R95, R95, R12, R31.reuse ;  /* 0x0000000c5f5f7210 */ /* 0x100fe20007ffe01f */
[----:B------:R-:W-:Y:S01]  /*2ce0*/  IMAD.SHL.U32 R8, R8, 0x80, RZ ;  /* 0x0000008008087824 */ /* 0x000fe200078e00ff */
[----:B------:R-:W-:Y:S01]  /*2cf0*/  IADD3 R94, R13, R14, R31 ;  /* 0x0000000e0d5e7210 */ /* 0x000fe20007ffe01f */
[C---:B------:R-:W-:Y:S01]  /*2d00*/  IMAD.SHL.U32 R9, R86.reuse, 0x80, RZ ;  /* 0x0000008056097824 */ /* 0x040fe200078e00ff */
[----:B------:R-:W-:Y:S01]  /*2d10*/  SHF.L.U64.HI R87, R86, 0x7, R87 ;  /* 0x0000000756577819 */ /* 0x000fe20000010257 */
[----:B------:R-:W-:Y:S01]  /*2d20*/  IMAD.IADD R75, R75, 0x1, R69 ;  /* 0x000000014b4b7824 */ /* 0x000fe200078e0245 */
[----:B------:R-:W-:-:S02]  /*2d30*/  SHF.R.S32.HI R92, RZ, 0x1f, R20 ;  /* 0x0000001fff5c7819 */ /* 0x000fc40000011414 */
[----:B------:R-:W-:Y:S02]  /*2d40*/  SHF.R.S32.HI R91, RZ, 0x1f, R21 ;  /* 0x0000001fff5b7819 */ /* 0x000fe40000011415 */
[----:B------:R-:W-:Y:S02]  /*2d50*/  SHF.R.S32.HI R90, RZ, 0x1f, R27 ;  /* 0x0000001fff5a7819 */ /* 0x000fe4000001141b */
[C---:B------:R-:W-:Y:S02]  /*2d60*/  LOP3.LUT R30, R28.reuse, 0x2, RZ, 0xc0, !PT ;  /* 0x000000021c1e7812 */ /* 0x040fe400078ec0ff */
[----:B------:R-:W-:-:S07]  /*2d70*/  LOP3.LUT R31, R28, 0x4, RZ, 0xc0, !PT ;  /* 0x000000041c1f7812 */ /* 0x000fce00078ec0ff */
.L_x_1446:
[----:B--2---:R-:W2:Y:S01]  /*2d80*/  LDL R37, [R1+0x70] ;  /* 0x0000700001257983 */ /* 0x004ea20000100800 */
[----:B------:R-:W0:Y:S01]  /*2d90*/  LDC R82, c[0x0][0x430] ;  /* 0x00010c00ff527b82 */ /* 0x000e220000000800 */
[----:B------:R-:W-:Y:S02]  /*2da0*/  VIADD R11, R25, 0xffffffff ;  /* 0xffffffff190b7836 */ /* 0x000fe40000000000 */
[----:B------:R-:W-:Y:S02]  /*2db0*/  IMAD.MOV.U32 R81, RZ, RZ, RZ ;  /* 0x000000ffff517224 */ /* 0x000fe400078e00ff */
[----:B------:R-:W-:-:S03]  /*2dc0*/  IMAD R13, R11, 0x80, R10 ;  /* 0x000000800b0d7824 */ /* 0x000fc600078e020a */
[----:B-1----:R-:W1:Y:S01]  /*2dd0*/  LDC R97, c[0x0][0x3f4] ;  /* 0x0000fd00ff617b82 */ /* 0x002e620000000800 */
[----:B------:R-:W-:Y:S01]  /*2de0*/  IMAD.IADD R38, R78, 0x1, R13 ;  /* 0x000000014e267824 */ /* 0x000fe200078e020d */
[----:B------:R-:W-:-:S03]  /*2df0*/  ISETP.GE.AND P1, PT, R13, R24, PT ;  /* 0x000000180d00720c */ /* 0x000fc60003f26270 */
[----:B------:R-:W-:Y:S01]  /*2e00*/  IMAD.MOV.U32 R34, RZ, RZ, R38 ;  /* 0x000000ffff227224 */ /* 0x000fe200078e0026 */
[----:B------:R-:W-:Y:S02]  /*2e10*/  ISETP.GT.OR P1, PT, R10, 0x7f, P1 ;  /* 0x0000007f0a00780c */ /* 0x000fe40000f24670 */
[----:B0-----:R-:W-:-:S11]  /*2e20*/  ISETP.NE.AND P2, PT, R82, 0x1, PT ;  /* 0x000000015200780c */ /* 0x001fd60003f45270 */
[----:B------:R-:W0:Y:S08]  /*2e30*/  @!P1 LDC.64 R14, c[0x0][0x428] ;  /* 0x00010a00ff0e9b82 */ /* 0x000e300000000a00 */
[----:B------:R-:W3:Y:S08]  /*2e40*/  @!P1 LDC.64 R12, c[0x0][0x418] ;  /* 0x00010600ff0c9b82 */ /* 0x000ef00000000a00 */
[----:B------:R-:W4:Y:S08]  /*2e50*/  @P2 LDC R25, c[0x0][0x434] ;  /* 0x00010d00ff192b82 */ /* 0x000f300000000800 */
[----:B------:R-:W1:Y:S01]  /*2e60*/  @P2 LDC R36, c[0x0][0x438] ;  /* 0x00010e00ff242b82 */ /* 0x000e620000000800 */
[----:B----4-:R-:W-:-:S05]  /*2e70*/  @P2 IMAD.HI.U32 R25, R38, R25, RZ ;  /* 0x0000001926192227 */ /* 0x010fca00078e00ff */
[----:B-1----:R-:W-:Y:S01]  /*2e80*/  @P2 SHF.R.U32.HI R34, RZ, R36, R25 ;  /* 0x00000024ff222219 */ /* 0x002fe20000011619 */
[----:B0-----:R-:W-:-:S03]  /*2e90*/  @!P1 IMAD R25, R79, R14, RZ ;  /* 0x0000000e4f199224 */ /* 0x001fc600078e02ff */
[--C-:B------:R-:W-:Y:S01]  /*2ea0*/  @!P1 SHF.R.S32.HI R35, RZ, 0x1f, R34.reuse ;  /* 0x0000001fff239819 */ /* 0x100fe20000011422 */
[C---:B------:R-:W-:Y:S02]  /*2eb0*/  @!P1 IMAD R25, R0.reuse, R15, R25 ;  /* 0x0000000f00199224 */ /* 0x040fe400078e0219 */
[----:B------:R-:W-:-:S04]  /*2ec0*/  @!P1 IMAD.WIDE.U32 R14, R0, R14, R34 ;  /* 0x0000000e000e9225 */ /* 0x000fc800078e0022 */
[----:B------:R-:W-:Y:S01]  /*2ed0*/  @!P1 IMAD.IADD R15, R15, 0x1, R25 ;  /* 0x000000010f0f9824 */ /* 0x000fe200078e0219 */
[----:B---3--:R-:W-:Y:S02]  /*2ee0*/  @!P1 LEA R12, P2, R14, R12, 0x2 ;  /* 0x0000000c0e0c9211 */ /* 0x008fe400078410ff */
[----:B------:R-:W-:Y:S02]  /*2ef0*/  LOP3.LUT P3, RZ, R32, 0x2, RZ, 0xc0, !PT ;  /* 0x0000000220ff7812 */ /* 0x000fe4000786c0ff */
[----:B------:R-:W-:Y:S02]  /*2f00*/  @!P1 LEA.HI.X R13, R14, R13, R15, 0x2, P2 ;  /* 0x0000000d0e0d9211 */ /* 0x000fe400010f140f */
[----:B------:R-:W-:Y:S01]  /*2f10*/  ISETP.GE.AND P2, PT, R97, 0x1, PT ;  /* 0x000000016100780c */ /* 0x000fe20003f46270 */
        /* <DEDUP_REMOVED lines=16> */
[----:B------:R-:W-:-:S04]  /*3020*/  IMAD.WIDE.U32 R12, R82, UR4, RZ ;  /* 0x00000004520c7c25 */ /* 0x000fc8000f8e00ff */
[----:B------:R-:W-:Y:S02]  /*3030*/  IMAD R15, R83, UR4, RZ ;  /* 0x00000004530f7c24 */ /* 0x000fe4000f8e02ff */
[----:B------:R-:W-:Y:S02]  /*3040*/  IMAD R85, R11, -0x80, R24 ;  /* 0xffffff800b557824 */ /* 0x000fe400078e0218 */
[----:B------:R-:W-:Y:S01]  /*3050*/  IMAD R15, R82, UR5, R15 ;  /* 0x00000005520f7c24 */ /* 0x000fe2000f8e020f */
[----:B------:R-:W-:Y:S02]  /*3060*/  ULDC.64 UR4, c[0x0][0x310] ;  /* 0x0000c40000047ab9 */ /* 0x000fe40000000a00 */
[----:B------:R-:W-:Y:S01]  /*3070*/  IMAD R14, R84, UR4, RZ ;  /* 0x00000004540e7c24 */ /* 0x000fe2000f8e02ff */
[----:B------:R-:W-:Y:S01]  /*3080*/  VIMNMX R85, R85, 0x80, PT ;  /* 0x0000008055557848 */ /* 0x000fe20003fe0100 */
[----:B------:R-:W-:Y:S02]  /*3090*/  IMAD.IADD R13, R13, 0x1, R15 ;  /* 0x000000010d0d7824 */ /* 0x000fe400078e020f */
[C---:B------:R-:W-:Y:S01]  /*30a0*/  IMAD R15, R81.reuse, UR5, R14 ;  /* 0x00000005510f7c24 */ /* 0x040fe2000f8e020e */
[----:B------:R-:W-:Y:S01]  /*30b0*/  SHF.R.S32.HI R14, RZ, 0x1f, R25 ;  /* 0x0000001fff0e7819 */ /* 0x000fe20000011419 */
[----:B------:R-:W-:Y:S01]  /*30c0*/  IMAD.WIDE.U32 R12, R81, UR4, R12 ;  /* 0x00000004510c7c25 */ /* 0x000fe2000f8e000c */
[----:B------:R-:W-:-:S03]  /*30d0*/  ULDC.64 UR4, c[0x0][0x308] ;  /* 0x0000c20000047ab9 */ /* 0x000fc60000000a00 */
[----:B------:R-:W-:Y:S02]  /*30e0*/  IMAD.IADD R13, R13, 0x1, R15 ;  /* 0x000000010d0d7824 */ /* 0x000fe400078e020f */
[----:B------:R-:W-:Y:S02]  /*30f0*/  IMAD R15, R87, R25, RZ ;  /* 0x00000019570f7224 */ /* 0x000fe400078e02ff */
[----:B------:R-:W-:-:S04]  /*3100*/  IMAD.WIDE.U32 R12, R141, UR4, R12 ;  /* 0x000000048d0c7c25 */ /* 0x000fc8000f8e000c */
[----:B------:R-:W-:Y:S01]  /*3110*/  IMAD R61, R141, UR5, R13 ;  /* 0x000000058d3d7c24 */ /* 0x000fe2000f8e020d */
[----:B------:R-:W-:Y:S01]  /*3120*/  ULDC.64 UR4, c[0x0][0x2e8] ;  /* 0x0000ba0000047ab9 */ /* 0x000fe20000000a00 */
[----:B------:R-:W-:Y:S01]  /*3130*/  IMAD R13, R80, R25, RZ ;  /* 0x00000019500d7224 */ /* 0x000fe200078e02ff */
[----:B------:R-:W-:Y:S01]  /*3140*/  LEA R60, P2, R12, UR4, 0x1 ;  /* 0x000000040c3c7c11 */ /* 0x000fe2000f8408ff */
[----:B------:R-:W-:Y:S01]  /*3150*/  ULDC.U8 UR4, c[0x0][0x410] ;  /* 0x0001040000047ab9 */ /* 0x000fe20000000000 */
[----:B------:R-:W-:Y:S02]  /*3160*/  IMAD R37, R14, R9, R15 ;  /* 0x000000090e257224 */ /* 0x000fe400078e020f */
[----:B------:R-:W-:Y:S01]  /*3170*/  LEA.HI.X R61, R12, UR5, R61, 0x1, P2 ;  /* 0x000000050c3d7c11 */ /* 0x000fe200090f0c3d */
[----:B------:R-:W-:Y:S01]  /*3180*/  IMAD R39, R14, R8, R13 ;  /* 0x000000080e277224 */ /* 0x000fe200078e020d */
[----:B------:R-:W-:Y:S01]  /*3190*/  ISETP.NE.AND P2, PT, RZ, UR4, PT ;  /* 0x00000004ff007c0c */ /* 0x000fe2000bf45270 */
[----:B------:R-:W-:-:S04]  /*31a0*/  IMAD.WIDE.U32 R14, R9, R25, RZ ;  /* 0x00000019090e7225 */ /* 0x000fc800078e00ff */
[----:B------:R-:W-:-:S04]  /*31b0*/  IMAD.WIDE.U32 R12, R8, R25, RZ ;  /* 0x00000019080c7225 */ /* 0x000fc800078e00ff */
[----:B------:R-:W-:Y:S02]  /*31c0*/  IMAD.IADD R11, R15, 0x1, R37 ;  /* 0x000000010f0b7824 */ /* 0x000fe400078e0225 */
[----:B------:R-:W-:Y:S02]  /*31d0*/  IMAD.IADD R34, R13, 0x1, R39 ;  /* 0x000000010d227824 */ /* 0x000fe400078e0227 */
[----:B------:R-:W-:Y:S05]  /*31e0*/  @!P2 BRA `(.L_x_1390) ;  /* 0x0000001c0080a947 */ /* 0x000fea0003800000 */
[----:B------:R-:W0:Y:S01]  /*31f0*/  S2R R36, SR_TID.X ;  /* 0x0000000000247919 */ /* 0x000e220000002100 */
        /* <DEDUP_REMOVED lines=11> */
[C---:B0-----:R-:W-:Y:S02]  /*32b0*/  VIADD R40, R36.reuse, 0xffffff80 ;  /* 0xffffff8024287836 */ /* 0x041fe40000000000 */
[----:B------:R-:W-:-:S05]  /*32c0*/  VIADD R36, R36, 0xffffff80 ;  /* 0xffffff8024247836 */ /* 0x000fca0000000000 */
[----:B------:R-:W-:Y:S02]  /*32d0*/  LEA.HI R36, R36, R40, RZ, 0x1 ;  /* 0x0000002824247211 */ /* 0x000fe400078f08ff */
[----:B------:R-:W-:Y:S02]  /*32e0*/  CS2R R40, SRZ ;  /* 0x0000000000287805 */ /* 0x000fe4000001ff00 */
[----:B------:R-:W-:-:S04]  /*32f0*/  SHF.R.S32.HI R36, RZ, 0x1, R36 ;  /* 0x00000001ff247819 */ /* 0x000fc80000011424 */
[----:B------:R-:W-:Y:S02]  /*3300*/  ISETP.GE.AND P3, PT, R36, R85, PT ;  /* 0x000000552400720c */ /* 0x000fe40003f66270 */
[----:B------:R-:W-:-:S11]  /*3310*/  CS2R R36, SRZ ;  /* 0x0000000000247805 */ /* 0x000fd6000001ff00 */
[----:B------:R-:W-:Y:S05]  /*3320*/  @P3 BRA `(.L_x_1392) ;  /* 0x0000000000b83947 */ /* 0x000fea0003800000 */
[----:B------:R-:W2:Y:S04]  /*3330*/  LDL.64 R102, [R1+0x18] ;  /* 0x0000180001667983 */ /* 0x000ea80000100a00 */
[----:B------:R-:W3:Y:S04]  /*3340*/  LDL R89, [R1+0x60] ;  /* 0x0000600001597983 */ /* 0x000ee80000100800 */
[----:B------:R-:W4:Y:S04]  /*3350*/  LDL R88, [R1+0x54] ;  /* 0x0000540001587983 */ /* 0x000f280000100800 */
[----:B------:R-:W4:Y:S04]  /*3360*/  LDL R86, [R1+0x5c] ;  /* 0x00005c0001567983 */ /* 0x000f280000100800 */
        /* <DEDUP_REMOVED lines=42> */
.L_x_1392:
[----:B------:R-:W-:Y:S05]  /*3610*/  BSYNC B1 ;  /* 0x0000000000017941 */ /* 0x000fea0003800000 */
.L_x_1391:
        /* <DEDUP_REMOVED lines=43> */
.L_x_1393:
[----:B------:R-:W-:Y:S01]  /*38d0*/  IMAD R34, R22, 0x8, R2 ;  /* 0x0000000816227824 */ /* 0x000fe200078e0202 */
[----:B------:R-:W-:Y:S01]  /*38e0*/  SHF.L.U32 R86, R147, 0x1f, RZ ;  /* 0x0000001f93567819 */ /* 0x000fe200000006ff */
[----:B------:R-:W-:Y:S03]  /*38f0*/  BSSY B1, `(.L_x_1394) ;  /* 0x0000003000017945 */ /* 0x000fe60003800000 */
[----:B------:R-:W0:Y:S02]  /*3900*/  SYNCS.PHASECHK.TRANS64.TRYWAIT P4, [R34+URZ+0x2d890], R86 ;  /* 0x02d89056220075a7 */ /* 0x000e24000808017f */
[----:B0-----:R-:W-:Y:S05]  /*3910*/  @!P4 BRA `(.L_x_1395) ;  /* 0x000002140030c947 */ /* 0x001fea0003800000 */
.L_x_1739:
[----:B------:R-:W-:Y:S05]  /*3920*/  BSYNC B1 ;  /* 0x0000000000017941 */ /* 0x000fea0003800000 */
.L_x_1394:
[----:B------:R-:W-:-:S03]  /*3930*/  UMOV UR4, 0xffffffff ;  /* 0xffffffff00047882 */ /* 0x000fc60000000000 */
[----:B------:R-:W-:Y:S05]  /*3940*/  BRA.DIV UR4, `(.L_x_1396) ;  /* 0x0000021604387947 */ /* 0x000fea000b800000 */
[----:B------:R-:W1:Y:S04]  /*3950*/  SHFL.IDX PT, R61, R61, RZ, 0x1e1f ;  /* 0x001e1fff3d3d7589 */ /* 0x000e6800000e0000 */
[----:B------:R-:W2:Y:S02]  /*3960*/  SHFL.IDX PT, R60, R60, RZ, 0x1e1f ;  /* 0x001e1fff3c3c7589 */ /* 0x000ea400000e0000 */
.L_x_1743:
[----:B------:R-:W-:Y:S05]  /*3970*/  @P3 BRA `(.L_x_1397) ;  /* 0x0000003800ac3947 */ /* 0x000fea0003800000 */
[----:B------:R-:W-:Y:S01]  /*3980*/  ISETP.NE.AND P3, PT, R29, RZ, PT ;  /* 0x000000ff1d00720c */ /* 0x000fe20003f65270 */
[----:B------:R-:W-:-:S12]  /*3990*/  BSSY B1, `(.L_x_1398) ;  /* 0x000003a000017945 */ /* 0x000fd80003800000 */
[----:B------:R-:W-:Y:S05]  /*39a0*/  @!P3 BRA `(.L_x_1399) ;  /* 0x0000000000e0b947 */ /* 0x000fea0003800000 */
[----:B------:R-:W3:Y:S01]  /*39b0*/  LDL.64 R88, [R1+0x18] ;  /* 0x0000180001587983 */ /* 0x000ee20000100a00 */
[----:B------:R-:W-:Y:S03]  /*39c0*/  BSSY B2, `(.L_x_1400) ;  /* 0x0000033000027945 */ /* 0x000fe60003800000 */
[----:B------:R4:W0:Y:S01]  /*39d0*/  LDS.128 R12, [R64+0x15000] ;  /* 0x01500000400c7984 */ /* 0x0008220000000c00 */
[----:B---3--:R-:W-:-:S13]  /*39e0*/  ISETP.GE.AND P3, PT, R88, R97, PT ;  /* 0x000000615800720c */ /* 0x008fda0003f66270 */
[----:B0---4-:R-:W-:Y:S05]  /*39f0*/  @P3 BRA `(.L_x_1401) ;  /* 0x0000000000bc3947 */ /* 0x011fea0003800000 */
        /* <DEDUP_REMOVED lines=8> */
[C---:B------:R-:W-:Y:S01]  /*3a80*/  IMAD.U32 R62, R13.reuse, 0x10000, RZ ;  /* 0x000100000d3e7824 */ /* 0x040fe200078e00ff */
        /* <DEDUP_REMOVED lines=8> */
[----:B------:R-:W-:-:S03]  /*3b10*/  LOP3.LUT R88, R14, 0xffff0000, RZ, 0xc0, !PT ;  /* 0xffff00000e587812 */ /* 0x000fc600078ec0ff */
[----:B------:R-:W-:Y:S01]  /*3b20*/  FFMA.FTZ R13, R62, R63, R13 ;  /* 0x0000003f3e0d7223 */ /* 0x000fe2000001000d */
[C---:B------:R-:W-:Y:S01]  /*3b30*/  IMAD.U32 R63, R56.reuse, 0x10000, RZ ;  /* 0x00010000383f7824 */ /* 0x040fe200078e00ff */
[----:B------:R-:W-:Y:S01]  /*3b40*/  LOP3.LUT R56, R56, 0xffff0000, RZ, 0xc0, !PT ;  /* 0xffff000038387812 */ /* 0x000fe200078ec0ff */
[----:B------:R-:W-:Y:S02]  /*3b50*/  IMAD.U32 R62, R14, 0x10000, RZ ;  /* 0x000100000e3e7824 */ /* 0x000fe400078e00ff */
[C---:B------:R-:W-:Y:S02]  /*3b60*/  IMAD.U32 R14, R59.reuse, 0x10000, RZ ;  /* 0x000100003b0e7824 */ /* 0x040fe400078e00ff */
        /* <DEDUP_REMOVED lines=24> */
.L_x_1401:
[----:B------:R-:W-:Y:S05]  /*3cf0*/  BSYNC B2 ;  /* 0x0000000000027941 */ /* 0x000fea0003800000 */
.L_x_1400:
[----:B--2---:R-:W-:-:S04]  /*3d00*/  LEA R56, P3, R18, R60, 0x1 ;  /* 0x0000003c12387211 */ /* 0x004fc800078608ff */
[----:B-1----:R-:W-:-:S05]  /*3d10*/  LEA.HI.X R57, R18, R61, R19, 0x1, P3 ;  /* 0x0000003d12397211 */ /* 0x002fca00018f0c13 */
[----:B------:R3:W-:Y:S04]  /*3d20*/  ST.E.128 desc[UR52][R56.64], R12 ;  /* 0x0000000c38007985 */ /* 0x0007e8000c101d34 */
.L_x_1399:
[----:B------:R-:W-:Y:S05]  /*3d30*/  BSYNC B1 ;  /* 0x0000000000017941 */ /* 0x000fea0003800000 */
.L_x_1398:
        /* <DEDUP_REMOVED lines=55> */
.L_x_1405:
[----:B------:R-:W-:Y:S05]  /*40b0*/  BSYNC B2 ;  /* 0x0000000000027941 */ /* 0x000fea0003800000 */
.L_x_1404:
[----:B------:R-:W3:Y:S01]  /*40c0*/  LDL R11, [R1+0x34] ;  /* 0x00003400010b7983 */ /* 0x000ee20000100800 */
[----:B--2---:R-:W-:Y:S02]  /*40d0*/  IMAD.MOV.U32 R52, RZ, RZ, R60 ;  /* 0x000000ffff347224 */ /* 0x004fe400078e003c */
[----:B-1----:R-:W-:Y:S02]  /*40e0*/  IMAD.MOV.U32 R53, RZ, RZ, R61 ;  /* 0x000000ffff357224 */ /* 0x002fe400078e003d */
[----:B---3--:R-:W-:-:S04]  /*40f0*/  IMAD.SHL.U32 R11, R11, 0x8, RZ ;  /* 0x000000080b0b7824 */ /* 0x008fc800078e00ff */
[----:B------:R-:W-:-:S05]  /*4100*/  IMAD.WIDE R52, R11, 0x2, R52 ;  /* 0x000000020b347825 */ /* 0x000fca00078e0234 */
[----:B------:R4:W-:Y:S02]  /*4110*/  ST.E.128 desc[UR52][R52.64], R12 ;  /* 0x0000000c34007985 */ /* 0x0009e4000c101d34 */
.L_x_1403:
[----:B------:R-:W-:Y:S05]  /*4120*/  BSYNC B1 ;  /* 0x0000000000017941 */ /* 0x000fea0003800000 */
.L_x_1402:
        /* <DEDUP_REMOVED lines=55> */
.L_x_1409:
[----:B------:R-:W-:Y:S05]  /*44a0*/  BSYNC B2 ;  /* 0x0000000000027941 */ /* 0x000fea0003800000 */
.L_x_1408:
[----:B------:R-:W3:Y:S01]  /*44b0*/  LDL R11, [R1+0x38] ;  /* 0x00003800010b7983 */ /* 0x000ee20000100800 */
[----:B--2---:R-:W-:Y:S02]  /*44c0*/  IMAD.MOV.U32 R48, RZ, RZ, R60 ;  /* 0x000000ffff307224 */ /* 0x004fe400078e003c */
[----:B-1----:R-:W-:Y:S02]  /*44d0*/  IMAD.MOV.U32 R49, RZ, RZ, R61 ;  /* 0x000000ffff317224 */ /* 0x002fe400078e003d */
[----:B---3--:R-:W-:-:S04]  /*44e0*/  IMAD.SHL.U32 R11, R11, 0x8, RZ ;  /* 0x000000080b0b7824 */ /* 0x008fc800078e00ff */
[----:B------:R-:W-:-:S05]  /*44f0*/  IMAD.WIDE R48, R11, 0x2, R48 ;  /* 0x000000020b307825 */ /* 0x000fca00078e0230 */
[----:B------:R1:W-:Y:S02]  /*4500*/  ST.E.128 desc[UR52][R48.64], R12 ;  /* 0x0000000c30007985 */ /* 0x0003e4000c101d34 */
.L_x_1407:
[----:B------:R-:W-:Y:S05]  /*4510*/  BSYNC B1 ;  /* 0x0000000000017941 */ /* 0x000fea0003800000 */
.L_x_1406:
        /* <DEDUP_REMOVED lines=8> */
[----:B------:R-:W-:Y:S02]  /*45a0*/  SHF.R.U64 R11, R44, 0x10, R45 ;  /* 0x000000102c0b7819 */ /* 0x000fe4000000122d */
[--C-:B------:R-:W-:Y:S02]  /*45b0*/  SHF.R.U64 R44, R46, 0x10, R47.reuse ;  /* 0x000000102e2c7819 */ /* 0x100fe4000000122f */
[----:B------:R-:W-:Y:S02]  /*45c0*/  SHF.R.U32.HI R46, RZ, 0x10, R47 ;  /* 0x00000010ff2e7819 */ /* 0x000fe4000001162f */
[C---:B------:R-:W-:Y:S02]  /*45d0*/  PRMT R44, R106.reuse, 0x5410, R44 ;  /* 0x000054106a2c7816 */ /* 0x040fe4000000002c */
[----:B------:R-:W-:Y:S02]  /*45e0*/  PRMT R11, R105, 0x5410, R11 ;  /* 0x00005410690b7816 */ /* 0x000fe4000000000b */
[----:B------:R-:W-:-:S02]  /*45f0*/  PRMT R106, R106, 0x5432, R46 ;  /* 0x000054326a6a7816 */ /* 0x000fc4000000002e */
[C---:B------:R-:W-:Y:S01]  /*4600*/  LOP3.LUT R48, R13.reuse, 0xffff0000, RZ, 0xc0, !PT ;  /* 0xffff00000d307812 */ /* 0x040fe200078ec0ff */
[----:B------:R-:W-:Y:S01]  /*4610*/  IMAD.U32 R13, R13, 0x10000, RZ ;  /* 0x000100000d0d7824 */ /* 0x000fe200078e00ff */
[C---:B------:R-:W-:Y:S01]  /*4620*/  LOP3.LUT R47, R44.reuse, 0xffff0000, RZ, 0xc0, !PT ;  /* 0xffff00002c2f7812 */ /* 0x040fe200078ec0ff */
[----:B------:R-:W-:Y:S01]  /*4630*/  IMAD.U32 R44, R44, 0x10000, RZ ;  /* 0x000100002c2c7824 */ /* 0x000fe200078e00ff */
[C---:B------:R-:W-:Y:S01]  /*4640*/  LOP3.LUT R46, R11.reuse, 0xffff0000, RZ, 0xc0, !PT ;  /* 0xffff00000b2e7812 */ /* 0x040fe200078ec0ff */
[----:B------:R-:W-:Y:S01]  /*4650*/  IMAD.U32 R11, R11, 0x10000, RZ ;  /* 0x000100000b0b7824 */ /* 0x000fe200078e00ff */
[----:B------:R-:W-:Y:S01]  /*4660*/  SHF.R.U32.HI R45, RZ, 0x10, R45 ;  /* 0x00000010ff2d7819 */ /* 0x000fe2000001162d */
[C---:B------:R-:W-:Y:S02]  /*4670*/  FMUL.FTZ R49, R48.reuse, R47 ;  /* 0x0000002f30317220 */ /* 0x040fe40000410000 */
[-C--:B------:R-:W-:Y:S01]  /*4680*/  FMUL.FTZ R48, R48, R46.reuse ;  /* 0x0000002e30307220 */ /* 0x080fe20000410000 */
[----:B------:R-:W-:Y:S01]  /*4690*/  PRMT R45, R105, 0x5432, R45 ;  /* 0x00005432692d7816 */ /* 0x000fe2000000002d */
[----:B------:R-:W-:-:S02]  /*46a0*/  FFMA.FTZ R46, R13, R46, -R49 ;  /* 0x0000002e0d2e7223 */ /* 0x000fc40000010831 */
[----:B------:R-:W-:Y:S01]  /*46b0*/  FFMA.FTZ R13, R13, R47, R48 ;  /* 0x0000002f0d0d7223 */ /* 0x000fe20000010030 */
[----:B------:R-:W-:Y:S01]  /*46c0*/  LOP3.LUT R48, R14, 0xffff0000, RZ, 0xc0, !PT ;  /* 0xffff00000e307812 */ /* 0x000fe200078ec0ff */
[C---:B------:R-:W-:Y:S01]  /*46d0*/  IMAD.U32 R47, R106.reuse, 0x10000, RZ ;  /* 0x000100006a2f7824 */ /* 0x040fe200078e00ff */
[----:B------:R-:W-:Y:S01]  /*46e0*/  LOP3.LUT R106, R106, 0xffff0000, RZ, 0xc0, !PT ;  /* 0xffff00006a6a7812 */ /* 0x000fe200078ec0ff */
[C---:B------:R-:W-:Y:S01]  /*46f0*/  IMAD.U32 R49, R45.reuse, 0x10000, RZ ;  /* 0x000100002d317824 */ /* 0x040fe200078e00ff */
[----:B------:R-:W-:Y:S01]  /*4700*/  LOP3.LUT R45, R45, 0xffff0000, RZ, 0xc0, !PT ;  /* 0xffff00002d2d7812 */ /* 0x000fe200078ec0ff */
[----:B------:R-:W-:Y:S01]  /*4710*/  FMUL.FTZ R50, R48, R47 ;  /* 0x0000002f30327220 */ /* 0x000fe20000410000 */
[----:B------:R-:W-:Y:S02]  /*4720*/  IMAD.U32 R14, R14, 0x10000, RZ ;  /* 0x000100000e0e7824 */ /* 0x000fe400078e00ff */
[-C--:B------:R-:W-:Y:S01]  /*4730*/  FMUL.FTZ R48, R48, R49.reuse ;  /* 0x0000003130307220 */ /* 0x080fe20000410000 */
[----:B------:R-:W-:Y:S01]  /*4740*/  F2FP.BF16.F32.PACK_AB R13, R13, R46 ;  /* 0x0000002e0d0d723e */ /* 0x000fe200000010ff */
[----:B------:R-:W-:-:S02]  /*4750*/  FFMA.FTZ R50, R14, R49, -R50 ;  /* 0x000000310e327223 */ /* 0x000fc40000010832 */
[----:B------:R-:W-:Y:S01]  /*4760*/  FFMA.FTZ R48, R14, R47, R48 ;  /* 0x0000002f0e307223 */ /* 0x000fe20000010030 */
[C---:B------:R-:W-:Y:S01]  /*4770*/  LOP3.LUT R14, R15.reuse, 0xffff0000, RZ, 0xc0, !PT ;  /* 0xffff00000f0e7812 */ /* 0x040fe200078ec0ff */
[----:B------:R-:W-:-:S04]  /*4780*/  IMAD.U32 R15, R15, 0x10000, RZ ;  /* 0x000100000f0f7824 */ /* 0x000fc800078e00ff */
[C---:B------:R-:W-:Y:S01]  /*4790*/  FMUL.FTZ R47, R14.reuse, R106 ;  /* 0x0000006a0e2f7220 */ /* 0x040fe20000410000 */
[----:B------:R-:W-:-:S03]  /*47a0*/  FMUL.FTZ R14, R14, R45 ;  /* 0x0000002d0e0e7220 */ /* 0x000fc60000410000 */
[C---:B------:R-:W-:Y:S01]  /*47b0*/  FFMA.FTZ R47, R15.reuse, R45, -R47 ;  /* 0x0000002d0f2f7223 */ /* 0x040fe2000001082f */
[----:B------:R-:W-:Y:S01]  /*47c0*/  FFMA.FTZ R14, R15, R106, R14 ;  /* 0x0000006a0f0e7223 */ /* 0x000fe2000001000e */
[C---:B------:R-:W-:Y:S01]  /*47d0*/  LOP3.LUT R15, R12.reuse, 0xffff0000, RZ, 0xc0, !PT ;  /* 0xffff00000c0f7812 */ /* 0x040fe200078ec0ff */
[----:B------:R-:W-:-:S04]  /*47e0*/  IMAD.U32 R12, R12, 0x10000, RZ ;  /* 0x000100000c0c7824 */ /* 0x000fc800078e00ff */
[C---:B------:R-:W-:Y:S01]  /*47f0*/  FMUL.FTZ R45, R15.reuse, R44 ;  /* 0x0000002c0f2d7220 */ /* 0x040fe20000410000 */
[----:B------:R-:W-:-:S03]  /*4800*/  FMUL.FTZ R15, R15, R11 ;  /* 0x0000000b0f0f7220 */ /* 0x000fc60000410000 */
[C---:B------:R-:W-:Y:S01]  /*4810*/  FFMA.FTZ R45, R12.reuse, R11, -R45 ;  /* 0x0000000b0c2d7223 */ /* 0x040fe2000001082d */
[----:B------:R-:W-:Y:S01]  /*4820*/  FFMA.FTZ R12, R12, R44, R15 ;  /* 0x0000002c0c0c7223 */ /* 0x000fe2000001000f */
[----:B------:R-:W-:Y:S02]  /*4830*/  F2FP.BF16.F32.PACK_AB R15, R14, R47 ;  /* 0x0000002f0e0f723e */ /* 0x000fe400000010ff */
[----:B------:R-:W-:Y:S02]  /*4840*/  F2FP.BF16.F32.PACK_AB R14, R48, R50 ;  /* 0x00000032300e723e */ /* 0x000fe400000010ff */
[----:B------:R-:W-:-:S07]  /*4850*/  F2FP.BF16.F32.PACK_AB R12, R12, R45 ;  /* 0x0000002d0c0c723e */ /* 0x000fce00000010ff */
.L_x_1413:
[----:B------:R-:W-:Y:S05]  /*4860*/  BSYNC B2 ;  /* 0x0000000000027941 */ /* 0x000fea0003800000 */
.L_x_1412:
[----:B------:R-:W3:Y:S01]  /*4870*/  LDL R11, [R1+0x4c] ;  /* 0x00004c00010b7983 */ /* 0x000ee20000100800 */
[----:B--2---:R-:W-:-:S04]  /*4880*/  LEA R44, P3, R137, R60, 0x1 ;  /* 0x0000003c892c7211 */ /* 0x004fc800078608ff */
[----:B---3--:R-:W-:-:S05]  /*4890*/  LEA.HI.X R45, R137, R61, R11, 0x1, P3 ;  /* 0x0000003d892d7211 */ /* 0x008fca00018f0c0b */
[----:B------:R1:W-:Y:S04]  /*48a0*/  ST.E.128 desc[UR52][R44.64], R12 ;  /* 0x0000000c2c007985 */ /* 0x0003e8000c101d34 */
.L_x_1411:
[----:B------:R-:W-:Y:S05]  /*48b0*/  BSYNC B1 ;  /* 0x0000000000017941 */ /* 0x000fea0003800000 */
.L_x_1410:
[----:B------:R-:W-:Y:S01]  /*48c0*/  LOP3.LUT P3, RZ, R28, 0x10, RZ, 0xc0, !PT ;  /* 0x000000101cff7812 */ /* 0x000fe2000786c0ff */
[----:B------:R-:W-:-:S12]  /*48d0*/  BSSY B1, `(.L_x_1414) ;  /* 0x0000038000017945 */ /* 0x000fd80003800000 */
[----:B------:R-:W-:Y:S05]  /*48e0*/  @!P3 BRA `(.L_x_1415) ;  /* 0x0000000000d8b947 */ /* 0x000fea0003800000 */
[----:B-1-34-:R-:W3:Y:S04]  /*48f0*/  LDL R12, [R1+0x48] ;  /* 0x00004800010c7983 */ /* 0x01aee80000100800 */
[----:B------:R-:W4:Y:S01]  /*4900*/  LDL R11, [R1+0x50] ;  /* 0x00005000010b7983 */ /* 0x000f220000100800 */
[C---:B--2---:R-:W-:Y:S01]  /*4910*/  LEA R44, P3, R136.reuse, R60, 0x1 ;  /* 0x0000003c882c7211 */ /* 0x044fe200078608ff */
[----:B------:R-:W-:Y:S03]  /*4920*/  BSSY B2, `(.L_x_1416) ;  /* 0x0000031000027945 */ /* 0x000fe60003800000 */
[----:B---3--:R-:W-:Y:S02]  /*4930*/  LEA.HI.X R45, R136, R61, R12, 0x1, P3 ;  /* 0x0000003d882d7211 */ /* 0x008fe400018f0c0c */
[----:B------:R1:W2:Y:S01]  /*4940*/  LDS.128 R12, [R64+0x19000] ;  /* 0x01900000400c7984 */ /* 0x0002a20000000c00 */
[----:B----4-:R-:W-:-:S13]  /*4950*/  ISETP.GE.AND P3, PT, R11, R97, PT ;  /* 0x000000610b00720c */ /* 0x010fda0003f66270 */
[----:B-1----:R-:W-:Y:S05]  /*4960*/  @P3 BRA `(.L_x_1417) ;  /* 0x0000000000b03947 */ /* 0x002fea0003800000 */
[--C-:B------:R-:W-:Y:S02]  /*4970*/  SHF.R.U64 R46, R40, 0x10, R41.reuse ;  /* 0x00000010282e7819 */ /* 0x100fe40000001229 */
[----:B------:R-:W-:Y:S02]  /*4980*/  SHF.R.U32.HI R40, RZ, 0x10, R41 ;  /* 0x00000010ff287819 */ /* 0x000fe40000011629 */
[----:B------:R-:W-:Y:S01]  /*4990*/  SHF.R.U64 R41, R42, 0x10, R43 ;  /* 0x000000102a297819 */ /* 0x000fe2000000122b */
[----:B--2---:R-:W-:Y:S01]  /*49a0*/  IMAD.U32 R42, R13, 0x10000, RZ ;  /* 0x000100000d2a7824 */ /* 0x004fe200078e00ff */
[----:B------:R-:W-:Y:S02]  /*49b0*/  PRMT R11, R103, 0x5410, R46 ;  /* 0x00005410670b7816 */ /* 0x000fe4000000002e */
[----:B------:R-:W-:Y:S02]  /*49c0*/  PRMT R41, R104, 0x5410, R41 ;  /* 0x0000541068297816 */ /* 0x000fe40000000029 */
[----:B------:R-:W-:-:S02]  /*49d0*/  LOP3.LUT R46, R13, 0xffff0000, RZ, 0xc0, !PT ;  /* 0xffff00000d2e7812 */ /* 0x000fc400078ec0ff */
[C---:B------:R-:W-:Y:S01]  /*49e0*/  LOP3.LUT R47, R41.reuse, 0xffff0000, RZ, 0xc0, !PT ;  /* 0xffff0000292f7812 */ /* 0x040fe200078ec0ff */
[----:B------:R-:W-:Y:S01]  /*49f0*/  IMAD.U32 R41, R41, 0x10000, RZ ;  /* 0x0001000029297824 */ /* 0x000fe200078e00ff */
[----:B------:R-:W-:Y:S02]  /*4a00*/  LOP3.LUT R49, R11, 0xffff0000, RZ, 0xc0, !PT ;  /* 0xffff00000b317812 */ /* 0x000fe400078ec0ff */
[----:B------:R-:W-:Y:S01]  /*4a10*/  SHF.R.U32.HI R43, RZ, 0x10, R43 ;  /* 0x00000010ff2b7819 */ /* 0x000fe2000001162b */
[C---:B------:R-:W-:Y:S01]  /*4a20*/  FMUL.FTZ R13, R46.reuse, R47 ;  /* 0x0000002f2e0d7220 */ /* 0x040fe20000410000 */
[----:B------:R-:W-:Y:S01]  /*4a30*/  PRMT R40, R103, 0x5432, R40 ;  /* 0x0000543267287816 */ /* 0x000fe20000000028 */
[-C--:B------:R-:W-:Y:S01]  /*4a40*/  FMUL.FTZ R46, R46, R49.reuse ;  /* 0x000000312e2e7220 */ /* 0x080fe20000410000 */
[----:B------:R-:W-:Y:S01]  /*4a50*/  PRMT R43, R104, 0x5432, R43 ;  /* 0x00005432682b7816 */ /* 0x000fe2000000002b */
[C---:B------:R-:W-:Y:S02]  /*4a60*/  FFMA.FTZ R13, R42.reuse, R49, -R13 ;  /* 0x000000312a0d7223 */ /* 0x040fe4000001080d */
[----:B------:R-:W-:Y:S01]  /*4a70*/  FFMA.FTZ R42, R42, R47, R46 ;  /* 0x0000002f2a2a7223 */ /* 0x000fe2000001002e */
[----:B------:R-:W-:Y:S01]  /*4a80*/  LOP3.LUT R46, R14, 0xffff0000, RZ, 0xc0, !PT ;  /* 0xffff00000e2e7812 */ /* 0x000fe200078ec0ff */
[C---:B------:R-:W-:Y:S01]  /*4a90*/  IMAD.U32 R47, R43.reuse, 0x10000, RZ ;  /* 0x000100002b2f7824 */ /* 0x040fe200078e00ff */
[----:B------:R-:W-:Y:S01]  /*4aa0*/  LOP3.LUT R43, R43, 0xffff0000, RZ, 0xc0, !PT ;  /* 0xffff00002b2b7812 */ /* 0x000fe200078ec0ff */
[----:B------:R-:W-:Y:S01]  /*4ab0*/  IMAD.U32 R49, R40, 0x10000, RZ ;  /* 0x0001000028317824 */ /* 0x000fe200078e00ff */
[----:B------:R-:W-:Y:S01]  /*4ac0*/  F2FP.BF16.F32.PACK_AB R13, R42, R13 ;  /* 0x0000000d2a0d723e */ /* 0x000fe200000010ff */
[----:B------:R-:W-:Y:S01]  /*4ad0*/  FMUL.FTZ R51, R46, R47 ;  /* 0x0000002f2e337220 */ /* 0x000fe20000410000 */
[----:B------:R-:W-:-:S02]  /*4ae0*/  IMAD.U32 R14, R14, 0x10000, RZ ;  /* 0x000100000e0e7824 */ /* 0x000fc400078e00ff */
[-C--:B------:R-:W-:Y:S02]  /*4af0*/  FMUL.FTZ R46, R46, R49.reuse ;  /* 0x000000312e2e7220 */ /* 0x080fe40000410000 */
[C---:B------:R-:W-:Y:S02]  /*4b00*/  FFMA.FTZ R48, R14.reuse, R49, -R51 ;  /* 0x000000310e307223 */ /* 0x040fe40000010833 */
[----:B------:R-:W-:Y:S01]  /*4b10*/  FFMA.FTZ R47, R14, R47, R46 ;  /* 0x0000002f0e2f7223 */ /* 0x000fe2000001002e */
[----:B------:R-:W-:Y:S02]  /*4b20*/  LOP3.LUT R14, R40, 0xffff0000, RZ, 0xc0, !PT ;  /* 0xffff0000280e7812 */ /* 0x000fe400078ec0ff */
[C---:B------:R-:W-:Y:S01]  /*4b30*/  LOP3.LUT R40, R15.reuse, 0xffff0000, RZ, 0xc0, !PT ;  /* 0xffff00000f287812 */ /* 0x040fe200078ec0ff */
[----:B------:R-:W-:-:S04]  /*4b40*/  IMAD.U32 R15, R15, 0x10000, RZ ;  /* 0x000100000f0f7824 */ /* 0x000fc800078e00ff */
[C---:B------:R-:W-:Y:S01]  /*4b50*/  FMUL.FTZ R46, R40.reuse, R43 ;  /* 0x0000002b282e7220 */ /* 0x040fe20000410000 */
[----:B------:R-:W-:-:S03]  /*4b60*/  FMUL.FTZ R40, R40, R14 ;  /* 0x0000000e28287220 */ /* 0x000fc60000410000 */
[C---:B------:R-:W-:Y:S01]  /*4b70*/  FFMA.FTZ R14, R15.reuse, R14, -R46 ;  /* 0x0000000e0f0e7223 */ /* 0x040fe2000001082e */
[----:B------:R-:W-:Y:S01]  /*4b80*/  FFMA.FTZ R15, R15, R43, R40 ;  /* 0x0000002b0f0f7223 */ /* 0x000fe20000010028 */
[----:B------:R-:W-:Y:S01]  /*4b90*/  IMAD.U32 R40, R11, 0x10000, RZ ;  /* 0x000100000b287824 */ /* 0x000fe200078e00ff */
[C---:B------:R-:W-:Y:S01]  /*4ba0*/  LOP3.LUT R11, R12.reuse, 0xffff0000, RZ, 0xc0, !PT ;  /* 0xffff00000c0b7812 */ /* 0x040fe200078ec0ff */
[----:B------:R-:W-:Y:S02]  /*4bb0*/  IMAD.U32 R12, R12, 0x10000, RZ ;  /* 0x000100000c0c7824 */ /* 0x000fe400078e00ff */
[----:B------:R-:W-:Y:S02]  /*4bc0*/  F2FP.BF16.F32.PACK_AB R15, R15, R14 ;  /* 0x0000000e0f0f723e */ /* 0x000fe400000010ff */
[C---:B------:R-:W-:Y:S01]  /*4bd0*/  FMUL.FTZ R43, R11.reuse, R41 ;  /* 0x000000290b2b7220 */ /* 0x040fe20000410000 */
[----:B------:R-:W-:Y:S01]  /*4be0*/  FMUL.FTZ R46, R11, R40 ;  /* 0x000000280b2e7220 */ /* 0x000fe20000410000 */
[----:B------:R-:W-:-:S02]  /*4bf0*/  F2FP.BF16.F32.PACK_AB R14, R47, R48 ;  /* 0x000000302f0e723e */ /* 0x000fc400000010ff */
[C---:B------:R-:W-:Y:S01]  /*4c00*/  FFMA.FTZ R43, R12.reuse, R40, -R43 ;  /* 0x000000280c2b7223 */ /* 0x040fe2000001082b */
[----:B------:R-:W-:-:S05]  /*4c10*/  FFMA.FTZ R46, R12, R41, R46 ;  /* 0x000000290c2e7223 */ /* 0x000fca000001002e */
[----:B------:R-:W-:-:S07]  /*4c20*/  F2FP.BF16.F32.PACK_AB R12, R46, R43 ;  /* 0x0000002b2e0c723e */ /* 0x000fce00000010ff */
.L_x_1417:
[----:B------:R-:W-:Y:S05]  /*4c30*/  BSYNC B2 ;  /* 0x0000000000027941 */ /* 0x000fea0003800000 */
.L_x_1416:
[----:B--2---:R1:W-:Y:S02]  /*4c40*/  ST.E.128 desc[UR52][R44.64], R12 ;  /* 0x0000000c2c007985 */ /* 0x0043e4000c101d34 */
.L_x_1415:
[----:B------:R-:W-:Y:S05]  /*4c50*/  BSYNC B1 ;  /* 0x0000000000017941 */ /* 0x000fea0003800000 */
.L_x_1414:
[----:B------:R-:W-:-:S13]  /*4c60*/  LOP3.LUT P3, RZ, R28, 0x20, RZ, 0xc0, !PT ;  /* 0x000000201cff7812 */ /* 0x000fda000786c0ff */
        /* <DEDUP_REMOVED lines=9> */
[----:B------:R-:W-:Y:S02]  /*4d00*/  SHF.R.U64 R43, R38, 0x10, R39 ;  /* 0x00000010262b7819 */ /* 0x000fe40000001227 */
[--C-:B------:R-:W-:Y:S01]  /*4d10*/  SHF.R.U64 R44, R36, 0x10, R37.reuse ;  /* 0x00000010242c7819 */ /* 0x100fe20000001225 */
[C---:B--2---:R-:W-:Y:S01]  /*4d20*/  IMAD.U32 R36, R14.reuse, 0x10000, RZ ;  /* 0x000100000e247824 */ /* 0x044fe200078e00ff */
[----:B------:R-:W-:Y:S02]  /*4d30*/  SHF.R.U32.HI R42, RZ, 0x10, R37 ;  /* 0x00000010ff2a7819 */ /* 0x000fe40000011625 */
[----:B------:R-:W-:Y:S02]  /*4d40*/  SHF.R.U32.HI R45, RZ, 0x10, R39 ;  /* 0x00000010ff2d7819 */ /* 0x000fe40000011627 */
[----:B------:R-:W-:Y:S01]  /*4d50*/  LOP3.LUT R37, R14, 0xffff0000, RZ, 0xc0, !PT ;  /* 0xffff00000e257812 */ /* 0x000fe200078ec0ff */
[C---:B------:R-:W-:Y:S01]  /*4d60*/  IMAD.U32 R14, R15.reuse, 0x10000, RZ ;  /* 0x000100000f0e7824 */ /* 0x040fe200078e00ff */
[----:B------:R-:W-:-:S02]  /*4d70*/  LOP3.LUT R11, R15, 0xffff0000, RZ, 0xc0, !PT ;  /* 0xffff00000f0b7812 */ /* 0x000fc400078ec0ff */
[C---:B------:R-:W-:Y:S02]  /*4d80*/  PRMT R39, R102.reuse, 0x5410, R43 ;  /* 0x0000541066277816 */ /* 0x040fe4000000002b */
[----:B------:R-:W-:Y:S02]  /*4d90*/  PRMT R15, R101, 0x5410, R44 ;  /* 0x00005410650f7816 */ /* 0x000fe4000000002c */
[----:B------:R-:W-:Y:S02]  /*4da0*/  PRMT R102, R102, 0x5432, R45 ;  /* 0x0000543266667816 */ /* 0x000fe4000000002d */
[----:B------:R-:W-:Y:S02]  /*4db0*/  LOP3.LUT R43, R13, 0xffff0000, RZ, 0xc0, !PT ;  /* 0xffff00000d2b7812 */ /* 0x000fe400078ec0ff */
[----:B------:R-:W-:Y:S01]  /*4dc0*/  LOP3.LUT R46, R39, 0xffff0000, RZ, 0xc0, !PT ;  /* 0xffff0000272e7812 */ /* 0x000fe200078ec0ff */
[C---:B------:R-:W-:Y:S01]  /*4dd0*/  IMAD.U32 R38, R102.reuse, 0x10000, RZ ;  /* 0x0001000066267824 */ /* 0x040fe200078e00ff */
[----:B------:R-:W-:Y:S01]  /*4de0*/  PRMT R101, R101, 0x5432, R42 ;  /* 0x0000543265657816 */ /* 0x000fe2000000002a */
[----:B------:R-:W-:Y:S01]  /*4df0*/  IMAD.U32 R42, R13, 0x10000, RZ ;  /* 0x000100000d2a7824 */ /* 0x000fe200078e00ff */
[----:B------:R-:W-:Y:S01]  /*4e00*/  LOP3.LUT R44, R15, 0xffff0000, RZ, 0xc0, !PT ;  /* 0xffff00000f2c7812 */ /* 0x000fe200078ec0ff */
[----:B------:R-:W-:Y:S01]  /*4e10*/  FMUL.FTZ R13, R43, R46 ;  /* 0x0000002e2b0d7220 */ /* 0x000fe20000410000 */
[----:B------:R-:W-:Y:S01]  /*4e20*/  FMUL.FTZ R47, R37, R38 ;  /* 0x00000026252f7220 */ /* 0x000fe20000410000 */
[----:B------:R-:W-:Y:S01]  /*4e30*/  IMAD.U32 R45, R101, 0x10000, RZ ;  /* 0x00010000652d7824 */ /* 0x000fe200078e00ff */
[----:B------:R-:W-:Y:S01]  /*4e40*/  LOP3.LUT R102, R102, 0xffff0000, RZ, 0xc0, !PT ;  /* 0xffff000066667812 */ /* 0x000fe200078ec0ff */
[-C--:B------:R-:W-:Y:S01]  /*4e50*/  FMUL.FTZ R43, R43, R44.reuse ;  /* 0x0000002c2b2b7220 */ /* 0x080fe20000410000 */
[C---:B------:R-:W-:Y:S01]  /*4e60*/  FFMA.FTZ R13, R42.reuse, R44, -R13 ;  /* 0x0000002c2a0d7223 */ /* 0x040fe2000001080d */
[----:B------:R-:W-:Y:S01]  /*4e70*/  LOP3.LUT R101, R101, 0xffff0000, RZ, 0xc0, !PT ;  /* 0xffff000065657812 */ /* 0x000fe200078ec0ff */
[----:B------:R-:W-:Y:S01]  /*4e80*/  FMUL.FTZ R37, R37, R45 ;  /* 0x0000002d25257220 */ /* 0x000fe20000410000 */
[----:B------:R-:W-:Y:S01]  /*4e90*/  FFMA.FTZ R42, R42, R46, R43 ;  /* 0x0000002e2a2a7223 */ /* 0x000fe2000001002b */
[C---:B------:R-:W-:Y:S01]  /*4ea0*/  LOP3.LUT R44, R12.reuse, 0xffff0000, RZ, 0xc0, !PT ;  /* 0xffff00000c2c7812 */ /* 0x040fe200078ec0ff */
[----:B------:R-:W-:-:S02]  /*4eb0*/  IMAD.U32 R43, R12, 0x10000, RZ ;  /* 0x000100000c2b7824 */ /* 0x000fc400078e00ff */
[C---:B------:R-:W-:Y:S01]  /*4ec0*/  FFMA.FTZ R12, R36.reuse, R45, -R47 ;  /* 0x0000002d240c7223 */ /* 0x040fe2000001082f */
[----:B------:R-:W-:Y:S02]  /*4ed0*/  IMAD.U32 R39, R39, 0x10000, RZ ;  /* 0x0001000027277824 */ /* 0x000fe400078e00ff */
[----:B------:R-:W-:Y:S01]  /*4ee0*/  FMUL.FTZ R45, R11, R102 ;  /* 0x000000660b2d7220 */ /* 0x000fe20000410000 */
[----:B------:R-:W-:Y:S02]  /*4ef0*/  IMAD.U32 R15, R15, 0x10000, RZ ;  /* 0x000100000f0f7824 */ /* 0x000fe400078e00ff */
[----:B------:R-:W-:Y:S01]  /*4f00*/  FFMA.FTZ R37, R36, R38, R37 ;  /* 0x0000002624257223 */ /* 0x000fe20000010025 */
[----:B------:R-:W-:Y:S01]  /*4f10*/  FMUL.FTZ R11, R11, R101 ;  /* 0x000000650b0b7220 */ /* 0x000fe20000410000 */
        /* <DEDUP_REMOVED lines=9> */
[----:B------:R-:W-:-:S07]  /*4fb0*/  F2FP.BF16.F32.PACK_AB R12, R39, R36 ;  /* 0x00000024270c723e */ /* 0x000fce00000010ff */
.L_x_1419:
[----:B------:R-:W-:Y:S05]  /*4fc0*/  BSYNC B1 ;  /* 0x0000000000017941 */ /* 0x000fea0003800000 */
.L_x_1418:
[----:B--2---:R1:W-:Y:S01]  /*4fd0*/  ST.E.128 desc[UR52][R40.64], R12 ;  /* 0x0000000c28007985 */ /* 0x0043e2000c101d34 */
[----:B------:R-:W-:Y:S05]  /*4fe0*/  BRA `(.L_x_1397) ;  /* 0x0000002400107947 */ /* 0x000fea0003800000 */
.L_x_1390:
        /* <DEDUP_REMOVED lines=13> */
[----:B0-----:R-:W-:-:S02]  /*50c0*/  VIADD R37, R36, 0xffffff80 ;  /* 0xffffff8024257836 */ /* 0x001fc40000000000 */
[----:B------:R-:W-:-:S05]  /*50d0*/  VIADD R36, R36, 0xffffff80 ;  /* 0xffffff8024247836 */ /* 0x000fca0000000000 */
[----:B------:R-:W-:-:S04]  /*50e0*/  LEA.HI R36, R36, R37, RZ, 0x1 ;  /* 0x0000002524247211 */ /* 0x000fc800078f08ff */
[----:B------:R-:W-:-:S04]  /*50f0*/  SHF.R.S32.HI R36, RZ, 0x1, R36 ;  /* 0x00000001ff247819 */ /* 0x000fc80000011424 */
[----:B------:R-:W-:Y:S02]  /*5100*/  ISETP.GE.AND P3, PT, R36, R85, PT ;  /* 0x000000552400720c */ /* 0x000fe40003f66270 */
[----:B------:R-:W-:-:S11]  /*5110*/  CS2R R36, SRZ ;  /* 0x0000000000247805 */ /* 0x000fd6000001ff00 */
[----:B------:R-:W-:Y:S05]  /*5120*/  @P3 BRA `(.L_x_1421) ;  /* 0x00000000007c3947 */ /* 0x000fea0003800000 */
        /* <DEDUP_REMOVED lines=31> */
.L_x_1421:
[----:B------:R-:W-:Y:S05]  /*5320*/  BSYNC B1 ;  /* 0x0000000000017941 */ /* 0x000fea0003800000 */
.L_x_1420:
        /* <DEDUP_REMOVED lines=43> */
.L_x_1422:
[----:B------:R-:W-:Y:S01]  /*55e0*/  IMAD R34, R22, 0x8, R2 ;  /* 0x0000000816227824 */ /* 0x000fe200078e0202 */
[----:B------:R-:W-:Y:S01]  /*55f0*/  SHF.L.U32 R86, R147, 0x1f, RZ ;  /* 0x0000001f93567819 */ /* 0x000fe200000006ff */
[----:B------:R-:W-:Y:S03]  /*5600*/  BSSY B1, `(.L_x_1423) ;  /* 0x0000003000017945 */ /* 0x000fe60003800000 */
[----:B------:R-:W0:Y:S02]  /*5610*/  SYNCS.PHASECHK.TRANS64.TRYWAIT P4, [R34+URZ+0x2d890], R86 ;  /* 0x02d89056220075a7 */ /* 0x000e24000808017f */
[----:B0-----:R-:W-:Y:S05]  /*5620*/  @!P4 BRA `(.L_x_1424) ;  /* 0x000001f8004cc947 */ /* 0x001fea0003800000 */
.L_x_1744:
[----:B------:R-:W-:Y:S05]  /*5630*/  BSYNC B1 ;  /* 0x0000000000017941 */ /* 0x000fea0003800000 */
.L_x_1423:
[----:B------:R-:W-:-:S03]  /*5640*/  UMOV UR4, 0xffffffff ;  /* 0xffffffff00047882 */ /* 0x000fc60000000000 */
[----:B------:R-:W-:Y:S05]  /*5650*/  BRA.DIV UR4, `(.L_x_1425) ;  /* 0x000001fa04547947 */ /* 0x000fea000b800000 */
[----:B------:R1:W2:Y:S04]  /*5660*/  SHFL.IDX PT, R89, R61, RZ, 0x1e1f ;  /* 0x001e1fff3d597589 */ /* 0x0002a800000e0000 */
[----:B------:R1:W3:Y:S02]  /*5670*/  SHFL.IDX PT, R88, R60, RZ, 0x1e1f ;  /* 0x001e1fff3c587589 */ /* 0x0002e400000e0000 */
.L_x_1748:
[----:B------:R-:W-:Y:S05]  /*5680*/  @P3 BRA `(.L_x_1397) ;  /* 0x0000001c00683947 */ /* 0x000fea0003800000 */
[----:B------:R-:W4:Y:S01]  /*5690*/  LDC R11, c[0x0][0x2f4] ;  /* 0x0000bd00ff0b7b82 */ /* 0x000f220000000800 */
[----:B------:R-:W-:Y:S01]  /*56a0*/  ISETP.NE.AND P3, PT, R29, RZ, PT ;  /* 0x000000ff1d00720c */ /* 0x000fe20003f65270 */
[----:B------:R-:W-:Y:S01]  /*56b0*/  BSSY B1, `(.L_x_1426) ;  /* 0x0000080000017945 */ /* 0x000fe20003800000 */
[----:B----4-:R-:W-:-:S11]  /*56c0*/  IMAD.IADD R101, R11, 0x1, -R98 ;  /* 0x000000010b657824 */ /* 0x010fd600078e0a62 */
[----:B------:R-:W-:Y:S05]  /*56d0*/  @!P3 BRA `(.L_x_1427) ;  /* 0x0000000400f4b947 */ /* 0x000fea0003800000 */
[----:B-1----:R-:W4:Y:S04]  /*56e0*/  LDL R60, [R1+0x20] ;  /* 0x00002000013c7983 */ /* 0x002f280000100800 */
[----:B------:R-:W5:Y:S04]  /*56f0*/  LDL R15, [R1+0x24] ;  /* 0x00002400010f7983 */ /* 0x000f680000100800 */
[----:B------:R-:W2:Y:S01]  /*5700*/  LDL R14, [R1+0x28] ;  /* 0x00002800010e7983 */ /* 0x000ea20000100800 */
[----:B------:R-:W-:Y:S01]  /*5710*/  SEL R12, R98, R101, !P0 ;  /* 0x00000065620c7207 */ /* 0x000fe20004000000 */
[----:B------:R-:W-:Y:S01]  /*5720*/  BSSY B2, `(.L_x_1428) ;  /* 0x0000072000027945 */ /* 0x000fe20003800000 */
[----:B------:R-:W-:-:S02]  /*5730*/  ISETP.GE.AND P3, PT, R18, R97, PT ;  /* 0x000000611200720c */ /* 0x000fc40003f66270 */
[----:B------:R-:W-:-:S04]  /*5740*/  SHF.R.S32.HI R13, RZ, 0x1f, R12 ;  /* 0x0000001fff0d7819 */ /* 0x000fc8000001140c */
[----:B------:R-:W-:-:S04]  /*5750*/  LEA.HI R13, R13, R12, RZ, 0x4 ;  /* 0x0000000c0d0d7211 */ /* 0x000fc800078f20ff */
[----:B------:R-:W-:-:S04]  /*5760*/  SHF.R.S32.HI R13, RZ, 0x4, R13 ;  /* 0x00000004ff0d7819 */ /* 0x000fc8000001140d */
[----:B------:R-:W-:-:S04]  /*5770*/  LEA.HI.SX32 R102, R5, R13, 0x1d ;  /* 0x0000000d05667211 */ /* 0x000fc800078feaff */
[----:B------:R-:W-:-:S04]  /*5780*/  SHF.R.S32.HI R12, RZ, 0x1f, R102 ;  /* 0x0000001fff0c7819 */ /* 0x000fc80000011466 */
[----:B------:R-:W-:Y:S01]  /*5790*/  LEA.HI R12, R12, R102, RZ, 0x2 ;  /* 0x000000660c0c7211 */ /* 0x000fe200078f10ff */
[----:B------:R-:W-:-:S04]  /*57a0*/  IMAD.SHL.U32 R102, R102, 0x8, RZ ;  /* 0x0000000866667824 */ /* 0x000fc800078e00ff */
[----:B------:R-:W-:-:S05]  /*57b0*/  IMAD.SHL.U32 R12, R12, 0x400, RZ ;  /* 0x000004000c0c7824 */ /* 0x000fca00078e00ff */
[----:B------:R-:W-:Y:S02]  /*57c0*/  LOP3.LUT R12, R12, 0x7ffff000, RZ, 0xc0, !PT ;  /* 0x7ffff0000c0c7812 */ /* 0x000fe400078ec0ff */
[----:B----4-:R-:W-:-:S04]  /*57d0*/  LOP3.LUT R13, R60, 0x18, R102, 0xf8, !PT ;  /* 0x000000183c0d7812 */ /* 0x010fc800078ef866 */
[----:B-----5:R-:W-:-:S04]  /*57e0*/  LOP3.LUT R13, R13, R15, RZ, 0x3c, !PT ;  /* 0x0000000f0d0d7212 */ /* 0x020fc800078e3cff */
[----:B--2---:R-:W-:-:S05]  /*57f0*/  IADD3 R12, R13, R12, R14 ;  /* 0x0000000c0d0c7210 */ /* 0x004fca0007ffe00e */
[C---:B------:R-:W-:Y:S02]  /*5800*/  IMAD R60, R22.reuse, 0x3000, R12 ;  /* 0x00003000163c7824 */ /* 0x040fe400078e020c */
[----:B------:R-:W-:Y:S02]  /*5810*/  IMAD R12, R22, 0x3000, R95 ;  /* 0x00003000160c7824 */ /* 0x000fe400078e025f */
[--C-:B------:R-:W-:Y:S02]  /*5820*/  IMAD R60, R60, 0x2, R2.reuse ;  /* 0x000000023c3c7824 */ /* 0x100fe400078e0202 */
[----:B------:R-:W-:-:S04]  /*5830*/  IMAD R12, R12, 0x2, R2 ;  /* 0x000000020c0c7824 */ /* 0x000fc800078e0202 */
[----:B------:R-:W1:Y:S04]  /*5840*/  LDS.128 R60, [R60+0x15400] ;  /* 0x015400003c3c7984 */ /* 0x000e680000000c00 */
[----:B------:R-:W2:Y:S01]  /*5850*/  LDS.128 R12, [R12+0x15400] ;  /* 0x015400000c0c7984 */ /* 0x000ea20000000c00 */
        /* <DEDUP_REMOVED lines=20> */
[----:B--2---:R-:W-:Y:S02]  /*59a0*/  IMAD.U32 R105, R13, 0x10000, RZ ;  /* 0x000100000d697824 */ /* 0x004fe400078e00ff */
        /* <DEDUP_REMOVED lines=73> */
.L_x_1429:
[----:B------:R-:W-:Y:S05]  /*5e40*/  BSYNC B2 ;  /* 0x0000000000027941 */ /* 0x000fea0003800000 */
.L_x_1428:
[----:B---3--:R-:W-:-:S04]  /*5e50*/  LEA R44, P3, R20, R88, 0x1 ;  /* 0x00000058142c7211 */ /* 0x008fc800078608ff */
[----:B------:R-:W-:Y:S02]  /*5e60*/  LEA.HI.X R45, R20, R89, R92, 0x1, P3 ;  /* 0x00000059142d7211 */ /* 0x000fe400018f0c5c */
[----:B------:R-:W-:-:S03]  /*5e70*/  ISETP.GE.AND P3, PT, R102, R11, PT ;  /* 0x0000000b6600720c */ /* 0x000fc60003f66270 */
[----:B--2---:R2:W-:Y:S10]  /*5e80*/  ST.E.128 desc[UR52][R44.64], R12 ;  /* 0x0000000c2c007985 */ /* 0x0045f4000c101d34 */
[----:B--2---:R-:W-:-:S05]  /*5e90*/  @!P3 IMAD.WIDE R12, R102, 0x2, R88 ;  /* 0x00000002660cb825 */ /* 0x004fca00078e0258 */
[----:B-1----:R4:W-:Y:S02]  /*5ea0*/  @!P3 ST.E.128 desc[UR52][R12.64], R60 ;  /* 0x0000003c0c00b985 */ /* 0x0029e4000c101d34 */
.L_x_1427:
[----:B------:R-:W-:Y:S05]  /*5eb0*/  BSYNC B1 ;  /* 0x0000000000017941 */ /* 0x000fea0003800000 */
.L_x_1426:
[----:B------:R-:W-:Y:S01]  /*5ec0*/  ISETP.NE.AND P3, PT, R30, RZ, PT ;  /* 0x000000ff1e00720c */ /* 0x000fe20003f65270 */
[----:B------:R-:W-:-:S12]  /*5ed0*/  BSSY B1, `(.L_x_1430) ;  /* 0x0000081000017945 */ /* 0x000fd80003800000 */
[----:B------:R-:W-:Y:S05]  /*5ee0*/  @!P3 BRA `(.L_x_1431) ;  /* 0x0000000400fcb947 */ /* 0x000fea0003800000 */
[----:B------:R-:W5:Y:S04]  /*5ef0*/  LDL R44, [R1+0x20] ;  /* 0x00002000012c7983 */ /* 0x000f680000100800 */
[----:B------:R-:W2:Y:S04]  /*5f00*/  LDL R15, [R1+0x24] ;  /* 0x00002400010f7983 */ /* 0x000ea80000100800 */
[----:B------:R-:W3:Y:S01]  /*5f10*/  LDL R14, [R1+0x28] ;  /* 0x00002800010e7983 */ /* 0x000ee20000100800 */
[----:B------:R-:W-:Y:S01]  /*5f20*/  LOP3.LUT P4, RZ, R16, 0x1, RZ, 0xc0, !PT ;  /* 0x0000000110ff7812 */ /* 0x000fe2000788c0ff */
[----:B------:R-:W-:Y:S01]  /*5f30*/  BSSY B2, `(.L_x_1432) ;  /* 0x0000074000027945 */ /* 0x000fe20003800000 */
[----:B------:R-:W-:-:S02]  /*5f40*/  ISETP.GE.AND P3, PT, R3, R97, PT ;  /* 0x000000610300720c */ /* 0x000fc40003f66270 */
        /* <DEDUP_REMOVED lines=10> */
[----:B-----5:R-:W-:-:S04]  /*5ff0*/  LOP3.LUT R13, R44, 0x18, R56, 0xf8, !PT ;  /* 0x000000182c0d7812 */ /* 0x020fc800078ef838 */
[----:B--2---:R-:W-:-:S04]  /*6000*/  LOP3.LUT R13, R13, R15, RZ, 0x3c, !PT ;  /* 0x0000000f0d0d7212 */ /* 0x004fc800078e3cff */
[----:B---3--:R-:W-:-:S05]  /*6010*/  IADD3 R12, R13, R12, R14 ;  /* 0x0000000c0d0c7210 */ /* 0x008fca0007ffe00e */
[C---:B------:R-:W-:Y:S02]  /*6020*/  IMAD R44, R22.reuse, 0x3000, R12 ;  /* 0x00003000162c7824 */ /* 0x040fe400078e020c */
[----:B------:R-:W-:Y:S02]  /*6030*/  IMAD R12, R22, 0x3000, R94 ;  /* 0x00003000160c7824 */ /* 0x000fe400078e025e */
[--C-:B------:R-:W-:Y:S02]  /*6040*/  IMAD R44, R44, 0x2, R2.reuse ;  /* 0x000000022c2c7824 */ /* 0x100fe400078e0202 */
[----:B------:R-:W-:-:S04]  /*6050*/  IMAD R12, R12, 0x2, R2 ;  /* 0x000000020c0c7824 */ /* 0x000fc800078e0202 */
[----:B------:R-:W2:Y:S04]  /*6060*/  LDS.128 R44, [R44+0x15400] ;  /* 0x015400002c2c7984 */ /* 0x000ea80000000c00 */
[----:B------:R-:W3:Y:S01]  /*6070*/  LDS.128 R12, [R12+0x15400] ;  /* 0x015400000c0c7984 */ /* 0x000ee20000000c00 */
[----:B------:R-:W-:Y:S05]  /*6080*/  @P3 BRA `(.L_x_1433) ;  /* 0x0000000400783947 */ /* 0x000fea0003800000 */
[----:B------:R-:W-:Y:S01]  /*6090*/  SHF.R.U32.HI R58, RZ, 0x10, R53 ;  /* 0x00000010ff3a7819 */ /* 0x000fe20000011635 */
[----:B-12---:R-:W-:Y:S01]  /*60a0*/  IMAD.U32 R61, R45, 0x10000, RZ ;  /* 0x000100002d3d7824 */ /* 0x006fe200078e00ff */
[--C-:B------:R-:W-:Y:S01]  /*60b0*/  SHF.R.U64 R40, R40, 0x10, R41.reuse ;  /* 0x0000001028287819 */ /* 0x100fe20000001229 */
[----:B---3--:R-:W-:Y:S01]  /*60c0*/  IMAD.U32 R59, R13, 0x10000, RZ ;  /* 0x000100000d3b7824 */ /* 0x008fe200078e00ff */
        /* <DEDUP_REMOVED lines=90> */
.L_x_1433:
[----:B------:R-:W-:Y:S05]  /*6670*/  BSYNC B2 ;  /* 0x0000000000027941 */ /* 0x000fea0003800000 */
.L_x_1432:
[----:B------:R-:W-:-:S04]  /*6680*/  LEA R40, P3, R21, R88, 0x1 ;  /* 0x0000005815287211 */ /* 0x000fc800078608ff */
[----:B------:R-:W-:Y:S02]  /*6690*/  LEA.HI.X R41, R21, R89, R91, 0x1, P3 ;  /* 0x0000005915297211 */ /* 0x000fe400018f0c5b */
[----:B------:R-:W-:-:S03]  /*66a0*/  ISETP.GE.AND P3, PT, R56, R11, PT ;  /* 0x0000000b3800720c */ /* 0x000fc60003f66270 */
[----:B---3--:R3:W-:Y:S10]  /*66b0*/  ST.E.128 desc[UR52][R40.64], R12 ;  /* 0x0000000c28007985 */ /* 0x0087f4000c101d34 */
[----:B---3--:R-:W-:-:S05]  /*66c0*/  @!P3 IMAD.WIDE R12, R56, 0x2, R88 ;  /* 0x00000002380cb825 */ /* 0x008fca00078e0258 */
[----:B--2---:R2:W-:Y:S02]  /*66d0*/  @!P3 ST.E.128 desc[UR52][R12.64], R44 ;  /* 0x0000002c0c00b985 */ /* 0x0045e4000c101d34 */
.L_x_1431:
[----:B------:R-:W-:Y:S05]  /*66e0*/  BSYNC B1 ;  /* 0x0000000000017941 */ /* 0x000fea0003800000 */
.L_x_1430:
[----:B------:R-:W-:-:S13]  /*66f0*/  ISETP.NE.AND P3, PT, R31, RZ, PT ;  /* 0x000000ff1f00720c */ /* 0x000fda0003f65270 */
[----:B------:R-:W-:Y:S05]  /*6700*/  @!P3 BRA `(.L_x_1397) ;  /* 0x0000000c0048b947 */ /* 0x000fea0003800000 */
[----:B------:R-:W5:Y:S04]  /*6710*/  LDL R40, [R1+0x20] ;  /* 0x0000200001287983 */ /* 0x000f680000100800 */
[----:B------:R-:W5:Y:S04]  /*6720*/  LDL R15, [R1+0x24] ;  /* 0x00002400010f7983 */ /* 0x000f680000100800 */
[----:B------:R-:W5:Y:S01]  /*6730*/  LDL R14, [R1+0x28] ;  /* 0x00002800010e7983 */ /* 0x000f620000100800 */
[----:B------:R-:W-:Y:S01]  /*6740*/  LOP3.LUT P4, RZ, R16, 0x2, RZ, 0xc0, !PT ;  /* 0x0000000210ff7812 */ /* 0x000fe2000788c0ff */
[----:B------:R-:W-:Y:S01]  /*6750*/  BSSY B1, `(.L_x_1434) ;  /* 0x0000076000017945 */ /* 0x000fe20003800000 */
[----:B--23--:R-:W-:-:S02]  /*6760*/  LEA R44, P3, R27, R88, 0x1 ;  /* 0x000000581b2c7211 */ /* 0x00cfc400078608ff */
[----:B------:R-:W-:Y:S02]  /*6770*/  SEL R101, R98, R101, !P4 ;  /* 0x0000006562657207 */ /* 0x000fe40006000000 */
[----:B------:R-:W-:Y:S02]  /*6780*/  LEA.HI.X R45, R27, R89, R90, 0x1, P3 ;  /* 0x000000591b2d7211 */ /* 0x000fe400018f0c5a */
[----:B----4-:R-:W-:Y:S02]  /*6790*/  SHF.R.S32.HI R12, RZ, 0x1f, R101 ;  /* 0x0000001fff0c7819 */ /* 0x010fe40000011465 */
[----:B------:R-:W-:Y:S02]  /*67a0*/  ISETP.GE.AND P3, PT, R4, R97, PT ;  /* 0x000000610400720c */ /* 0x000fe40003f66270 */
[----:B------:R-:W-:-:S04]  /*67b0*/  LEA.HI R12, R12, R101, RZ, 0x4 ;  /* 0x000000650c0c7211 */ /* 0x000fc800078f20ff */
[----:B------:R-:W-:-:S04]  /*67c0*/  SHF.R.S32.HI R12, RZ, 0x4, R12 ;  /* 0x00000004ff0c7819 */ /* 0x000fc8000001140c */
[----:B------:R-:W-:-:S04]  /*67d0*/  LEA.HI.SX32 R12, R7, R12, 0x1d ;  /* 0x0000000c070c7211 */ /* 0x000fc800078feaff */
[----:B------:R-:W-:Y:S01]  /*67e0*/  SHF.R.S32.HI R13, RZ, 0x1f, R12 ;  /* 0x0000001fff0d7819 */ /* 0x000fe2000001140c */
[----:B------:R-:W-:-:S03]  /*67f0*/  IMAD.SHL.U32 R46, R12, 0x8, RZ ;  /* 0x000000080c2e7824 */ /* 0x000fc600078e00ff */
[----:B------:R-:W-:-:S05]  /*6800*/  LEA.HI R13, R13, R12, RZ, 0x2 ;  /* 0x0000000c0d0d7211 */ /* 0x000fca00078f10ff */
[----:B------:R-:W-:-:S05]  /*6810*/  IMAD.SHL.U32 R13, R13, 0x400, RZ ;  /* 0x000004000d0d7824 */ /* 0x000fca00078e00ff */
[----:B------:R-:W-:Y:S02]  /*6820*/  LOP3.LUT R13, R13, 0x7ffff000, RZ, 0xc0, !PT ;  /* 0x7ffff0000d0d7812 */ /* 0x000fe400078ec0ff */
[----:B-----5:R-:W-:-:S04]  /*6830*/  LOP3.LUT R12, R40, 0x18, R46, 0xf8, !PT ;  /* 0x00000018280c7812 */ /* 0x020fc800078ef82e */
[----:B------:R-:W-:-:S04]  /*6840*/  LOP3.LUT R12, R12, R15, RZ, 0x3c, !PT ;  /* 0x0000000f0c0c7212 */ /* 0x000fc800078e3cff */
[----:B------:R-:W-:-:S05]  /*6850*/  IADD3 R13, R12, R13, R14 ;  /* 0x0000000d0c0d7210 */ /* 0x000fca0007ffe00e */
[C---:B------:R-:W-:Y:S02]  /*6860*/  IMAD R15, R22.reuse, 0x3000, R13 ;  /* 0x00003000160f7824 */ /* 0x040fe400078e020d */
[----:B------:R-:W-:Y:S02]  /*6870*/  IMAD R13, R22, 0x3000, R93 ;  /* 0x00003000160d7824 */ /* 0x000fe400078e025d */
[--C-:B------:R-:W-:Y:S02]  /*6880*/  IMAD R40, R15, 0x2, R2.reuse ;  /* 0x000000020f287824 */ /* 0x100fe400078e0202 */
[----:B------:R-:W-:-:S04]  /*6890*/  IMAD R13, R13, 0x2, R2 ;  /* 0x000000020d0d7824 */ /* 0x000fc800078e0202 */
[----:B------:R-:W2:Y:S04]  /*68a0*/  LDS.128 R40, [R40+0x15400] ;  /* 0x0154000028287984 */ /* 0x000ea80000000c00 */
[----:B------:R-:W3:Y:S01]  /*68b0*/  LDS.128 R12, [R13+0x15400] ;  /* 0x015400000d0c7984 */ /* 0x000ee20000000c00 */
[----:B------:R-:W-:Y:S05]  /*68c0*/  @P3 BRA `(.L_x_1435) ;  /* 0x0000000400783947 */ /* 0x000fea0003800000 */
[--C-:B------:R-:W-:Y:S01]  /*68d0*/  SHF.R.U64 R38, R38, 0x10, R39.reuse ;  /* 0x0000001026267819 */ /* 0x100fe20000001227 */
[----:B--2---:R-:W-:Y:S01]  /*68e0*/  IMAD.U32 R53, R41, 0x10000, RZ ;  /* 0x0001000029357824 */ /* 0x004fe200078e00ff */
[----:B------:R-:W-:Y:S02]  /*68f0*/  SHF.R.U32.HI R47, RZ, 0x10, R39 ;  /* 0x00000010ff2f7819 */ /* 0x000fe40000011627 */
[----:B------:R-:W-:Y:S02]  /*6900*/  SHF.R.U64 R39, R48, 0x10, R49 ;  /* 0x0000001030277819 */ /* 0x000fe40000001231 */
[----:B------:R-:W-:Y:S02]  /*6910*/  SHF.R.U64 R36, R36, 0x10, R37 ;  /* 0x0000001024247819 */ /* 0x000fe40000001225 */
[----:B------:R-:W-:Y:S02]  /*6920*/  SHF.R.U32.HI R48, RZ, 0x10, R49 ;  /* 0x00000010ff307819 */ /* 0x000fe40000011631 */
[----:B------:R-:W-:-:S02]  /*6930*/  SHF.R.U32.HI R37, RZ, 0x10, R37 ;  /* 0x00000010ff257819 */ /* 0x000fc40000011625 */
[C---:B------:R-:W-:Y:S02]  /*6940*/  PRMT R39, R111.reuse, 0x5410, R39 ;  /* 0x000054106f277816 */ /* 0x040fe40000000027 */
[----:B------:R-:W-:Y:S01]  /*6950*/  PRMT R111, R111, 0x5432, R48 ;  /* 0x000054326f6f7816 */ /* 0x000fe20000000030 */
[----:B---3--:R-:W-:Y:S01]  /*6960*/  IMAD.U32 R48, R13, 0x10000, RZ ;  /* 0x000100000d307824 */ /* 0x008fe200078e00ff */
[----:B------:R-:W-:Y:S02]  /*6970*/  PRMT R37, R109, 0x5432, R37 ;  /* 0x000054326d257816 */ /* 0x000fe40000000025 */
[--C-:B------:R-:W-:Y:S01]  /*6980*/  SHF.R.U64 R49, R50, 0x10, R51.reuse ;  /* 0x0000001032317819 */ /* 0x100fe20000001233 */
[----:B------:R-:W-:Y:S01]  /*6990*/  IMAD.U32 R52, R111, 0x10000, RZ ;  /* 0x000100006f347824 */ /* 0x000fe200078e00ff */
[----:B------:R-:W-:Y:S01]  /*69a0*/  SHF.R.U32.HI R50, RZ, 0x10, R51 ;  /* 0x00000010ff327819 */ /* 0x000fe20000011633 */
[----:B------:R-:W-:Y:S01]  /*69b0*/  IMAD.U32 R51, R37, 0x10000, RZ ;  /* 0x0001000025337824 */ /* 0x000fe200078e00ff */
[----:B------:R-:W-:Y:S01]  /*69c0*/  LOP3.LUT R41, R41, 0xffff0000, RZ, 0xc0, !PT ;  /* 0xffff000029297812 */ /* 0x000fe200078ec0ff */
[-C--:B------:R-:W-:Y:S01]  /*69d0*/  FMUL.FTZ R54, R53, R52.reuse ;  /* 0x0000003435367220 */ /* 0x080fe20000410000 */
[----:B------:R-:W-:Y:S01]  /*69e0*/  LOP3.LUT R37, R37, 0xffff0000, RZ, 0xc0, !PT ;  /* 0xffff000025257812 */ /* 0x000fe200078ec0ff */
[-C--:B------:R-:W-:Y:S01]  /*69f0*/  FMUL.FTZ R53, R53, R51.reuse ;  /* 0x0000003335357220 */ /* 0x080fe20000410000 */
[----:B------:R-:W-:Y:S01]  /*6a00*/  LOP3.LUT R13, R13, 0xffff0000, RZ, 0xc0, !PT ;  /* 0xffff00000d0d7812 */ /* 0x000fe200078ec0ff */
[----:B------:R-:W-:Y:S01]  /*6a10*/  FFMA.FTZ R51, R48, R51, -R54 ;  /* 0x0000003330337223 */ /* 0x000fe20000010836 */
[----:B------:R-:W-:Y:S01]  /*6a20*/  PRMT R49, R110, 0x5410, R49 ;  /* 0x000054106e317816 */ /* 0x000fe20000000031 */
[----:B------:R-:W-:Y:S01]  /*6a30*/  FFMA.FTZ R48, R48, R52, R53 ;  /* 0x0000003430307223 */ /* 0x000fe20000010035 */
[----:B------:R-:W-:Y:S01]  /*6a40*/  LOP3.LUT R52, R111, 0xffff0000, RZ, 0xc0, !PT ;  /* 0xffff00006f347812 */ /* 0x000fe200078ec0ff */
[----:B------:R-:W-:Y:S01]  /*6a50*/  IMAD.U32 R54, R43, 0x10000, RZ ;  /* 0x000100002b367824 */ /* 0x000fe200078e00ff */
[----:B------:R-:W-:-:S02]  /*6a60*/  PRMT R110, R110, 0x5432, R50 ;  /* 0x000054326e6e7816 */ /* 0x000fc40000000032 */
[----:B------:R-:W-:Y:S01]  /*6a70*/  PRMT R47, R108, 0x5432, R47 ;  /* 0x000054326c2f7816 */ /* 0x000fe2000000002f */
[CC--:B------:R-:W-:Y:S01]  /*6a80*/  FMUL.FTZ R53, R41.reuse, R52.reuse ;  /* 0x0000003429357220 */ /* 0x0c0fe20000410000 */
[-C--:B------:R-:W-:Y:S01]  /*6a90*/  FMUL.FTZ R41, R41, R37.reuse ;  /* 0x0000002529297220 */ /* 0x080fe20000410000 */
[----:B------:R-:W-:Y:S02]  /*6aa0*/  PRMT R36, R109, 0x5410, R36 ;  /* 0x000054106d247816 */ /* 0x000fe40000000024 */
[C---:B------:R-:W-:Y:S01]  /*6ab0*/  FFMA.FTZ R37, R13.reuse, R37, -R53 ;  /* 0x000000250d257223 */ /* 0x040fe20000010835 */
[----:B------:R-:W-:Y:S01]  /*6ac0*/  FFMA.FTZ R13, R13, R52, R41 ;  /* 0x000000340d0d7223 */ /* 0x000fe20000010029 */
[C---:B------:R-:W-:Y:S01]  /*6ad0*/  IMAD.U32 R53, R110.reuse, 0x10000, RZ ;  /* 0x000100006e357824 */ /* 0x040fe200078e00ff */
[----:B------:R-:W-:Y:S01]  /*6ae0*/  LOP3.LUT R110, R110, 0xffff0000, RZ, 0xc0, !PT ;  /* 0xffff00006e6e7812 */ /* 0x000fe200078ec0ff */
[C---:B------:R-:W-:Y:S01]  /*6af0*/  IMAD.U32 R41, R47.reuse, 0x10000, RZ ;  /* 0x000100002f297824 */ /* 0x040fe200078e00ff */
[----:B------:R-:W-:Y:S01]  /*6b00*/  LOP3.LUT R47, R47, 0xffff0000, RZ, 0xc0, !PT ;  /* 0xffff00002f2f7812 */ /* 0x000fe200078ec0ff */
[----:B------:R-:W-:-:S02]  /*6b10*/  IMAD.U32 R52, R15, 0x10000, RZ ;  /* 0x000100000f347824 */ /* 0x000fc400078e00ff */
[C---:B------:R-:W-:Y:S01]  /*6b20*/  FMUL.FTZ R50, R54.reuse, R53 ;  /* 0x0000003536327220 */ /* 0x040fe20000410000 */
[-C--:B------:R-:W-:Y:S01]  /*6b30*/  FMUL.FTZ R54, R54, R41.reuse ;  /* 0x0000002936367220 */ /* 0x080fe20000410000 */
[----:B------:R-:W-:Y:S02]  /*6b40*/  LOP3.LUT R15, R15, 0xffff0000, RZ, 0xc0, !PT ;  /* 0xffff00000f0f7812 */ /* 0x000fe400078ec0ff */
[C---:B------:R-:W-:Y:S01]  /*6b50*/  FFMA.FTZ R50, R52.reuse, R41, -R50 ;  /* 0x0000002934327223 */ /* 0x040fe20000010832 */
[----:B------:R-:W-:Y:S01]  /*6b60*/  FFMA.FTZ R41, R52, R53, R54 ;  /* 0x0000003534297223 */ /* 0x000fe20000010036 */
[----:B------:R-:W-:Y:S01]  /*6b70*/  LOP3.LUT R52, R43, 0xffff0000, RZ, 0xc0, !PT ;  /* 0xffff00002b347812 */ /* 0x000fe200078ec0ff */
[C---:B------:R-:W-:Y:S01]  /*6b80*/  IMAD.U32 R53, R40.reuse, 0x10000, RZ ;  /* 0x0001000028357824 */ /* 0x040fe200078e00ff */
[----:B------:R-:W-:Y:S01]  /*6b90*/  LOP3.LUT R40, R40, 0xffff0000, RZ, 0xc0, !PT ;  /* 0xffff000028287812 */ /* 0x000fe200078ec0ff */
[----:B------:R-:W-:Y:S01]  /*6ba0*/  IMAD.U32 R54, R36, 0x10000, RZ ;  /* 0x0001000024367824 */ /* 0x000fe200078e00ff */
[----:B------:R-:W-:Y:S01]  /*6bb0*/  PRMT R38, R108, 0x5410, R38 ;  /* 0x000054106c267816 */ /* 0x000fe20000000026 */
[----:B------:R-:W-:Y:S01]  /*6bc0*/  FMUL.FTZ R43, R52, R110 ;  /* 0x0000006e342b7220 */ /* 0x000fe20000410000 */
[----:B------:R-:W-:-:S02]  /*6bd0*/  F2FP.BF16.F32.PACK_AB R37, R37, R51 ;  /* 0x000000332525723e */ /* 0x000fc400000010ff */
[----:B------:R-:W-:Y:S01]  /*6be0*/  F2FP.BF16.F32.PACK_AB R48, R13, R48 ;  /* 0x000000300d30723e */ /* 0x000fe200000010ff */
[-C--:B------:R-:W-:Y:S01]  /*6bf0*/  FFMA.FTZ R43, R15, R47.reuse, -R43 ;  /* 0x0000002f0f2b7223 */ /* 0x080fe2000001082b */
[----:B------:R-:W-:Y:S01]  /*6c00*/  FMUL.FTZ R47, R52, R47 ;  /* 0x0000002f342f7220 */ /* 0x000fe20000410000 */
[C---:B------:R-:W-:Y:S01]  /*6c10*/  IMAD.U32 R52, R39.reuse, 0x10000, RZ ;  /* 0x0001000027347824 */ /* 0x040fe200078e00ff */
[----:B------:R-:W-:Y:S01]  /*6c20*/  LOP3.LUT R39, R39, 0xffff0000, RZ, 0xc0, !PT ;  /* 0xffff000027277812 */ /* 0x000fe200078ec0ff */
[----:B------:R-:W-:Y:S02]  /*6c30*/  IMAD.MOV.U32 R13, RZ, RZ, R37 ;  /* 0x000000ffff0d7224 */ /* 0x000fe400078e0025 */
[----:B------:R-:W-:Y:S01]  /*6c40*/  FFMA.FTZ R15, R15, R110, R47 ;  /* 0x0000006e0f0f7223 */ /* 0x000fe2000001002f */
[C---:B------:R-:W-:Y:S01]  /*6c50*/  FMUL.FTZ R55, R53.reuse, R52 ;  /* 0x0000003435377220 */ /* 0x040fe20000410000 */
[----:B------:R-:W-:Y:S02]  /*6c60*/  IMAD.U32 R47, R12, 0x10000, RZ ;  /* 0x000100000c2f7824 */ /* 0x000fe400078e00ff */
[----:B------:R-:W-:Y:S01]  /*6c70*/  FMUL.FTZ R53, R53, R54 ;  /* 0x0000003635357220 */ /* 0x000fe20000410000 */
[----:B------:R-:W-:Y:S01]  /*6c80*/  FMUL.FTZ R57, R40, R39 ;  /* 0x0000002728397220 */ /* 0x000fe20000410000 */
[----:B------:R-:W-:Y:S01]  /*6c90*/  F2FP.BF16.F32.PACK_AB R43, R43, R50 ;  /* 0x000000322b2b723e */ /* 0x000fe200000010ff */
[C---:B------:R-:W-:Y:S01]  /*6ca0*/  FFMA.FTZ R55, R47.reuse, R54, -R55 ;  /* 0x000000362f377223 */ /* 0x040fe20000010837 */
[----:B------:R-:W-:Y:S01]  /*6cb0*/  FFMA.FTZ R53, R47, R52, R53 ;  /* 0x000000342f357223 */ /* 0x000fe20000010035 */
[----:B------:R-:W-:Y:S01]  /*6cc0*/  LOP3.LUT R47, R36, 0xffff0000, RZ, 0xc0, !PT ;  /* 0xffff0000242f7812 */ /* 0x000fe200078ec0ff */
[----:B------:R-:W-:Y:S01]  /*6cd0*/  IMAD.U32 R52, R38, 0x10000, RZ ;  /* 0x0001000026347824 */ /* 0x000fe200078e00ff */
[----:B------:R-:W-:-:S03]  /*6ce0*/  LOP3.LUT R36, R12, 0xffff0000, RZ, 0xc0, !PT ;  /* 0xffff00000c247812 */ /* 0x000fc600078ec0ff */
[-C--:B------:R-:W-:Y:S02]  /*6cf0*/  FMUL.FTZ R40, R40, R47.reuse ;  /* 0x0000002f28287220 */ /* 0x080fe40000410000 */
[----:B------:R-:W-:Y:S01]  /*6d00*/  FFMA.FTZ R12, R36, R47, -R57 ;  /* 0x0000002f240c7223 */ /* 0x000fe20000010839 */
[----:B------:R-:W-:Y:S02]  /*6d10*/  IMAD.U32 R47, R42, 0x10000, RZ ;  /* 0x000100002a2f7824 */ /* 0x000fe400078e00ff */
[----:B------:R-:W-:Y:S01]  /*6d20*/  FFMA.FTZ R36, R36, R39, R40 ;  /* 0x0000002724247223 */ /* 0x000fe20000010028 */
[C---:B------:R-:W-:Y:S01]  /*6d30*/  IMAD.U32 R40, R49.reuse, 0x10000, RZ ;  /* 0x0001000031287824 */ /* 0x040fe200078e00ff */
[----:B------:R-:W-:Y:S01]  /*6d40*/  LOP3.LUT R42, R42, 0xffff0000, RZ, 0xc0, !PT ;  /* 0xffff00002a2a7812 */ /* 0x000fe200078ec0ff */
[C---:B------:R-:W-:Y:S01]  /*6d50*/  IMAD.U32 R39, R14.reuse, 0x10000, RZ ;  /* 0x000100000e277824 */ /* 0x040fe200078e00ff */
[----:B------:R-:W-:Y:S01]  /*6d60*/  LOP3.LUT R49, R49, 0xffff0000, RZ, 0xc0, !PT ;  /* 0xffff000031317812 */ /* 0x000fe200078ec0ff */
[C---:B------:R-:W-:Y:S01]  /*6d70*/  FMUL.FTZ R54, R47.reuse, R40 ;  /* 0x000000282f367220 */ /* 0x040fe20000410000 */
[----:B------:R-:W-:Y:S01]  /*6d80*/  FMUL.FTZ R47, R47, R52 ;  /* 0x000000342f2f7220 */ /* 0x000fe20000410000 */
[----:B------:R-:W-:-:S02]  /*6d90*/  LOP3.LUT R14, R14, 0xffff0000, RZ, 0xc0, !PT ;  /* 0xffff00000e0e7812 */ /* 0x000fc400078ec0ff */
[C---:B------:R-:W-:Y:S01]  /*6da0*/  FFMA.FTZ R54, R39.reuse, R52, -R54 ;  /* 0x0000003427367223 */ /* 0x040fe20000010836 */
[----:B------:R-:W-:Y:S01]  /*6db0*/  FFMA.FTZ R39, R39, R40, R47 ;  /* 0x0000002827277223 */ /* 0x000fe2000001002f */
[----:B------:R-:W-:Y:S01]  /*6dc0*/  LOP3.LUT R47, R38, 0xffff0000, RZ, 0xc0, !PT ;  /* 0xffff0000262f7812 */ /* 0x000fe200078ec0ff */
[----:B------:R-:W-:Y:S01]  /*6dd0*/  FMUL.FTZ R57, R42, R49 ;  /* 0x000000312a397220 */ /* 0x000fe20000410000 */
[----:B------:R-:W-:Y:S01]  /*6de0*/  F2FP.BF16.F32.PACK_AB R38, R15, R41 ;  /* 0x000000290f26723e */ /* 0x000fe200000010ff */
[----:B------:R-:W-:Y:S01]  /*6df0*/  IMAD.MOV.U32 R15, RZ, RZ, R43 ;  /* 0x000000ffff0f7224 */ /* 0x000fe200078e002b */
[----:B------:R-:W-:Y:S01]  /*6e00*/  F2FP.BF16.F32.PACK_AB R12, R12, R55 ;  /* 0x000000370c0c723e */ /* 0x000fe200000010ff */
[-C--:B------:R-:W-:Y:S01]  /*6e10*/  FMUL.FTZ R42, R42, R47.reuse ;  /* 0x0000002f2a2a7220 */ /* 0x080fe20000410000 */
[----:B------:R-:W-:Y:S01]  /*6e20*/  FFMA.FTZ R47, R14, R47, -R57 ;  /* 0x0000002f0e2f7223 */ /* 0x000fe20000010839 */
[----:B------:R-:W-:Y:S01]  /*6e30*/  F2FP.BF16.F32.PACK_AB R40, R36, R53 ;  /* 0x000000352428723e */ /* 0x000fe200000010ff */
[----:B------:R-:W-:-:S02]  /*6e40*/  IMAD.MOV.U32 R41, RZ, RZ, R48 ;  /* 0x000000ffff297224 */ /* 0x000fc400078e0030 */
[----:B------:R-:W-:Y:S01]  /*6e50*/  FFMA.FTZ R14, R14, R49, R42 ;  /* 0x000000310e0e7223 */ /* 0x000fe2000001002a */
[----:B------:R-:W-:Y:S01]  /*6e60*/  IMAD.MOV.U32 R43, RZ, RZ, R38 ;  /* 0x000000ffff2b7224 */ /* 0x000fe200078e0026 */
[----:B------:R-:W-:-:S03]  /*6e70*/  F2FP.BF16.F32.PACK_AB R42, R47, R54 ;  /* 0x000000362f2a723e */ /* 0x000fc600000010ff */
[----:B------:R-:W-:Y:S02]  /*6e80*/  F2FP.BF16.F32.PACK_AB R39, R14, R39 ;  /* 0x000000270e27723e */ /* 0x000fe400000010ff */
[----:B------:R-:W-:-:S03]  /*6e90*/  IMAD.MOV.U32 R14, RZ, RZ, R42 ;  /* 0x000000ffff0e7224 */ /* 0x000fc600078e002a */
[----:B------:R-:W-:-:S07]  /*6ea0*/  IMAD.MOV.U32 R42, RZ, RZ, R39 ;  /* 0x000000ffff2a7224 */ /* 0x000fce00078e0027 */
.L_x_1435:
[----:B------:R-:W-:Y:S05]  /*6eb0*/  BSYNC B1 ;  /* 0x0000000000017941 */ /* 0x000fea0003800000 */
.L_x_1434:
[----:B---3--:R3:W-:Y:S01]  /*6ec0*/  ST.E.128 desc[UR52][R44.64], R12 ;  /* 0x0000000c2c007985 */ /* 0x0087e2000c101d34 */
[----:B------:R-:W-:-:S13]  /*6ed0*/  ISETP.GE.AND P3, PT, R46, R11, PT ;  /* 0x0000000b2e00720c */ /* 0x000fda0003f66270 */
[----:B------:R-:W-:Y:S05]  /*6ee0*/  @P3 BRA `(.L_x_1397) ;  /* 0x0000000400503947 */ /* 0x000fea0003800000 */
[----:B------:R-:W-:-:S05]  /*6ef0*/  IMAD.WIDE R88, R46, 0x2, R88 ;  /* 0x000000022e587825 */ /* 0x000fca00078e0258 */
[----:B--2---:R2:W-:Y:S01]  /*6f00*/  ST.E.128 desc[UR52][R88.64], R40 ;  /* 0x0000002858007985 */ /* 0x0045e2000c101d34 */
[----:B------:R-:W-:Y:S05]  /*6f10*/  BRA `(.L_x_1397) ;  /* 0x0000000400447947 */ /* 0x000fea0003800000 */
.L_x_1389:
[----:B------:R-:W-:-:S06]  /*6f20*/  UISETP.NE.AND UP0, UPT, UR39, 0x3, UPT ;  /* 0x000000032700788c */ /* 0x000fcc000bf05270 */
[----:B------:R-:W-:-:S13]  /*6f30*/  PLOP3.LUT P2, PT, PT, PT, UP0, 0x80, 0x0 ;  /* 0x000000000000781c */ /* 0x000fda0003f4f008 */
[----:B------:R-:W-:Y:S05]  /*6f40*/  @!P2 BRA `(.L_x_1436) ;  /* 0x000000000004a947 */ /* 0x000fea0003800000 */
[----:B------:R-:W-:Y:S01]  /*6f50*/  BPT.TRAP 0x1 ;  /* 0x000000040000795c */ /* 0x000fe20000300000 */
.L_x_1436:
[----:B------:R-:W-:Y:S01]  /*6f60*/  IMAD R34, R22, 0x8, R2 ;  /* 0x0000000816227824 */ /* 0x000fe200078e0202 */
[----:B------:R-:W-:Y:S01]  /*6f70*/  SHF.L.U32 R86, R147, 0x1f, RZ ;  /* 0x0000001f93567819 */ /* 0x000fe200000006ff */
[----:B------:R-:W-:Y:S01]  /*6f80*/  BSSY B1, `(.L_x_1437) ;  /* 0x0000004000017945 */ /* 0x000fe20003800000 */
[----:B------:R-:W-:Y:S02]  /*6f90*/  SHF.R.S32.HI R83, RZ, 0x1f, R82 ;  /* 0x0000001fff537819 */ /* 0x000fe40000011452 */
[----:B------:R-:W0:Y:S02]  /*6fa0*/  SYNCS.PHASECHK.TRANS64.TRYWAIT P3, [R34+URZ+0x2d890], R86 ;  /* 0x02d89056220075a7 */ /* 0x000e24000806017f */
[----:B0-----:R-:W-:Y:S05]  /*6fb0*/  @!P3 BRA `(.L_x_1438) ;  /* 0x000001e00048b947 */ /* 0x001fea0003800000 */
.L_x_1749:
[----:B------:R-:W-:Y:S05]  /*6fc0*/  BSYNC B1 ;  /* 0x0000000000017941 */ /* 0x000fea0003800000 */
.L_x_1437:
[----:B------:R-:W1:Y:S01]  /*6fd0*/  S2R R36, SR_TID.X ;  /* 0x0000000000247919 */ /* 0x000e620000002100 */
        /* <DEDUP_REMOVED lines=18> */
[----:B------:R-:W-:Y:S01]  /*7100*/  LEA R43, P3, R12, UR6, 0x1 ;  /* 0x000000060c2b7c11 */ /* 0x000fe2000f8608ff */
[C---:B-1----:R-:W-:Y:S02]  /*7110*/  VIADD R37, R36.reuse, 0xffffff80 ;  /* 0xffffff8024257836 */ /* 0x042fe40000000000 */
[----:B------:R-:W-:Y:S01]  /*7120*/  VIADD R36, R36, 0xffffff80 ;  /* 0xffffff8024247836 */ /* 0x000fe20000000000 */
[----:B------:R-:W-:-:S04]  /*7130*/  LEA.HI.X R13, R12, UR7, R13, 0x1, P3 ;  /* 0x000000070c0d7c11 */ /* 0x000fc800098f0c0d */
[----:B------:R-:W-:-:S04]  /*7140*/  LEA.HI R36, R36, R37, RZ, 0x1 ;  /* 0x0000002524247211 */ /* 0x000fc800078f08ff */
[----:B------:R-:W-:-:S04]  /*7150*/  SHF.R.S32.HI R36, RZ, 0x1, R36 ;  /* 0x00000001ff247819 */ /* 0x000fc80000011424 */
[----:B------:R-:W-:Y:S01]  /*7160*/  ISETP.GT.AND P3, PT, R85, R36, PT ;  /* 0x000000245500720c */ /* 0x000fe20003f64270 */
[----:B------:R-:W-:-:S12]  /*7170*/  BRA.DIV UR4, `(.L_x_1439) ;  /* 0x000001de04ec7947 */ /* 0x000fd8000b800000 */
[----:B------:R1:W2:Y:S04]  /*7180*/  SHFL.IDX PT, R42, R13, RZ, 0x1e1f ;  /* 0x001e1fff0d2a7589 */ /* 0x0002a800000e0000 */
[----:B------:R-:W3:Y:S02]  /*7190*/  SHFL.IDX PT, R43, R43, RZ, 0x1e1f ;  /* 0x001e1fff2b2b7589 */ /* 0x000ee400000e0000 */
.L_x_1753:
[----:B------:R-:W-:Y:S05]  /*71a0*/  @!P3 BRA `(.L_x_1397) ;  /* 0x0000000000a0b947 */ /* 0x000fea0003800000 */
[----:B-1----:R-:W4:Y:S01]  /*71b0*/  LDL R13, [R1+0x4c] ;  /* 0x00004c00010d7983 */ /* 0x002f220000100800 */
[----:B------:R-:W-:-:S03]  /*71c0*/  ULDC UR4, c[0x0][0x2f4] ;  /* 0x0000bd0000047ab9 */ /* 0x000fc60000000800 */
[----:B------:R-:W5:Y:S04]  /*71d0*/  LDL R12, [R1+0x48] ;  /* 0x00004800010c7983 */ /* 0x000f680000100800 */
[----:B------:R-:W5:Y:S04]  /*71e0*/  LDL R11, [R1+0x34] ;  /* 0x00003400010b7983 */ /* 0x000f680000100800 */
[----:B------:R-:W5:Y:S01]  /*71f0*/  LDL R45, [R1+0x38] ;  /* 0x00003800012d7983 */ /* 0x000f620000100800 */
[C---:B------:R-:W-:Y:S02]  /*7200*/  ISETP.GE.AND P5, PT, R18.reuse, UR4, PT ;  /* 0x0000000412007c0c */ /* 0x040fe4000bfa6270 */
[----:B------:R-:W-:Y:S01]  /*7210*/  ISETP.GE.AND P4, PT, R137, UR4, PT ;  /* 0x0000000489007c0c */ /* 0x000fe2000bf86270 */
[----:B------:R-:W5:Y:S10]  /*7220*/  LDL R44, [R1+0x44] ;  /* 0x00004400012c7983 */ /* 0x000f740000100800 */
[----:B---3--:R-:W-:-:S04]  /*7230*/  @!P5 LEA R40, P3, R18, R43, 0x1 ;  /* 0x0000002b1228d211 */ /* 0x008fc800078608ff */
[----:B--2---:R-:W-:Y:S02]  /*7240*/  @!P5 LEA.HI.X R41, R18, R42, R19, 0x1, P3 ;  /* 0x0000002a1229d211 */ /* 0x004fe400018f0c13 */
[----:B------:R-:W-:-:S04]  /*7250*/  @!P4 LEA R38, P3, R137, R43, 0x1 ;  /* 0x0000002b8926c211 */ /* 0x000fc800078608ff */
[----:B----4-:R-:W-:Y:S02]  /*7260*/  @!P4 LEA.HI.X R39, R137, R42, R13, 0x1, P3 ;  /* 0x0000002a8927c211 */ /* 0x010fe400018f0c0d */
[----:B------:R-:W-:-:S13]  /*7270*/  ISETP.GE.AND P3, PT, R136, UR4, PT ;  /* 0x0000000488007c0c */ /* 0x000fda000bf66270 */
[----:B------:R-:W-:-:S04]  /*7280*/  @!P3 LEA R36, P6, R136, R43, 0x1 ;  /* 0x0000002b8824b211 */ /* 0x000fc800078c08ff */
[----:B-----5:R-:W-:Y:S02]  /*7290*/  @!P3 LEA.HI.X R37, R136, R42, R12, 0x1, P6 ;  /* 0x0000002a8825b211 */ /* 0x020fe400030f0c0c */
[----:B------:R-:W1:Y:S04]  /*72a0*/  @!P5 LDS.128 R12, [R64+0x15000] ;  /* 0x01500000400cd984 */ /* 0x000e680000000c00 */
        /* <DEDUP_REMOVED lines=24> */
.L_x_1397:
[----:B------:R-:W-:Y:S05]  /*7430*/  BSYNC B0 ;  /* 0x0000000000007941 */ /* 0x000fea0003800000 */
.L_x_1388:
        /* <DEDUP_REMOVED lines=16> */
.L_x_1441:
[----:B------:R-:W-:Y:S05]  /*7540*/  BSYNC B0 ;  /* 0x0000000000007941 */ /* 0x000fea0003800000 */
.L_x_1440:
[----:B------:R-:W5:Y:S01]  /*7550*/  SYNCS.PHASECHK.TRANS64.TRYWAIT P2, [R34+URZ+0x2d8b0], R86 ;  /* 0x02d8b056220075a7 */ /* 0x000f62000804017f */
[----:B------:R-:W-:Y:S04]  /*7560*/  BSSY B0, `(.L_x_1442) ;  /* 0x0000002000007945 */ /* 0x000fe80003800000 */
[----:B-----5:R-:W-:Y:S05]  /*7570*/  @!P2 BRA `(.L_x_1443) ;  /* 0x000001dc0034a947 */ /* 0x020fea0003800000 */
.L_x_1754:
[----:B------:R-:W-:Y:S05]  /*7580*/  BSYNC B0 ;  /* 0x0000000000007941 */ /* 0x000fea0003800000 */
.L_x_1442:
[----:B-1-34-:R-:W1:Y:S01]  /*7590*/  S2R R14, SR_TID.X ;  /* 0x00000000000e7919 */ /* 0x01ae620000002100 */
[----:B------:R-:W-:Y:S01]  /*75a0*/  ULDC.64 UR4, c[0x0][0x328] ;  /* 0x0000ca0000047ab9 */ /* 0x000fe20000000a00 */
[----:B------:R-:W-:Y:S01]  /*75b0*/  ULDC.64 UR6, c[0x0][0x318] ;  /* 0x0000c60000067ab9 */ /* 0x000fe20000000a00 */
[----:B------:R-:W-:Y:S01]  /*75c0*/  IMAD R83, R83, UR4, RZ ;  /* 0x0000000453537c24 */ /* 0x000fe2000f8e02ff */
[----:B------:R-:W-:Y:S01]  /*75d0*/  BSSY B0, `(.L_x_1444) ;  /* 0x000003c000007945 */ /* 0x000fe20003800000 */
[----:B--2---:R-:W-:-:S04]  /*75e0*/  IMAD.WIDE.U32 R12, R82, UR4, RZ ;  /* 0x00000004520c7c25 */ /* 0x004fc8000f8e00ff */
[----:B------:R-:W-:Y:S01]  /*75f0*/  IMAD R83, R82, UR5, R83 ;  /* 0x0000000552537c24 */ /* 0x000fe2000f8e0253 */
[----:B------:R-:W-:Y:S02]  /*7600*/  ULDC.64 UR4, c[0x0][0x338] ;  /* 0x0000ce0000047ab9 */ /* 0x000fe40000000a00 */
[----:B------:R-:W-:Y:S02]  /*7610*/  IMAD R84, R84, UR4, RZ ;  /* 0x0000000454547c24 */ /* 0x000fe4000f8e02ff */
[----:B------:R-:W-:Y:S02]  /*7620*/  IMAD.IADD R13, R13, 0x1, R83 ;  /* 0x000000010d0d7824 */ /* 0x000fe400078e0253 */
[C---:B0-----:R-:W-:Y:S02]  /*7630*/  IMAD R11, R81.reuse, UR5, R84 ;  /* 0x00000005510b7c24 */ /* 0x041fe4000f8e0254 */
[----:B------:R-:W-:Y:S01]  /*7640*/  IMAD.WIDE.U32 R12, R81, UR4, R12 ;  /* 0x00000004510c7c25 */ /* 0x000fe2000f8e000c */
[----:B------:R-:W-:-:S03]  /*7650*/  ULDC.64 UR4, c[0x0][0x330] ;  /* 0x0000cc0000047ab9 */ /* 0x000fc60000000a00 */
[----:B------:R-:W-:Y:S02]  /*7660*/  IMAD.IADD R13, R13, 0x1, R11 ;  /* 0x000000010d0d7824 */ /* 0x000fe400078e020b */
[----:B------:R-:W-:-:S04]  /*7670*/  IMAD.WIDE.U32 R12, R141, UR4, R12 ;  /* 0x000000048d0c7c25 */ /* 0x000fc8000f8e000c */
[----:B------:R-:W-:Y:S01]  /*7680*/  IMAD R13, R141, UR5, R13 ;  /* 0x000000058d0d7c24 */ /* 0x000fe2000f8e020d */
[----:B------:R-:W-:Y:S01]  /*7690*/  LEA R11, P2, R12, UR6, 0x1 ;  /* 0x000000060c0b7c11 */ /* 0x000fe2000f8408ff */
[C---:B-1----:R-:W-:Y:S02]  /*76a0*/  VIADD R15, R14.reuse, 0xffffff80 ;  /* 0xffffff800e0f7836 */ /* 0x042fe40000000000 */
[----:B------:R-:W-:Y:S01]  /*76b0*/  VIADD R14, R14, 0xffffff80 ;  /* 0xffffff800e0e7836 */ /* 0x000fe20000000000 */
[----:B------:R-:W-:Y:S01]  /*76c0*/  LEA.HI.X R12, R12, UR7, R13, 0x1, P2 ;  /* 0x000000070c0c7c11 */ /* 0x000fe200090f0c0d */
[----:B------:R0:W1:Y:S03]  /*76d0*/  SHFL.IDX PT, R40, R11, RZ, 0x1e1f ;  /* 0x001e1fff0b287589 */ /* 0x00006600000e0000 */
[----:B------:R-:W-:Y:S01]  /*76e0*/  LEA.HI R14, R14, R15, RZ, 0x1 ;  /* 0x0000000f0e0e7211 */ /* 0x000fe200078f08ff */
[----:B------:R0:W2:Y:S03]  /*76f0*/  SHFL.IDX PT, R41, R12, RZ, 0x1e1f ;  /* 0x001e1fff0c297589 */ /* 0x0000a600000e0000 */
[----:B------:R-:W-:-:S04]  /*7700*/  SHF.R.S32.HI R14, RZ, 0x1, R14 ;  /* 0x00000001ff0e7819 */ /* 0x000fc8000001140e */
[----:B------:R-:W-:-:S13]  /*7710*/  ISETP.GT.AND P2, PT, R85, R14, PT ;  /* 0x0000000e5500720c */ /* 0x000fda0003f44270 */
[----:B01----:R-:W-:Y:S05]  /*7720*/  @!P2 BRA `(.L_x_1445) ;  /* 0x000000000098a947 */ /* 0x003fea0003800000 */
[----:B------:R-:W3:Y:S01]  /*7730*/  LDL R15, [R1+0x4c] ;  /* 0x00004c00010f7983 */ /* 0x000ee20000100800 */
[----:B------:R-:W-:-:S03]  /*7740*/  ULDC UR4, c[0x0][0x2f4] ;  /* 0x0000bd0000047ab9 */ /* 0x000fc60000000800 */
[----:B------:R-:W4:Y:S04]  /*7750*/  LDL R14, [R1+0x48] ;  /* 0x00004800010e7983 */ /* 0x000f280000100800 */
[----:B------:R-:W5:Y:S04]  /*7760*/  LDL R46, [R1+0x34] ;  /* 0x00003400012e7983 */ /* 0x000f680000100800 */
[----:B------:R-:W5:Y:S01]  /*7770*/  LDL R45, [R1+0x38] ;  /* 0x00003800012d7983 */ /* 0x000f620000100800 */
[C---:B------:R-:W-:Y:S02]  /*7780*/  ISETP.GE.AND P5, PT, R18.reuse, UR4, PT ;  /* 0x0000000412007c0c */ /* 0x040fe4000bfa6270 */
[----:B------:R-:W-:Y:S01]  /*7790*/  ISETP.GE.AND P4, PT, R137, UR4, PT ;  /* 0x0000000489007c0c */ /* 0x000fe2000bf86270 */
[----:B------:R-:W5:Y:S10]  /*77a0*/  LDL R44, [R1+0x44] ;  /* 0x00004400012c7983 */ /* 0x000f740000100800 */
[----:B------:R-:W-:-:S04]  /*77b0*/  @!P5 LEA R42, P2, R18, R40, 0x1 ;  /* 0x00000028122ad211 */ /* 0x000fc800078408ff */
[----:B--2---:R-:W-:Y:S02]  /*77c0*/  @!P5 LEA.HI.X R43, R18, R41, R19, 0x1, P2 ;  /* 0x00000029122bd211 */ /* 0x004fe400010f0c13 */
[----:B------:R-:W-:-:S04]  /*77d0*/  @!P4 LEA R38, P2, R137, R40, 0x1 ;  /* 0x000000288926c211 */ /* 0x000fc800078408ff */
[----:B---3--:R-:W-:Y:S02]  /*77e0*/  @!P4 LEA.HI.X R39, R137, R41, R15, 0x1, P2 ;  /* 0x000000298927c211 */ /* 0x008fe400010f0c0f */
[----:B------:R-:W-:-:S13]  /*77f0*/  ISETP.GE.AND P2, PT, R136, UR4, PT ;  /* 0x0000000488007c0c */ /* 0x000fda000bf46270 */
[----:B------:R-:W-:-:S04]  /*7800*/  @!P2 LEA R36, P6, R136, R40, 0x1 ;  /* 0x000000288824a211 */ /* 0x000fc800078c08ff */
[----:B----4-:R-:W-:Y:S02]  /*7810*/  @!P2 LEA.HI.X R37, R136, R41, R14, 0x1, P6 ;  /* 0x000000298825a211 */ /* 0x010fe400030f0c0e */
[----:B------:R-:W0:Y:S04]  /*7820*/  @!P5 LDS.128 R12, [R64] ;  /* 0x00000000400cd984 */ /* 0x000e280000000c00 */
[----:B0-----:R0:W-:Y:S01]  /*7830*/  @!P5 ST.E.128 desc[UR52][R42.64], R12 ;  /* 0x0000000c2a00d985 */ /* 0x0011e2000c101d34 */
[----:B------:R-:W-:-:S13]  /*7840*/  ISETP.GE.AND P5, PT, R3, UR4, PT ;  /* 0x0000000403007c0c */ /* 0x000fda000bfa6270 */
[----:B------:R-:W1:Y:S01]  /*7850*/  @!P5 LDS.128 R12, [R35] ;  /* 0x00000000230cd984 */ /* 0x000e620000000c00 */
[----:B-----5:R-:W-:-:S04]  /*7860*/  @!P5 IMAD.SHL.U32 R11, R46, 0x8, RZ ;  /* 0x000000082e0bd824 */ /* 0x020fc800078e00ff */
        /* <DEDUP_REMOVED lines=18> */
.L_x_1445:
[----:B------:R-:W-:Y:S05]  /*7990*/  BSYNC B0 ;  /* 0x0000000000007941 */ /* 0x000fea0003800000 */
.L_x_1444:
[----:B------:R-:W-:Y:S01]  /*79a0*/  @!PT LDS RZ, [RZ] ;  /* 0x00000000fffff984 */ /* 0x000fe20000000800 */
[----:B------:R-:W-:Y:S01]  /*79b0*/  @!PT LDS RZ, [RZ] ;  /* 0x00000000fffff984 */ /* 0x000fe20000000800 */
[----:B------:R-:W-:Y:S01]  /*79c0*/  @!PT LDS RZ, [RZ] ;  /* 0x00000000fffff984 */ /* 0x000fe20000000800 */
[----:B------:R-:W-:Y:S01]  /*79d0*/  @!PT LDS RZ, [RZ] ;  /* 0x00000000fffff984 */ /* 0x000fe20000000800 */
[----:B------:R1:W-:Y:S06]  /*79e0*/  MEMBAR.ALL.CTA ;  /* 0x0000000000007992 */ /* 0x0003ec0000008000 */
[----:B-1----:R-:W1:Y:S01]  /*79f0*/  FENCE.VIEW.ASYNC.S ;  /* 0x00000000000073c6 */ /* 0x002e620000000000 */
[----:B------:R-:W-:Y:S02]  /*7a00*/  VIADD R22, R22, 0x1 ;  /* 0x0000000116167836 */ /* 0x000fe40000000000 */
[----:B------:R-:W-:Y:S01]  /*7a10*/  @!P3 VIADD R34, R34, 0x2d8c0 ;  /* 0x0002d8c02222b836 */ /* 0x000fe20000000000 */
[----:B-1----:R1:W-:Y:S02]  /*7a20*/  BAR.SYNC.DEFER_BLOCKING R99, 0x80 ;  /* 0x000200630000751d */ /* 0x0023e40000010000 */
[----:B------:R-:W-:-:S02]  /*7a30*/  ISETP.NE.AND P2, PT, R22, 0x2, PT ;  /* 0x000000021600780c */ /* 0x000fc40003f45270 */
[----:B------:R-:W-:Y:S02]  /*7a40*/  @!P3 PRMT R34, RZ, 0x654, R34 ;  /* 0x00000654ff22b816 */ /* 0x000fe40000000022 */
[----:B0-----:R-:W-:Y:S02]  /*7a50*/  SEL R12, RZ, 0x1, P2 ;  /* 0x00000001ff0c7807 */ /* 0x001fe40001000000 */
[----:B------:R-:W-:Y:S02]  /*7a60*/  SEL R22, R22, RZ, P2 ;  /* 0x000000ff16167207 */ /* 0x000fe40001000000 */
[----:B------:R-:W-:Y:S01]  /*7a70*/  LOP3.LUT R147, R147, R12, RZ, 0x3c, !PT ;  /* 0x0000000c93937212 */ /* 0x000fe200078e3cff */
[----:B------:R1:W-:Y:S01]  /*7a80*/  @!P3 SYNCS.ARRIVE.TRANS64.RED.A1T0 RZ, [R34+URZ], RZ ;  /* 0x000000ff22ffb9a7 */ /* 0x0003e2000810043f */
[----:B------:R-:W-:Y:S05]  /*7a90*/  @P1 BRA `(.L_x_1446) ;  /* 0xffffffb000b81947 */ /* 0x000fea000383ffff */
[----:B------:R-:W0:Y:S01]  /*7aa0*/  S2R R11, SR_TID.X ;  /* 0x00000000000b7919 */ /* 0x000e220000002100 */
[----:B------:R-:W-:Y:S02]  /*7ab0*/  PLOP3.LUT P0, PT, PT, PT, PT, 0x8, 0x0 ;  /* 0x000000000000781c */ /* 0x000fe40003f0e170 */
[----:B0-----:R-:W-:-:S04]  /*7ac0*/  SHF.R.U32.HI R11, RZ, 0x7, R11 ;  /* 0x00000007ff0b7819 */ /* 0x001fc8000001160b */
[----:B------:R-:W-:-:S13]  /*7ad0*/  ISETP.NE.AND P4, PT, R11, 0x1, PT ;  /* 0x000000010b00780c */ /* 0x000fda0003f85270 */
[----:B------:R-:W-:Y:S06]  /*7ae0*/  @!P4 BAR.ARV 0x9, 0x100 ;  /* 0x024400000000cb1d */ /* 0x000fec0000002000 */
.L_x_1383:
[----:B------:R-:W3:Y:S01]  /*7af0*/  LDL R9, [R1+0x30] ;  /* 0x0000300001097983 */ /* 0x000ee20000100800 */
[----:B------:R-:W0:Y:S01]  /*7b00*/  LDC R0, c[0x0][0x448] ;  /* 0x00011200ff007b82 */ /* 0x000e220000000800 */
[----:B------:R-:W-:-:S07]  /*7b10*/  IADD3 R7, R143, 0x1, -R140 ;  /* 0x000000018f077810 */ /* 0x000fce0007ffe88c */
[----:B------:R-:W4:Y:S01]  /*7b20*/  LDC.64 R4, c[0x0][0x9e0] ;  /* 0x00027800ff047b82 */ /* 0x000f220000000a00 */
[----:B0-----:R-:W-:Y:S02]  /*7b30*/  ISETP.NE.AND P1, PT, R0, 0x1, PT ;  /* 0x000000010000780c */ /* 0x001fe40003f25270 */
[----:B----4-:R-:W-:-:S11]  /*7b40*/  ISETP.GE.AND P2, PT, R5, 0x1, PT ;  /* 0x000000010500780c */ /* 0x010fd60003f46270 */
[----:B------:R-:W0:Y:S08]  /*7b50*/  @P1 LDC R3, c[0x0][0x44c] ;  /* 0x00011300ff031b82 */ /* 0x000e300000000800 */
[----:B------:R-:W4:Y:S01]  /*7b60*/  @P1 LDC R6, c[0x0][0x450] ;  /* 0x00011400ff061b82 */ /* 0x000f220000000800 */
[----:B---3--:R-:W-:-:S04]  /*7b70*/  VIADD R0, R9, 0xbf ;  /* 0x000000bf09007836 */ /* 0x008fc80000000000 */
[----:B0-----:R-:W-:-:S05]  /*7b80*/  @P1 IMAD.HI.U32 R3, R0, R3, RZ ;  /* 0x0000000300031227 */ /* 0x001fca00078e00ff */
[----:B----4-:R-:W-:-:S05]  /*7b90*/  @P1 SHF.R.U32.HI R0, RZ, R6, R3 ;  /* 0x00000006ff001219 */ /* 0x010fca0000011603 */
[----:B------:R-:W-:Y:S01]  /*7ba0*/  IMAD.IADD R3, R7, 0x1, R0 ;  /* 0x0000000107037824 */ /* 0x000fe200078e0200 */
[----:B------:R-:W-:Y:S06]  /*7bb0*/  @P0 BRA `(.L_x_1447) ;  /* 0x00000000000c0947 */ /* 0x000fec0003800000 */
[----:B------:R-:W0:Y:S01]  /*7bc0*/  FENCE.VIEW.ASYNC.G ;  /* 0x00000000000073c6 */ /* 0x000e220000000100 */
[----:B------:R-:W-:Y:S05]  /*7bd0*/  WARPSYNC.ALL ;  /* 0x0000000000007948 */ /* 0x000fea0003800000 */
[----:B0-----:R-:W-:Y:S06]  /*7be0*/  BAR.ARV 0xc, 0x200 ;  /* 0x0308000000007b1d */ /* 0x001fec0000002000 */
.L_x_1447:
[----:B------:R-:W-:Y:S01]  /*7bf0*/  IMAD.IADD R4, R3, 0x1, R4 ;  /* 0x0000000103047824 */ /* 0x000fe200078e0204 */
[----:B------:R-:W-:Y:S06]  /*7c00*/  @!P2 BRA `(.L_x_1448) ;  /* 0x000000000048a947 */ /* 0x000fec0003800000 */
        /* <DEDUP_REMOVED lines=11> */
.L_x_1450:
[----:B------:R-:W-:-:S13]  /*7cc0*/  ISETP.NE.AND P0, PT, R5, 0x1, PT ;  /* 0x000000010500780c */ /* 0x000fda0003f05270 */
[----:B------:R-:W0:Y:S02]  /*7cd0*/  @P0 LDC.64 R6, c[0x0][0x9e8] ;  /* 0x00027a00ff060b82 */ /* 0x000e240000000a00 */
[----:B0-----:R-:W-:-:S05]  /*7ce0*/  @P0 IMAD.HI.U32 R6, R0, R6, RZ ;  /* 0x0000000600060227 */ /* 0x001fca00078e00ff */
[----:B------:R-:W-:-:S07]  /*7cf0*/  @P0 SHF.R.U32.HI R0, RZ, R7, R6 ;  /* 0x00000007ff000219 */ /* 0x000fce0000011606 */
.L_x_1451:
[----:B------:R-:W-:Y:S05]  /*7d00*/  BSYNC B0 ;  /* 0x0000000000007941 */ /* 0x000fea0003800000 */
.L_x_1449:
[----:B------:R-:W-:-:S05]  /*7d10*/  IMAD R3, R0, R5, R5 ;  /* 0x0000000500037224 */ /* 0x000fca00078e0205 */
[----:B------:R-:W-:-:S07]  /*7d20*/  VIMNMX R4, R4, R3, PT ;  /* 0x0000000304047248 */ /* 0x000fce0003fe0100 */
.L_x_1448:
[----:B------:R-:W3:Y:S01]  /*7d30*/  LDL R8, [R1+0xc] ;  /* 0x00000c0001087983 */ /* 0x000ee20000100800 */
[----:B------:R-:W0:Y:S01]  /*7d40*/  @P1 LDC R0, c[0x0][0x44c] ;  /* 0x00011300ff001b82 */ /* 0x000e220000000800 */
[----:B------:R-:W-:Y:S01]  /*7d50*/  VIADD R4, R4, 0x7f ;  /* 0x0000007f04047836 */ /* 0x000fe20000000000 */
[----:B------:R-:W-:-:S04]  /*7d60*/  ULDC UR4, c[0x0][0x9dc] ;  /* 0x0002770000047ab9 */ /* 0x000fc80000000800 */
[----:B------:R-:W-:Y:S02]  /*7d70*/  SHF.R.S32.HI R3, RZ, 0x1f, R4 ;  /* 0x0000001fff037819 */ /* 0x000fe40000011404 */
[----:B------:R-:W4:Y:S02]  /*7d80*/  @P1 LDC R7, c[0x0][0x450] ;  /* 0x00011400ff071b82 */ /* 0x000f240000000800 */
[----:B------:R-:W-:-:S04]  /*7d90*/  LEA.HI R3, R3, R4, RZ, 0x7 ;  /* 0x0000000403037211 */ /* 0x000fc800078f38ff */
[----:B------:R-:W-:-:S04]  /*7da0*/  SHF.R.S32.HI R3, RZ, 0x7, R3 ;  /* 0x00000007ff037819 */ /* 0x000fc80000011403 */
[----:B------:R-:W-:Y:S01]  /*7db0*/  VIMNMX R100, R100, R3, PT ;  /* 0x0000000364647248 */ /* 0x000fe20003fe0100 */
[----:B0-----:R-:W-:-:S04]  /*7dc0*/  @P1 IMAD.HI.U32 R6, R9, R0, RZ ;  /* 0x0000000009061227 */ /* 0x001fc800078e00ff */
[----:B------:R-:W-:Y:S01]  /*7dd0*/  IMAD.MOV.U32 R0, RZ, RZ, R9 ;  /* 0x000000ffff007224 */ /* 0x000fe200078e0009 */
[----:B----4-:R-:W-:-:S05]  /*7de0*/  @P1 SHF.R.U32.HI R0, RZ, R7, R6 ;  /* 0x00000007ff001219 */ /* 0x010fca0000011606 */
[----:B---3--:R-:W-:-:S04]  /*7df0*/  IMAD.IADD R0, R8, 0x1, R0 ;  /* 0x0000000108007824 */ /* 0x008fc800078e0200 */
        /* <DEDUP_REMOVED lines=12> */
.L_x_1454:
[----:B------:R-:W-:-:S13]  /*7ec0*/  ISETP.NE.AND P0, PT, R5, 0x1, PT ;  /* 0x000000010500780c */ /* 0x000fda0003f05270 */
[----:B------:R-:W0:Y:S02]  /*7ed0*/  @P0 LDC.64 R6, c[0x0][0x9e8] ;  /* 0x00027a00ff060b82 */ /* 0x000e240000000a00 */
[----:B0-----:R-:W-:-:S05]  /*7ee0*/  @P0 IMAD.HI.U32 R4, R0, R6, RZ ;  /* 0x0000000600040227 */ /* 0x001fca00078e00ff */
[----:B------:R-:W-:-:S07]  /*7ef0*/  @P0 SHF.R.U32.HI R0, RZ, R7, R4 ;  /* 0x00000007ff000219 */ /* 0x000fce0000011604 */
.L_x_1455:
[----:B------:R-:W-:Y:S05]  /*7f00*/  BSYNC B0 ;  /* 0x0000000000007941 */ /* 0x000fea0003800000 */
.L_x_1453:
[----:B------:R-:W-:-:S05]  /*7f10*/  IMAD R0, R0, R5, RZ ;  /* 0x0000000500007224 */ /* 0x000fca00078e02ff */
[----:B------:R-:W-:-:S07]  /*7f20*/  VIMNMX R3, R3, R0, !PT ;  /* 0x0000000003037248 */ /* 0x000fce0007fe0100 */
.L_x_1452:
[----:B------:R-:W-:Y:S01]  /*7f30*/  SHF.R.S32.HI R0, RZ, 0x1f, R3 ;  /* 0x0000001fff007819 */ /* 0x000fe20000011403 */
[----:B------:R-:W-:Y:S01]  /*7f40*/  BSSY B0, `(.L_x_1456) ;  /* 0x0000027000007945 */ /* 0x000fe20003800000 */
[----:B------:R-:W-:Y:S02]  /*7f50*/  IMAD.MOV.U32 R97, RZ, RZ, RZ ;  /* 0x000000ffff617224 */ /* 0x000fe400078e00ff */
[----:B------:R-:W-:-:S04]  /*7f60*/  LEA.HI R0, R0, R3, RZ, 0x7 ;  /* 0x0000000300007211 */ /* 0x000fc800078f38ff */
[----:B------:R-:W-:-:S04]  /*7f70*/  SHF.R.S32.HI R0, RZ, 0x7, R0 ;  /* 0x00000007ff007819 */ /* 0x000fc80000011400 */
[----:B------:R-:W-:-:S04]  /*7f80*/  VIMNMX R9, RZ, R0, !PT ;  /* 0x00000000ff097248 */ /* 0x000fc80007fe0100 */
[----:B------:R-:W-:-:S13]  /*7f90*/  ISETP.GT.AND P0, PT, R100, R9, PT ;  /* 0x000000096400720c */ /* 0x000fda0003f04270 */
[----:B------:R-:W-:Y:S05]  /*7fa0*/  @!P0 BRA `(.L_x_1457) ;  /* 0x0000000000808947 */ /* 0x000fea0003800000 */
[----:B------:R-:W3:Y:S01]  /*7fb0*/  LDL R4, [R1+0x74] ;  /* 0x0000740001047983 */ /* 0x000ee20000100800 */
[----:B------:R-:W-:Y:S01]  /*7fc0*/  ULDC UR4, c[0x0][0x9f0] ;  /* 0x00027c0000047ab9 */ /* 0x000fe20000000800 */
[----:B---3--:R-:W-:-:S04]  /*7fd0*/  ISETP.NE.AND P0, PT, R4, RZ, PT ;  /* 0x000000ff0400720c */ /* 0x008fc80003f05270 */
        /* <DEDUP_REMOVED lines=12> */
[----:B------:R0:W3:Y:S02]  /*80a0*/  F2I.FTZ.U32.TRUNC.NTZ R5, R4 ;  /* 0x0000000400057305 */ /* 0x0000e4000021f000 */
[----:B0-----:R-:W-:Y:S02]  /*80b0*/  IMAD.MOV.U32 R4, RZ, RZ, RZ ;  /* 0x000000ffff047224 */ /* 0x001fe400078e00ff */
[----:B---3--:R-:W-:-:S04]  /*80c0*/  IMAD.MOV R7, RZ, RZ, -R5 ;  /* 0x000000ffff077224 */ /* 0x008fc800078e0a05 */
        /* <DEDUP_REMOVED lines=14> */
.L_x_1457:
[----:B------:R-:W-:Y:S05]  /*81b0*/  BSYNC B0 ;  /* 0x0000000000007941 */ /* 0x000fea0003800000 */
.L_x_1456:
[----:B------:R-:W3:Y:S01]  /*81c0*/  LDL R0, [R1+0x7c] ;  /* 0x00007c0001007983 */ /* 0x000ee20000100800 */
        /* <DEDUP_REMOVED lines=19> */
[----:B-1----:R-:W-:Y:S02]  /*8300*/  CS2R R98, SRZ ;  /* 0x0000000000627805 */ /* 0x002fe4000001ff00 */
[----:B------:R-:W-:Y:S02]  /*8310*/  CS2R R6, SRZ ;  /* 0x0000000000067805 */ /* 0x000fe4000001ff00 */
[----:B------:R-:W-:Y:S02]  /*8320*/  CS2R R94, SRZ ;  /* 0x00000000005e7805 */ /* 0x000fe4000001ff00 */
[----:B------:R-:W-:Y:S02]  /*8330*/  CS2R R92, SRZ ;  /* 0x00000000005c7805 */ /* 0x000fe4000001ff00 */
[----:B------:R-:W-:-:S02]  /*8340*/  CS2R R90, SRZ ;  /* 0x00000000005a7805 */ /* 0x000fc4000001ff00 */
[----:B------:R-:W-:Y:S01]  /*8350*/  CS2R R88, SRZ ;  /* 0x0000000000587805 */ /* 0x000fe2000001ff00 */
[----:B---3--:R-:W-:-:S05]  /*8360*/  IMAD R0, R0, R97, R9 ;  /* 0x0000006100007224 */ /* 0x008fca00078e0209 */
[----:B------:R0:W-:Y:S01]  /*8370*/  STL [R1+0x6c], R0 ;  /* 0x00006c0001007387 */ /* 0x0001e20000100800 */
[----:B------:R-:W-:Y:S02]  /*8380*/  VIADDMNMX R97, R0, R97, R100, PT ;  /* 0x0000006100617246 */ /* 0x000fe40003800164 */
[----:B------:R-:W-:Y:S02]  /*8390*/  CS2R R100, SRZ ;  /* 0x0000000000647805 */ /* 0x000fe4000001ff00 */
[----:B------:R-:W-:-:S13]  /*83a0*/  ISETP.GT.AND P1, PT, R97, R0, PT ;  /* 0x000000006100720c */ /* 0x000fda0003f24270 */
[----:B0-----:R-:W-:Y:S05]  /*83b0*/  @!P1 BRA `(.L_x_1458) ;  /* 0x0000011800d49947 */ /* 0x001fea0003800000 */
[----:B------:R-:W0:Y:S01]  /*83c0*/  S2R R0, SR_TID.X ;  /* 0x0000000000007919 */ /* 0x000e220000002100 */
[----:B------:R-:W-:Y:S01]  /*83d0*/  UMOV UR4, 0xffffffff ;  /* 0xffffffff00047882 */ /* 0x000fe20000000000 */
[----:B0-----:R-:W-:-:S05]  /*83e0*/  VIADD R40, R0, 0xffffff80 ;  /* 0xffffff8000287836 */ /* 0x001fca0000000000 */
[----:B--2---:R-:W-:-:S04]  /*83f0*/  SHF.R.S32.HI R41, RZ, 0x1f, R40 ;  /* 0x0000001fff297819 */ /* 0x004fc80000011428 */
[----:B------:R-:W-:-:S04]  /*8400*/  LEA.HI R13, R41, R40, RZ, 0x7 ;  /* 0x00000028290d7211 */ /* 0x000fc800078f38ff */
[----:B------:R-:W-:Y:S01]  /*8410*/  SHF.R.S32.HI R13, RZ, 0x7, R13 ;  /* 0x00000007ff0d7819 */ /* 0x000fe2000001140d */
[----:B------:R-:W-:Y:S06]  /*8420*/  BRA.DIV UR4, `(.L_x_1459) ;  /* 0x000001ce049c7947 */ /* 0x000fec000b800000 */
[----:B------:R-:W0:Y:S04]  /*8430*/  SHFL.IDX PT, R0, R13, RZ, 0x1f ;  /* 0x00001fff0d007589 */ /* 0x000e2800000e0000 */
[----:B0-----:R1:W-:Y:S02]  /*8440*/  STL [R1+0x10], R0 ;  /* 0x0000100001007387 */ /* 0x0013e40000100800 */
.L_x_1757:
[----:B------:R-:W1:Y:S01]  /*8450*/  LDL R3, [R1+0x10] ;  /* 0x0000100001037983 */ /* 0x000e620000100800 */
[----:B------:R-:W-:Y:S01]  /*8460*/  BSSY B6, `(.L_x_1460) ;  /* 0x0000020000067945 */ /* 0x000fe20003800000 */
[----:B-1----:R-:W-:-:S05]  /*8470*/  IMAD.HI R0, R3, 0x55555556, RZ ;  /* 0x5555555603007827 */ /* 0x002fca00078e02ff */
[----:B------:R-:W-:-:S05]  /*8480*/  LEA.HI R0, R0, R0, RZ, 0x1 ;  /* 0x0000000000007211 */ /* 0x000fca00078f08ff */
[----:B------:R-:W-:Y:S02]  /*8490*/  IMAD R4, R0, -0x3, R3 ;  /* 0xfffffffd00047824 */ /* 0x000fe400078e0203 */
[----:B------:R-:W-:Y:S02]  /*84a0*/  VIADD R3, R2, 0x21800 ;  /* 0x0002180002037836 */ /* 0x000fe40000000000 */
[----:B------:R-:W-:Y:S01]  /*84b0*/  IMAD R0, R4, 0x1000, R2 ;  /* 0x0000100004007824 */ /* 0x000fe200078e0202 */
[----:B------:R1:W-:Y:S02]  /*84c0*/  STL [R1+0x2c], R4 ;  /* 0x00002c0401007387 */ /* 0x0003e40000100800 */
[----:B------:R-:W-:Y:S01]  /*84d0*/  LOP3.LUT P0, RZ, R3, 0x3ff, RZ, 0xc0, !PT ;  /* 0x000003ff03ff7812 */ /* 0x000fe2000780c0ff */
[----:B------:R-:W-:-:S05]  /*84e0*/  VIADD R0, R0, 0xc400 ;  /* 0x0000c40000007836 */ /* 0x000fca0000000000 */
[----:B------:R-:W-:Y:S01]  /*84f0*/  SHF.R.U32.HI R0, RZ, 0x4, R0 ;  /* 0x00000004ff007819 */ /* 0x000fe20000011600 */
[----:B-1----:R-:W-:-:S03]  /*8500*/  IMAD R4, R4, 0x2000, R3 ;  /* 0x0000200004047824 */ /* 0x002fc600078e0203 */
[----:B------:R-:W-:Y:S02]  /*8510*/  LOP3.LUT R148, R0, 0x3fff, RZ, 0xc0, !PT ;  /* 0x00003fff00947812 */ /* 0x000fe400078ec0ff */
        /* <DEDUP_REMOVED lines=20> */
.L_x_1461:
[----:B------:R-:W-:Y:S05]  /*8660*/  BSYNC B6 ;  /* 0x0000000000067941 */ /* 0x000fea0003800000 */
.L_x_1460:
[----:B------:R-:W-:Y:S02]  /*8670*/  ULDC UR4, c[0x0][0x3f4] ;  /* 0x0000fd0000047ab9 */ /* 0x000fe40000000800 */
[----:B------:R-:W-:-:S13]  /*8680*/  ISETP.LT.AND P0, PT, RZ, UR4, PT ;  /* 0x00000004ff007c0c */ /* 0x000fda000bf01270 */
[----:B------:R-:W-:Y:S05]  /*8690*/  @P0 BRA `(.L_x_1462) ;  /* 0x0000000000400947 */ /* 0x000fea0003800000 */
[----:B------:R-:W-:-:S04]  /*86a0*/  ULEA.HI UR4, UR37, UR37, URZ, 0x1 ;  /* 0x0000002525047291 */ /* 0x000fc8000f8f083f */
[----:B------:R-:W-:-:S04]  /*86b0*/  ULOP3.LUT UR4, UR4, 0xfffffffe, URZ, 0xc0, !UPT ;  /* 0xfffffffe04047892 */ /* 0x000fc8000f8ec03f */
[----:B------:R-:W-:-:S06]  /*86c0*/  UIADD3 UR4, UR37, -UR4, URZ ;  /* 0x8000000425047290 */ /* 0x000fcc000fffe03f */
[----:B-1----:R-:W-:-:S05]  /*86d0*/  IMAD.U32 R3, RZ, RZ, UR4 ;  /* 0x00000004ff037e24 */ /* 0x002fca000f8e00ff */
[----:B------:R-:W-:-:S04]  /*86e0*/  SHF.L.U32 R3, R3, 0x1f, RZ ;  /* 0x0000001f03037819 */ /* 0x000fc800000006ff */
[----:B------:R1:W2:Y:S03]  /*86f0*/  SYNCS.PHASECHK.TRANS64.TRYWAIT P0, [R2+URZ+0x2d800], R3 ;  /* 0x02d80003020075a7 */ /* 0x0002a6000800017f */
[----:B--2---:R-:W-:Y:S05]  /*8700*/  @!P0 NANOSLEEP.SYNCS 0x989680 ;  /* 0x009896800000895d */ /* 0x004fea0003900000 */
[----:B------:R-:W2:Y:S01]  /*8710*/  @!P0 SYNCS.PHASECHK.TRANS64 P0, [R2+URZ+0x2d800], R3 ;  /* 0x02d80003020085a7 */ /* 0x000ea2000800007f */
[----:B------:R-:W-:Y:S04]  /*8720*/  BSSY B0, `(.L_x_1463) ;  /* 0x0000006000007945 */ /* 0x000fe80003800000 */
[----:B--2---:R-:W-:Y:S05]  /*8730*/  @P0 BRA `(.L_x_1464) ;  /* 0x0000000000100947 */ /* 0x004fea0003800000 */
.L_x_1465:
[----:B--2---:R2:W3:Y:S02]  /*8740*/  SYNCS.PHASECHK.TRANS64.TRYWAIT P0, [R2+URZ+0x2d800], R3 ;  /* 0x02d80003020075a7 */ /* 0x0044e4000800017f */
[----:B---3--:R-:W-:Y:S05]  /*8750*/  @!P0 NANOSLEEP.SYNCS 0x989680 ;  /* 0x009896800000895d */ /* 0x008fea0003900000 */
[----:B------:R-:W3:Y:S02]  /*8760*/  @!P0 SYNCS.PHASECHK.TRANS64 P0, [R2+URZ+0x2d800], R3 ;  /* 0x02d80003020085a7 */ /* 0x000ee4000800007f */
[----:B---3--:R-:W-:Y:S05]  /*8770*/  @!P0 BRA `(.L_x_1465) ;  /* 0xfffffffc00f08947 */ /* 0x008fea000383ffff */
.L_x_1464:
[----:B------:R-:W-:Y:S05]  /*8780*/  BSYNC B0 ;  /* 0x0000000000007941 */ /* 0x000fea0003800000 */
.L_x_1463:
[----:B------:R-:W-:Y:S05]  /*8790*/  BRA `(.L_x_1466) ;  /* 0x00000040009c7947 */ /* 0x000fea0003800000 */
.L_x_1462:
[----:B------:R-:W-:Y:S01]  /*87a0*/  ULOP3.LUT UP0, URZ, UR40, 0x1bf, URZ, 0xc0, !UPT ;  /* 0x000001bf283f7892 */ /* 0x000fe2000f80c03f */
[----:B-----5:R-:W-:Y:S01]  /*87b0*/  SHF.R.S32.HI R0, RZ, 0x1f, R96 ;  /* 0x0000001fff007819 */ /* 0x020fe20000011460 */
[----:B------:R-:W-:Y:S01]  /*87c0*/  ULDC.64 UR4, c[0x0][0x3f8] ;  /* 0x0000fe0000047ab9 */ /* 0x000fe20000000a00 */
[----:B------:R-:W-:Y:S01]  /*87d0*/  ULDC.64 UR6, c[0x0][0x408] ;  /* 0x0001020000067ab9 */ /* 0x000fe20000000a00 */
[----:B------:R-:W-:Y:S02]  /*87e0*/  IMAD.WIDE.U32 R24, R96, UR4, RZ ;  /* 0x0000000460187c25 */ /* 0x000fe4000f8e00ff */
[----:B------:R-:W-:Y:S02]  /*87f0*/  PLOP3.LUT P0, PT, PT, PT, UP0, 0x80, 0x0 ;  /* 0x000000000000781c */ /* 0x000fe40003f0f008 */
[C---:B-1----:R-:W-:Y:S02]  /*8800*/  IMAD R3, R0.reuse, UR4, RZ ;  /* 0x0000000400037c24 */ /* 0x042fe4000f8e02ff */
[----:B------:R-:W-:-:S02]  /*8810*/  IMAD R5, R0, UR6, RZ ;  /* 0x0000000600057c24 */ /* 0x000fc4000f8e02ff */
[C---:B------:R-:W-:Y:S02]  /*8820*/  IMAD R3, R96.reuse, UR5, R3 ;  /* 0x0000000560037c24 */ /* 0x040fe4000f8e0203 */
[C---:B------:R-:W-:Y:S02]  /*8830*/  IMAD R5, R96.reuse, UR7, R5 ;  /* 0x0000000760057c24 */ /* 0x040fe4000f8e0205 */
[----:B------:R-:W-:-:S04]  /*8840*/  IMAD.WIDE.U32 R26, R96, UR6, RZ ;  /* 0x00000006601a7c25 */ /* 0x000fc8000f8e00ff */
[----:B------:R-:W-:Y:S02]  /*8850*/  IMAD.IADD R29, R3, 0x1, R25 ;  /* 0x00000001031d7824 */ /* 0x000fe400078e0219 */
[----:B------:R-:W-:Y:S01]  /*8860*/  IMAD.IADD R31, R5, 0x1, R27 ;  /* 0x00000001051f7824 */ /* 0x000fe200078e021b */
        /* <DEDUP_REMOVED lines=17> */
.L_x_1467:
[----:B------:R-:W2:Y:S01]  /*8980*/  LDL R20, [R1+0x30] ;  /* 0x0000300001147983 */ /* 0x000ea20000100800 */
[----:B------:R-:W-:Y:S01]  /*8990*/  ULDC.U8 UR4, c[0x0][0x410] ;  /* 0x0001040000047ab9 */ /* 0x000fe20000000000 */
[----:B------:R-:W1:Y:S01]  /*89a0*/  S2R R21, SR_TID.X ;  /* 0x0000000000157919 */ /* 0x000e620000002100 */
[----:B------:R-:W-:Y:S01]  /*89b0*/  ISETP.NE.AND P0, PT, RZ, UR4, PT ;  /* 0x00000004ff007c0c */ /* 0x000fe2000bf05270 */
[----:B------:R-:W-:Y:S01]  /*89c0*/  BSSY B0, `(.L_x_1468) ;  /* 0x00003fc000007945 */ /* 0x000fe20003800000 */
[C---:B-1----:R-:W-:Y:S02]  /*89d0*/  VIADD R58, R21.reuse, 0xffffff80 ;  /* 0xffffff80153a7836 */ /* 0x042fe40000000000 */
[----:B------:R-:W-:-:S05]  /*89e0*/  VIADD R57, R21, 0xffffff80 ;  /* 0xffffff8015397836 */ /* 0x000fca0000000000 */
[----:B------:R-:W-:-:S04]  /*89f0*/  LEA.HI R57, R57, R58, RZ, 0x1 ;  /* 0x0000003a39397211 */ /* 0x000fc800078f08ff */
[----:B------:R-:W-:-:S05]  /*8a00*/  SHF.R.S32.HI R57, RZ, 0x1, R57 ;  /* 0x00000001ff397819 */ /* 0x000fca0000011439 */
[----:B--2---:R-:W-:Y:S01]  /*8a10*/  IMAD.IADD R6, R57, 0x1, R20 ;  /* 0x0000000139067824 */ /* 0x004fe200078e0214 */
[----:B------:R-:W-:Y:S06]  /*8a20*/  @!P0 BRA `(.L_x_1469) ;  /* 0x0000001c00e48947 */ /* 0x000fec0003800000 */
[----:B------:R-:W1:Y:S01]  /*8a30*/  LDC R5, c[0x0][0x448] ;  /* 0x00011200ff057b82 */ /* 0x000e620000000800 */
[----:B------:R-:W-:Y:S01]  /*8a40*/  ULDC.64 UR4, c[0x0][0x3f8] ;  /* 0x0000fe0000047ab9 */ /* 0x000fe20000000a00 */
[----:B------:R-:W-:Y:S01]  /*8a50*/  ULDC.64 UR6, c[0x0][0x408] ;  /* 0x0001020000067ab9 */ /* 0x000fe20000000a00 */
[----:B------:R-:W-:Y:S02]  /*8a60*/  IMAD.MOV.U32 R25, RZ, RZ, R29 ;  /* 0x000000ffff197224 */ /* 0x000fe400078e001d */
[----:B------:R-:W-:Y:S01]  /*8a70*/  IMAD.MOV.U32 R27, RZ, RZ, R31 ;  /* 0x000000ffff1b7224 */ /* 0x000fe200078e001f */
[----:B-1----:R-:W-:-:S13]  /*8a80*/  ISETP.NE.AND P0, PT, R5, 0x1, PT ;  /* 0x000000010500780c */ /* 0x002fda0003f05270 */
[----:B------:R-:W1:Y:S08]  /*8a90*/  @P0 LDC R3, c[0x0][0x44c] ;  /* 0x00011300ff030b82 */ /* 0x000e700000000800 */
[----:B------:R-:W2:Y:S01]  /*8aa0*/  @P0 LDC R7, c[0x0][0x450] ;  /* 0x00011400ff070b82 */ /* 0x000ea20000000800 */
[----:B-1----:R-:W-:-:S04]  /*8ab0*/  @P0 IMAD.HI.U32 R0, R6, R3, RZ ;  /* 0x0000000306000227 */ /* 0x002fc800078e00ff */
[----:B------:R-:W-:Y:S01]  /*8ac0*/  IMAD.MOV.U32 R3, RZ, RZ, R6 ;  /* 0x000000ffff037224 */ /* 0x000fe200078e0006 */
[----:B--2---:R-:W-:-:S04]  /*8ad0*/  @P0 SHF.R.U32.HI R3, RZ, R7, R0 ;  /* 0x00000007ff030219 */ /* 0x004fc80000011600 */
[----:B------:R-:W-:Y:S01]  /*8ae0*/  SHF.R.S32.HI R0, RZ, 0x1f, R3 ;  /* 0x0000001fff007819 */ /* 0x000fe20000011403 */
[----:B------:R-:W-:-:S04]  /*8af0*/  IMAD.WIDE.U32 R24, R3, UR4, R24 ;  /* 0x0000000403187c25 */ /* 0x000fc8000f8e0018 */
[C---:B------:R-:W-:Y:S02]  /*8b00*/  IMAD R4, R0.reuse, UR4, RZ ;  /* 0x0000000400047c24 */ /* 0x040fe4000f8e02ff */
[----:B------:R-:W-:Y:S02]  /*8b10*/  IMAD R0, R0, UR6, RZ ;  /* 0x0000000600007c24 */ /* 0x000fe4000f8e02ff */
[C---:B------:R-:W-:Y:S01]  /*8b20*/  IMAD R13, R3.reuse, UR5, R4 ;  /* 0x00000005030d7c24 */ /* 0x040fe2000f8e0204 */
[----:B------:R-:W-:Y:S01]  /*8b30*/  ULDC.64 UR4, c[0x0][0x3e8] ;  /* 0x0000fa0000047ab9 */ /* 0x000fe20000000a00 */
[C---:B------:R-:W-:Y:S01]  /*8b40*/  IMAD.WIDE.U32 R26, R3.reuse, UR6, R26 ;  /* 0x00000006031a7c25 */ /* 0x040fe2000f8e001a */
[----:B------:R-:W-:Y:S01]  /*8b50*/  LEA R38, P0, R24, UR4, 0x1 ;  /* 0x0000000418267c11 */ /* 0x000fe2000f8008ff */
[----:B------:R-:W-:Y:S02]  /*8b60*/  UMOV UR4, 0xffffffff ;  /* 0xffffffff00047882 */ /* 0x000fe40000000000 */
[----:B------:R-:W-:Y:S01]  /*8b70*/  IMAD R3, R3, UR7, R0 ;  /* 0x0000000703037c24 */ /* 0x000fe2000f8e0200 */
[----:B------:R-:W-:Y:S01]  /*8b80*/  ULDC.64 UR6, c[0x0][0x400] ;  /* 0x0001000000067ab9 */ /* 0x000fe20000000a00 */
[----:B------:R-:W-:Y:S01]  /*8b90*/  IMAD.IADD R13, R25, 0x1, R13 ;  /* 0x00000001190d7824 */ /* 0x000fe200078e020d */
[----:B------:R-:W-:Y:S01]  /*8ba0*/  LEA R39, P1, R26, UR6, 0x1 ;  /* 0x000000061a277c11 */ /* 0x000fe2000f8208ff */
[----:B------:R-:W-:-:S03]  /*8bb0*/  IMAD.IADD R3, R27, 0x1, R3 ;  /* 0x000000011b037824 */ /* 0x000fc600078e0203 */
[----:B------:R-:W-:Y:S02]  /*8bc0*/  LEA.HI.X R13, R24, UR5, R13, 0x1, P0 ;  /* 0x00000005180d7c11 */ /* 0x000fe400080f0c0d */
[----:B------:R-:W-:Y:S01]  /*8bd0*/  LEA.HI.X R0, R26, UR7, R3, 0x1, P1 ;  /* 0x000000071a007c11 */ /* 0x000fe200088f0c03 */
[----:B------:R-:W-:Y:S06]  /*8be0*/  BRA.DIV UR4, `(.L_x_1470) ;  /* 0x000001c604d47947 */ /* 0x000fec000b800000 */
[----:B------:R1:W2:Y:S04]  /*8bf0*/  SHFL.IDX PT, R3, R13, RZ, 0x1e1f ;  /* 0x001e1fff0d037589 */ /* 0x0002a800000e0000 */
[----:B------:R-:W3:Y:S04]  /*8c00*/  SHFL.IDX PT, R38, R38, RZ, 0x1e1f ;  /* 0x001e1fff26267589 */ /* 0x000ee800000e0000 */
[----:B------:R-:W4:Y:S04]  /*8c10*/  SHFL.IDX PT, R0, R0, RZ, 0x1e1f ;  /* 0x001e1fff00007589 */ /* 0x000f2800000e0000 */
[----:B-1----:R-:W0:Y:S02]  /*8c20*/  SHFL.IDX PT, R39, R39, RZ, 0x1e1f ;  /* 0x001e1fff27277589 */ /* 0x002e2400000e0000 */
.L_x_1763:
[----:B------:R-:W-:Y:S01]  /*8c30*/  IMAD R42, R140, R5, RZ ;  /* 0x000000058c2a7224 */ /* 0x000fe200078e02ff */
[----:B------:R-:W-:Y:S01]  /*8c40*/  BSSY B1, `(.L_x_1471) ;  /* 0x000005e000017945 */ /* 0x000fe20003800000 */
[----:B------:R-:W-:Y:S02]  /*8c50*/  CS2R R34, SRZ ;  /* 0x0000000000227805 */ /* 0x000fe4000001ff00 */
[----:B------:R-:W-:Y:S02]  /*8c60*/  CS2R R30, SRZ ;  /* 0x00000000001e7805 */ /* 0x000fe4000001ff00 */
[----:B------:R-:W-:Y:S02]  /*8c70*/  CS2R R26, SRZ ;  /* 0x00000000001a7805 */ /* 0x000fe4000001ff00 */
[----:B------:R-:W-:Y:S01]  /*8c80*/  ISETP.GE.AND P0, PT, R6, R42, PT ;  /* 0x0000002a0600720c */ /* 0x000fe20003f06270 */
[----:B------:R-:W-:Y:S01]  /*8c90*/  IMAD R42, R33, -0xc0, R42 ;  /* 0xffffff40212a7824 */ /* 0x000fe200078e022a */
[----:B------:R-:W-:-:S02]  /*8ca0*/  CS2R R20, SRZ ;  /* 0x0000000000147805 */ /* 0x000fc4000001ff00 */
[----:B------:R-:W-:Y:S02]  /*8cb0*/  CS2R R12, SRZ ;  /* 0x00000000000c7805 */ /* 0x000fe4000001ff00 */
[----:B------:R-:W-:Y:S02]  /*8cc0*/  CS2R R8, SRZ ;  /* 0x0000000000087805 */ /* 0x000fe4000001ff00 */
[----:B------:R-:W-:Y:S02]  /*8cd0*/  CS2R R36, SRZ ;  /* 0x0000000000247805 */ /* 0x000fe4000001ff00 */
[----:B------:R-:W-:Y:S02]  /*8ce0*/  CS2R R32, SRZ ;  /* 0x0000000000207805 */ /* 0x000fe4000001ff00 */
[----:B------:R-:W-:Y:S02]  /*8cf0*/  CS2R R28, SRZ ;  /* 0x00000000001c7805 */ /* 0x000fe4000001ff00 */
[----:B------:R-:W-:-:S02]  /*8d00*/  CS2R R24, SRZ ;  /* 0x0000000000187805 */ /* 0x000fc4000001ff00 */
[----:B0-----:R-:W-:Y:S02]  /*8d10*/  CS2R R14, SRZ ;  /* 0x00000000000e7805 */ /* 0x001fe4000001ff00 */
[----:B------:R-:W-:Y:S01]  /*8d20*/  CS2R R10, SRZ ;  /* 0x00000000000a7805 */ /* 0x000fe2000001ff00 */
[----:B------:R-:W-:Y:S06]  /*8d30*/  @P0 BRA `(.L_x_1472) ;  /* 0x0000000400380947 */ /* 0x000fec0003800000 */
[----:B------:R-:W2:Y:S01]  /*8d40*/  LDL R49, [R1+0x60] ;  /* 0x0000600001317983 */ /* 0x000ea20000100800 */
[----:B------:R-:W-:-:S03]  /*8d50*/  ULDC UR4, c[0x0][0x3f4] ;  /* 0x0000fd0000047ab9 */ /* 0x000fc60000000800 */
[----:B------:R-:W3:Y:S04]  /*8d60*/  LDL R48, [R1+0x54] ;  /* 0x0000540001307983 */ /* 0x000ee80000100800 */
[----:B------:R-:W4:Y:S04]  /*8d70*/  LDL R47, [R1+0x5c] ;  /* 0x00005c00012f7983 */ /* 0x000f280000100800 */
[----:B------:R-:W4:Y:S04]  /*8d80*/  LDL R46, [R1+0x50] ;  /* 0x00005000012e7983 */ /* 0x000f280000100800 */
[----:B------:R-:W4:Y:S04]  /*8d90*/  LDL.64 R44, [R1+0x18] ;  /* 0x00001800012c7983 */ /* 0x000f280000100a00 */
[----:B------:R-:W4:Y:S01]  /*8da0*/  LDL R43, [R1+0x64] ;  /* 0x00006400012b7983 */ /* 0x000f220000100800 */
[----:B------:R-:W-:-:S02]  /*8db0*/  CS2R R36, SRZ ;  /* 0x0000000000247805 */ /* 0x000fc4000001ff00 */
[----:B------:R-:W-:Y:S02]  /*8dc0*/  CS2R R34, SRZ ;  /* 0x0000000000227805 */ /* 0x000fe4000001ff00 */
[----:B------:R-:W-:Y:S02]  /*8dd0*/  CS2R R32, SRZ ;  /* 0x0000000000207805 */ /* 0x000fe4000001ff00 */
[C---:B--2---:R-:W-:Y:S01]  /*8de0*/  ISETP.GE.AND P3, PT, R49.reuse, UR4, PT ;  /* 0x0000000431007c0c */ /* 0x044fe2000bf66270 */
[C---:B------:R-:W-:Y:S01]  /*8df0*/  IMAD.SHL.U32 R24, R49.reuse, 0x2, RZ ;  /* 0x0000000231187824 */ /* 0x040fe200078e00ff */
[----:B------:R-:W-:Y:S02]  /*8e00*/  SHF.R.S32.HI R4, RZ, 0x1f, R49 ;  /* 0x0000001fff047819 */ /* 0x000fe40000011431 */
[C---:B---3--:R-:W-:Y:S01]  /*8e10*/  ISETP.GE.AND P2, PT, R48.reuse, UR4, PT ;  /* 0x0000000430007c0c */ /* 0x048fe2000bf46270 */
[----:B------:R-:W-:Y:S01]  /*8e20*/  IMAD.SHL.U32 R14, R48, 0x2, RZ ;  /* 0x00000002300e7824 */ /* 0x000fe200078e00ff */
[----:B------:R-:W-:-:S02]  /*8e30*/  SHF.L.U64.HI R4, R49, 0x1, R4 ;  /* 0x0000000131047819 */ /* 0x000fc40000010204 */
[C---:B----4-:R-:W-:Y:S01]  /*8e40*/  ISETP.GE.AND P1, PT, R47.reuse, UR4, PT ;  /* 0x000000042f007c0c */ /* 0x050fe2000bf26270 */
[----:B------:R-:W-:Y:S01]  /*8e50*/  IMAD.SHL.U32 R10, R47, 0x2, RZ ;  /* 0x000000022f0a7824 */ /* 0x000fe200078e00ff */
[----:B------:R-:W-:Y:S02]  /*8e60*/  SHF.R.S32.HI R5, RZ, 0x1f, R48 ;  /* 0x0000001fff057819 */ /* 0x000fe40000011430 */
[C---:B------:R-:W-:Y:S01]  /*8e70*/  ISETP.GE.AND P0, PT, R46.reuse, UR4, PT ;  /* 0x000000042e007c0c */ /* 0x040fe2000bf06270 */
[----:B------:R-:W-:Y:S01]  /*8e80*/  IMAD.SHL.U32 R28, R46, 0x2, RZ ;  /* 0x000000022e1c7824 */ /* 0x000fe200078e00ff */
[-C--:B------:R-:W-:Y:S02]  /*8e90*/  @!P3 IADD3 R26, P4, R38, R24.reuse, RZ ;  /* 0x00000018261ab210 */ /* 0x080fe40007f9e0ff */
[----:B------:R-:W-:Y:S02]  /*8ea0*/  @!P3 IADD3 R24, P5, R39, R24, RZ ;  /* 0x000000182718b210 */ /* 0x000fe40007fbe0ff */
[----:B------:R-:W-:Y:S01]  /*8eb0*/  SHF.L.U64.HI R5, R48, 0x1, R5 ;  /* 0x0000000130057819 */ /* 0x000fe20000010205 */
[--C-:B------:R-:W-:Y:S01]  /*8ec0*/  @!P3 IMAD.X R27, R3, 0x1, R4.reuse, P4 ;  /* 0x00000001031bb824 */ /* 0x100fe200020e0604 */
[-C--:B------:R-:W-:Y:S01]  /*8ed0*/  @!P2 IADD3 R20, P4, R38, R14.reuse, RZ ;  /* 0x0000000e2614a210 */ /* 0x080fe20007f9e0ff */
[----:B------:R-:W-:Y:S01]  /*8ee0*/  @!P3 IMAD.X R25, R0, 0x1, R4, P5 ;  /* 0x000000010019b824 */ /* 0x000fe200028e0604 */
[----:B------:R-:W-:Y:S01]  /*8ef0*/  @!P2 IADD3 R14, P5, R39, R14, RZ ;  /* 0x0000000e270ea210 */ /* 0x000fe20007fbe0ff */
[----:B------:R-:W-:Y:S01]  /*8f00*/  IMAD.SHL.U32 R31, R43, 0x2, RZ ;  /* 0x000000022b1f7824 */ /* 0x000fe200078e00ff */
[----:B------:R-:W-:Y:S01]  /*8f10*/  SHF.R.S32.HI R6, RZ, 0x1f, R47 ;  /* 0x0000001fff067819 */ /* 0x000fe2000001142f */
[--C-:B------:R-:W-:Y:S01]  /*8f20*/  @!P2 IMAD.X R21, R3, 0x1, R5.reuse, P4 ;  /* 0x000000010315a824 */ /* 0x100fe200020e0605 */
[-C--:B------:R-:W-:Y:S01]  /*8f30*/  @!P1 IADD3 R12, P4, R38, R10.reuse, RZ ;  /* 0x0000000a260c9210 */ /* 0x080fe20007f9e0ff */
[----:B------:R-:W-:Y:S01]  /*8f40*/  @!P2 IMAD.X R15, R0, 0x1, R5, P5 ;  /* 0x00000001000fa824 */ /* 0x000fe200028e0605 */
[----:B------:R-:W-:Y:S01]  /*8f50*/  SHF.L.U64.HI R6, R47, 0x1, R6 ;  /* 0x000000012f067819 */ /* 0x000fe20000010206 */
[----:B------:R-:W5:Y:S01]  /*8f60*/  @!P3 LD.E.64 R32, desc[UR52][R26.64] ;  /* 0x000000341a20b980 */ /* 0x000f62000c101b00 */
[----:B------:R-:W-:-:S02]  /*8f70*/  @!P1 IADD3 R10, P5, R39, R10, RZ ;  /* 0x0000000a270a9210 */ /* 0x000fc40007fbe0ff */
[----:B------:R-:W-:Y:S01]  /*8f80*/  SHF.R.S32.HI R7, RZ, 0x1f, R46 ;  /* 0x0000001fff077819 */ /* 0x000fe2000001142e */
[--C-:B------:R-:W-:Y:S01]  /*8f90*/  @!P1 IMAD.X R13, R3, 0x1, R6.reuse, P4 ;  /* 0x00000001030d9824 */ /* 0x100fe200020e0606 */
[----:B------:R-:W-:Y:S01]  /*8fa0*/  ISETP.GE.AND P4, PT, R44, UR4, PT ;  /* 0x000000042c007c0c */ /* 0x000fe2000bf86270 */
[----:B------:R-:W-:Y:S01]  /*8fb0*/  @!P1 IMAD.X R11, R0, 0x1, R6, P5 ;  /* 0x00000001000b9824 */ /* 0x000fe200028e0606 */
[----:B------:R-:W-:Y:S02]  /*8fc0*/  SHF.L.U64.HI R7, R46, 0x1, R7 ;  /* 0x000000012e077819 */ /* 0x000fe40000010207 */
[----:B------:R-:W-:Y:S02]  /*8fd0*/  @!P0 IADD3 R8, P5, R38, R28, RZ ;  /* 0x0000001c26088210 */ /* 0x000fe40007fbe0ff */
[----:B------:R-:W-:-:S03]  /*8fe0*/  SHF.R.S32.HI R30, RZ, 0x1f, R43 ;  /* 0x0000001fff1e7819 */ /* 0x000fc6000001142b */
[----:B------:R-:W-:Y:S01]  /*8ff0*/  @!P0 IMAD.X R9, R3, 0x1, R7, P5 ;  /* 0x0000000103098824 */ /* 0x000fe200028e0607 */
[----:B------:R-:W-:-:S03]  /*9000*/  @!P0 IADD3 R4, P5, R39, R28, RZ ;  /* 0x0000001c27048210 */ /* 0x000fc60007fbe0ff */
[----:B------:R-:W-:Y:S02]  /*9010*/  @!P4 IMAD.MOV.U32 R28, RZ, RZ, R38 ;  /* 0x000000ffff1cc224 */ /* 0x000fe400078e0026 */
[----:B------:R-:W-:Y:S01]  /*9020*/  @!P0 IMAD.X R5, R0, 0x1, R7, P5 ;  /* 0x0000000100058824 */ /* 0x000fe200028e0607 */
[----:B------:R-:W-:Y:S01]  /*9030*/  ISETP.GE.AND P5, PT, R43, UR4, PT ;  /* 0x000000042b007c0c */ /* 0x000fe2000bfa6270 */
        /* <DEDUP_REMOVED lines=30> */
.L_x_1472:
[----:B------:R-:W-:Y:S05]  /*9220*/  BSYNC B1 ;  /* 0x0000000000017941 */ /* 0x000fea0003800000 */
.L_x_1471:
[----:B------:R-:W-:Y:S01]  /*9230*/  ULEA.HI UR4, UR37, UR37, URZ, 0x1 ;  /* 0x0000002525047291 */ /* 0x000fe2000f8f083f */
[----:B--2--5:R-:W-:Y:S01]  /*9240*/  IMAD.MOV.U32 R3, RZ, RZ, R35 ;  /* 0x000000ffff037224 */ /* 0x024fe200078e0023 */
[----:B------:R-:W-:Y:S01]  /*9250*/  VIMNMX R42, R42, 0xc0, PT ;  /* 0x000000c02a2a7848 */ /* 0x000fe20003fe0100 */
[----:B----4-:R-:W-:Y:S01]  /*9260*/  IMAD.MOV.U32 R0, RZ, RZ, R34 ;  /* 0x000000ffff007224 */ /* 0x010fe200078e0022 */
[----:B------:R-:W-:Y:S01]  /*9270*/  ULOP3.LUT UR4, UR4, 0xfffffffe, URZ, 0xc0, !UPT ;  /* 0xfffffffe04047892 */ /* 0x000fe2000f8ec03f */
[----:B0-----:R-:W-:Y:S01]  /*9280*/  IMAD.MOV.U32 R4, RZ, RZ, R30 ;  /* 0x000000ffff047224 */ /* 0x001fe200078e001e */
[----:B---3--:R-:W-:Y:S01]  /*9290*/  PRMT R38, R38, 0x5410, R3 ;  /* 0x0000541026267816 */ /* 0x008fe20000000003 */
[----:B------:R-:W-:Y:S01]  /*92a0*/  IMAD.MOV.U32 R5, RZ, RZ, R27 ;  /* 0x000000ffff057224 */ /* 0x000fe200078e001b */
[----:B------:R-:W-:Y:S01]  /*92b0*/  UIADD3 UR4, UR37, -UR4, URZ ;  /* 0x8000000425047290 */ /* 0x000fe2000fffe03f */
        /* <DEDUP_REMOVED lines=40> */
[----:B------:R-:W-:Y:S01]  /*9540*/  PRMT R50, R0, 0x7610, R50 ;  /* 0x0000761000327816 */ /* 0x000fe20000000032 */
[----:B------:R-:W-:Y:S01]  /*9550*/  IMAD.MOV.U32 R0, RZ, RZ, R10 ;  /* 0x000000ffff007224 */ /* 0x000fe200078e000a */
[----:B------:R-:W-:Y:S01]  /*9560*/  PRMT R51, R4, 0x7610, R51 ;  /* 0x0000761004337816 */ /* 0x000fe20000000033 */
[----:B------:R-:W-:Y:S01]  /*9570*/  IMAD.MOV.U32 R4, RZ, RZ, R11 ;  /* 0x000000ffff047224 */ /* 0x000fe200078e000b */
[----:B------:R-:W-:-:S02]  /*9580*/  PRMT R46, R5, 0x7610, R46 ;  /* 0x00007610052e7816 */ /* 0x000fc4000000002e */
[----:B------:R-:W-:Y:S01]  /*9590*/  PRMT R47, R6, 0x7610, R47 ;  /* 0x00007610062f7816 */ /* 0x000fe2000000002f */
[----:B0-----:R-:W-:Y:S06]  /*95a0*/  @!P0 BRA `(.L_x_1474) ;  /* 0x000001bc00d48947 */ /* 0x001fec0003800000 */
.L_x_1764:
[----:B------:R-:W-:Y:S05]  /*95b0*/  BSYNC B1 ;  /* 0x0000000000017941 */ /* 0x000fea0003800000 */
.L_x_1473:
[----:B------:R-:W-:Y:S02]  /*95c0*/  PRMT R42, R0, 0x7610, R42 ;  /* 0x00007610002a7816 */ /* 0x000fe4000000002a */
[----:B------:R-:W-:Y:S01]  /*95d0*/  PRMT R43, R4, 0x7610, R43 ;  /* 0x00007610042b7816 */ /* 0x000fe2000000002b */
[----:B------:R-:W-:Y:S06]  /*95e0*/  @P1 BRA `(.L_x_1475) ;  /* 0x0000003000e41947 */ /* 0x000fec0003800000 */
[----:B------:R-:W2:Y:S01]  /*95f0*/  LDL.64 R66, [R1+0x18] ;  /* 0x0000180001427983 */ /* 0x000ea20000100a00 */
[----:B------:R-:W2:Y:S03]  /*9600*/  LDC R4, c[0x0][0x3f4] ;  /* 0x0000fd00ff047b82 */ /* 0x000ea60000000800 */
[----:B------:R-:W3:Y:S04]  /*9610*/  LDL R61, [R1+0x70] ;  /* 0x00007000013d7983 */ /* 0x000ee80000100800 */
[----:B------:R-:W4:Y:S04]  /*9620*/  LDL R60, [R1+0x60] ;  /* 0x00006000013c7983 */ /* 0x000f280000100800 */
[----:B------:R-:W5:Y:S04]  /*9630*/  LDL R58, [R1+0x54] ;  /* 0x00005400013a7983 */ /* 0x000f680000100800 */
[----:B------:R-:W5:Y:S04]  /*9640*/  LDL R57, [R1+0x5c] ;  /* 0x00005c0001397983 */ /* 0x000f680000100800 */
[----:B------:R-:W5:Y:S04]  /*9650*/  LDL R7, [R1+0x50] ;  /* 0x0000500001077983 */ /* 0x000f680000100800 */
[----:B------:R-:W5:Y:S01]  /*9660*/  LDL R6, [R1+0x64] ;  /* 0x0000640001067983 */ /* 0x000f620000100800 */
[----:B------:R-:W-:-:S04]  /*9670*/  LEA.HI R40, R41, R40, RZ, 0x2 ;  /* 0x0000002829287211 */ /* 0x000fc800078f10ff */
[--C-:B------:R-:W-:Y:S02]  /*9680*/  SHF.R.S32.HI R0, RZ, 0x2, R40.reuse ;  /* 0x00000002ff007819 */ /* 0x100fe40000011428 */
[----:B0-----:R-:W-:-:S04]  /*9690*/  SHF.R.S32.HI R3, RZ, 0x1f, R40 ;  /* 0x0000001fff037819 */ /* 0x001fc80000011428 */
[----:B------:R-:W-:-:S04]  /*96a0*/  LEA.HI R3, R3, R0, RZ, 0x2 ;  /* 0x0000000003037211 */ /* 0x000fc800078f10ff */
[----:B------:R-:W-:Y:S01]  /*96b0*/  LOP3.LUT R5, R3, 0xfffffffc, RZ, 0xc0, !PT ;  /* 0xfffffffc03057812 */ /* 0x000fe200078ec0ff */
[----:B------:R-:W-:Y:S04]  /*96c0*/  BSSY B1, `(.L_x_1476) ;  /* 0x000003a000017945 */ /* 0x000fe80003800000 */
[----:B------:R-:W-:-:S05]  /*96d0*/  IMAD.IADD R5, R0, 0x1, -R5 ;  /* 0x0000000100057824 */ /* 0x000fca00078e0a05 */
[----:B------:R-:W-:Y:S02]  /*96e0*/  LOP3.LUT P0, RZ, R5, 0x2, RZ, 0xc0, !PT ;  /* 0x0000000205ff7812 */ /* 0x000fe4000780c0ff */
[----:B--2---:R-:W-:Y:S01]  /*96f0*/  ISETP.GE.AND P6, PT, R66, R4, PT ;  /* 0x000000044200720c */ /* 0x004fe20003fc6270 */
[----:B---3--:R-:W-:-:S04]  /*9700*/  IMAD R3, R61, 0x2, R2 ;  /* 0x000000023d037824 */ /* 0x008fc800078e0202 */
[----:B------:R-:W-:Y:S01]  /*9710*/  VIADD R0, R3, 0x20 ;  /* 0x0000002003007836 */ /* 0x000fe20000000000 */
[-C--:B----4-:R-:W-:Y:S02]  /*9720*/  ISETP.GE.AND P1, PT, R60, R4.reuse, PT ;  /* 0x000000043c00720c */ /* 0x090fe40003f26270 */
[-C--:B-----5:R-:W-:Y:S02]  /*9730*/  ISETP.GE.AND P2, PT, R58, R4.reuse, PT ;  /* 0x000000043a00720c */ /* 0x0a0fe40003f46270 */
[-C--:B------:R-:W-:Y:S02]  /*9740*/  ISETP.GE.AND P3, PT, R57, R4.reuse, PT ;  /* 0x000000043900720c */ /* 0x080fe40003f66270 */
[-C--:B------:R-:W-:Y:S02]  /*9750*/  ISETP.GE.AND P4, PT, R7, R4.reuse, PT ;  /* 0x000000040700720c */ /* 0x080fe40003f86270 */
[----:B------:R-:W-:Y:S01]  /*9760*/  ISETP.GE.AND P5, PT, R6, R4, PT ;  /* 0x000000040600720c */ /* 0x000fe20003fa6270 */
[----:B------:R-:W-:-:S12]  /*9770*/  @P6 BRA `(.L_x_1477) ;  /* 0x0000000000b86947 */ /* 0x000fd80003800000 */
[----:B------:R-:W0:Y:S01]  /*9780*/  LDS.128 R4, [R3+0xc400] ;  /* 0x00c4000003047984 */ /* 0x000e220000000c00 */
[----:B------:R-:W-:Y:S02]  /*9790*/  SHF.R.U32.HI R58, RZ, 0x10, R35 ;  /* 0x00000010ff3a7819 */ /* 0x000fe40000011623 */
[----:B------:R-:W-:Y:S02]  /*97a0*/  SHF.R.U32.HI R41, RZ, 0x10, R37 ;  /* 0x00000010ff297819 */ /* 0x000fe40000011625 */
[----:B------:R-:W-:Y:S02]  /*97b0*/  PRMT R58, R38, 0x5432, R58 ;  /* 0x00005432263a7816 */ /* 0x000fe4000000003a */
[----:B------:R-:W-:Y:S02]  /*97c0*/  SHF.R.U64 R57, R34, 0x10, R35 ;  /* 0x0000001022397819 */ /* 0x000fe40000001223 */
[----:B------:R-:W-:Y:S01]  /*97d0*/  PRMT R41, R59, 0x5410, R41 ;  /* 0x000054103b297816 */ /* 0x000fe20000000029 */
[----:B------:R-:W-:Y:S01]  /*97e0*/  IMAD.U32 R59, R58, 0x10000, RZ ;  /* 0x000100003a3b7824 */ /* 0x000fe200078e00ff */
[----:B------:R-:W-:-:S02]  /*97f0*/  SHF.R.U64 R40, R36, 0x10, R37 ;  /* 0x0000001024287819 */ /* 0x000fc40000001225 */
[----:B------:R-:W-:Y:S01]  /*9800*/  PRMT R57, R56, 0x5410, R57 ;  /* 0x0000541038397816 */ /* 0x000fe20000000039 */
[C---:B------:R-:W-:Y:S01]  /*9810*/  IMAD.U32 R56, R41.reuse, 0x10000, RZ ;  /* 0x0001000029387824 */ /* 0x040fe200078e00ff */
[----:B------:R-:W-:Y:S02]  /*9820*/  LOP3.LUT R58, R58, 0xffff0000, RZ, 0xc0, !PT ;  /* 0xffff00003a3a7812 */ /* 0x000fe400078ec0ff */
[----:B------:R-:W-:Y:S02]  /*9830*/  LOP3.LUT R41, R41, 0xffff0000, RZ, 0xc0, !PT ;  /* 0xffff000029297812 */ /* 0x000fe400078ec0ff */
[----:B------:R-:W-:Y:S02]  /*9840*/  PRMT R40, R42, 0x5432, R40 ;  /* 0x000054322a287816 */ /* 0x000fe40000000028 */
[C---:B0-----:R-:W-:Y:S01]  /*9850*/  LOP3.LUT R35, R6.reuse, 0xffff0000, RZ, 0xc0, !PT ;  /* 0xffff000006237812 */ /* 0x041fe200078ec0ff */
[----:B------:R-:W-:Y:S01]  /*9860*/  IMAD.U32 R34, R6, 0x10000, RZ ;  /* 0x0001000006227824 */ /* 0x000fe200078e00ff */
[C---:B------:R-:W-:Y:S01]  /*9870*/  LOP3.LUT R37, R7.reuse, 0xffff0000, RZ, 0xc0, !PT ;  /* 0xffff000007257812 */ /* 0x040fe200078ec0ff */
[----:B------:R-:W-:-:S02]  /*9880*/  IMAD.U32 R36, R7, 0x10000, RZ ;  /* 0x0001000007247824 */ /* 0x000fc400078e00ff */
[CC--:B------:R-:W-:Y:S01]  /*9890*/  FMUL.FTZ R61, R35.reuse, R59.reuse ;  /* 0x0000003b233d7220 */ /* 0x0c0fe20000410000 */
[----:B------:R-:W-:Y:S01]  /*98a0*/  FMUL.FTZ R60, R35, R56 ;  /* 0x00000038233c7220 */ /* 0x000fe20000410000 */
[----:B------:R-:W-:Y:S01]  /*98b0*/  FMUL.FTZ R35, R37, R58 ;  /* 0x0000003a25237220 */ /* 0x000fe20000410000 */
[----:B------:R-:W-:Y:S02]  /*98c0*/  IMAD.U32 R6, R4, 0x10000, RZ ;  /* 0x0001000004067824 */ /* 0x000fe400078e00ff */
[C---:B------:R-:W-:Y:S01]  /*98d0*/  FFMA.FTZ R61, R34.reuse, R56, -R61 ;  /* 0x00000038223d7223 */ /* 0x040fe2000001083d */
[----:B------:R-:W-:Y:S01]  /*98e0*/  FFMA.FTZ R60, R34, R59, R60 ;  /* 0x0000003b223c7223 */ /* 0x000fe2000001003c */
[-C--:B------:R-:W-:Y:S01]  /*98f0*/  FFMA.FTZ R59, R36, R41.reuse, -R35 ;  /* 0x00000029243b7223 */ /* 0x080fe20000010823 */
[C---:B------:R-:W-:Y:S01]  /*9900*/  IMAD.U32 R7, R5.reuse, 0x10000, RZ ;  /* 0x0001000005077824 */ /* 0x040fe200078e00ff */
[----:B------:R-:W-:Y:S01]  /*9910*/  LOP3.LUT R4, R4, 0xffff0000, RZ, 0xc0, !PT ;  /* 0xffff000004047812 */ /* 0x000fe200078ec0ff */
[C---:B------:R-:W-:Y:S01]  /*9920*/  IMAD.U32 R35, R40.reuse, 0x10000, RZ ;  /* 0x0001000028237824 */ /* 0x040fe200078e00ff */
[----:B------:R-:W-:Y:S01]  /*9930*/  LOP3.LUT R5, R5, 0xffff0000, RZ, 0xc0, !PT ;  /* 0xffff000005057812 */ /* 0x000fe200078ec0ff */
[----:B------:R-:W-:Y:S01]  /*9940*/  FMUL.FTZ R63, R37, R41 ;  /* 0x00000029253f7220 */ /* 0x000fe20000410000 */
[C---:B------:R-:W-:Y:S01]  /*9950*/  LOP3.LUT R34, R57.reuse, 0xffff0000, RZ, 0xc0, !PT ;  /* 0xffff000039227812 */ /* 0x040fe200078ec0ff */
[----:B------:R-:W-:Y:S01]  /*9960*/  IMAD.U32 R37, R57, 0x10000, RZ ;  /* 0x0001000039257824 */ /* 0x000fe200078e00ff */
[----:B------:R-:W-:Y:S01]  /*9970*/  LOP3.LUT R40, R40, 0xffff0000, RZ, 0xc0, !PT ;  /* 0xffff000028287812 */ /* 0x000fe200078ec0ff */
[----:B------:R-:W-:Y:S01]  /*9980*/  FFMA.FTZ R58, R36, R58, R63 ;  /* 0x0000003a243a7223 */ /* 0x000fe2000001003f */
[C---:B------:R-:W-:Y:S01]  /*9990*/  FMUL.FTZ R36, R4.reuse, R35 ;  /* 0x0000002304247220 */ /* 0x040fe20000410000 */
[-C--:B------:R-:W-:Y:S01]  /*99a0*/  FMUL.FTZ R41, R4, R37.reuse ;  /* 0x0000002504297220 */ /* 0x080fe20000410000 */
[C---:B------:R-:W-:Y:S01]  /*99b0*/  FMUL.FTZ R56, R5.reuse, R34 ;  /* 0x0000002205387220 */ /* 0x040fe20000410000 */
[-C--:B------:R-:W-:Y:S01]  /*99c0*/  FMUL.FTZ R57, R5, R40.reuse ;  /* 0x0000002805397220 */ /* 0x080fe20000410000 */
[C---:B------:R-:W-:Y:S01]  /*99d0*/  FFMA.FTZ R37, R6.reuse, R37, R36 ;  /* 0x0000002506257223 */ /* 0x040fe20000010024 */
[----:B------:R-:W-:Y:S01]  /*99e0*/  FFMA.FTZ R4, R6, R35, -R41 ;  /* 0x0000002306047223 */ /* 0x000fe20000010829 */
[C---:B------:R-:W-:Y:S01]  /*99f0*/  FFMA.FTZ R5, R7.reuse, R40, -R56 ;  /* 0x0000002807057223 */ /* 0x040fe20000010838 */
[----:B------:R-:W-:Y:S01]  /*9a00*/  FFMA.FTZ R34, R7, R34, R57 ;  /* 0x0000002207227223 */ /* 0x000fe20000010039 */
[----:B------:R-:W-:-:S02]  /*9a10*/  F2FP.BF16.F32.PACK_AB R6, R60, R61 ;  /* 0x0000003d3c06723e */ /* 0x000fc400000010ff */
[----:B------:R-:W-:Y:S02]  /*9a20*/  F2FP.BF16.F32.PACK_AB R7, R58, R59 ;  /* 0x0000003b3a07723e */ /* 0x000fe400000010ff */
[----:B------:R-:W-:Y:S02]  /*9a30*/  F2FP.BF16.F32.PACK_AB R4, R37, R4 ;  /* 0x000000042504723e */ /* 0x000fe400000010ff */
[----:B------:R-:W-:-:S05]  /*9a40*/  F2FP.BF16.F32.PACK_AB R5, R34, R5 ;  /* 0x000000052205723e */ /* 0x000fca00000010ff */
[----:B------:R0:W-:Y:S02]  /*9a50*/  STS.128 [R3+0xc400], R4 ;  /* 0x00c4000403007388 */ /* 0x0001e40000000c00 */
.L_x_1477:
[----:B------:R-:W-:Y:S05]  /*9a60*/  BSYNC B1 ;  /* 0x0000000000017941 */ /* 0x000fea0003800000 */
.L_x_1476:
[----:B------:R-:W-:Y:S01]  /*9a70*/  BSSY B1, `(.L_x_1478) ;  /* 0x0000031000017945 */ /* 0x000fe20003800000 */
[----:B------:R-:W-:-:S03]  /*9a80*/  @P0 VIADD R0, R3, 0xffffffe0 ;  /* 0xffffffe003000836 */ /* 0x000fc60000000000 */
[----:B------:R-:W-:Y:S05]  /*9a90*/  @P1 BRA `(.L_x_1479) ;  /* 0x0000000000b81947 */ /* 0x000fea0003800000 */
[----:B0-----:R-:W0:Y:S01]  /*9aa0*/  LDS.128 R4, [R0+0xc400] ;  /* 0x00c4000000047984 */ /* 0x001e220000000c00 */
        /* <DEDUP_REMOVED lines=45> */
.L_x_1479:
[----:B------:R-:W-:Y:S05]  /*9d80*/  BSYNC B1 ;  /* 0x0000000000017941 */ /* 0x000fea0003800000 */
.L_x_1478:
        /* <DEDUP_REMOVED lines=48> */
.L_x_1481:
[----:B------:R-:W-:Y:S05]  /*a090*/  BSYNC B1 ;  /* 0x0000000000017941 */ /* 0x000fea0003800000 */
.L_x_1480:
[----:B------:R-:W-:Y:S04]  /*a0a0*/  BSSY B1, `(.L_x_1482) ;  /* 0x0000030000017945 */ /* 0x000fe80003800000 */
[----:B------:R-:W-:Y:S05]  /*a0b0*/  @P3 BRA `(.L_x_1483) ;  /* 0x0000000000b83947 */ /* 0x000fea0003800000 */
[----:B012---:R-:W0:Y:S01]  /*a0c0*/  LDS.128 R4, [R0+0xf400] ;  /* 0x00f4000000047984 */ /* 0x007e220000000c00 */
[--C-:B------:R-:W-:Y:S02]  /*a0d0*/  SHF.R.U64 R27, R24, 0x10, R25.reuse ;  /* 0x00000010181b7819 */ /* 0x100fe40000001219 */
[----:B------:R-:W-:Y:S02]  /*a0e0*/  SHF.R.U32.HI R24, RZ, 0x10, R25 ;  /* 0x00000010ff187819 */ /* 0x000fe40000011619 */
[--C-:B------:R-:W-:Y:S02]  /*a0f0*/  SHF.R.U64 R25, R20, 0x10, R21.reuse ;  /* 0x0000001014197819 */ /* 0x100fe40000001215 */
[----:B------:R-:W-:Y:S02]  /*a100*/  SHF.R.U32.HI R20, RZ, 0x10, R21 ;  /* 0x00000010ff147819 */ /* 0x000fe40000011615 */
[----:B------:R-:W-:Y:S02]  /*a110*/  PRMT R51, R51, 0x5410, R24 ;  /* 0x0000541033337816 */ /* 0x000fe40000000018 */
[----:B------:R-:W-:-:S02]  /*a120*/  PRMT R49, R49, 0x5410, R20 ;  /* 0x0000541031317816 */ /* 0x000fc40000000014 */
[----:B------:R-:W-:Y:S01]  /*a130*/  PRMT R50, R50, 0x5410, R27 ;  /* 0x0000541032327816 */ /* 0x000fe2000000001b */
[----:B------:R-:W-:Y:S01]  /*a140*/  IMAD.U32 R26, R51, 0x10000, RZ ;  /* 0x00010000331a7824 */ /* 0x000fe200078e00ff */
[----:B------:R-:W-:Y:S01]  /*a150*/  PRMT R48, R48, 0x5410, R25 ;  /* 0x0000541030307816 */ /* 0x000fe20000000019 */
[C---:B------:R-:W-:Y:S01]  /*a160*/  IMAD.U32 R27, R49.reuse, 0x10000, RZ ;  /* 0x00010000311b7824 */ /* 0x040fe200078e00ff */
[----:B------:R-:W-:Y:S02]  /*a170*/  LOP3.LUT R49, R49, 0xffff0000, RZ, 0xc0, !PT ;  /* 0xffff000031317812 */ /* 0x000fe400078ec0ff */
[----:B------:R-:W-:Y:S02]  /*a180*/  LOP3.LUT R51, R51, 0xffff0000, RZ, 0xc0, !PT ;  /* 0xffff000033337812 */ /* 0x000fe400078ec0ff */
[C---:B0-----:R-:W-:Y:S01]  /*a190*/  LOP3.LUT R21, R6.reuse, 0xffff0000, RZ, 0xc0, !PT ;  /* 0xffff000006157812 */ /* 0x041fe200078ec0ff */
[----:B------:R-:W-:Y:S01]  /*a1a0*/  IMAD.U32 R20, R6, 0x10000, RZ ;  /* 0x0001000006147824 */ /* 0x000fe200078e00ff */
[C---:B------:R-:W-:Y:S01]  /*a1b0*/  LOP3.LUT R25, R7.reuse, 0xffff0000, RZ, 0xc0, !PT ;  /* 0xffff000007197812 */ /* 0x040fe200078ec0ff */
[----:B------:R-:W-:-:S02]  /*a1c0*/  IMAD.U32 R24, R7, 0x10000, RZ ;  /* 0x0001000007187824 */ /* 0x000fc400078e00ff */
[CC--:B------:R-:W-:Y:S01]  /*a1d0*/  FMUL.FTZ R28, R21.reuse, R26.reuse ;  /* 0x0000001a151c7220 */ /* 0x0c0fe20000410000 */
[----:B------:R-:W-:Y:S01]  /*a1e0*/  FMUL.FTZ R29, R21, R27 ;  /* 0x0000001b151d7220 */ /* 0x000fe20000410000 */
[C---:B------:R-:W-:Y:S01]  /*a1f0*/  FMUL.FTZ R21, R25.reuse, R49 ;  /* 0x0000003119157220 */ /* 0x040fe20000410000 */
[----:B------:R-:W-:Y:S02]  /*a200*/  IMAD.U32 R6, R4, 0x10000, RZ ;  /* 0x0001000004067824 */ /* 0x000fe400078e00ff */
[----:B------:R-:W-:Y:S01]  /*a210*/  FFMA.FTZ R31, R20, R27, R28 ;  /* 0x0000001b141f7223 */ /* 0x000fe2000001001c */
[-C--:B------:R-:W-:Y:S01]  /*a220*/  FMUL.FTZ R27, R25, R51.reuse ;  /* 0x00000033191b7220 */ /* 0x080fe20000410000 */
[----:B------:R-:W-:Y:S01]  /*a230*/  FFMA.FTZ R51, R24, R51, -R21 ;  /* 0x0000003318337223 */ /* 0x000fe20000010815 */
        /* <DEDUP_REMOVED lines=22> */
.L_x_1483:
[----:B------:R-:W-:Y:S05]  /*a3a0*/  BSYNC B1 ;  /* 0x0000000000017941 */ /* 0x000fea0003800000 */
.L_x_1482:
[----:B------:R-:W-:Y:S04]  /*a3b0*/  BSSY B1, `(.L_x_1484) ;  /* 0x0000030000017945 */ /* 0x000fe80003800000 */
[----:B------:R-:W-:Y:S05]  /*a3c0*/  @P4 BRA `(.L_x_1485) ;  /* 0x0000000000b84947 */ /* 0x000fea0003800000 */
[----:B0123--:R-:W0:Y:S01]  /*a3d0*/  LDS.128 R4, [R3+0x12400] ;  /* 0x0124000003047984 */ /* 0x00fe220000000c00 */
        /* <DEDUP_REMOVED lines=45> */
.L_x_1485:
[----:B------:R-:W-:Y:S05]  /*a6b0*/  BSYNC B1 ;  /* 0x0000000000017941 */ /* 0x000fea0003800000 */
.L_x_1484:
        /* <DEDUP_REMOVED lines=48> */
.L_x_1469:
        /* <DEDUP_REMOVED lines=17> */
[----:B------:R-:W-:-:S04]  /*aad0*/  IMAD.WIDE.U32 R26, R3, UR6, R26 ;  /* 0x00000006031a7c25 */ /* 0x000fc8000f8e001a */
[----:B------:R-:W-:Y:S01]  /*aae0*/  IMAD R5, R3, UR7, R0 ;  /* 0x0000000703057c24 */ /* 0x000fe2000f8e0200 */
[----:B------:R-:W-:Y:S01]  /*aaf0*/  ULDC.64 UR6, c[0x0][0x400] ;  /* 0x0001000000067ab9 */ /* 0x000fe20000000a00 */
[----:B------:R-:W-:Y:S01]  /*ab00*/  IMAD.IADD R13, R25, 0x1, R13 ;  /* 0x00000001190d7824 */ /* 0x000fe200078e020d */
[----:B------:R-:W-:Y:S01]  /*ab10*/  LEA R3, P0, R24, UR4, 0x1 ;  /* 0x0000000418037c11 */ /* 0x000fe2000f8008ff */
[----:B------:R-:W-:Y:S01]  /*ab20*/  IMAD.IADD R5, R27, 0x1, R5 ;  /* 0x000000011b057824 */ /* 0x000fe200078e0205 */
[----:B------:R-:W-:Y:S01]  /*ab30*/  LEA R38, P1, R26, UR6, 0x1 ;  /* 0x000000061a267c11 */ /* 0x000fe2000f8208ff */
[----:B------:R-:W-:Y:S01]  /*ab40*/  UMOV UR4, 0xffffffff ;  /* 0xffffffff00047882 */ /* 0x000fe20000000000 */
[----:B------:R-:W-:Y:S02]  /*ab50*/  LEA.HI.X R13, R24, UR5, R13, 0x1, P0 ;  /* 0x00000005180d7c11 */ /* 0x000fe400080f0c0d */
[----:B------:R-:W-:Y:S01]  /*ab60*/  LEA.HI.X R26, R26, UR7, R5, 0x1, P1 ;  /* 0x000000071a1a7c11 */ /* 0x000fe200088f0c05 */
[----:B------:R-:W-:Y:S08]  /*ab70*/  BRA.DIV UR4, `(.L_x_1486) ;  /* 0x000001aa04747947 */ /* 0x000ff0000b800000 */
[----:B------:R1:W2:Y:S04]  /*ab80*/  SHFL.IDX PT, R0, R13, RZ, 0x1e1f ;  /* 0x001e1fff0d007589 */ /* 0x0002a800000e0000 */
[----:B------:R-:W3:Y:S04]  /*ab90*/  SHFL.IDX PT, R3, R3, RZ, 0x1e1f ;  /* 0x001e1fff03037589 */ /* 0x000ee800000e0000 */
[----:B------:R1:W4:Y:S04]  /*aba0*/  SHFL.IDX PT, R37, R26, RZ, 0x1e1f ;  /* 0x001e1fff1a257589 */ /* 0x00032800000e0000 */
[----:B------:R-:W0:Y:S02]  /*abb0*/  SHFL.IDX PT, R38, R38, RZ, 0x1e1f ;  /* 0x001e1fff26267589 */ /* 0x000e2400000e0000 */
.L_x_1770:
[----:B------:R-:W-:Y:S01]  /*abc0*/  IMAD R7, R140, R7, RZ ;  /* 0x000000078c077224 */ /* 0x000fe200078e02ff */
[----:B------:R-:W-:Y:S01]  /*abd0*/  BSSY B1, `(.L_x_1487) ;  /* 0x000003a000017945 */ /* 0x000fe20003800000 */
[----:B------:R-:W-:Y:S02]  /*abe0*/  CS2R R4, SRZ ;  /* 0x0000000000047805 */ /* 0x000fe4000001ff00 */
[----:B------:R-:W-:Y:S01]  /*abf0*/  CS2R R8, SRZ ;  /* 0x0000000000087805 */ /* 0x000fe2000001ff00 */
[----:B------:R-:W-:Y:S01]  /*ac00*/  IMAD R40, R33, -0xc0, R7 ;  /* 0xffffff4021287824 */ /* 0x000fe200078e0207 */
[----:B------:R-:W-:Y:S02]  /*ac10*/  ISETP.GE.AND P0, PT, R6, R7, PT ;  /* 0x000000070600720c */ /* 0x000fe40003f06270 */
[----:B------:R-:W-:Y:S02]  /*ac20*/  CS2R R6, SRZ ;  /* 0x0000000000067805 */ /* 0x000fe4000001ff00 */
[----:B------:R-:W-:-:S02]  /*ac30*/  CS2R R10, SRZ ;  /* 0x00000000000a7805 */ /* 0x000fc4000001ff00 */
[----:B-1----:R-:W-:Y:S02]  /*ac40*/  CS2R R12, SRZ ;  /* 0x00000000000c7805 */ /* 0x002fe4000001ff00 */
[----:B0-----:R-:W-:Y:S02]  /*ac50*/  CS2R R14, SRZ ;  /* 0x00000000000e7805 */ /* 0x001fe4000001ff00 */
[----:B------:R-:W-:Y:S02]  /*ac60*/  CS2R R24, SRZ ;  /* 0x0000000000187805 */ /* 0x000fe4000001ff00 */
[----:B------:R-:W-:Y:S02]  /*ac70*/  CS2R R26, SRZ ;  /* 0x00000000001a7805 */ /* 0x000fe4000001ff00 */
[----:B------:R-:W-:Y:S02]  /*ac80*/  CS2R R28, SRZ ;  /* 0x00000000001c7805 */ /* 0x000fe4000001ff00 */
[----:B------:R-:W-:-:S02]  /*ac90*/  CS2R R30, SRZ ;  /* 0x00000000001e7805 */ /* 0x000fc4000001ff00 */
[----:B------:R-:W-:Y:S02]  /*aca0*/  CS2R R32, SRZ ;  /* 0x0000000000207805 */ /* 0x000fe4000001ff00 */
[----:B------:R-:W-:Y:S01]  /*acb0*/  CS2R R34, SRZ ;  /* 0x0000000000227805 */ /* 0x000fe2000001ff00 */
[----:B------:R-:W-:Y:S06]  /*acc0*/  @P0 BRA `(.L_x_1488) ;  /* 0x0000000000a80947 */ /* 0x000fec0003800000 */
[----:B------:R-:W4:Y:S04]  /*acd0*/  LDL R21, [R1+0x34] ;  /* 0x0000340001157983 */ /* 0x000f280000100800 */
[----:B------:R-:W4:Y:S01]  /*ace0*/  LDL R20, [R1+0x38] ;  /* 0x0000380001147983 */ /* 0x000f220000100800 */
[C---:B------:R-:W-:Y:S01]  /*acf0*/  VIADD R4, R18.reuse, 0x10 ;  /* 0x0000001012047836 */ /* 0x040fe20000000000 */
[----:B------:R-:W-:Y:S01]  /*ad00*/  ULDC UR4, c[0x0][0x3f4] ;  /* 0x0000fd0000047ab9 */ /* 0x000fe20000000800 */
[C---:B------:R-:W-:Y:S01]  /*ad10*/  VIADD R5, R18.reuse, 0x20 ;  /* 0x0000002012057836 */ /* 0x040fe20000000000 */
[----:B------:R-:W-:Y:S01]  /*ad20*/  ISETP.GE.AND P2, PT, R18, UR4, PT ;  /* 0x0000000412007c0c */ /* 0x000fe2000bf46270 */
[----:B---3--:R-:W-:Y:S01]  /*ad30*/  IMAD.MOV.U32 R6, RZ, RZ, R3 ;  /* 0x000000ffff067224 */ /* 0x008fe200078e0003 */
[----:B------:R-:W-:Y:S01]  /*ad40*/  ISETP.GE.AND P3, PT, R4, UR4, PT ;  /* 0x0000000404007c0c */ /* 0x000fe2000bf66270 */
[----:B--2---:R-:W-:Y:S01]  /*ad50*/  IMAD.MOV.U32 R7, RZ, RZ, R0 ;  /* 0x000000ffff077224 */ /* 0x004fe200078e0000 */
[----:B------:R-:W-:Y:S01]  /*ad60*/  ISETP.GE.AND P4, PT, R5, UR4, PT ;  /* 0x0000000405007c0c */ /* 0x000fe2000bf86270 */
[----:B------:R-:W-:Y:S01]  /*ad70*/  IMAD.MOV.U32 R8, RZ, RZ, R38 ;  /* 0x000000ffff087224 */ /* 0x000fe200078e0026 */
[----:B------:R-:W-:Y:S01]  /*ad80*/  CS2R R28, SRZ ;  /* 0x00000000001c7805 */ /* 0x000fe2000001ff00 */
[----:B----4-:R-:W-:Y:S01]  /*ad90*/  IMAD.MOV.U32 R9, RZ, RZ, R37 ;  /* 0x000000ffff097224 */ /* 0x010fe200078e0025 */
[----:B------:R-:W-:-:S02]  /*ada0*/  CS2R R30, SRZ ;  /* 0x00000000001e7805 */ /* 0x000fc4000001ff00 */
[----:B------:R-:W-:Y:S02]  /*adb0*/  CS2R R10, SRZ ;  /* 0x00000000000a7805 */ /* 0x000fe4000001ff00 */
[----:B------:R-:W-:Y:S02]  /*adc0*/  CS2R R32, SRZ ;  /* 0x0000000000207805 */ /* 0x000fe4000001ff00 */
[----:B------:R-:W-:Y:S01]  /*add0*/  CS2R R34, SRZ ;  /* 0x0000000000227805 */ /* 0x000fe2000001ff00 */
[----:B------:R-:W-:Y:S01]  /*ade0*/  @!P2 IMAD.SHL.U32 R36, R18, 0x2, RZ ;  /* 0x000000021224a824 */ /* 0x000fe200078e00ff */
[----:B------:R-:W-:Y:S02]  /*adf0*/  CS2R R14, SRZ ;  /* 0x00000000000e7805 */ /* 0x000fe4000001ff00 */
[----:B------:R-:W-:Y:S02]  /*ae00*/  CS2R R24, SRZ ;  /* 0x0000000000187805 */ /* 0x000fe4000001ff00 */
[----:B------:R-:W-:Y:S01]  /*ae10*/  CS2R R26, SRZ ;  /* 0x00000000001a7805 */ /* 0x000fe2000001ff00 */
[----:B------:R-:W-:-:S02]  /*ae20*/  @!P3 IMAD.SHL.U32 R13, R21, 0x8, RZ ;  /* 0x00000008150db824 */ /* 0x000fc400078e00ff */
[----:B------:R-:W-:Y:S01]  /*ae30*/  @!P4 IMAD.SHL.U32 R39, R20, 0x8, RZ ;  /* 0x000000081427c824 */ /* 0x000fe200078e00ff */
[-C--:B------:R-:W-:Y:S01]  /*ae40*/  @!P2 IADD3 R20, P0, R3, R36.reuse, RZ ;  /* 0x000000240314a210 */ /* 0x080fe20007f1e0ff */
[----:B------:R-:W-:Y:S01]  /*ae50*/  @!P3 IMAD.WIDE R4, R13, 0x2, R6 ;  /* 0x000000020d04b825 */ /* 0x000fe200078e0206 */
[----:B------:R-:W-:Y:S02]  /*ae60*/  @!P2 IADD3 R36, P1, R38, R36, RZ ;  /* 0x000000242624a210 */ /* 0x000fe40007f3e0ff */
[----:B------:R-:W-:Y:S01]  /*ae70*/  @!P2 SHF.L.U64.HI R3, R18, 0x1, R19 ;  /* 0x000000011203a819 */ /* 0x000fe20000010213 */
[----:B------:R-:W-:Y:S01]  /*ae80*/  @!P4 IMAD.WIDE R6, R39, 0x2, R6 ;  /* 0x000000022706c825 */ /* 0x000fe200078e0206 */
[----:B------:R0:W5:Y:S03]  /*ae90*/  @!P3 LD.E.128 R28, desc[UR52][R4.64] ;  /* 0x00000034041cb980 */ /* 0x000166000c101d00 */
[--C-:B------:R-:W-:Y:S01]  /*aea0*/  @!P3 IMAD.WIDE R12, R13, 0x2, R8.reuse ;  /* 0x000000020d0cb825 */ /* 0x100fe200078e0208 */
[----:B------:R1:W5:Y:S03]  /*aeb0*/  @!P4 LD.E.128 R32, desc[UR52][R6.64] ;  /* 0x000000340620c980 */ /* 0x000366000c101d00 */
[----:B------:R-:W-:Y:S01]  /*aec0*/  @!P4 IMAD.WIDE R38, R39, 0x2, R8 ;  /* 0x000000022726c825 */ /* 0x000fe200078e0208 */
[----:B------:R-:W-:-:S02]  /*aed0*/  CS2R R8, SRZ ;  /* 0x0000000000087805 */ /* 0x000fc4000001ff00 */
[----:B0-----:R-:W-:Y:S01]  /*aee0*/  CS2R R4, SRZ ;  /* 0x0000000000047805 */ /* 0x001fe2000001ff00 */
[--C-:B------:R-:W-:Y:S02]  /*aef0*/  @!P2 IMAD.X R21, R0, 0x1, R3.reuse, P0 ;  /* 0x000000010015a824 */ /* 0x100fe400000e0603 */
[----:B------:R-:W-:Y:S01]  /*af00*/  @!P2 IMAD.X R37, R37, 0x1, R3, P1 ;  /* 0x000000012525a824 */ /* 0x000fe200008e0603 */
[----:B------:R0:W5:Y:S01]  /*af10*/  @!P3 LD.E.128 R8, desc[UR52][R12.64] ;  /* 0x000000340c08b980 */ /* 0x000162000c101d00 */
[----:B-1----:R-:W-:-:S03]  /*af20*/  CS2R R6, SRZ ;  /* 0x0000000000067805 */ /* 0x002fc6000001ff00 */
[----:B------:R1:W5:Y:S04]  /*af30*/  @!P2 LD.E.128 R24, desc[UR52][R20.64] ;  /* 0x000000341418a980 */ /* 0x000368000c101d00 */
[----:B------:R1:W5:Y:S01]  /*af40*/  @!P2 LD.E.128 R4, desc[UR52][R36.64] ;  /* 0x000000342404a980 */ /* 0x000362000c101d00 */
[----:B0-----:R-:W-:-:S06]  /*af50*/  CS2R R12, SRZ ;  /* 0x00000000000c7805 */ /* 0x001fcc000001ff00 */
[----:B------:R1:W5:Y:S02]  /*af60*/  @!P4 LD.E.128 R12, desc[UR52][R38.64] ;  /* 0x00000034260cc980 */ /* 0x000364000c101d00 */
.L_x_1488:
[----:B------:R-:W-:Y:S05]  /*af70*/  BSYNC B1 ;  /* 0x0000000000017941 */ /* 0x000fea0003800000 */
.L_x_1487:
[----:B---3--:R-:W4:Y:S01]  /*af80*/  S2R R3, SR_TID.X ;  /* 0x0000000000037919 */ /* 0x008f220000002100 */
[----:B------:R-:W-:Y:S01]  /*af90*/  ULEA.HI UR4, UR37, UR37, URZ, 0x1 ;  /* 0x0000002525047291 */ /* 0x000fe2000f8f083f */
[----:B--2--5:R-:W-:Y:S01]  /*afa0*/  IMAD.MOV.U32 R0, RZ, RZ, R4 ;  /* 0x000000ffff007224 */ /* 0x024fe200078e0004 */
[----:B------:R-:W-:Y:S01]  /*afb0*/  VIMNMX R40, R40, 0xc0, PT ;  /* 0x000000c028287848 */ /* 0x000fe20003fe0100 */
[----:B-1----:R-:W-:Y:S01]  /*afc0*/  IMAD.MOV.U32 R20, RZ, RZ, R6 ;  /* 0x000000ffff147224 */ /* 0x002fe200078e0006 */
[----:B------:R-:W-:Y:S01]  /*afd0*/  ULOP3.LUT UR4, UR4, 0xfffffffe, URZ, 0xc0, !UPT ;  /* 0xfffffffe04047892 */ /* 0x000fe2000f8ec03f */
[----:B------:R-:W-:Y:S01]  /*afe0*/  IMAD.MOV.U32 R38, RZ, RZ, R13 ;  /* 0x000000ffff267224 */ /* 0x000fe200078e000d */
[----:B------:R-:W-:Y:S02]  /*aff0*/  BSSY B1, `(.L_x_1489) ;  /* 0x0000035000017945 */ /* 0x000fe40003800000 */
[----:B------:R-:W-:Y:S01]  /*b000*/  UIADD3 UR4, UR37, -UR4, URZ ;  /* 0x8000000425047290 */ /* 0x000fe2000fffe03f */
[----:B------:R-:W-:Y:S01]  /*b010*/  PRMT R20, R20, 0x5410, R0 ;  /* 0x0000541014147816 */ /* 0x000fe20000000000 */
[----:B------:R-:W-:-:S03]  /*b020*/  IMAD.MOV.U32 R0, RZ, RZ, R7 ;  /* 0x000000ffff007224 */ /* 0x000fc600078e0007 */
[----:B------:R-:W-:Y:S02]  /*b030*/  PRMT R21, R21, 0x5410, R20 ;  /* 0x0000541015157816 */ /* 0x000fe40000000014 */
[----:B------:R-:W-:Y:S01]  /*b040*/  PRMT R44, R44, 0x5410, R0 ;  /* 0x000054102c2c7816 */ /* 0x000fe20000000000 */
[----:B------:R-:W-:Y:S01]  /*b050*/  IMAD.MOV.U32 R0, RZ, RZ, R10 ;  /* 0x000000ffff007224 */ /* 0x000fe200078e000a */
[----:B------:R-:W-:Y:S01]  /*b060*/  PRMT R21, R38, 0x7610, R21 ;  /* 0x0000761026157816 */ /* 0x000fe20000000015 */
[----:B------:R-:W-:-:S03]  /*b070*/  IMAD.MOV.U32 R38, RZ, RZ, R25 ;  /* 0x000000ffff267224 */ /* 0x000fc600078e0019 */
[----:B------:R-:W-:Y:S01]  /*b080*/  PRMT R60, R0, 0x7610, R60 ;  /* 0x00007610003c7816 */ /* 0x000fe2000000003c */
[----:B------:R-:W-:Y:S01]  /*b090*/  IMAD.MOV.U32 R0, RZ, RZ, R14 ;  /* 0x000000ffff007224 */ /* 0x000fe200078e000e */
[----:B------:R-:W-:Y:S01]  /*b0a0*/  PRMT R46, R46, 0x5410, R38 ;  /* 0x000054102e2e7816 */ /* 0x000fe20000000026 */
[----:B------:R-:W-:-:S03]  /*b0b0*/  IMAD.MOV.U32 R38, RZ, RZ, R29 ;  /* 0x000000ffff267224 */ /* 0x000fc600078e001d */
[----:B------:R-:W-:Y:S01]  /*b0c0*/  PRMT R44, R0, 0x7610, R44 ;  /* 0x00007610002c7816 */ /* 0x000fe2000000002c */
[----:B------:R-:W-:Y:S01]  /*b0d0*/  IMAD.MOV.U32 R0, RZ, RZ, R26 ;  /* 0x000000ffff007224 */ /* 0x000fe200078e001a */
[----:B------:R-:W-:Y:S01]  /*b0e0*/  PRMT R63, R38, 0x7610, R63 ;  /* 0x00007610263f7816 */ /* 0x000fe2000000003f */
[----:B------:R-:W-:Y:S02]  /*b0f0*/  IMAD.MOV.U32 R38, RZ, RZ, R33 ;  /* 0x000000ffff267224 */ /* 0x000fe400078e0021 */
[C---:B----4-:R-:W-:Y:S01]  /*b100*/  VIADD R37, R3.reuse, 0xffffff80 ;  /* 0xffffff8003257836 */ /* 0x050fe20000000000 */
[----:B------:R-:W-:Y:S01]  /*b110*/  PRMT R53, R0, 0x7610, R53 ;  /* 0x0000761000357816 */ /* 0x000fe20000000035 */
[----:B------:R-:W-:Y:S01]  /*b120*/  VIADD R36, R3, 0xffffff80 ;  /* 0xffffff8003247836 */ /* 0x000fe20000000000 */
[----:B------:R-:W-:Y:S01]  /*b130*/  PRMT R48, R38, 0x7610, R48 ;  /* 0x0000761026307816 */ /* 0x000fe20000000030 */
[----:B------:R-:W-:Y:S02]  /*b140*/  IMAD.MOV.U32 R3, RZ, RZ, R5 ;  /* 0x000000ffff037224 */ /* 0x000fe400078e0005 */
[----:B------:R-:W-:Y:S01]  /*b150*/  IMAD.MOV.U32 R0, RZ, RZ, R30 ;  /* 0x000000ffff007224 */ /* 0x000fe200078e001e */
[----:B------:R-:W-:Y:S01]  /*b160*/  LEA.HI R36, R36, R37, RZ, 0x1 ;  /* 0x0000002524247211 */ /* 0x000fe200078f08ff */
[----:B------:R-:W-:Y:S01]  /*b170*/  IMAD.MOV.U32 R37, RZ, RZ, R9 ;  /* 0x000000ffff257224 */ /* 0x000fe200078e0009 */
[----:B------:R-:W-:Y:S01]  /*b180*/  PRMT R51, R3, 0x7610, R51 ;  /* 0x0000761003337816 */ /* 0x000fe20000000033 */
[----:B------:R-:W-:Y:S01]  /*b190*/  IMAD.U32 R3, RZ, RZ, UR4 ;  /* 0x00000004ff037e24 */ /* 0x000fe2000f8e00ff */
[----:B------:R-:W-:-:S02]  /*b1a0*/  SHF.R.S32.HI R36, RZ, 0x1, R36 ;  /* 0x00000001ff247819 */ /* 0x000fc40000011424 */
[----:B------:R-:W-:Y:S01]  /*b1b0*/  PRMT R59, R37, 0x7610, R59 ;  /* 0x00007610253b7816 */ /* 0x000fe2000000003b */
[----:B------:R-:W-:Y:S01]  /*b1c0*/  IMAD.MOV.U32 R37, RZ, RZ, R12 ;  /* 0x000000ffff257224 */ /* 0x000fe200078e000c */
[----:B------:R-:W-:Y:S02]  /*b1d0*/  SHF.L.U32 R3, R3, 0x1f, RZ ;  /* 0x0000001f03037819 */ /* 0x000fe400000006ff */
[----:B------:R-:W-:Y:S01]  /*b1e0*/  ISETP.GE.AND P1, PT, R36, R40, PT ;  /* 0x000000282400720c */ /* 0x000fe20003f26270 */
[----:B------:R-:W-:Y:S01]  /*b1f0*/  IMAD.MOV.U32 R36, RZ, RZ, R8 ;  /* 0x000000ffff247224 */ /* 0x000fe200078e0008 */
[----:B------:R-:W0:Y:S01]  /*b200*/  SYNCS.PHASECHK.TRANS64.TRYWAIT P0, [R2+URZ+0x2d800], R3 ;  /* 0x02d80003020075a7 */ /* 0x000e22000800017f */
[----:B------:R-:W-:Y:S01]  /*b210*/  PRMT R20, R37, 0x7610, R20 ;  /* 0x0000761025147816 */ /* 0x000fe20000000014 */
[----:B------:R-:W-:Y:S01]  /*b220*/  IMAD.MOV.U32 R37, RZ, RZ, R24 ;  /* 0x000000ffff257224 */ /* 0x000fe200078e0018 */
[----:B------:R-:W-:Y:S01]  /*b230*/  PRMT R62, R0, 0x7610, R62 ;  /* 0x00007610003e7816 */ /* 0x000fe2000000003e */
[----:B------:R-:W-:Y:S01]  /*b240*/  IMAD.MOV.U32 R0, RZ, RZ, R34 ;  /* 0x000000ffff007224 */ /* 0x000fe200078e0022 */
[----:B------:R-:W-:Y:S01]  /*b250*/  PRMT R58, R36, 0x7610, R58 ;  /* 0x00007610243a7816 */ /* 0x000fe2000000003a */
[----:B------:R-:W-:-:S05]  /*b260*/  IMAD.MOV.U32 R36, RZ, RZ, R11 ;  /* 0x000000ffff247224 */ /* 0x000fca00078e000b */
[----:B------:R-:W-:Y:S01]  /*b270*/  PRMT R57, R36, 0x7610, R57 ;  /* 0x0000761024397816 */ /* 0x000fe20000000039 */
[----:B------:R-:W-:-:S05]  /*b280*/  IMAD.MOV.U32 R36, RZ, RZ, R15 ;  /* 0x000000ffff247224 */ /* 0x000fca00078e000f */
[----:B------:R-:W-:Y:S01]  /*b290*/  PRMT R45, R36, 0x5410, R37 ;  /* 0x00005410242d7816 */ /* 0x000fe20000000025 */
[----:B------:R-:W-:Y:S02]  /*b2a0*/  IMAD.MOV.U32 R36, RZ, RZ, R27 ;  /* 0x000000ffff247224 */ /* 0x000fe400078e001b */
        /* <DEDUP_REMOVED lines=8> */
[----:B0-----:R-:W-:Y:S06]  /*b330*/  @!P0 BRA `(.L_x_1490) ;  /* 0x000001a000f48947 */ /* 0x001fec0003800000 */
.L_x_1771:
[----:B------:R-:W-:Y:S05]  /*b340*/  BSYNC B1 ;  /* 0x0000000000017941 */ /* 0x000fea0003800000 */
.L_x_1489:
[----:B------:R-:W-:Y:S02]  /*b350*/  PRMT R49, R0, 0x7610, R49 ;  /* 0x0000761000317816 */ /* 0x000fe40000000031 */
[----:B------:R-:W-:Y:S01]  /*b360*/  PRMT R46, R36, 0x7610, R46 ;  /* 0x00007610242e7816 */ /* 0x000fe2000000002e */
[----:B------:R-:W-:Y:S06]  /*b370*/  @P1 BRA `(.L_x_1475) ;  /* 0x0000001400801947 */ /* 0x000fec0003800000 */
[----:B------:R1:W5:Y:S01]  /*b380*/  LDL R76, [R1+0x20] ;  /* 0x00002000014c7983 */ /* 0x0003620000100800 */
[----:B0-----:R-:W0:Y:S03]  /*b390*/  LDC R3, c[0x0][0x3f4] ;  /* 0x0000fd00ff037b82 */ /* 0x001e260000000800 */
[----:B------:R1:W5:Y:S04]  /*b3a0*/  LDL R75, [R1+0x24] ;  /* 0x00002400014b7983 */ /* 0x0003680000100800 */
[----:B------:R1:W5:Y:S01]  /*b3b0*/  LDL R73, [R1+0x28] ;  /* 0x0000280001497983 */ /* 0x0003620000100800 */
[C---:B------:R-:W-:Y:S01]  /*b3c0*/  VIADD R0, R18.reuse, 0x10 ;  /* 0x0000001012007836 */ /* 0x040fe20000000000 */
[----:B------:R-:W-:Y:S01]  /*b3d0*/  BSSY B1, `(.L_x_1491) ;  /* 0x000006e000017945 */ /* 0x000fe20003800000 */
[C---:B------:R-:W-:Y:S01]  /*b3e0*/  VIADD R36, R18.reuse, 0x20 ;  /* 0x0000002012247836 */ /* 0x040fe20000000000 */
[----:B0-----:R-:W-:-:S02]  /*b3f0*/  ISETP.GE.AND P0, PT, R18, R3, PT ;  /* 0x000000031200720c */ /* 0x001fc40003f06270 */
[-C--:B------:R-:W-:Y:S02]  /*b400*/  ISETP.GE.AND P1, PT, R0, R3.reuse, PT ;  /* 0x000000030000720c */ /* 0x080fe40003f26270 */
[----:B------:R-:W-:-:S09]  /*b410*/  ISETP.GE.AND P2, PT, R36, R3, PT ;  /* 0x000000032400720c */ /* 0x000fd20003f46270 */
[----:B-1----:R-:W-:Y:S05]  /*b420*/  @P0 BRA `(.L_x_1492) ;  /* 0x0000000400a00947 */ /* 0x002fea0003800000 */
[----:B------:R-:W2:Y:S04]  /*b430*/  LDL R37, [R1+0x80] ;  /* 0x0000800001257983 */ /* 0x000ea80000100800 */
[----:B------:R-:W3:Y:S01]  /*b440*/  LDL R77, [R1+0x88] ;  /* 0x00008800014d7983 */ /* 0x000ee20000100800 */
[----:B------:R-:W-:Y:S02]  /*b450*/  SHF.R.U64 R56, R4, 0x10, R5 ;  /* 0x0000001004387819 */ /* 0x000fe40000001205 */
[--C-:B------:R-:W-:Y:S02]  /*b460*/  SHF.R.U64 R52, R24, 0x10, R25.reuse ;  /* 0x0000001018347819 */ /* 0x100fe40000001219 */
[----:B------:R-:W-:Y:S02]  /*b470*/  SHF.R.U32.HI R50, RZ, 0x10, R25 ;  /* 0x00000010ff327819 */ /* 0x000fe40000011619 */
[----:B------:R-:W-:-:S02]  /*b480*/  SHF.R.U64 R25, R26, 0x10, R27 ;  /* 0x000000101a197819 */ /* 0x000fc4000000121b */
[----:B------:R-:W-:Y:S02]  /*b490*/  SHF.R.U32.HI R26, RZ, 0x10, R27 ;  /* 0x00000010ff1a7819 */ /* 0x000fe4000001161b */
[----:B------:R-:W-:Y:S02]  /*b4a0*/  PRMT R56, R20, 0x5432, R56 ;  /* 0x0000543214387816 */ /* 0x000fe40000000038 */
[----:B------:R-:W-:Y:S02]  /*b4b0*/  SHF.R.U32.HI R27, RZ, 0x10, R5 ;  /* 0x00000010ff1b7819 */ /* 0x000fe40000011605 */
[----:B------:R-:W-:Y:S01]  /*b4c0*/  PRMT R52, R45, 0x5432, R52 ;  /* 0x000054322d347816 */ /* 0x000fe20000000034 */
[----:B------:R-:W-:Y:S01]  /*b4d0*/  IMAD.U32 R70, R56, 0x10000, RZ ;  /* 0x0001000038467824 */ /* 0x000fe200078e00ff */
[----:B------:R-:W-:Y:S02]  /*b4e0*/  PRMT R27, R51, 0x5410, R27 ;  /* 0x00005410331b7816 */ /* 0x000fe4000000001b */
[--C-:B------:R-:W-:Y:S01]  /*b4f0*/  SHF.R.U32.HI R4, RZ, 0x10, R7.reuse ;  /* 0x00000010ff047819 */ /* 0x100fe20000011607 */
[----:B------:R-:W-:Y:S01]  /*b500*/  IMAD.U32 R68, R52, 0x10000, RZ ;  /* 0x0001000034447824 */ /* 0x000fe200078e00ff */
[----:B------:R-:W-:Y:S01]  /*b510*/  SHF.R.U64 R24, R6, 0x10, R7 ;  /* 0x0000001006187819 */ /* 0x000fe20000001207 */
[----:B------:R-:W-:Y:S01]  /*b520*/  IMAD.U32 R69, R27, 0x10000, RZ ;  /* 0x000100001b457824 */ /* 0x000fe200078e00ff */
[----:B------:R-:W-:-:S02]  /*b530*/  PRMT R6, R53, 0x5410, R25 ;  /* 0x0000541035067816 */ /* 0x000fc40000000019 */
[----:B------:R-:W-:Y:S02]  /*b540*/  PRMT R50, R46, 0x5432, R50 ;  /* 0x000054322e327816 */ /* 0x000fe40000000032 */
[----:B------:R-:W-:Y:S02]  /*b550*/  PRMT R4, R44, 0x5432, R4 ;  /* 0x000054322c047816 */ /* 0x000fe40000000004 */
[----:B------:R-:W-:Y:S02]  /*b560*/  PRMT R5, R47, 0x5432, R26 ;  /* 0x000054322f057816 */ /* 0x000fe4000000001a */
[----:B------:R-:W-:Y:S01]  /*b570*/  PRMT R7, R21, 0x5432, R24 ;  /* 0x0000543215077816 */ /* 0x000fe20000000018 */
[----:B------:R-:W-:Y:S01]  /*b580*/  IMAD.U32 R71, R4, 0x10000, RZ ;  /* 0x0001000004477824 */ /* 0x000fe200078e00ff */
[----:B------:R-:W-:Y:S02]  /*b590*/  LOP3.LUT R52, R52, 0xffff0000, RZ, 0xc0, !PT ;  /* 0xffff000034347812 */ /* 0x000fe400078ec0ff */
[----:B------:R-:W-:-:S02]  /*b5a0*/  LOP3.LUT R27, R27, 0xffff0000, RZ, 0xc0, !PT ;  /* 0xffff00001b1b7812 */ /* 0x000fc400078ec0ff */
[----:B--2---:R-:W-:-:S04]  /*b5b0*/  LEA.HI R0, R3, R37, RZ, 0x1d ;  /* 0x0000002503007211 */ /* 0x004fc800078fe8ff */
[----:B------:R-:W-:-:S04]  /*b5c0*/  SHF.R.S32.HI R37, RZ, 0x1f, R0 ;  /* 0x0000001fff257819 */ /* 0x000fc80000011400 */
[----:B------:R-:W-:Y:S01]  /*b5d0*/  LEA.HI R37, R37, R0, RZ, 0x2 ;  /* 0x0000000025257211 */ /* 0x000fe200078f10ff */
[----:B------:R-:W-:-:S03]  /*b5e0*/  IMAD.SHL.U32 R0, R0, 0x8, RZ ;  /* 0x0000000800007824 */ /* 0x000fc600078e00ff */
[----:B------:R-:W-:Y:S02]  /*b5f0*/  SHF.R.S32.HI R37, RZ, 0x2, R37 ;  /* 0x00000002ff257819 */ /* 0x000fe40000011425 */
[----:B-----5:R-:W-:-:S03]  /*b600*/  LOP3.LUT R0, R76, 0x18, R0, 0xf8, !PT ;  /* 0x000000184c007812 */ /* 0x020fc600078ef800 */
        /* <DEDUP_REMOVED lines=18> */
[C---:B------:R-:W-:Y:S01]  /*b730*/  FMUL.FTZ R72, R65.reuse, R70 ;  /* 0x0000004641487220 */ /* 0x040fe20000410000 */
[-C--:B------:R-:W-:Y:S01]  /*b740*/  FMUL.FTZ R74, R65, R68.reuse ;  /* 0x00000044414a7220 */ /* 0x080fe20000410000 */
[----:B------:R-:W-:Y:S01]  /*b750*/  IMAD.U32 R65, R50, 0x10000, RZ ;  /* 0x0001000032417824 */ /* 0x000fe200078e00ff */
[----:B------:R-:W-:Y:S01]  /*b760*/  LOP3.LUT R37, R42, 0xffff0000, RZ, 0xc0, !PT ;  /* 0xffff00002a257812 */ /* 0x000fe200078ec0ff */
[----:B------:R-:W-:Y:S01]  /*b770*/  FFMA.FTZ R41, R53, R68, -R72 ;  /* 0x0000004435297223 */ /* 0x000fe20000010848 */
[----:B------:R-:W-:Y:S01]  /*b780*/  FMUL.FTZ R72, R66, R69 ;  /* 0x0000004542487220 */ /* 0x000fe20000410000 */
[----:B------:R-:W-:-:S02]  /*b790*/  IMAD.U32 R67, R43, 0x10000, RZ ;  /* 0x000100002b437824 */ /* 0x000fc400078e00ff */
[----:B------:R-:W-:Y:S01]  /*b7a0*/  IMAD.U32 R39, R42, 0x10000, RZ ;  /* 0x000100002a277824 */ /* 0x000fe200078e00ff */
[----:B------:R-:W-:Y:S01]  /*b7b0*/  LOP3.LUT R42, R43, 0xffff0000, RZ, 0xc0, !PT ;  /* 0xffff00002b2a7812 */ /* 0x000fe200078ec0ff */
[----:B------:R-:W-:Y:S01]  /*b7c0*/  FFMA.FTZ R43, R53, R70, R74 ;  /* 0x00000046352b7223 */ /* 0x000fe2000001004a */
[-C--:B------:R-:W-:Y:S01]  /*b7d0*/  FMUL.FTZ R70, R66, R65.reuse ;  /* 0x0000004142467220 */ /* 0x080fe20000410000 */
[----:B------:R-:W-:Y:S01]  /*b7e0*/  FFMA.FTZ R53, R55, R65, -R72 ;  /* 0x0000004137357223 */ /* 0x000fe20000010848 */
[----:B------:R-:W-:Y:S02]  /*b7f0*/  IMAD.U32 R68, R5, 0x10000, RZ ;  /* 0x0001000005447824 */ /* 0x000fe400078e00ff */
[----:B------:R-:W-:Y:S01]  /*b800*/  FMUL.FTZ R65, R67, R71 ;  /* 0x0000004743417220 */ /* 0x000fe20000410000 */
[----:B------:R-:W-:Y:S01]  /*b810*/  LOP3.LUT R66, R56, 0xffff0000, RZ, 0xc0, !PT ;  /* 0xffff000038427812 */ /* 0x000fe200078ec0ff */
[----:B------:R-:W-:Y:S01]  /*b820*/  FFMA.FTZ R56, R55, R69, R70 ;  /* 0x0000004537387223 */ /* 0x000fe20000010046 */
[-C--:B------:R-:W-:Y:S01]  /*b830*/  FMUL.FTZ R72, R67, R68.reuse ;  /* 0x0000004443487220 */ /* 0x080fe20000410000 */
[----:B------:R-:W-:Y:S01]  /*b840*/  FFMA.FTZ R55, R54, R68, -R65 ;  /* 0x0000004436377223 */ /* 0x000fe20000010841 */
[----:B------:R-:W-:Y:S01]  /*b850*/  LOP3.LUT R65, R50, 0xffff0000, RZ, 0xc0, !PT ;  /* 0xffff000032417812 */ /* 0x000fe200078ec0ff */
[C---:B------:R-:W-:Y:S01]  /*b860*/  FMUL.FTZ R67, R51.reuse, R66 ;  /* 0x0000004233437220 */ /* 0x040fe20000410000 */
[-C--:B------:R-:W-:Y:S01]  /*b870*/  FMUL.FTZ R51, R51, R52.reuse ;  /* 0x0000003433337220 */ /* 0x080fe20000410000 */
[C---:B------:R-:W-:Y:S01]  /*b880*/  IMAD.U32 R68, R7.reuse, 0x10000, RZ ;  /* 0x0001000007447824 */ /* 0x040fe200078e00ff */
[----:B------:R-:W-:Y:S01]  /*b890*/  LOP3.LUT R7, R7, 0xffff0000, RZ, 0xc0, !PT ;  /* 0xffff000007077812 */ /* 0x000fe200078ec0ff */
[----:B------:R-:W-:Y:S01]  /*b8a0*/  FFMA.FTZ R50, R26, R52, -R67 ;  /* 0x000000341a327223 */ /* 0x000fe20000010843 */
[C---:B------:R-:W-:Y:S01]  /*b8b0*/  FMUL.FTZ R67, R40.reuse, R27 ;  /* 0x0000001b28437220 */ /* 0x040fe20000410000 */
[----:B------:R-:W-:Y:S01]  /*b8c0*/  FMUL.FTZ R70, R40, R65 ;  /* 0x0000004128467220 */ /* 0x000fe20000410000 */
[----:B------:R-:W-:-:S02]  /*b8d0*/  IMAD.U32 R52, R6, 0x10000, RZ ;  /* 0x0001000006347824 */ /* 0x000fc400078e00ff */
[----:B------:R-:W-:Y:S01]  /*b8e0*/  FFMA.FTZ R26, R26, R66, R51 ;  /* 0x000000421a1a7223 */ /* 0x000fe20000010033 */
[C---:B------:R-:W-:Y:S01]  /*b8f0*/  FFMA.FTZ R40, R36.reuse, R65, -R67 ;  /* 0x0000004124287223 */ /* 0x040fe20000010843 */
[----:B------:R-:W-:Y:S01]  /*b900*/  FFMA.FTZ R51, R36, R27, R70 ;  /* 0x0000001b24337223 */ /* 0x000fe20000010046 */
[----:B------:R-:W-:Y:S01]  /*b910*/  LOP3.LUT R6, R6, 0xffff0000, RZ, 0xc0, !PT ;  /* 0xffff000006067812 */ /* 0x000fe200078ec0ff */
[C---:B------:R-:W-:Y:S01]  /*b920*/  FMUL.FTZ R66, R39.reuse, R68 ;  /* 0x0000004427427220 */ /* 0x040fe20000410000 */
[-C--:B------:R-:W-:Y:S01]  /*b930*/  FMUL.FTZ R36, R39, R52.reuse ;  /* 0x0000003427247220 */ /* 0x080fe20000410000 */
[----:B------:R-:W-:Y:S01]  /*b940*/  LOP3.LUT R27, R4, 0xffff0000, RZ, 0xc0, !PT ;  /* 0xffff0000041b7812 */ /* 0x000fe200078ec0ff */
[----:B------:R-:W-:Y:S01]  /*b950*/  FFMA.FTZ R54, R54, R71, R72 ;  /* 0x0000004736367223 */ /* 0x000fe20000010048 */
[----:B------:R-:W-:Y:S01]  /*b960*/  LOP3.LUT R5, R5, 0xffff0000, RZ, 0xc0, !PT ;  /* 0xffff000005057812 */ /* 0x000fe200078ec0ff */
[C---:B------:R-:W-:Y:S01]  /*b970*/  FFMA.FTZ R66, R25.reuse, R52, -R66 ;  /* 0x0000003419427223 */ /* 0x040fe20000010842 */
        /* <DEDUP_REMOVED lines=19> */
.L_x_1492:
[----:B------:R-:W-:Y:S05]  /*bab0*/  BSYNC B1 ;  /* 0x0000000000017941 */ /* 0x000fea0003800000 */
.L_x_1491:
[----:B------:R-:W-:Y:S04]  /*bac0*/  BSSY B1, `(.L_x_1493) ;  /* 0x0000075000017945 */ /* 0x000fe80003800000 */
[----:B------:R-:W-:Y:S05]  /*bad0*/  @P1 BRA `(.L_x_1494) ;  /* 0x0000000400cc1947 */ /* 0x000fea0003800000 */
[----:B0-----:R-:W2:Y:S04]  /*bae0*/  LDL R6, [R1+0x54] ;  /* 0x0000540001067983 */ /* 0x001ea80000100800 */
[----:B------:R-:W2:Y:S04]  /*baf0*/  LDL.64 R4, [R1+0x18] ;  /* 0x0000180001047983 */ /* 0x000ea80000100a00 */
[----:B------:R-:W3:Y:S01]  /*bb00*/  LDL R0, [R1+0x34] ;  /* 0x0000340001007983 */ /* 0x000ee20000100800 */
[--C-:B------:R-:W-:Y:S02]  /*bb10*/  SHF.R.U64 R39, R28, 0x10, R29.reuse ;  /* 0x000000101c277819 */ /* 0x100fe4000000121d */
[----:B------:R-:W-:-:S02]  /*bb20*/  SHF.R.U32.HI R28, RZ, 0x10, R29 ;  /* 0x00000010ff1c7819 */ /* 0x000fc4000001161d */
[--C-:B------:R-:W-:Y:S02]  /*bb30*/  SHF.R.U64 R29, R8, 0x10, R9.reuse ;  /* 0x00000010081d7819 */ /* 0x100fe40000001209 */
[----:B------:R-:W-:Y:S02]  /*bb40*/  SHF.R.U32.HI R8, RZ, 0x10, R9 ;  /* 0x00000010ff087819 */ /* 0x000fe40000011609 */
[----:B------:R-:W-:Y:S02]  /*bb50*/  PRMT R58, R58, 0x5410, R29 ;  /* 0x000054103a3a7816 */ /* 0x000fe4000000001d */
[----:B------:R-:W-:Y:S02]  /*bb60*/  SHF.R.U64 R37, R30, 0x10, R31 ;  /* 0x000000101e257819 */ /* 0x000fe4000000121f */
[----:B------:R-:W-:Y:S02]  /*bb70*/  SHF.R.U64 R9, R10, 0x10, R11 ;  /* 0x000000100a097819 */ /* 0x000fe4000000120b */
[----:B------:R-:W-:Y:S01]  /*bb80*/  PRMT R64, R64, 0x5410, R39 ;  /* 0x0000541040407816 */ /* 0x000fe20000000027 */
[----:B------:R-:W-:Y:S01]  /*bb90*/  IMAD.U32 R39, R58, 0x10000, RZ ;  /* 0x000100003a277824 */ /* 0x000fe200078e00ff */
[----:B------:R-:W-:-:S02]  /*bba0*/  SHF.R.U32.HI R10, RZ, 0x10, R11 ;  /* 0x00000010ff0a7819 */ /* 0x000fc4000001160b */
[----:B------:R-:W-:Y:S02]  /*bbb0*/  PRMT R59, R59, 0x5410, R8 ;  /* 0x000054103b3b7816 */ /* 0x000fe40000000008 */
[----:B------:R-:W-:Y:S02]  /*bbc0*/  PRMT R62, R62, 0x5410, R37 ;  /* 0x000054103e3e7816 */ /* 0x000fe40000000025 */
[----:B------:R-:W-:Y:S01]  /*bbd0*/  SHF.R.U32.HI R30, RZ, 0x10, R31 ;  /* 0x00000010ff1e7819 */ /* 0x000fe2000001161f */
[----:B------:R-:W-:Y:S01]  /*bbe0*/  IMAD.U32 R42, R59, 0x10000, RZ ;  /* 0x000100003b2a7824 */ /* 0x000fe200078e00ff */
[----:B------:R-:W-:Y:S02]  /*bbf0*/  PRMT R60, R60, 0x5410, R9 ;  /* 0x000054103c3c7816 */ /* 0x000fe40000000009 */
[----:B------:R-:W-:Y:S02]  /*bc00*/  PRMT R57, R57, 0x5410, R10 ;  /* 0x0000541039397816 */ /* 0x000fe4000000000a */
[----:B------:R-:W-:-:S02]  /*bc10*/  PRMT R63, R63, 0x5410, R28 ;  /* 0x000054103f3f7816 */ /* 0x000fc4000000001c */
[----:B------:R-:W-:Y:S01]  /*bc20*/  PRMT R61, R61, 0x5410, R30 ;  /* 0x000054103d3d7816 */ /* 0x000fe2000000001e */
[----:B------:R-:W-:Y:S01]  /*bc30*/  IMAD.U32 R41, R57, 0x10000, RZ ;  /* 0x0001000039297824 */ /* 0x000fe200078e00ff */
[----:B------:R-:W-:Y:S02]  /*bc40*/  LOP3.LUT R58, R58, 0xffff0000, RZ, 0xc0, !PT ;  /* 0xffff00003a3a7812 */ /* 0x000fe400078ec0ff */
[----:B------:R-:W-:Y:S02]  /*bc50*/  LOP3.LUT R59, R59, 0xffff0000, RZ, 0xc0, !PT ;  /* 0xffff00003b3b7812 */ /* 0x000fe400078ec0ff */
[----:B------:R-:W-:Y:S01]  /*bc60*/  LOP3.LUT R57, R57, 0xffff0000, RZ, 0xc0, !PT ;  /* 0xffff000039397812 */ /* 0x000fe200078ec0ff */
[----:B--2---:R-:W-:Y:S01]  /*bc70*/  IMAD.IADD R4, R4, 0x1, R6 ;  /* 0x0000000104047824 */ /* 0x004fe200078e0206 */
[----:B---3--:R-:W-:-:S04]  /*bc80*/  LEA.HI R0, R3, R0, RZ, 0x1d ;  /* 0x0000000003007211 */ /* 0x008fc800078fe8ff */
[----:B------:R-:W-:-:S04]  /*bc90*/  SHF.R.S32.HI R5, RZ, 0x1f, R4 ;  /* 0x0000001fff057819 */ /* 0x000fc80000011404 */
[CC--:B------:R-:W-:Y:S02]  /*bca0*/  LEA.HI R6, R5.reuse, R4.reuse, RZ, 0x5 ;  /* 0x0000000405067211 */ /* 0x0c0fe400078f28ff */
[----:B------:R-:W-:Y:S02]  /*bcb0*/  LEA.HI R4, R5, R4, RZ, 0x3 ;  /* 0x0000000405047211 */ /* 0x000fe400078f18ff */
[----:B------:R-:W-:Y:S02]  /*bcc0*/  SHF.R.S32.HI R5, RZ, 0x1f, R0 ;  /* 0x0000001fff057819 */ /* 0x000fe40000011400 */
[----:B------:R-:W-:Y:S02]  /*bcd0*/  SHF.R.S32.HI R7, RZ, 0x5, R6 ;  /* 0x00000005ff077819 */ /* 0x000fe40000011406 */
[----:B-----5:R-:W-:Y:S01]  /*bce0*/  LOP3.LUT R6, R76, 0x18, R4, 0xf8, !PT ;  /* 0x000000184c067812 */ /* 0x020fe200078ef804 */
        /* <DEDUP_REMOVED lines=22> */
[C---:B------:R-:W-:Y:S01]  /*be50*/  IMAD.U32 R8, R24.reuse, 0x10000, RZ ;  /* 0x0001000018087824 */ /* 0x040fe200078e00ff */
[----:B------:R-:W-:Y:S01]  /*be60*/  LOP3.LUT R31, R24, 0xffff0000, RZ, 0xc0, !PT ;  /* 0xffff0000181f7812 */ /* 0x000fe200078ec0ff */
[----:B------:R-:W-:Y:S01]  /*be70*/  IMAD.U32 R11, R25, 0x10000, RZ ;  /* 0x00010000190b7824 */ /* 0x000fe200078e00ff */
[----:B------:R-:W-:Y:S01]  /*be80*/  LOP3.LUT R6, R7, 0xffff0000, RZ, 0xc0, !PT ;  /* 0xffff000007067812 */ /* 0x000fe200078ec0ff */
[----:B------:R-:W-:-:S02]  /*be90*/  IMAD.U32 R25, R64, 0x10000, RZ ;  /* 0x0001000040197824 */ /* 0x000fc400078e00ff */
[----:B------:R-:W-:Y:S01]  /*bea0*/  FMUL.FTZ R40, R8, R39 ;  /* 0x0000002708287220 */ /* 0x000fe20000410000 */
[----:B------:R-:W-:Y:S01]  /*beb0*/  IMAD.U32 R24, R27, 0x10000, RZ ;  /* 0x000100001b187824 */ /* 0x000fe200078e00ff */
[----:B------:R-:W-:Y:S01]  /*bec0*/  LOP3.LUT R7, R26, 0xffff0000, RZ, 0xc0, !PT ;  /* 0xffff00001a077812 */ /* 0x000fe200078ec0ff */
[-C--:B------:R-:W-:Y:S01]  /*bed0*/  FMUL.FTZ R50, R8, R25.reuse ;  /* 0x0000001908327220 */ /* 0x080fe20000410000 */
[----:B------:R-:W-:Y:S01]  /*bee0*/  FFMA.FTZ R8, R9, R25, -R40 ;  /* 0x0000001909087223 */ /* 0x000fe20000010828 */
[----:B------:R-:W-:Y:S01]  /*bef0*/  IMAD.U32 R38, R26, 0x10000, RZ ;  /* 0x000100001a267824 */ /* 0x000fe200078e00ff */
[----:B------:R-:W-:Y:S01]  /*bf00*/  LOP3.LUT R26, R27, 0xffff0000, RZ, 0xc0, !PT ;  /* 0xffff00001b1a7812 */ /* 0x000fe200078ec0ff */
[----:B------:R-:W-:Y:S02]  /*bf10*/  IMAD.U32 R40, R63, 0x10000, RZ ;  /* 0x000100003f287824 */ /* 0x000fe400078e00ff */
[----:B------:R-:W-:Y:S01]  /*bf20*/  FMUL.FTZ R52, R11, R42 ;  /* 0x0000002a0b347220 */ /* 0x000fe20000410000 */
[----:B------:R-:W-:Y:S01]  /*bf30*/  FFMA.FTZ R9, R9, R39, R50 ;  /* 0x0000002709097223 */ /* 0x000fe20000010032 */
[----:B------:R-:W-:-:S02]  /*bf40*/  IMAD.U32 R27, R61, 0x10000, RZ ;  /* 0x000100003d1b7824 */ /* 0x000fc400078e00ff */
[C---:B------:R-:W-:Y:S01]  /*bf50*/  FMUL.FTZ R39, R24.reuse, R41 ;  /* 0x0000002918277220 */ /* 0x040fe20000410000 */
[-C--:B------:R-:W-:Y:S01]  /*bf60*/  FMUL.FTZ R50, R11, R40.reuse ;  /* 0x000000280b327220 */ /* 0x080fe20000410000 */
[----:B------:R-:W-:Y:S01]  /*bf70*/  FFMA.FTZ R11, R29, R40, -R52 ;  /* 0x000000281d0b7223 */ /* 0x000fe20000010834 */
[-C--:B------:R-:W-:Y:S01]  /*bf80*/  FMUL.FTZ R40, R24, R27.reuse ;  /* 0x0000001b18287220 */ /* 0x080fe20000410000 */
[----:B------:R-:W-:Y:S01]  /*bf90*/  LOP3.LUT R64, R64, 0xffff0000, RZ, 0xc0, !PT ;  /* 0xffff000040407812 */ /* 0x000fe200078ec0ff */
[----:B------:R-:W-:Y:S01]  /*bfa0*/  FFMA.FTZ R24, R30, R27, -R39 ;  /* 0x0000001b1e187223 */ /* 0x000fe20000010827 */
[----:B------:R-:W-:Y:S01]  /*bfb0*/  FMUL.FTZ R27, R31, R58 ;  /* 0x0000003a1f1b7220 */ /* 0x000fe20000410000 */
[----:B------:R-:W-:Y:S01]  /*bfc0*/  FFMA.FTZ R25, R29, R42, R50 ;  /* 0x0000002a1d197223 */ /* 0x000fe20000010032 */
[----:B------:R-:W-:Y:S01]  /*bfd0*/  LOP3.LUT R63, R63, 0xffff0000, RZ, 0xc0, !PT ;  /* 0xffff00003f3f7812 */ /* 0x000fe200078ec0ff */
[-C--:B------:R-:W-:Y:S01]  /*bfe0*/  FMUL.FTZ R39, R31, R64.reuse ;  /* 0x000000401f277220 */ /* 0x080fe20000410000 */
[----:B------:R-:W-:Y:S01]  /*bff0*/  FFMA.FTZ R31, R28, R64, -R27 ;  /* 0x000000401c1f7223 */ /* 0x000fe2000001081b */
[----:B------:R-:W-:-:S02]  /*c000*/  IMAD.U32 R29, R60, 0x10000, RZ ;  /* 0x000100003c1d7824 */ /* 0x000fc400078e00ff */
[----:B------:R-:W-:Y:S01]  /*c010*/  FFMA.FTZ R43, R30, R41, R40 ;  /* 0x000000291e2b7223 */ /* 0x000fe20000010028 */
[----:B------:R-:W-:Y:S02]  /*c020*/  IMAD.U32 R27, R62, 0x10000, RZ ;  /* 0x000100003e1b7824 */ /* 0x000fe400078e00ff */
[C---:B------:R-:W-:Y:S01]  /*c030*/  FMUL.FTZ R41, R37.reuse, R59 ;  /* 0x0000003b25297220 */ /* 0x040fe20000410000 */
[----:B------:R-:W-:Y:S01]  /*c040*/  FMUL.FTZ R40, R37, R63 ;  /* 0x0000003f25287220 */ /* 0x000fe20000410000 */
[C---:B------:R-:W-:Y:S01]  /*c050*/  FMUL.FTZ R42, R38.reuse, R29 ;  /* 0x0000001d262a7220 */ /* 0x040fe20000410000 */
[----:B------:R-:W-:Y:S01]  /*c060*/  FMUL.FTZ R38, R38, R27 ;  /* 0x0000001b26267220 */ /* 0x000fe20000410000 */
[----:B------:R-:W-:Y:S01]  /*c070*/  LOP3.LUT R60, R60, 0xffff0000, RZ, 0xc0, !PT ;  /* 0xffff00003c3c7812 */ /* 0x000fe200078ec0ff */
[----:B------:R-:W-:Y:S01]  /*c080*/  FFMA.FTZ R30, R10, R63, -R41 ;  /* 0x0000003f0a1e7223 */ /* 0x000fe20000010829 */
[----:B------:R-:W-:Y:S01]  /*c090*/  LOP3.LUT R62, R62, 0xffff0000, RZ, 0xc0, !PT ;  /* 0xffff00003e3e7812 */ /* 0x000fe200078ec0ff */
[----:B------:R-:W-:Y:S01]  /*c0a0*/  FFMA.FTZ R40, R10, R59, R40 ;  /* 0x0000003b0a287223 */ /* 0x000fe20000010028 */
[----:B------:R-:W-:Y:S01]  /*c0b0*/  LOP3.LUT R61, R61, 0xffff0000, RZ, 0xc0, !PT ;  /* 0xffff00003d3d7812 */ /* 0x000fe200078ec0ff */
[C---:B------:R-:W-:Y:S01]  /*c0c0*/  FFMA.FTZ R42, R5.reuse, R27, -R42 ;  /* 0x0000001b052a7223 */ /* 0x040fe2000001082a */
[----:B------:R-:W-:Y:S01]  /*c0d0*/  FFMA.FTZ R10, R5, R29, R38 ;  /* 0x0000001d050a7223 */ /* 0x000fe20000010026 */
[C---:B------:R-:W-:Y:S01]  /*c0e0*/  FMUL.FTZ R5, R7.reuse, R60 ;  /* 0x0000003c07057220 */ /* 0x040fe20000410000 */
[C---:B------:R-:W-:Y:S01]  /*c0f0*/  FMUL.FTZ R29, R26.reuse, R57 ;  /* 0x000000391a1d7220 */ /* 0x040fe20000410000 */
[-C--:B------:R-:W-:Y:S01]  /*c100*/  FMUL.FTZ R27, R7, R62.reuse ;  /* 0x0000003e071b7220 */ /* 0x080fe20000410000 */
[-C--:B------:R-:W-:Y:S01]  /*c110*/  FMUL.FTZ R26, R26, R61.reuse ;  /* 0x0000003d1a1a7220 */ /* 0x080fe20000410000 */
[----:B------:R-:W-:Y:S01]  /*c120*/  FFMA.FTZ R7, R4, R62, -R5 ;  /* 0x0000003e04077223 */ /* 0x000fe20000010805 */
[----:B------:R-:W-:Y:S01]  /*c130*/  FFMA.FTZ R28, R28, R58, R39 ;  /* 0x0000003a1c1c7223 */ /* 0x000fe20000010027 */
        /* <DEDUP_REMOVED lines=13> */
.L_x_1494:
[----:B------:R-:W-:Y:S05]  /*c210*/  BSYNC B1 ;  /* 0x0000000000017941 */ /* 0x000fea0003800000 */
.L_x_1493:
[----:B------:R-:W-:Y:S05]  /*c220*/  @P2 BRA `(.L_x_1475) ;  /* 0x0000000400d42947 */ /* 0x000fea0003800000 */
[----:B01----:R-:W2:Y:S04]  /*c230*/  LDL.64 R4, [R1+0x18] ;  /* 0x0000180001047983 */ /* 0x003ea80000100a00 */
[----:B------:R-:W3:Y:S01]  /*c240*/  LDL R0, [R1+0x50] ;  /* 0x0000500001007983 */ /* 0x000ee20000100800 */
[----:B--2---:R-:W-:-:S03]  /*c250*/  IMAD.MOV.U32 R6, RZ, RZ, R4 ;  /* 0x000000ffff067224 */ /* 0x004fc600078e0004 */
[----:B------:R-:W2:Y:S01]  /*c260*/  LDL R4, [R1+0x38] ;  /* 0x0000380001047983 */ /* 0x000ea20000100800 */
[----:B------:R-:W-:Y:S02]  /*c270*/  IMAD.MOV.U32 R7, RZ, RZ, R5 ;  /* 0x000000ffff077224 */ /* 0x000fe400078e0005 */
[----:B---3--:R-:W-:-:S05]  /*c280*/  IMAD.IADD R0, R6, 0x1, R0 ;  /* 0x0000000106007824 */ /* 0x008fca00078e0200 */
[----:B------:R-:W-:-:S04]  /*c290*/  SHF.R.S32.HI R5, RZ, 0x1f, R0 ;  /* 0x0000001fff057819 */ /* 0x000fc80000011400 */
[CC--:B------:R-:W-:Y:S02]  /*c2a0*/  LEA.HI R6, R5.reuse, R0.reuse, RZ, 0x5 ;  /* 0x0000000005067211 */ /* 0x0c0fe400078f28ff */
[----:B------:R-:W-:-:S04]  /*c2b0*/  LEA.HI R0, R5, R0, RZ, 0x3 ;  /* 0x0000000005007211 */ /* 0x000fc800078f18ff */
[----:B-----5:R-:W-:Y:S02]  /*c2c0*/  LOP3.LUT R5, R76, 0x18, R0, 0xf8, !PT ;  /* 0x000000184c057812 */ /* 0x020fe400078ef800 */
[----:B------:R-:W-:Y:S02]  /*c2d0*/  SHF.R.S32.HI R6, RZ, 0x5, R6 ;  /* 0x00000005ff067819 */ /* 0x000fe40000011406 */
[----:B------:R-:W-:-:S03]  /*c2e0*/  LOP3.LUT R5, R5, R75, RZ, 0x3c, !PT ;  /* 0x0000004b05057212 */ /* 0x000fc600078e3cff */
[----:B------:R-:W-:-:S04]  /*c2f0*/  IMAD R6, R6, 0x1800, R73 ;  /* 0x0000180006067824 */ /* 0x000fc800078e0249 */
[----:B------:R-:W-:Y:S01]  /*c300*/  IMAD.IADD R5, R6, 0x1, R5 ;  /* 0x0000000106057824 */ /* 0x000fe200078e0205 */
[----:B------:R-:W-:Y:S02]  /*c310*/  SHF.R.U64 R26, R32, 0x10, R33 ;  /* 0x00000010201a7819 */ /* 0x000fe40000001221 */
[--C-:B------:R-:W-:Y:S02]  /*c320*/  SHF.R.U64 R25, R12, 0x10, R13.reuse ;  /* 0x000000100c197819 */ /* 0x100fe4000000120d */
[----:B------:R-:W-:Y:S02]  /*c330*/  SHF.R.U32.HI R28, RZ, 0x10, R13 ;  /* 0x00000010ff1c7819 */ /* 0x000fe4000001160d */
[----:B------:R-:W-:Y:S02]  /*c340*/  PRMT R47, R47, 0x5410, R26 ;  /* 0x000054102f2f7816 */ /* 0x000fe4000000001a */
[----:B------:R-:W-:Y:S02]  /*c350*/  PRMT R26, R20, 0x5410, R25 ;  /* 0x00005410141a7816 */ /* 0x000fe40000000019 */
[----:B------:R-:W-:-:S02]  /*c360*/  SHF.R.U32.HI R33, RZ, 0x10, R33 ;  /* 0x00000010ff217819 */ /* 0x000fc40000011621 */
[----:B------:R-:W-:Y:S02]  /*c370*/  SHF.R.U64 R13, R14, 0x10, R15 ;  /* 0x000000100e0d7819 */ /* 0x000fe4000000120f */
[----:B------:R-:W-:Y:S01]  /*c380*/  PRMT R28, R21, 0x5410, R28 ;  /* 0x00005410151c7816 */ /* 0x000fe2000000001c */
[----:B------:R-:W-:Y:S01]  /*c390*/  IMAD.U32 R29, R26, 0x10000, RZ ;  /* 0x000100001a1d7824 */ /* 0x000fe200078e00ff */
[----:B------:R-:W-:Y:S01]  /*c3a0*/  SHF.R.U64 R24, R34, 0x10, R35 ;  /* 0x0000001022187819 */ /* 0x000fe20000001223 */
[----:B------:R-:W-:Y:S01]  /*c3b0*/  IMAD.U32 R27, R47, 0x10000, RZ ;  /* 0x000100002f1b7824 */ /* 0x000fe200078e00ff */
[----:B------:R-:W-:Y:S02]  /*c3c0*/  SHF.R.U32.HI R14, RZ, 0x10, R15 ;  /* 0x00000010ff0e7819 */ /* 0x000fe4000001160f */
[----:B------:R-:W-:Y:S02]  /*c3d0*/  SHF.R.U32.HI R35, RZ, 0x10, R35 ;  /* 0x00000010ff237819 */ /* 0x000fe40000011623 */
[----:B------:R-:W-:Y:S01]  /*c3e0*/  PRMT R48, R48, 0x5410, R33 ;  /* 0x0000541030307816 */ /* 0x000fe20000000021 */
[----:B------:R-:W-:Y:S01]  /*c3f0*/  IMAD.U32 R30, R28, 0x10000, RZ ;  /* 0x000100001c1e7824 */ /* 0x000fe200078e00ff */
[----:B------:R-:W-:-:S02]  /*c400*/  PRMT R45, R45, 0x5410, R14 ;  /* 0x000054102d2d7816 */ /* 0x000fc4000000000e */
[----:B------:R-:W-:Y:S02]  /*c410*/  PRMT R46, R46, 0x5410, R35 ;  /* 0x000054102e2e7816 */ /* 0x000fe40000000023 */
[----:B------:R-:W-:Y:S01]  /*c420*/  PRMT R44, R44, 0x5410, R13 ;  /* 0x000054102c2c7816 */ /* 0x000fe2000000000d */
[----:B------:R-:W-:Y:S01]  /*c430*/  IMAD.U32 R32, R45, 0x10000, RZ ;  /* 0x000100002d207824 */ /* 0x000fe200078e00ff */
[----:B------:R-:W-:Y:S02]  /*c440*/  LOP3.LUT R47, R47, 0xffff0000, RZ, 0xc0, !PT ;  /* 0xffff00002f2f7812 */ /* 0x000fe400078ec0ff */
[----:B------:R-:W-:Y:S02]  /*c450*/  LOP3.LUT R28, R28, 0xffff0000, RZ, 0xc0, !PT ;  /* 0xffff00001c1c7812 */ /* 0x000fe400078ec0ff */
[----:B------:R-:W-:Y:S02]  /*c460*/  PRMT R49, R49, 0x5410, R24 ;  /* 0x0000541031317816 */ /* 0x000fe40000000018 */
[----:B--2---:R-:W-:-:S04]  /*c470*/  LEA.HI R3, R3, R4, RZ, 0x1d ;  /* 0x0000000403037211 */ /* 0x004fc800078fe8ff */
[----:B------:R-:W-:Y:S01]  /*c480*/  SHF.R.S32.HI R4, RZ, 0x1f, R3 ;  /* 0x0000001fff047819 */ /* 0x000fe20000011403 */
[----:B------:R-:W-:-:S03]  /*c490*/  IMAD.SHL.U32 R0, R3, 0x8, RZ ;  /* 0x0000000803007824 */ /* 0x000fc600078e00ff */
[----:B------:R-:W-:Y:S02]  /*c4a0*/  LEA.HI R4, R4, R3, RZ, 0x2 ;  /* 0x0000000304047211 */ /* 0x000fe400078f10ff */
[----:B------:R-:W-:Y:S02]  /*c4b0*/  LOP3.LUT R0, R76, 0x18, R0, 0xf8, !PT ;  /* 0x000000184c007812 */ /* 0x000fe400078ef800 */
[----:B------:R-:W-:Y:S02]  /*c4c0*/  SHF.R.S32.HI R4, RZ, 0x2, R4 ;  /* 0x00000002ff047819 */ /* 0x000fe40000011404 */
[----:B------:R-:W-:-:S03]  /*c4d0*/  LOP3.LUT R3, R0, R75, RZ, 0x3c, !PT ;  /* 0x0000004b00037212 */ /* 0x000fc600078e3cff */
[----:B------:R-:W-:-:S04]  /*c4e0*/  IMAD R4, R4, 0x1800, R73 ;  /* 0x0000180004047824 */ /* 0x000fc800078e0249 */
[----:B------:R-:W-:-:S04]  /*c4f0*/  IMAD.IADD R3, R4, 0x1, R3 ;  /* 0x0000000104037824 */ /* 0x000fc800078e0203 */
[----:B------:R-:W-:Y:S01]  /*c500*/  IMAD R3, R3, 0x2, R2 ;  /* 0x0000000203037824 */ /* 0x000fe200078e0202 */
[----:B------:R-:W-:-:S04]  /*c510*/  LEA R0, R5, UR40, 0x1 ;  /* 0x0000002805007c11 */ /* 0x000fc8000f8e08ff */
[----:B------:R-:W0:Y:S04]  /*c520*/  LDS.128 R8, [R3+0xc400] ;  /* 0x00c4000003087984 */ /* 0x000e280000000c00 */
[----:B------:R-:W1:Y:S01]  /*c530*/  LDS.128 R4, [R0] ;  /* 0x0000000000047984 */ /* 0x000e620000000c00 */
[----:B0-----:R-:W-:Y:S02]  /*c540*/  IMAD.U32 R20, R8, 0x10000, RZ ;  /* 0x0001000008147824 */ /* 0x001fe400078e00ff */
[----:B------:R-:W-:Y:S02]  /*c550*/  IMAD.U32 R21, R9, 0x10000, RZ ;  /* 0x0001000009157824 */ /* 0x000fe400078e00ff */
[----:B-1----:R-:W-:Y:S02]  /*c560*/  IMAD.U32 R12, R4, 0x10000, RZ ;  /* 0x00010000040c7824 */ /* 0x002fe400078e00ff */
[C---:B------:R-:W-:Y:S01]  /*c570*/  FMUL.FTZ R31, R20.reuse, R29 ;  /* 0x0000001d141f7220 */ /* 0x040fe20000410000 */
[----:B------:R-:W-:Y:S01]  /*c580*/  FMUL.FTZ R33, R20, R27 ;  /* 0x0000001b14217220 */ /* 0x000fe20000410000 */
[----:B------:R-:W-:-:S02]  /*c590*/  IMAD.U32 R20, R48, 0x10000, RZ ;  /* 0x0001000030147824 */ /* 0x000fc400078e00ff */
[----:B------:R-:W-:Y:S01]  /*c5a0*/  FMUL.FTZ R34, R21, R30 ;  /* 0x0000001e15227220 */ /* 0x000fe20000410000 */
[----:B------:R-:W-:Y:S02]  /*c5b0*/  IMAD.U32 R13, R5, 0x10000, RZ ;  /* 0x00010000050d7824 */ /* 0x000fe400078e00ff */
[C---:B------:R-:W-:Y:S01]  /*c5c0*/  FFMA.FTZ R31, R12.reuse, R27, -R31 ;  /* 0x0000001b0c1f7223 */ /* 0x040fe2000001081f */
[----:B------:R-:W-:Y:S02]  /*c5d0*/  IMAD.U32 R25, R11, 0x10000, RZ ;  /* 0x000100000b197824 */ /* 0x000fe400078e00ff */
[----:B------:R-:W-:Y:S01]  /*c5e0*/  FFMA.FTZ R33, R12, R29, R33 ;  /* 0x0000001d0c217223 */ /* 0x000fe20000010021 */
[----:B------:R-:W-:Y:S02]  /*c5f0*/  IMAD.U32 R12, R46, 0x10000, RZ ;  /* 0x000100002e0c7824 */ /* 0x000fe400078e00ff */
[-C--:B------:R-:W-:Y:S01]  /*c600*/  FMUL.FTZ R36, R21, R20.reuse ;  /* 0x0000001415247220 */ /* 0x080fe20000410000 */
[----:B------:R-:W-:Y:S01]  /*c610*/  LOP3.LUT R8, R8, 0xffff0000, RZ, 0xc0, !PT ;  /* 0xffff000008087812 */ /* 0x000fe200078ec0ff */
[----:B------:R-:W-:Y:S01]  /*c620*/  FFMA.FTZ R34, R13, R20, -R34 ;  /* 0x000000140d227223 */ /* 0x000fe20000010822 */
[----:B------:R-:W-:Y:S01]  /*c630*/  LOP3.LUT R21, R26, 0xffff0000, RZ, 0xc0, !PT ;  /* 0xffff00001a157812 */ /* 0x000fe200078ec0ff */
[----:B------:R-:W-:Y:S01]  /*c640*/  FMUL.FTZ R20, R25, R32 ;  /* 0x0000002019147220 */ /* 0x000fe20000410000 */
[----:B------:R-:W-:Y:S01]  /*c650*/  IMAD.U32 R15, R7, 0x10000, RZ ;  /* 0x00010000070f7824 */ /* 0x000fe200078e00ff */
[----:B------:R-:W-:Y:S01]  /*c660*/  LOP3.LUT R9, R9, 0xffff0000, RZ, 0xc0, !PT ;  /* 0xffff000009097812 */ /* 0x000fe200078ec0ff */
[----:B------:R-:W-:Y:S01]  /*c670*/  FMUL.FTZ R25, R25, R12 ;  /* 0x0000000c19197220 */ /* 0x000fe20000410000 */
[----:B------:R-:W-:Y:S01]  /*c680*/  LOP3.LUT R48, R48, 0xffff0000, RZ, 0xc0, !PT ;  /* 0xffff000030307812 */ /* 0x000fe200078ec0ff */
[----:B------:R-:W-:Y:S01]  /*c690*/  FFMA.FTZ R36, R13, R30, R36 ;  /* 0x0000001e0d247223 */ /* 0x000fe20000010024 */
[----:B------:R-:W-:Y:S01]  /*c6a0*/  LOP3.LUT R4, R4, 0xffff0000, RZ, 0xc0, !PT ;  /* 0xffff000004047812 */ /* 0x000fe200078ec0ff */
[C---:B------:R-:W-:Y:S01]  /*c6b0*/  FMUL.FTZ R13, R8.reuse, R21 ;  /* 0x00000015080d7220 */ /* 0x040fe20000410000 */
[----:B------:R-:W-:Y:S01]  /*c6c0*/  LOP3.LUT R5, R5, 0xffff0000, RZ, 0xc0, !PT ;  /* 0xffff000005057812 */ /* 0x000fe200078ec0ff */
[C---:B------:R-:W-:Y:S01]  /*c6d0*/  FFMA.FTZ R26, R15.reuse, R12, -R20 ;  /* 0x0000000c0f1a7223 */ /* 0x040fe20000010814 */
[----:B------:R-:W-:Y:S01]  /*c6e0*/  FFMA.FTZ R32, R15, R32, R25 ;  /* 0x000000200f207223 */ /* 0x000fe20000010019 */
[----:B------:R-:W-:Y:S01]  /*c6f0*/  FMUL.FTZ R25, R8, R47 ;  /* 0x0000002f08197220 */ /* 0x000fe20000410000 */
[C---:B------:R-:W-:Y:S01]  /*c700*/  FMUL.FTZ R20, R9.reuse, R28 ;  /* 0x0000001c09147220 */ /* 0x040fe20000410000 */
[----:B------:R-:W-:Y:S01]  /*c710*/  FMUL.FTZ R27, R9, R48 ;  /* 0x00000030091b7220 */ /* 0x000fe20000410000 */
[----:B------:R-:W-:-:S02]  /*c720*/  IMAD.U32 R24, R10, 0x10000, RZ ;  /* 0x000100000a187824 */ /* 0x000fc400078e00ff */
[----:B------:R-:W-:Y:S01]  /*c730*/  FFMA.FTZ R8, R4, R47, -R13 ;  /* 0x0000002f04087223 */ /* 0x000fe2000001080d */
[----:B------:R-:W-:Y:S02]  /*c740*/  IMAD.U32 R15, R44, 0x10000, RZ ;  /* 0x000100002c0f7824 */ /* 0x000fe400078e00ff */
[----:B------:R-:W-:Y:S02]  /*c750*/  IMAD.U32 R13, R49, 0x10000, RZ ;  /* 0x00010000310d7824 */ /* 0x000fe400078e00ff */
[----:B------:R-:W-:Y:S01]  /*c760*/  FFMA.FTZ R12, R4, R21, R25 ;  /* 0x00000015040c7223 */ /* 0x000fe20000010019 */
[C---:B------:R-:W-:Y:S01]  /*c770*/  FFMA.FTZ R9, R5.reuse, R48, -R20 ;  /* 0x0000003005097223 */ /* 0x040fe20000010814 */
[----:B------:R-:W-:Y:S01]  /*c780*/  FFMA.FTZ R27, R5, R28, R27 ;  /* 0x0000001c051b7223 */ /* 0x000fe2000001001b */
[----:B------:R-:W-:Y:S01]  /*c790*/  IMAD.U32 R14, R6, 0x10000, RZ ;  /* 0x00010000060e7824 */ /* 0x000fe200078e00ff */
[----:B------:R-:W-:Y:S01]  /*c7a0*/  LOP3.LUT R10, R10, 0xffff0000, RZ, 0xc0, !PT ;  /* 0xffff00000a0a7812 */ /* 0x000fe200078ec0ff */
[C---:B------:R-:W-:Y:S01]  /*c7b0*/  FMUL.FTZ R21, R24.reuse, R15 ;  /* 0x0000000f18157220 */ /* 0x040fe20000410000 */
[----:B------:R-:W-:Y:S01]  /*c7c0*/  LOP3.LUT R11, R11, 0xffff0000, RZ, 0xc0, !PT ;  /* 0xffff00000b0b7812 */ /* 0x000fe200078ec0ff */
[----:B------:R-:W-:Y:S01]  /*c7d0*/  FMUL.FTZ R25, R24, R13 ;  /* 0x0000000d18197220 */ /* 0x000fe20000410000 */
[----:B------:R-:W-:-:S02]  /*c7e0*/  LOP3.LUT R5, R44, 0xffff0000, RZ, 0xc0, !PT ;  /* 0xffff00002c057812 */ /* 0x000fc400078ec0ff */
[----:B------:R-:W-:Y:S02]  /*c7f0*/  LOP3.LUT R4, R45, 0xffff0000, RZ, 0xc0, !PT ;  /* 0xffff00002d047812 */ /* 0x000fe400078ec0ff */
[----:B------:R-:W-:Y:S02]  /*c800*/  LOP3.LUT R49, R49, 0xffff0000, RZ, 0xc0, !PT ;  /* 0xffff000031317812 */ /* 0x000fe400078ec0ff */
[----:B------:R-:W-:Y:S01]  /*c810*/  LOP3.LUT R46, R46, 0xffff0000, RZ, 0xc0, !PT ;  /* 0xffff00002e2e7812 */ /* 0x000fe200078ec0ff */
[----:B------:R-:W-:Y:S01]  /*c820*/  FFMA.FTZ R21, R14, R13, -R21 ;  /* 0x0000000d0e157223 */ /* 0x000fe20000010815 */
[----:B------:R-:W-:Y:S01]  /*c830*/  LOP3.LUT R6, R6, 0xffff0000, RZ, 0xc0, !PT ;  /* 0xffff000006067812 */ /* 0x000fe200078ec0ff */
[----:B------:R-:W-:Y:S01]  /*c840*/  FFMA.FTZ R25, R14, R15, R25 ;  /* 0x0000000f0e197223 */ /* 0x000fe20000010019 */
[----:B------:R-:W-:Y:S01]  /*c850*/  LOP3.LUT R7, R7, 0xffff0000, RZ, 0xc0, !PT ;  /* 0xffff000007077812 */ /* 0x000fe200078ec0ff */
[C---:B------:R-:W-:Y:S01]  /*c860*/  FMUL.FTZ R13, R10.reuse, R5 ;  /* 0x000000050a0d7220 */ /* 0x040fe20000410000 */
[C---:B------:R-:W-:Y:S01]  /*c870*/  FMUL.FTZ R20, R11.reuse, R4 ;  /* 0x000000040b147220 */ /* 0x040fe20000410000 */
[-C--:B------:R-:W-:Y:S01]  /*c880*/  FMUL.FTZ R14, R10, R49.reuse ;  /* 0x000000310a0e7220 */ /* 0x080fe20000410000 */
[-C--:B------:R-:W-:Y:S01]  /*c890*/  FMUL.FTZ R15, R11, R46.reuse ;  /* 0x0000002e0b0f7220 */ /* 0x080fe20000410000 */
[C---:B------:R-:W-:Y:S01]  /*c8a0*/  FFMA.FTZ R10, R6.reuse, R49, -R13 ;  /* 0x00000031060a7223 */ /* 0x040fe2000001080d */
[C---:B------:R-:W-:Y:S01]  /*c8b0*/  FFMA.FTZ R11, R7.reuse, R46, -R20 ;  /* 0x0000002e070b7223 */ /* 0x040fe20000010814 */
        /* <DEDUP_REMOVED lines=12> */
.L_x_1475:
[----:B------:R-:W-:Y:S05]  /*c980*/  BSYNC B0 ;  /* 0x0000000000007941 */ /* 0x000fea0003800000 */
.L_x_1468:
[----:B------:R-:W-:Y:S01]  /*c990*/  @!PT LDS RZ, [RZ] ;  /* 0x00000000fffff984 */ /* 0x000fe20000000800 */
[----:B------:R-:W-:Y:S01]  /*c9a0*/  @!PT LDS RZ, [RZ] ;  /* 0x00000000fffff984 */ /* 0x000fe20000000800 */
[----:B------:R-:W-:Y:S01]  /*c9b0*/  @!PT LDS RZ, [RZ] ;  /* 0x00000000fffff984 */ /* 0x000fe20000000800 */
[----:B------:R-:W-:Y:S01]  /*c9c0*/  @!PT LDS RZ, [RZ] ;  /* 0x00000000fffff984 */ /* 0x000fe20000000800 */
[----:B------:R1:W-:Y:S06]  /*c9d0*/  MEMBAR.ALL.CTA ;  /* 0x0000000000007992 */ /* 0x0003ec0000008000 */
[----:B-1----:R-:W1:Y:S01]  /*c9e0*/  FENCE.VIEW.ASYNC.S ;  /* 0x00000000000073c6 */ /* 0x002e620000000000 */
[----:B------:R-:W-:Y:S05]  /*c9f0*/  WARPSYNC.ALL ;  /* 0x0000000000007948 */ /* 0x000fea0003800000 */
[----:B-1----:R-:W-:Y:S06]  /*ca00*/  BAR.SYNC.DEFER_BLOCKING 0xd, 0x180 ;  /* 0x0346000000007b1d */ /* 0x002fec0000010000 */
.L_x_1466:
[----:B0--3--:R-:W-:-:S05]  /*ca10*/  IMAD.U32 R0, RZ, RZ, UR39 ;  /* 0x00000027ff007e24 */ /* 0x009fca000f8e00ff */
[----:B------:R-:W-:-:S13]  /*ca20*/  ISETP.NE.AND P0, PT, R0, 0x3, PT ;  /* 0x000000030000780c */ /* 0x000fda0003f05270 */
[----:B------:R-:W-:Y:S05]  /*ca30*/  @!P0 BRA `(.L_x_1495) ;  /* 0x0000000000048947 */ /* 0x000fea0003800000 */
[----:B------:R-:W-:Y:S01]  /*ca40*/  BPT.TRAP 0x1 ;  /* 0x000000040000795c */ /* 0x000fe20000300000 */
.L_x_1495:
[----:B------:R-:W-:Y:S01]  /*ca50*/  IMAD R0, R17, 0x8, R2 ;  /* 0x0000000811007824 */ /* 0x000fe200078e0202 */
[----:B--2-4-:R-:W-:-:S04]  /*ca60*/  SHF.L.U32 R5, R23, 0x1f, RZ ;  /* 0x0000001f17057819 */ /* 0x014fc800000006ff */
[----:B------:R0:W2:Y:S01]  /*ca70*/  SYNCS.PHASECHK.TRANS64.TRYWAIT P1, [R0+URZ+0x2d830], R5 ;  /* 0x02d83005000075a7 */ /* 0x0000a2000802017f */
[----:B------:R-:W-:Y:S05]  /*ca80*/  @!P0 BRA `(.L_x_1496) ;  /* 0x0000000000048947 */ /* 0x000fea0003800000 */
[----:B------:R-:W-:Y:S01]  /*ca90*/  BPT.TRAP 0x1 ;  /* 0x000000040000795c */ /* 0x000fe20000300000 */
.L_x_1496:
[----:B-1----:R-:W-:Y:S01]  /*caa0*/  VIADD R3, R2, 0x15400 ;  /* 0x0001540002037836 */ /* 0x002fe20000000000 */
[----:B------:R-:W-:Y:S01]  /*cab0*/  LOP3.LUT R148, R148, 0x10000, RZ, 0xfc, !PT ;  /* 0x0001000094947812 */ /* 0x000fe200078efcff */
[----:B------:R-:W-:-:S03]  /*cac0*/  IMAD.MOV.U32 R149, RZ, RZ, -0x7fffffe0 ;  /* 0x80000020ff957424 */ /* 0x000fc600078e00ff */
[----:B------:R-:W-:-:S04]  /*cad0*/  SHF.R.U32.HI R3, RZ, 0x4, R3 ;  /* 0x00000004ff037819 */ /* 0x000fc80000011603 */
[----:B------:R-:W-:-:S04]  /*cae0*/  LOP3.LUT R3, R3, 0x3fff, RZ, 0xc0, !PT ;  /* 0x00003fff03037812 */ /* 0x000fc800078ec0ff */
[----:B------:R-:W-:-:S05]  /*caf0*/  LOP3.LUT R3, R3, 0x10000, RZ, 0xfc, !PT ;  /* 0x0001000003037812 */ /* 0x000fca00078efcff */
[----:B------:R1:W-:Y:S01]  /*cb00*/  STL [R1+0x14], R3 ;  /* 0x0000140301007387 */ /* 0x0003e20000100800 */
[----:B--2---:R-:W-:Y:S05]  /*cb10*/  @P1 BRA `(.L_x_1497) ;  /* 0x0000000000081947 */ /* 0x004fea0003800000 */
[----:B------:R-:W2:Y:S02]  /*cb20*/  SYNCS.PHASECHK.TRANS64.TRYWAIT P1, [R0+URZ+0x2d830], R5 ;  /* 0x02d83005000075a7 */ /* 0x000ea4000802017f */
[----:B--2---:R-:W-:Y:S05]  /*cb30*/  @!P1 BRA `(.L_x_1498) ;  /* 0x0000018c00089947 */ /* 0x004fea0003800000 */
.L_x_1497:
[----:B-1----:R-:W3:Y:S01]  /*cb40*/  LDL R3, [R1+0x14] ;  /* 0x0000140001037983 */ /* 0x002ee20000100800 */
[----:B0-2---:R-:W-:Y:S01]  /*cb50*/  IMAD.MOV.U32 R5, RZ, RZ, -0x7fffffe0 ;  /* 0x80000020ff057424 */ /* 0x005fe200078e00ff */
[----:B------:R-:W-:Y:S05]  /*cb60*/  WARPSYNC.ALL ;  /* 0x0000000000007948 */ /* 0x000fea0003800000 */
[C---:B------:R-:W-:Y:S01]  /*cb70*/  R2UR UR4, R148.reuse ;  /* 0x00000000940472ca */ /* 0x040fe200000e0000 */
[----:B-----5:R-:W-:Y:S01]  /*cb80*/  WARPGROUP.ARRIVE ;  /* 0x00000000000079c5 */ /* 0x020fe20000000000 */
[----:B------:R-:W-:Y:S01]  /*cb90*/  R2UR UR5, R149 ;  /* 0x00000000950572ca */ /* 0x000fe200000e0000 */
[----:B------:R-:W-:Y:S01]  /*cba0*/  IMAD.MOV.U32 R7, RZ, RZ, -0x7fffffe0 ;  /* 0x80000020ff077424 */ /* 0x000fe200078e00ff */
[----:B------:R-:W-:Y:S01]  /*cbb0*/  R2UR UR7, R5 ;  /* 0x00000000050772ca */ /* 0x000fe200000e0000 */
[----:B------:R-:W-:-:S02]  /*cbc0*/  VIADD R8, R148, 0x2 ;  /* 0x0000000294087836 */ /* 0x000fc40000000000 */
[----:B------:R-:W-:Y:S02]  /*cbd0*/  IMAD.MOV.U32 R9, RZ, RZ, -0x7fffffe0 ;  /* 0x80000020ff097424 */ /* 0x000fe400078e00ff */
[C---:B------:R-:W-:Y:S02]  /*cbe0*/  VIADD R156, R148.reuse, 0x300 ;  /* 0x00000300949c7836 */ /* 0x040fe40000000000 */
[----:B------:R-:W-:Y:S01]  /*cbf0*/  IMAD.MOV.U32 R157, RZ, RZ, -0x7fffffe0 ;  /* 0x80000020ff9d7424 */ /* 0x000fe200078e00ff */
[----:B------:R0:W-:Y:S01]  /*cc00*/  STL.64 [R1], R8 ;  /* 0x0000000801007387 */ /* 0x0001e20000100a00 */
[C---:B------:R-:W-:Y:S02]  /*cc10*/  VIADD R154, R148.reuse, 0x302 ;  /* 0x00000302949a7836 */ /* 0x040fe40000000000 */
[----:B------:R-:W-:Y:S02]  /*cc20*/  IMAD.MOV.U32 R155, RZ, RZ, -0x7fffffe0 ;  /* 0x80000020ff9b7424 */ /* 0x000fe400078e00ff */
[----:B------:R-:W-:-:S02]  /*cc30*/  VIADD R152, R148, 0x600 ;  /* 0x0000060094987836 */ /* 0x000fc40000000000 */
[----:B------:R-:W-:Y:S02]  /*cc40*/  IMAD.MOV.U32 R153, RZ, RZ, -0x7fffffe0 ;  /* 0x80000020ff997424 */ /* 0x000fe400078e00ff */
[----:B------:R-:W-:Y:S02]  /*cc50*/  IMAD.MOV.U32 R5, RZ, RZ, -0x7fffffe0 ;  /* 0x80000020ff057424 */ /* 0x000fe400078e00ff */
[----:B------:R-:W-:Y:S02]  /*cc60*/  VIADD R150, R148, 0x602 ;  /* 0x0000060294967836 */ /* 0x000fe40000000000 */
[----:B------:R-:W-:Y:S02]  /*cc70*/  IMAD.MOV.U32 R151, RZ, RZ, -0x7fffffe0 ;  /* 0x80000020ff977424 */ /* 0x000fe400078e00ff */
[----:B---3--:R-:W-:-:S04]  /*cc80*/  IMAD R4, R17, 0x600, R3 ;  /* 0x0000060011047824 */ /* 0x008fc800078e0203 */
        /* <DEDUP_REMOVED lines=46> */
[----:B0-----:R-:W-:Y:S05]  /*cf70*/  @!P0 BRA `(.L_x_1499) ;  /* 0x0000000000048947 */ /* 0x001fea0003800000 */
[----:B------:R-:W-:Y:S01]  /*cf80*/  BPT.TRAP 0x1 ;  /* 0x000000040000795c */ /* 0x000fe20000300000 */
.L_x_1499:
[----:B------:R-:W2:Y:S01]  /*cf90*/  LDL R5, [R1+0x68] ;  /* 0x0000680001057983 */ /* 0x000ea20000100800 */
[----:B------:R-:W0:Y:S03]  /*cfa0*/  LDC R89, c[0x0][0x448] ;  /* 0x00011200ff597b82 */ /* 0x000e260000000800 */
[----:B------:R-:W2:Y:S01]  /*cfb0*/  LDL R88, [R1+0x30] ;  /* 0x0000300001587983 */ /* 0x000ea20000100800 */
[----:B------:R-:W-:Y:S01]  /*cfc0*/  IMAD.MOV.U32 R8, RZ, RZ, -0x80 ;  /* 0xffffff80ff087424 */ /* 0x000fe200078e00ff */
[----:B------:R-:W-:Y:S01]  /*cfd0*/  ULDC.64 UR6, c[0x0][0x9e0] ;  /* 0x0002780000067ab9 */ /* 0x000fe20000000a00 */
[----:B------:R-:W-:Y:S01]  /*cfe0*/  LOP3.LUT R16, R16, 0xffffffdf, RZ, 0xc0, !PT ;  /* 0xffffffdf10107812 */ /* 0x000fe200078ec0ff */
[----:B------:R-:W-:Y:S01]  /*cff0*/  UISETP.GE.AND UP0, UPT, UR7, 0x1, UPT ;  /* 0x000000010700788c */ /* 0x000fe2000bf06270 */
[----:B------:R-:W-:Y:S01]  /*d000*/  IMAD R8, R97, R8, 0x80 ;  /* 0x0000008061087424 */ /* 0x000fe200078e0208 */
[----:B------:R-:W-:Y:S01]  /*d010*/  ULDC UR50, c[0x0][0x9dc] ;  /* 0x0002770000327ab9 */ /* 0x000fe20000000800 */
[----:B------:R-:W-:Y:S01]  /*d020*/  VIADD R0, R0, 0x2d840 ;  /* 0x0002d84000007836 */ /* 0x000fe20000000000 */
[----:B------:R-:W-:-:S02]  /*d030*/  ULOP3.LUT UR4, URZ, UR50, URZ, 0x33, !UPT ;  /* 0x000000323f047292 */ /* 0x000fc4000f8e333f */
[----:B------:R-:W-:-:S04]  /*d040*/  IADD3 R6, -R142, 0x1, R8 ;  /* 0x000000018e067810 */ /* 0x000fc80007ffe108 */
[----:B------:R-:W-:-:S05]  /*d050*/  IADD3 R6, -R140, R6, R143 ;  /* 0x000000068c067210 */ /* 0x000fca0007ffe18f */
[C---:B------:R-:W-:Y:S01]  /*d060*/  VIADD R7, R6.reuse, UR6 ;  /* 0x0000000606077c36 */ /* 0x040fe20008000000 */
[----:B0-----:R-:W-:Y:S01]  /*d070*/  ISETP.NE.AND P1, PT, R89, 0x1, PT ;  /* 0x000000015900780c */ /* 0x001fe20003f25270 */
[----:B------:R-:W-:-:S12]  /*d080*/  VIADD R6, R6, UR4 ;  /* 0x0000000406067c36 */ /* 0x000fd80008000000 */
[----:B------:R-:W0:Y:S01]  /*d090*/  @P1 LDC R4, c[0x0][0x44c] ;  /* 0x00011300ff041b82 */ /* 0x000e220000000800 */
[----:B------:R-:W-:-:S07]  /*d0a0*/  @P1 LOP3.LUT R16, R16, 0x20, RZ, 0xfc, !PT ;  /* 0x0000002010101812 */ /* 0x000fce00078efcff */
[----:B------:R-:W1:Y:S01]  /*d0b0*/  @P1 LDC R3, c[0x0][0x450] ;  /* 0x00011400ff031b82 */ /* 0x000e620000000800 */
[----:B--2---:R-:W-:Y:S01]  /*d0c0*/  IMAD.IADD R9, R5, 0x1, R88 ;  /* 0x0000000105097824 */ /* 0x004fe200078e0258 */
[----:B------:R-:W-:-:S03]  /*d0d0*/  IADD3 R5, -R142, R143, R8 ;  /* 0x0000008f8e057210 */ /* 0x000fc60007ffe108 */
[----:B0-----:R-:W-:-:S05]  /*d0e0*/  @P1 IMAD.HI.U32 R4, R9, R4, RZ ;  /* 0x0000000409041227 */ /* 0x001fca00078e00ff */
[----:B-1----:R-:W-:Y:S01]  /*d0f0*/  @P1 SHF.R.U32.HI R9, RZ, R3, R4 ;  /* 0x00000003ff091219 */ /* 0x002fe20000011604 */
[----:B------:R-:W-:Y:S01]  /*d100*/  IMAD.U32 R3, RZ, RZ, UR38 ;  /* 0x00000026ff037e24 */ /* 0x000fe2000f8e00ff */
[----:B------:R-:W-:Y:S02]  /*d110*/  PLOP3.LUT P1, PT, PT, PT, UP0, 0x40, 0x0 ;  /* 0x000000000000781c */ /* 0x000fe40003f2e808 */
[----:B------:R-:W-:Y:S01]  /*d120*/  LEA R4, R97, 0xffffff80, 0x7 ;  /* 0xffffff8061047811 */ /* 0x000fe200078e38ff */
[----:B------:R-:W0:Y:S01]  /*d130*/  SHFL.IDX PT, R10, R9, RZ, 0x1c1f ;  /* 0x001c1fff090a7589 */ /* 0x000e2200000e0000 */
[----:B------:R-:W-:-:S04]  /*d140*/  PRMT R0, R3, 0x654, R0 ;  /* 0x0000065403007816 */ /* 0x000fc80000000000 */
[----:B------:R1:W-:Y:S01]  /*d150*/  SYNCS.ARRIVE.TRANS64.RED.A1T0 RZ, [R0+URZ], RZ ;  /* 0x000000ff00ff79a7 */ /* 0x0003e2000810043f */
[----:B0-----:R-:W-:Y:S01]  /*d160*/  VIADDMNMX R3, R10, R7, R5, PT ;  /* 0x000000070a037246 */ /* 0x001fe20003800105 */
[----:B-1----:R-:W-:-:S03]  /*d170*/  IMAD.IADD R0, R6, 0x1, R10 ;  /* 0x0000000106007824 */ /* 0x002fc600078e020a */
[----:B------:R-:W-:Y:S05]  /*d180*/  @P1 BRA `(.L_x_1500) ;  /* 0x0000000000581947 */ /* 0x000fea0003800000 */
[----:B------:R-:W-:Y:S01]  /*d190*/  IADD3 R10, -R140, R143, R10 ;  /* 0x0000008f8c0a7210 */ /* 0x000fe20007ffe10a */
[----:B------:R-:W-:Y:S03]  /*d1a0*/  BSSY B0, `(.L_x_1501) ;  /* 0x0000010000007945 */ /* 0x000fe60003800000 */
[----:B------:R-:W-:-:S13]  /*d1b0*/  ISETP.GT.AND P1, PT, R10, -0x1, PT ;  /* 0xffffffff0a00780c */ /* 0x000fda0003f24270 */
[----:B------:R-:W-:Y:S05]  /*d1c0*/  @P1 BRA `(.L_x_1502) ;  /* 0x0000000000201947 */ /* 0x000fea0003800000 */
[----:B------:R-:W-:Y:S01]  /*d1d0*/  UISETP.NE.AND UP1, UPT, UR7, 0x1, UPT ;  /* 0x000000010700788c */ /* 0x000fe2000bf25270 */
[----:B------:R-:W-:-:S05]  /*d1e0*/  LOP3.LUT R10, RZ, R10, RZ, 0x33, !PT ;  /* 0x0000000aff0a7212 */ /* 0x000fca00078e33ff */
[----:B------:R-:W-:-:S05]  /*d1f0*/  PLOP3.LUT P1, PT, PT, PT, UP1, 0x80, 0x0 ;  /* 0x000000000000781c */ /* 0x000fca0003f2f018 */
[----:B------:R-:W-:-:S08]  /*d200*/  @UP1 ULDC.64 UR4, c[0x0][0x9e8] ;  /* 0x00027a0000041ab9 */ /* 0x000fd00000000a00 */
[----:B------:R-:W-:-:S05]  /*d210*/  @P1 IMAD.HI.U32 R11, R10, UR4, RZ ;  /* 0x000000040a0b1c27 */ /* 0x000fca000f8e00ff */
[----:B------:R-:W-:-:S04]  /*d220*/  @P1 SHF.R.U32.HI R10, RZ, UR5, R11 ;  /* 0x00000005ff0a1c19 */ /* 0x000fc8000801160b */
[----:B------:R-:W-:Y:S01]  /*d230*/  LOP3.LUT R10, RZ, R10, RZ, 0x33, !PT ;  /* 0x0000000aff0a7212 */ /* 0x000fe200078e33ff */
[----:B------:R-:W-:Y:S06]  /*d240*/  BRA `(.L_x_1503) ;  /* 0x0000000000147947 */ /* 0x000fec0003800000 */
.L_x_1502:
[----:B------:R-:W-:-:S06]  /*d250*/  UISETP.NE.AND UP1, UPT, UR7, 0x1, UPT ;  /* 0x000000010700788c */ /* 0x000fcc000bf25270 */
[----:B------:R-:W-:-:S05]  /*d260*/  PLOP3.LUT P1, PT, PT, PT, UP1, 0x80, 0x0 ;  /* 0x000000000000781c */ /* 0x000fca0003f2f018 */
[----:B------:R-:W-:-:S08]  /*d270*/  @UP1 ULDC.64 UR4, c[0x0][0x9e8] ;  /* 0x00027a0000041ab9 */ /* 0x000fd00000000a00 */
[----:B------:R-:W-:-:S05]  /*d280*/  @P1 IMAD.HI.U32 R11, R10, UR4, RZ ;  /* 0x000000040a0b1c27 */ /* 0x000fca000f8e00ff */
[----:B------:R-:W-:-:S07]  /*d290*/  @P1 SHF.R.U32.HI R10, RZ, UR5, R11 ;  /* 0x00000005ff0a1c19 */ /* 0x000fce000801160b */
.L_x_1503:
[----:B------:R-:W-:Y:S05]  /*d2a0*/  BSYNC B0 ;  /* 0x0000000000007941 */ /* 0x000fea0003800000 */
.L_x_1501:
[----:B------:R-:W-:-:S04]  /*d2b0*/  IMAD R10, R10, UR7, -R4 ;  /* 0x000000070a0a7c24 */ /* 0x000fc8000f8e0a04 */
[----:B------:R-:W-:-:S05]  /*d2c0*/  IMAD.IADD R10, R10, 0x1, -R142 ;  /* 0x000000010a0a7824 */ /* 0x000fca00078e0a8e */
[----:B------:R-:W-:Y:S02]  /*d2d0*/  VIMNMX R0, R0, R10, !PT ;  /* 0x0000000a00007248 */ /* 0x000fe40007fe0100 */
[----:B------:R-:W-:-:S07]  /*d2e0*/  VIADDMNMX R3, R10, UR7, R3, PT ;  /* 0x000000070a037c46 */ /* 0x000fce000b800103 */
.L_x_1500:
[C---:B------:R-:W-:Y:S01]  /*d2f0*/  ISETP.GE.AND P2, PT, R8.reuse, 0x9, PT ;  /* 0x000000090800780c */ /* 0x040fe20003f46270 */
[----:B------:R-:W0:Y:S01]  /*d300*/  SHFL.IDX PT, R9, R9, 0x1, 0x1c1f ;  /* 0x003c1f0009097f89 */ /* 0x000e2200000e0000 */
[----:B------:R-:W-:Y:S02]  /*d310*/  ISETP.GE.AND P1, PT, R8, 0x2, PT ;  /* 0x000000020800780c */ /* 0x000fe40003f26270 */
[----:B------:R-:W-:Y:S02]  /*d320*/  LOP3.LUT R16, R16, 0xfffffffe, RZ, 0xc0, !PT ;  /* 0xfffffffe10107812 */ /* 0x000fe400078ec0ff */
[----:B------:R-:W-:Y:S02]  /*d330*/  ISETP.GT.AND P3, PT, R0, 0x1, !P1 ;  /* 0x000000010000780c */ /* 0x000fe40004f64270 */
[----:B------:R-:W-:Y:S02]  /*d340*/  ISETP.GE.AND P4, PT, R8, 0xa, PT ;  /* 0x0000000a0800780c */ /* 0x000fe40003f86270 */
[----:B------:R-:W-:-:S02]  /*d350*/  ISETP.LT.OR P3, PT, R3, 0x2, P3 ;  /* 0x000000020300780c */ /* 0x000fc40001f61670 */
[----:B------:R-:W-:Y:S02]  /*d360*/  ISETP.GE.AND P6, PT, R8, 0x1, PT ;  /* 0x000000010800780c */ /* 0x000fe40003fc6270 */
[----:B------:R-:W-:Y:S02]  /*d370*/  @P2 LOP3.LUT R16, R16, 0x1, RZ, 0xfc, !PT ;  /* 0x0000000110102812 */ /* 0x000fe400078efcff */
[----:B------:R-:W-:Y:S02]  /*d380*/  ISETP.GT.AND P2, PT, R0, 0x8, !P2 ;  /* 0x000000080000780c */ /* 0x000fe40005744270 */
[----:B------:R-:W-:Y:S02]  /*d390*/  FSEL R25, R25, -INF , !P3 ;  /* 0xff80000019197808 */ /* 0x000fe40005800000 */
[----:B------:R-:W-:Y:S02]  /*d3a0*/  ISETP.LT.OR P2, PT, R3, 0x9, P2 ;  /* 0x000000090300780c */ /* 0x000fe40001741670 */
[----:B------:R-:W-:-:S02]  /*d3b0*/  ISETP.GE.AND P3, PT, R8, 0x11, PT ;  /* 0x000000110800780c */ /* 0x000fc40003f66270 */
[----:B------:R-:W-:Y:S01]  /*d3c0*/  LOP3.LUT R16, R16, 0xfffffffd, RZ, 0xc0, !PT ;  /* 0xfffffffd10107812 */ /* 0x000fe200078ec0ff */
[----:B0-----:R-:W-:Y:S01]  /*d3d0*/  IMAD.IADD R6, R6, 0x1, R9 ;  /* 0x0000000106067824 */ /* 0x001fe200078e0209 */
[----:B------:R-:W-:Y:S02]  /*d3e0*/  FSEL R28, R28, -INF , !P2 ;  /* 0xff8000001c1c7808 */ /* 0x000fe40005000000 */
[----:B------:R-:W-:Y:S02]  /*d3f0*/  ISETP.GT.AND P2, PT, R0, 0x9, !P4 ;  /* 0x000000090000780c */ /* 0x000fe40006744270 */
[----:B------:R-:W-:Y:S02]  /*d400*/  @P4 LOP3.LUT R16, R16, 0x2, RZ, 0xfc, !PT ;  /* 0x0000000210104812 */ /* 0x000fe400078efcff */
[----:B------:R-:W-:Y:S02]  /*d410*/  ISETP.LT.OR P2, PT, R3, 0xa, P2 ;  /* 0x0000000a0300780c */ /* 0x000fe40001741670 */
[----:B------:R-:W-:-:S02]  /*d420*/  LOP3.LUT R16, R16, 0xfffffffb, RZ, 0xc0, !PT ;  /* 0xfffffffb10107812 */ /* 0x000fc400078ec0ff */
[----:B------:R-:W-:Y:S02]  /*d430*/  FSEL R29, R29, -INF , !P2 ;  /* 0xff8000001d1d7808 */ /* 0x000fe40005000000 */
[----:B------:R-:W-:Y:S02]  /*d440*/  @P3 LOP3.LUT R16, R16, 0x4, RZ, 0xfc, !PT ;  /* 0x0000000410103812 */ /* 0x000fe400078efcff */
[----:B------:R-:W-:Y:S02]  /*d450*/  ISETP.GT.AND P2, PT, R0, 0x10, !P3 ;  /* 0x000000100000780c */ /* 0x000fe40005f44270 */
[----:B------:R-:W-:Y:S02]  /*d460*/  ISETP.GE.AND P3, PT, R8, 0x12, PT ;  /* 0x000000120800780c */ /* 0x000fe40003f66270 */
[----:B------:R-:W-:Y:S02]  /*d470*/  ISETP.LT.OR P2, PT, R3, 0x11, P2 ;  /* 0x000000110300780c */ /* 0x000fe40001741670 */
[----:B------:R-:W-:-:S02]  /*d480*/  LOP3.LUT R16, R16, 0xfdffffff, RZ, 0xc0, !PT ;  /* 0xfdffffff10107812 */ /* 0x000fc400078ec0ff */
[----:B------:R-:W-:Y:S02]  /*d490*/  FSEL R32, R32, -INF , !P2 ;  /* 0xff80000020207808 */ /* 0x000fe40005000000 */
[----:B------:R-:W-:Y:S02]  /*d4a0*/  ISETP.GT.AND P2, PT, R0, 0x11, !P3 ;  /* 0x000000110000780c */ /* 0x000fe40005f44270 */
[----:B------:R-:W-:Y:S02]  /*d4b0*/  VIADDMNMX R5, R9, R7, R5, PT ;  /* 0x0000000709057246 */ /* 0x000fe40003800105 */
[----:B------:R-:W-:Y:S02]  /*d4c0*/  ISETP.LT.OR P2, PT, R3, 0x12, P2 ;  /* 0x000000120300780c */ /* 0x000fe40001741670 */
[----:B------:R-:W-:Y:S02]  /*d4d0*/  @P3 LOP3.LUT R16, R16, 0x2000000, RZ, 0xfc, !PT ;  /* 0x0200000010103812 */ /* 0x000fe400078efcff */
[----:B------:R-:W-:-:S02]  /*d4e0*/  ISETP.GE.AND P3, PT, R8, 0x19, PT ;  /* 0x000000190800780c */ /* 0x000fc40003f66270 */
        /* <DEDUP_REMOVED lines=145> */
[----:B------:R-:W-:-:S04]  /*de00*/  ISETP.GT.AND P5, PT, R0, RZ, !P6 ;  /* 0x000000ff0000720c */ /* 0x000fc800077a4270 */
[----:B------:R-:W-:-:S04]  /*de10*/  ISETP.LT.OR P5, PT, R3, 0x1, P5 ;  /* 0x000000010300780c */ /* 0x000fc80002fa1670 */
[----:B------:R-:W-:Y:S02]  /*de20*/  FSEL R24, R24, -INF , !P5 ;  /* 0xff80000018187808 */ /* 0x000fe40006800000 */
[----:B------:R-:W-:-:S13]  /*de30*/  ISETP.GE.AND P5, PT, R8, 0x7a, PT ;  /* 0x0000007a0800780c */ /* 0x000fda0003fa6270 */
[----:B------:R-:W-:Y:S02]  /*de40*/  @P5 LOP3.LUT R16, R16, 0x8000000, RZ, 0xfc, !PT ;  /* 0x0800000010105812 */ /* 0x000fe400078efcff */
[----:B------:R-:W-:-:S04]  /*de50*/  ISETP.GT.AND P5, PT, R0, 0x79, !P5 ;  /* 0x000000790000780c */ /* 0x000fc80006fa4270 */
[----:B------:R-:W-:-:S04]  /*de60*/  ISETP.LT.OR P5, PT, R3, 0x7a, P5 ;  /* 0x0000007a0300780c */ /* 0x000fc80002fa1670 */
[----:B------:R-:W-:Y:S02]  /*de70*/  FSEL R85, R85, -INF , !P5 ;  /* 0xff80000055557808 */ /* 0x000fe40006800000 */
[----:B------:R-:W-:-:S13]  /*de80*/  PLOP3.LUT P5, PT, PT, PT, UP0, 0x40, 0x0 ;  /* 0x000000000000781c */ /* 0x000fda0003fae808 */
        /* <DEDUP_REMOVED lines=9> */
[----:B------:R-:W-:Y:S01]  /*df20*/  @P5 IMAD.HI.U32 R3, R0, UR4, RZ ;  /* 0x0000000400035c27 */ /* 0x000fe2000f8e00ff */
[----:B------:R-:W-:-:S13]  /*df30*/  PLOP3.LUT P5, PT, PT, PT, UP1, 0x80, 0x0 ;  /* 0x000000000000781c */ /* 0x000fda0003faf018 */
[----:B------:R-:W-:-:S04]  /*df40*/  @P5 SHF.R.U32.HI R0, RZ, UR5, R3 ;  /* 0x00000005ff005c19 */ /* 0x000fc80008011603 */
[----:B------:R-:W-:Y:S01]  /*df50*/  LOP3.LUT R0, RZ, R0, RZ, 0x33, !PT ;  /* 0x00000000ff007212 */ /* 0x000fe200078e33ff */
[----:B------:R-:W-:Y:S06]  /*df60*/  BRA `(.L_x_1507) ;  /* 0x0000000000187947 */ /* 0x000fec0003800000 */
.L_x_1506:
[----:B------:R-:W-:-:S06]  /*df70*/  UISETP.NE.AND UP1, UPT, UR7, 0x1, UPT ;  /* 0x000000010700788c */ /* 0x000fcc000bf25270 */
[----:B------:R-:W-:-:S05]  /*df80*/  PLOP3.LUT P5, PT, PT, PT, UP1, 0x80, 0x0 ;  /* 0x000000000000781c */ /* 0x000fca0003faf018 */
[----:B------:R-:W-:-:S08]  /*df90*/  @UP1 ULDC.64 UR4, c[0x0][0x9e8] ;  /* 0x00027a0000041ab9 */ /* 0x000fd00000000a00 */
[----:B------:R-:W-:Y:S01]  /*dfa0*/  @P5 IMAD.HI.U32 R3, R0, UR4, RZ ;  /* 0x0000000400035c27 */ /* 0x000fe2000f8e00ff */
[----:B------:R-:W-:-:S13]  /*dfb0*/  PLOP3.LUT P5, PT, PT, PT, UP1, 0x80, 0x0 ;  /* 0x000000000000781c */ /* 0x000fda0003faf018 */
[----:B------:R-:W-:-:S07]  /*dfc0*/  @P5 SHF.R.U32.HI R0, RZ, UR5, R3 ;  /* 0x00000005ff005c19 */ /* 0x000fce0008011603 */
.L_x_1507:
[----:B------:R-:W-:Y:S05]  /*dfd0*/  BSYNC B0 ;  /* 0x0000000000007941 */ /* 0x000fea0003800000 */
.L_x_1505:
[----:B------:R-:W-:-:S04]  /*dfe0*/  IMAD R0, R0, UR7, -R4 ;  /* 0x0000000700007c24 */ /* 0x000fc8000f8e0a04 */
[----:B------:R-:W-:-:S05]  /*dff0*/  IMAD.IADD R0, R0, 0x1, -R142 ;  /* 0x0000000100007824 */ /* 0x000fca00078e0a8e */
[----:B------:R-:W-:Y:S02]  /*e000*/  VIMNMX R6, R6, R0, !PT ;  /* 0x0000000006067248 */ /* 0x000fe40007fe0100 */
[----:B------:R-:W-:-:S07]  /*e010*/  VIADDMNMX R5, R0, UR7, R5, PT ;  /* 0x0000000700057c46 */ /* 0x000fce000b800105 */
.L_x_1504:
[----:B------:R-:W-:Y:S01]  /*e020*/  ISETP.GT.AND P1, PT, R6, 0x1, !P1 ;  /* 0x000000010600780c */ /* 0x000fe20004f24270 */
[----:B------:R-:W2:Y:S01]  /*e030*/  LDL R90, [R1+0x3c] ;  /* 0x00003c00015a7983 */ /* 0x000ea20000100800 */
[----:B------:R-:W-:Y:S01]  /*e040*/  LOP3.LUT P5, RZ, R16, 0x4, RZ, 0xc0, !PT ;  /* 0x0000000410ff7812 */ /* 0x000fe200078ac0ff */
[----:B------:R-:W-:Y:S01]  /*e050*/  ULDC UR51, c[0x0][0x988] ;  /* 0x0002620000337ab9 */ /* 0x000fe20000000800 */
        /* <DEDUP_REMOVED lines=20> */
[----:B------:R-:W-:Y:S02]  /*e1a0*/  LOP3.LUT P5, RZ, R16, 0x8000, RZ, 0xc0, !PT ;  /* 0x0000800010ff7812 */ /* 0x000fe400078ac0ff */
        /* <DEDUP_REMOVED lines=8> */
[----:B------:R-:W-:Y:S02]  /*e230*/  LOP3.LUT P1, RZ, R16, 0x1000000, RZ, 0xc0, !PT ;  /* 0x0100000010ff7812 */ /* 0x000fe4000782c0ff */
[----:B------:R-:W-:Y:S02]  /*e240*/  FMNMX.FTZ R0, R48, R0, !PT ;  /* 0x0000000030007209 */ /* 0x000fe40007810000 */
[----:B------:R-:W-:Y:S02]  /*e250*/  ISETP.GT.AND P1, PT, R6, 0x18, !P1 ;  /* 0x000000180600780c */ /* 0x000fe40004f24270 */
[----:B------:R-:W-:Y:S02]  /*e260*/  FMNMX.FTZ R0, R49, R0, !PT ;  /* 0x0000000031007209 */ /* 0x000fe40007810000 */
        /* <DEDUP_REMOVED lines=43> */
[----:B------:R-:W-:Y:S01]  /*e520*/  ISETP.GT.AND P6, PT, R6, RZ, !P6 ;  /* 0x000000ff0600720c */ /* 0x000fe200077c4270 */
[----:B------:R-:W0:Y:S01]  /*e530*/  SHFL.BFLY PT, R3, R0, 0x2, 0x1f ;  /* 0x0c401f0000037f89 */ /* 0x000e2200000e0000 */
[----:B------:R-:W-:Y:S02]  /*e540*/  FSEL R50, R50, -INF , !P1 ;  /* 0xff80000032327808 */ /* 0x000fe40004800000 */
[----:B------:R-:W-:Y:S02]  /*e550*/  LOP3.LUT P1, RZ, R16, 0x20000, RZ, 0xc0, !PT ;  /* 0x0002000010ff7812 */ /* 0x000fe4000782c0ff */
[----:B------:R-:W-:Y:S02]  /*e560*/  ISETP.LT.OR P6, PT, R5, 0x1, P6 ;  /* 0x000000010500780c */ /* 0x000fe400037c1670 */
[----:B------:R-:W-:Y:S02]  /*e570*/  ISETP.GT.AND P1, PT, R6, 0x31, !P1 ;  /* 0x000000310600780c */ /* 0x000fe40004f24270 */
[----:B------:R-:W-:-:S02]  /*e580*/  FSEL R26, R26, -INF , !P6 ;  /* 0xff8000001a1a7808 */ /* 0x000fc40007000000 */
[----:B------:R-:W-:Y:S02]  /*e590*/  ISETP.LT.OR P1, PT, R5, 0x32, P1 ;  /* 0x000000320500780c */ /* 0x000fe40000f21670 */
[----:B------:R-:W-:Y:S02]  /*e5a0*/  FMNMX.FTZ R7, R26, R27, !PT ;  /* 0x0000001b1a077209 */ /* 0x000fe40007810000 */
[----:B------:R-:W-:Y:S02]  /*e5b0*/  FSEL R51, R51, -INF , !P1 ;  /* 0xff80000033337808 */ /* 0x000fe40004800000 */
[----:B------:R-:W-:Y:S02]  /*e5c0*/  LOP3.LUT P1, RZ, R16, 0x10000, RZ, 0xc0, !PT ;  /* 0x0001000010ff7812 */ /* 0x000fe4000782c0ff */
[C---:B------:R-:W-:Y:S02]  /*e5d0*/  ISETP.GT.AND P2, PT, R6.reuse, 0x70, !P2 ;  /* 0x000000700600780c */ /* 0x040fe40005744270 */
[----:B------:R-:W-:-:S02]  /*e5e0*/  ISETP.GT.AND P1, PT, R6, 0x38, !P1 ;  /* 0x000000380600780c */ /* 0x000fc40004f24270 */
[----:B------:R-:W-:Y:S02]  /*e5f0*/  ISETP.GT.AND P3, PT, R6, 0x71, !P3 ;  /* 0x000000710600780c */ /* 0x000fe40005f64270 */
[----:B------:R-:W-:Y:S02]  /*e600*/  ISETP.LT.OR P1, PT, R5, 0x39, P1 ;  /* 0x000000390500780c */ /* 0x000fe40000f21670 */
[----:B0-----:R-:W-:Y:S02]  /*e610*/  FMNMX.FTZ R3, R0, R3, !PT ;  /* 0x0000000300037209 */ /* 0x001fe40007810000 */
[----:B------:R-:W-:Y:S02]  /*e620*/  FSEL R54, R54, -INF , !P1 ;  /* 0xff80000036367808 */ /* 0x000fe40004800000 */
[----:B------:R-:W-:Y:S01]  /*e630*/  ISETP.GT.AND P1, PT, R6, 0x39, !P5 ;  /* 0x000000390600780c */ /* 0x000fe20006f24270 */
[----:B------:R-:W0:Y:S01]  /*e640*/  SHFL.BFLY PT, R0, R3, 0x1, 0x1f ;  /* 0x0c201f0003007f89 */ /* 0x000e2200000e0000 */
[----:B------:R-:W-:-:S02]  /*e650*/  LOP3.LUT P5, RZ, R16, 0x8, RZ, 0xc0, !PT ;  /* 0x0000000810ff7812 */ /* 0x000fc400078ac0ff */
[C---:B------:R-:W-:Y:S02]  /*e660*/  ISETP.LT.OR P1, PT, R5.reuse, 0x3a, P1 ;  /* 0x0000003a0500780c */ /* 0x040fe40000f21670 */
[----:B------:R-:W-:Y:S02]  /*e670*/  ISETP.LT.OR P2, PT, R5, 0x71, P2 ;  /* 0x000000710500780c */ /* 0x000fe40001741670 */
[----:B------:R-:W-:Y:S02]  /*e680*/  FSEL R55, R55, -INF , !P1 ;  /* 0xff80000037377808 */ /* 0x000fe40004800000 */
[----:B------:R-:W-:Y:S02]  /*e690*/  LOP3.LUT P1, RZ, R16, 0x4000, RZ, 0xc0, !PT ;  /* 0x0000400010ff7812 */ /* 0x000fe4000782c0ff */
[C---:B------:R-:W-:Y:S02]  /*e6a0*/  ISETP.GT.AND P4, PT, R6.reuse, 0x78, !P4 ;  /* 0x000000780600780c */ /* 0x040fe40006784270 */
[----:B------:R-:W-:-:S02]  /*e6b0*/  ISETP.GT.AND P1, PT, R6, 0x40, !P1 ;  /* 0x000000400600780c */ /* 0x000fc40004f24270 */
[C---:B------:R-:W-:Y:S02]  /*e6c0*/  ISETP.LT.OR P3, PT, R5.reuse, 0x72, P3 ;  /* 0x000000720500780c */ /* 0x040fe40001f61670 */
[----:B------:R-:W-:Y:S02]  /*e6d0*/  ISETP.LT.OR P1, PT, R5, 0x41, P1 ;  /* 0x000000410500780c */ /* 0x000fe40000f21670 */
[----:B------:R-:W-:Y:S02]  /*e6e0*/  FSEL R82, R82, -INF , !P2 ;  /* 0xff80000052527808 */ /* 0x000fe40005000000 */
[----:B------:R-:W-:Y:S02]  /*e6f0*/  FSEL R58, R58, -INF , !P1 ;  /* 0xff8000003a3a7808 */ /* 0x000fe40004800000 */
[----:B------:R-:W-:Y:S02]  /*e700*/  LOP3.LUT P1, RZ, R16, 0x2000, RZ, 0xc0, !PT ;  /* 0x0000200010ff7812 */ /* 0x000fe4000782c0ff */
[----:B0-----:R-:W-:-:S02]  /*e710*/  FMNMX.FTZ R3, R3, R0, !PT ;  /* 0x0000000003037209 */ /* 0x001fc40007810000 */
[----:B------:R-:W-:Y:S02]  /*e720*/  ISETP.GT.AND P1, PT, R6, 0x41, !P1 ;  /* 0x000000410600780c */ /* 0x000fe40004f24270 */
[----:B------:R-:W-:Y:S01]  /*e730*/  ISETP.LT.OR P4, PT, R5, 0x79, P4 ;  /* 0x000000790500780c */ /* 0x000fe20002781670 */
[----:B------:R-:W-:Y:S01]  /*e740*/  FMUL.FTZ R0, R3, UR51 ;  /* 0x0000003303007c20 */ /* 0x000fe20008410000 */
[----:B------:R-:W-:Y:S02]  /*e750*/  ISETP.LT.OR P1, PT, R5, 0x42, P1 ;  /* 0x000000420500780c */ /* 0x000fe40000f21670 */
[----:B------:R-:W-:Y:S02]  /*e760*/  FSEL R83, R83, -INF , !P3 ;  /* 0xff80000053537808 */ /* 0x000fe40005800000 */
[----:B------:R-:W-:Y:S02]  /*e770*/  FSEL R59, R59, -INF , !P1 ;  /* 0xff8000003b3b7808 */ /* 0x000fe40004800000 */
[----:B------:R-:W-:-:S02]  /*e780*/  LOP3.LUT P1, RZ, R16, 0x1000, RZ, 0xc0, !PT ;  /* 0x0000100010ff7812 */ /* 0x000fc4000782c0ff */
[----:B------:R-:W-:Y:S02]  /*e790*/  FSEL R86, R86, -INF , !P4 ;  /* 0xff80000056567808 */ /* 0x000fe40006000000 */
        /* <DEDUP_REMOVED lines=31> */
[----:B------:R-:W-:Y:S02]  /*e990*/  ISETP.GT.AND P1, PT, R6, 0x68, !P5 ;  /* 0x000000680600780c */ /* 0x000fe40006f24270 */
[----:B------:R-:W-:Y:S02]  /*e9a0*/  LOP3.LUT P5, RZ, R16, 0x4000000, RZ, 0xc0, !PT ;  /* 0x0400000010ff7812 */ /* 0x000fe400078ac0ff */
[----:B------:R-:W-:-:S04]  /*e9b0*/  ISETP.LT.OR P1, PT, R5, 0x69, P1 ;  /* 0x000000690500780c */ /* 0x000fc80000f21670 */
[----:B------:R-:W-:Y:S02]  /*e9c0*/  FSEL R78, R78, -INF , !P1 ;  /* 0xff8000004e4e7808 */ /* 0x000fe40004800000 */
[----:B------:R-:W-:-:S04]  /*e9d0*/  FSETP.NEU.FTZ.AND P1, PT, R3, -INF , PT ;  /* 0xff8000000300780b */ /* 0x000fc80003f3d000 */
[----:B------:R-:W-:Y:S02]  /*e9e0*/  FSEL R0, R0, RZ, P1 ;  /* 0x000000ff00007208 */ /* 0x000fe40000800000 */
[----:B------:R-:W-:Y:S02]  /*e9f0*/  ISETP.GT.AND P1, PT, R6, 0x69, !P5 ;  /* 0x000000690600780c */ /* 0x000fe40006f24270 */
[----:B------:R-:W-:Y:S01]  /*ea00*/  LOP3.LUT P5, RZ, R16, 0x8000000, RZ, 0xc0, !PT ;  /* 0x0800000010ff7812 */ /* 0x000fe200078ac0ff */
        /* <DEDUP_REMOVED lines=34> */
[----:B------:R-:W-:-:S02]  /*ec30*/  ISETP.LT.OR P1, PT, R5, 0x6a, P1 ;  /* 0x0000006a0500780c */ /* 0x000fc40000f21670 */
[----:B------:R-:W-:Y:S02]  /*ec40*/  FMNMX.FTZ R7, R31, R0, !PT ;  /* 0x000000001f077209 */ /* 0x000fe40007810000 */
[----:B------:R-:W-:Y:S02]  /*ec50*/  FSEL R79, R79, -INF , !P1 ;  /* 0xff8000004f4f7808 */ /* 0x000fe40004800000 */
[----:B------:R-:W-:Y:S01]  /*ec60*/  FMNMX.FTZ R0, R34, R7, !PT ;  /* 0x0000000722007209 */ /* 0x000fe20007810000 */
[----:B------:R-:W0:Y:S01]  /*ec70*/  MUFU.EX2 R25, R25 ;  /* 0x0000001900197308 */ /* 0x000e220000000800 */
[----:B------:R-:W-:Y:S02]  /*ec80*/  ISETP.GT.AND P1, PT, R6, 0x79, !P5 ;  /* 0x000000790600780c */ /* 0x000fe40006f24270 */
[----:B------:R-:W-:Y:S02]  /*ec90*/  FMNMX.FTZ R7, R35, R0, !PT ;  /* 0x0000000023077209 */ /* 0x000fe40007810000 */
[----:B------:R-:W-:-:S02]  /*eca0*/  ISETP.LT.OR P1, PT, R5, 0x7a, P1 ;  /* 0x0000007a0500780c */ /* 0x000fc40000f21670 */
[----:B------:R-:W-:Y:S01]  /*ecb0*/  FMNMX.FTZ R0, R38, R7, !PT ;  /* 0x0000000726007209 */ /* 0x000fe20007810000 */
[----:B------:R-:W1:Y:S01]  /*ecc0*/  MUFU.EX2 R6, R28 ;  /* 0x0000001c00067308 */ /* 0x000e620000000800 */
[----:B------:R-:W-:Y:S02]  /*ecd0*/  FSEL R87, R87, -INF , !P1 ;  /* 0xff80000057577808 */ /* 0x000fe40004800000 */
[----:B------:R-:W-:-:S04]  /*ece0*/  FMNMX.FTZ R7, R39, R0, !PT ;  /* 0x0000000027077209 */ /* 0x000fc80007810000 */
[----:B------:R-:W-:Y:S01]  /*ecf0*/  FMNMX.FTZ R0, R42, R7, !PT ;  /* 0x000000072a007209 */ /* 0x000fe20007810000 */
[----:B------:R-:W3:Y:S01]  /*ed00*/  MUFU.EX2 R29, R29 ;  /* 0x0000001d001d7308 */ /* 0x000ee20000000800 */
[----:B0-----:R-:W-:Y:S01]  /*ed10*/  FADD.FTZ R5, R4, R25 ;  /* 0x0000001904057221 */ /* 0x001fe20000010000 */
[----:B------:R-:W-:Y:S02]  /*ed20*/  F2FP.BF16.F32.PACK_AB R4, R25, R4 ;  /* 0x000000041904723e */ /* 0x000fe400000010ff */
[----:B------:R-:W-:-:S04]  /*ed30*/  FMNMX.FTZ R7, R43, R0, !PT ;  /* 0x000000002b077209 */ /* 0x000fc80007810000 */
[----:B------:R-:W-:Y:S01]  /*ed40*/  FMNMX.FTZ R0, R46, R7, !PT ;  /* 0x000000072e007209 */ /* 0x000fe20007810000 */
[----:B------:R-:W0:Y:S01]  /*ed50*/  MUFU.EX2 R8, R32 ;  /* 0x0000002000087308 */ /* 0x000e220000000800 */
[----:B-1----:R-:W-:Y:S02]  /*ed60*/  FADD.FTZ R20, R6, R5 ;  /* 0x0000000506147221 */ /* 0x002fe40000010000 */
[----:B------:R-:W-:-:S04]  /*ed70*/  FMNMX.FTZ R7, R47, R0, !PT ;  /* 0x000000002f077209 */ /* 0x000fc80007810000 */
[----:B------:R-:W-:Y:S01]  /*ed80*/  FMNMX.FTZ R0, R50, R7, !PT ;  /* 0x0000000732007209 */ /* 0x000fe20007810000 */
[----:B------:R-:W1:Y:S01]  /*ed90*/  MUFU.EX2 R33, R33 ;  /* 0x0000002100217308 */ /* 0x000e620000000800 */
[C---:B---3--:R-:W-:Y:S01]  /*eda0*/  FADD.FTZ R5, R29.reuse, R20 ;  /* 0x000000141d057221 */ /* 0x048fe20000010000 */
[----:B------:R-:W-:Y:S02]  /*edb0*/  F2FP.BF16.F32.PACK_AB R6, R29, R6 ;  /* 0x000000061d06723e */ /* 0x000fe400000010ff */
[----:B------:R-:W-:Y:S01]  /*edc0*/  FMNMX.FTZ R7, R51, R0, !PT ;  /* 0x0000000033077209 */ /* 0x000fe20007810000 */
[----:B------:R-:W3:Y:S03]  /*edd0*/  LDL R29, [R1+0x40] ;  /* 0x00004000011d7983 */ /* 0x000ee60000100800 */
[----:B------:R-:W-:Y:S01]  /*ede0*/  FMNMX.FTZ R0, R54, R7, !PT ;  /* 0x0000000736007209 */ /* 0x000fe20007810000 */
[----:B------:R-:W4:Y:S01]  /*edf0*/  MUFU.EX2 R10, R36 ;  /* 0x00000024000a7308 */ /* 0x000f220000000800 */
[----:B0-----:R-:W-:-:S02]  /*ee00*/  FADD.FTZ R5, R8, R5 ;  /* 0x0000000508057221 */ /* 0x001fc40000010000 */
[----:B------:R-:W-:-:S04]  /*ee10*/  FMNMX.FTZ R7, R55, R0, !PT ;  /* 0x0000000037077209 */ /* 0x000fc80007810000 */
[----:B------:R-:W-:Y:S01]  /*ee20*/  FMNMX.FTZ R0, R58, R7, !PT ;  /* 0x000000073a007209 */ /* 0x000fe20007810000 */
[----:B------:R-:W0:Y:S01]  /*ee30*/  MUFU.EX2 R37, R37 ;  /* 0x0000002500257308 */ /* 0x000e220000000800 */
[C---:B-1----:R-:W-:Y:S01]  /*ee40*/  FADD.FTZ R5, R33.reuse, R5 ;  /* 0x0000000521057221 */ /* 0x042fe20000010000 */
[----:B------:R-:W-:Y:S02]  /*ee50*/  F2FP.BF16.F32.PACK_AB R8, R33, R8 ;  /* 0x000000082108723e */ /* 0x000fe400000010ff */
[----:B------:R-:W-:-:S04]  /*ee60*/  FMNMX.FTZ R7, R59, R0, !PT ;  /* 0x000000003b077209 */ /* 0x000fc80007810000 */
[----:B------:R-:W-:Y:S01]  /*ee70*/  FMNMX.FTZ R0, R62, R7, !PT ;  /* 0x000000073e007209 */ /* 0x000fe20007810000 */
[----:B------:R-:W1:Y:S01]  /*ee80*/  MUFU.EX2 R12, R40 ;  /* 0x00000028000c7308 */ /* 0x000e620000000800 */
[----:B----4-:R-:W-:Y:S02]  /*ee90*/  FADD.FTZ R20, R10, R5 ;  /* 0x000000050a147221 */ /* 0x010fe40000010000 */
[----:B------:R-:W-:-:S04]  /*eea0*/  FMNMX.FTZ R7, R63, R0, !PT ;  /* 0x000000003f077209 */ /* 0x000fc80007810000 */
[----:B------:R-:W-:Y:S01]  /*eeb0*/  FMNMX.FTZ R0, R66, R7, !PT ;  /* 0x0000000742007209 */ /* 0x000fe20007810000 */
[----:B------:R-:W4:Y:S01]  /*eec0*/  MUFU.EX2 R41, R41 ;  /* 0x0000002900297308 */ /* 0x000f220000000800 */
[C---:B0-----:R-:W-:Y:S01]  /*eed0*/  FADD.FTZ R5, R37.reuse, R20 ;  /* 0x0000001425057221 */ /* 0x041fe20000010000 */
        /* <DEDUP_REMOVED lines=8> */
[C---:B----4-:R-:W-:Y:S01]  /*ef60*/  FADD.FTZ R5, R41.reuse, R20 ;  /* 0x0000001429057221 */ /* 0x050fe20000010000 */
[----:B------:R-:W-:Y:S02]  /*ef70*/  F2FP.BF16.F32.PACK_AB R12, R41, R12 ;  /* 0x0000000c290c723e */ /* 0x000fe400000010ff */
[----:B------:R-:W-:-:S04]  /*ef80*/  FMNMX.FTZ R7, R75, R0, !PT ;  /* 0x000000004b077209 */ /* 0x000fc80007810000 */
[----:B------:R-:W-:Y:S01]  /*ef90*/  FMNMX.FTZ R0, R78, R7, !PT ;  /* 0x000000074e007209 */ /* 0x000fe20007810000 */
[----:B------:R-:W4:Y:S01]  /*efa0*/  MUFU.EX2 R24, R48 ;  /* 0x0000003000187308 */ /* 0x000f220000000800 */
[----:B0-----:R-:W-:Y:S02]  /*efb0*/  FADD.FTZ R20, R14, R5 ;  /* 0x000000050e147221 */ /* 0x001fe40000010000 */
        /* <DEDUP_REMOVED lines=9> */
[----:B------:R-:W-:-:S05]  /*f050*/  FMNMX.FTZ R0, R87, R0, !PT ;  /* 0x0000000057007209 */ /* 0x000fca0007810000 */
[----:B------:R-:W4:Y:S01]  /*f060*/  SHFL.BFLY PT, R7, R0, 0x2, 0x1f ;  /* 0x0c401f0000077f89 */ /* 0x000f2200000e0000 */
[----:B------:R-:W5:Y:S01]  /*f070*/  MUFU.EX2 R53, R53 ;  /* 0x0000003500357308 */ /* 0x000f620000000800 */
[----:B0-----:R-:W-:-:S07]  /*f080*/  FADD.FTZ R21, R49, R20 ;  /* 0x0000001431157221 */ /* 0x001fce0000010000 */
[----:B------:R-:W0:Y:S01]  /*f090*/  MUFU.EX2 R56, R56 ;  /* 0x0000003800387308 */ /* 0x000e220000000800 */
[----:B-1----:R-:W-:-:S07]  /*f0a0*/  FADD.FTZ R20, R52, R21 ;  /* 0x0000001534147221 */ /* 0x002fce0000010000 */
[----:B------:R-:W-:Y:S01]  /*f0b0*/  MUFU.EX2 R57, R57 ;  /* 0x0000003900397308 */ /* 0x000fe20000000800 */
[----:B-----5:R-:W-:Y:S01]  /*f0c0*/  FADD.FTZ R21, R53, R20 ;  /* 0x0000001435157221 */ /* 0x020fe20000010000 */
[----:B----4-:R-:W-:-:S06]  /*f0d0*/  FMNMX.FTZ R0, R0, R7, !PT ;  /* 0x0000000700007209 */ /* 0x010fcc0007810000 */
[----:B------:R-:W-:Y:S01]  /*f0e0*/  MUFU.EX2 R60, R60 ;  /* 0x0000003c003c7308 */ /* 0x000fe20000000800 */
[----:B0-----:R-:W-:Y:S01]  /*f0f0*/  FADD.FTZ R20, R56, R21 ;  /* 0x0000001538147221 */ /* 0x001fe20000010000 */
        /* <DEDUP_REMOVED lines=45> */
[----:B0-----:R-:W-:Y:S01]  /*f3d0*/  FADD.FTZ R28, R26, R27 ;  /* 0x0000001b1a1c7221 */ /* 0x001fe20000010000 */
[----:B------:R-:W-:-:S06]  /*f3e0*/  F2FP.BF16.F32.PACK_AB R5, R27, R26 ;  /* 0x0000001a1b05723e */ /* 0x000fcc00000010ff */
[----:B------:R-:W0:Y:S08]  /*f3f0*/  MUFU.EX2 R7, R30 ;  /* 0x0000001e00077308 */ /* 0x000e300000000800 */
[----:B------:R-:W1:Y:S08]  /*f400*/  MUFU.EX2 R9, R34 ;  /* 0x0000002200097308 */ /* 0x000e700000000800 */
[----:B------:R-:W4:Y:S01]  /*f410*/  MUFU.EX2 R35, R35 ;  /* 0x0000002300237308 */ /* 0x000f220000000800 */
[----:B0-----:R-:W-:-:S07]  /*f420*/  FADD.FTZ R28, R7, R28 ;  /* 0x0000001c071c7221 */ /* 0x001fce0000010000 */
[----:B------:R-:W0:Y:S01]  /*f430*/  MUFU.EX2 R11, R38 ;  /* 0x00000026000b7308 */ /* 0x000e220000000800 */
[----:B------:R-:W-:-:S07]  /*f440*/  FADD.FTZ R28, R31, R28 ;  /* 0x0000001c1f1c7221 */ /* 0x000fce0000010000 */
[----:B------:R-:W5:Y:S01]  /*f450*/  MUFU.EX2 R39, R39 ;  /* 0x0000002700277308 */ /* 0x000f620000000800 */
[----:B-1----:R-:W-:-:S07]  /*f460*/  FADD.FTZ R28, R9, R28 ;  /* 0x0000001c091c7221 */ /* 0x002fce0000010000 */
[----:B------:R-:W1:Y:S01]  /*f470*/  MUFU.EX2 R13, R42 ;  /* 0x0000002a000d7308 */ /* 0x000e620000000800 */
[----:B----4-:R-:W-:-:S07]  /*f480*/  FADD.FTZ R28, R35, R28 ;  /* 0x0000001c231c7221 */ /* 0x010fce0000010000 */
[----:B------:R-:W4:Y:S01]  /*f490*/  MUFU.EX2 R43, R43 ;  /* 0x0000002b002b7308 */ /* 0x000f220000000800 */
[----:B0-----:R-:W-:-:S07]  /*f4a0*/  FADD.FTZ R28, R11, R28 ;  /* 0x0000001c0b1c7221 */ /* 0x001fce0000010000 */
[----:B------:R-:W0:Y:S01]  /*f4b0*/  MUFU.EX2 R15, R46 ;  /* 0x0000002e000f7308 */ /* 0x000e220000000800 */
[----:B-----5:R-:W-:-:S07]  /*f4c0*/  FADD.FTZ R28, R39, R28 ;  /* 0x0000001c271c7221 */ /* 0x020fce0000010000 */
[----:B------:R-:W5:Y:S01]  /*f4d0*/  MUFU.EX2 R47, R47 ;  /* 0x0000002f002f7308 */ /* 0x000f620000000800 */
[----:B-1----:R-:W-:-:S07]  /*f4e0*/  FADD.FTZ R28, R13, R28 ;  /* 0x0000001c0d1c7221 */ /* 0x002fce0000010000 */
[----:B------:R-:W1:Y:S01]  /*f4f0*/  MUFU.EX2 R25, R50 ;  /* 0x0000003200197308 */ /* 0x000e620000000800 */
[----:B----4-:R-:W-:-:S07]  /*f500*/  FADD.FTZ R28, R43, R28 ;  /* 0x0000001c2b1c7221 */ /* 0x010fce0000010000 */
[----:B------:R-:W4:Y:S01]  /*f510*/  MUFU.EX2 R51, R51 ;  /* 0x0000003300337308 */ /* 0x000f220000000800 */
[----:B0-----:R-:W-:-:S07]  /*f520*/  FADD.FTZ R28, R15, R28 ;  /* 0x0000001c0f1c7221 */ /* 0x001fce0000010000 */
[----:B------:R-:W-:Y:S01]  /*f530*/  MUFU.EX2 R54, R54 ;  /* 0x0000003600367308 */ /* 0x000fe20000000800 */
[----:B-----5:R-:W-:-:S07]  /*f540*/  FADD.FTZ R28, R47, R28 ;  /* 0x0000001c2f1c7221 */ /* 0x020fce0000010000 */
[----:B------:R-:W0:Y:S01]  /*f550*/  MUFU.EX2 R55, R55 ;  /* 0x0000003700377308 */ /* 0x000e220000000800 */
[----:B-1----:R-:W-:Y:S01]  /*f560*/  FADD.FTZ R28, R25, R28 ;  /* 0x0000001c191c7221 */ /* 0x002fe20000010000 */
[----:B------:R-:W-:Y:S01]  /*f570*/  FADD.FTZ R27, R57, R20 ;  /* 0x00000014391b7221 */ /* 0x000fe20000010000 */
[----:B------:R-:W-:Y:S02]  /*f580*/  F2FP.BF16.F32.PACK_AB R7, R31, R7 ;  /* 0x000000071f07723e */ /* 0x000fe400000010ff */
[----:B------:R-:W-:Y:S01]  /*f590*/  F2FP.BF16.F32.PACK_AB R9, R35, R9 ;  /* 0x000000092309723e */ /* 0x000fe200000010ff */
[----:B----4-:R-:W-:Y:S01]  /*f5a0*/  FADD.FTZ R21, R51, R28 ;  /* 0x0000001c33157221 */ /* 0x010fe20000010000 */
[----:B------:R-:W-:Y:S01]  /*f5b0*/  F2FP.BF16.F32.PACK_AB R11, R39, R11 ;  /* 0x0000000b270b723e */ /* 0x000fe200000010ff */
[----:B------:R-:W-:Y:S01]  /*f5c0*/  FADD.FTZ R28, R60, R27 ;  /* 0x0000001b3c1c7221 */ /* 0x000fe20000010000 */
[----:B------:R-:W-:Y:S01]  /*f5d0*/  F2FP.BF16.F32.PACK_AB R13, R43, R13 ;  /* 0x0000000d2b0d723e */ /* 0x000fe200000010ff */
[----:B------:R-:W-:Y:S01]  /*f5e0*/  STSM.16.M88.4 [R144+0x21800], R4 ;  /* 0x0218000490007844 */ /* 0x000fe20000000200 */
[----:B------:R-:W-:Y:S01]  /*f5f0*/  F2FP.BF16.F32.PACK_AB R15, R47, R15 ;  /* 0x0000000f2f0f723e */ /* 0x000fe200000010ff */
[----:B------:R-:W1:Y:S01]  /*f600*/  MUFU.EX2 R58, R58 ;  /* 0x0000003a003a7308 */ /* 0x000e620000000800 */
[----:B------:R-:W-:Y:S01]  /*f610*/  F2FP.BF16.F32.PACK_AB R24, R49, R24 ;  /* 0x000000183118723e */ /* 0x000fe200000010ff */
[----:B--2---:R-:W-:Y:S01]  /*f620*/  STSM.16.M88.4 [R90], R8 ;  /* 0x000000085a007844 */ /* 0x004fe20000000200 */
[----:B------:R-:W-:-:S02]  /*f630*/  F2FP.BF16.F32.PACK_AB R26, R53, R52 ;  /* 0x00000034351a723e */ /* 0x000fc400000010ff */
[----:B------:R-:W-:Y:S02]  /*f640*/  F2FP.BF16.F32.PACK_AB R25, R51, R25 ;  /* 0x000000193319723e */ /* 0x000fe400000010ff */
[----:B0-----:R-:W-:Y:S01]  /*f650*/  F2FP.BF16.F32.PACK_AB R27, R55, R54 ;  /* 0x00000036371b723e */ /* 0x001fe200000010ff */
[----:B------:R-:W-:Y:S01]  /*f660*/  STSM.16.M88.4 [R146], R12 ;  /* 0x0000000c92007844 */ /* 0x000fe20000000200 */
[----:B------:R-:W0:Y:S03]  /*f670*/  MUFU.EX2 R59, R59 ;  /* 0x0000003b003b7308 */ /* 0x000e260000000800 */
[----:B------:R2:W-:Y:S05]  /*f680*/  STSM.16.M88.4 [R145], R24 ;  /* 0x0000001891007844 */ /* 0x0005ea0000000200 */
[----:B------:R-:W4:Y:S08]  /*f690*/  MUFU.EX2 R62, R62 ;  /* 0x0000003e003e7308 */ /* 0x000f300000000800 */
[----:B------:R-:W5:Y:S01]  /*f6a0*/  MUFU.EX2 R63, R63 ;  /* 0x0000003f003f7308 */ /* 0x000f620000000800 */
[----:B--2---:R-:W2:Y:S01]  /*f6b0*/  LDL.LU R26, [R1+0xc] ;  /* 0x00000c00011a7983 */ /* 0x004ea20000300800 */
[----:B------:R-:W-:Y:S01]  /*f6c0*/  FADD.FTZ R20, R54, R21 ;  /* 0x0000001536147221 */ /* 0x000fe20000010000 */
[----:B------:R-:W-:-:S03]  /*f6d0*/  FADD.FTZ R5, R61, R28 ;  /* 0x0000001c3d057221 */ /* 0x000fc60000010000 */
[----:B------:R-:W-:Y:S02]  /*f6e0*/  FADD.FTZ R21, R55, R20 ;  /* 0x0000001437157221 */ /* 0x000fe40000010000 */
[----:B------:R-:W3:Y:S02]  /*f6f0*/  MUFU.EX2 R66, R66 ;  /* 0x0000004200427308 */ /* 0x000ee40000000800 */
[----:B-1----:R-:W-:Y:S01]  /*f700*/  FADD.FTZ R8, R58, R21 ;  /* 0x000000153a087221 */ /* 0x002fe20000010000 */
[----:B------:R-:W-:-:S03]  /*f710*/  FADD.FTZ R10, R64, R5 ;  /* 0x00000005400a7221 */ /* 0x000fc60000010000 */
[----:B0-----:R-:W-:Y:S02]  /*f720*/  FADD.FTZ R5, R59, R8 ;  /* 0x000000083b057221 */ /* 0x001fe40000010000 */
[----:B------:R-:W0:Y:S02]  /*f730*/  MUFU.EX2 R67, R67 ;  /* 0x0000004300437308 */ /* 0x000e240000000800 */
[----:B----4-:R-:W-:-:S06]  /*f740*/  FADD.FTZ R8, R62, R5 ;  /* 0x000000053e087221 */ /* 0x010fcc0000010000 */
[----:B------:R-:W1:Y:S01]  /*f750*/  MUFU.EX2 R70, R70 ;  /* 0x0000004600467308 */ /* 0x000e620000000800 */
[----:B-----5:R-:W-:Y:S01]  /*f760*/  FADD.FTZ R9, R63, R8 ;  /* 0x000000083f097221 */ /* 0x020fe20000010000 */
[----:B------:R-:W-:-:S06]  /*f770*/  FADD.FTZ R7, R65, R10 ;  /* 0x0000000a41077221 */ /* 0x000fcc0000010000 */
[----:B------:R-:W4:Y:S01]  /*f780*/  MUFU.EX2 R72, R72 ;  /* 0x0000004800487308 */ /* 0x000f220000000800 */
[----:B---3--:R-:W-:-:S07]  /*f790*/  FADD.FTZ R8, R66, R9 ;  /* 0x0000000942087221 */ /* 0x008fce0000010000 */
[----:B------:R-:W3:Y:S01]  /*f7a0*/  MUFU.EX2 R71, R71 ;  /* 0x0000004700477308 */ /* 0x000ee20000000800 */
[----:B------:R-:W-:Y:S01]  /*f7b0*/  FADD.FTZ R10, R68, R7 ;  /* 0x00000007440a7221 */ /* 0x000fe20000010000 */
[----:B0-----:R-:W-:-:S06]  /*f7c0*/  FADD.FTZ R9, R67, R8 ;  /* 0x0000000843097221 */ /* 0x001fcc0000010000 */
[----:B------:R-:W0:Y:S08]  /*f7d0*/  MUFU.EX2 R73, R73 ;  /* 0x0000004900497308 */ /* 0x000e300000000800 */
[----:B------:R-:W5:Y:S01]  /*f7e0*/  MUFU.EX2 R74, R74 ;  /* 0x0000004a004a7308 */ /* 0x000f620000000800 */
[----:B------:R-:W-:Y:S01]  /*f7f0*/  FADD.FTZ R11, R69, R10 ;  /* 0x0000000a450b7221 */ /* 0x000fe20000010000 */
[----:B------:R-:W-:-:S06]  /*f800*/  ISETP.NE.AND P5, PT, R89, 0x1, PT ;  /* 0x000000015900780c */ /* 0x000fcc0003fa5270 */
[----:B------:R-:W5:Y:S01]  /*f810*/  MUFU.EX2 R76, R76 ;  /* 0x0000004c004c7308 */ /* 0x000f620000000800 */
[----:B-1----:R-:W-:-:S07]  /*f820*/  FADD.FTZ R8, R70, R9 ;  /* 0x0000000946087221 */ /* 0x002fce0000010000 */
[----:B------:R-:W1:Y:S01]  /*f830*/  MUFU.EX2 R75, R75 ;  /* 0x0000004b004b7308 */ /* 0x000e620000000800 */
[----:B----4-:R-:W-:Y:S01]  /*f840*/  FADD.FTZ R10, R72, R11 ;  /* 0x0000000b480a7221 */ /* 0x010fe20000010000 */
[----:B---3--:R-:W-:-:S06]  /*f850*/  FADD.FTZ R9, R71, R8 ;  /* 0x0000000847097221 */ /* 0x008fcc0000010000 */
[----:B------:R-:W3:Y:S08]  /*f860*/  MUFU.EX2 R77, R77 ;  /* 0x0000004d004d7308 */ /* 0x000ef00000000800 */
[----:B------:R-:W4:Y:S01]  /*f870*/  MUFU.EX2 R78, R78 ;  /* 0x0000004e004e7308 */ /* 0x000f220000000800 */
[----:B0-----:R-:W-:-:S07]  /*f880*/  FADD.FTZ R11, R73, R10 ;  /* 0x0000000a490b7221 */ /* 0x001fce0000010000 */
[----:B------:R-:W0:Y:S01]  /*f890*/  MUFU.EX2 R79, R79 ;  /* 0x0000004f004f7308 */ /* 0x000e220000000800 */
[----:B-----5:R-:W-:-:S07]  /*f8a0*/  FADD.FTZ R12, R74, R9 ;  /* 0x000000094a0c7221 */ /* 0x020fce0000010000 */
[----:B------:R-:W-:Y:S08]  /*f8b0*/  MUFU.EX2 R80, R80 ;  /* 0x0000005000507308 */ /* 0x000ff00000000800 */
[----:B------:R-:W5:Y:S08]  /*f8c0*/  MUFU.EX2 R81, R81 ;  /* 0x0000005100517308 */ /* 0x000f700000000800 */
[----:B------:R-:W-:Y:S08]  /*f8d0*/  MUFU.EX2 R84, R84 ;  /* 0x0000005400547308 */ /* 0x000ff00000000800 */
[----:B------:R-:W5:Y:S08]  /*f8e0*/  MUFU.EX2 R85, R85 ;  /* 0x0000005500557308 */ /* 0x000f700000000800 */
[----:B------:R-:W-:Y:S08]  /*f8f0*/  MUFU.EX2 R82, R82 ;  /* 0x0000005200527308 */ /* 0x000ff00000000800 */
[----:B------:R-:W5:Y:S08]  /*f900*/  MUFU.EX2 R83, R83 ;  /* 0x0000005300537308 */ /* 0x000f700000000800 */
[----:B------:R-:W-:Y:S08]  /*f910*/  MUFU.EX2 R86, R86 ;  /* 0x0000005600567308 */ /* 0x000ff00000000800 */
[----:B------:R-:W5:Y:S01]  /*f920*/  MUFU.EX2 R87, R87 ;  /* 0x0000005700577308 */ /* 0x000f620000000800 */
[----:B------:R-:W-:Y:S01]  /*f930*/  F2FP.BF16.F32.PACK_AB R4, R57, R56 ;  /* 0x000000383904723e */ /* 0x000fe200000010ff */
[----:B------:R-:W-:Y:S01]  /*f940*/  FADD.FTZ R10, R76, R11 ;  /* 0x0000000b4c0a7221 */ /* 0x000fe20000010000 */
[----:B------:R-:W-:-:S02]  /*f950*/  F2FP.BF16.F32.PACK_AB R6, R61, R60 ;  /* 0x0000003c3d06723e */ /* 0x000fc400000010ff */
[----:B------:R-:W-:Y:S02]  /*f960*/  F2FP.BF16.F32.PACK_AB R5, R59, R58 ;  /* 0x0000003a3b05723e */ /* 0x000fe400000010ff */
[----:B------:R-:W-:Y:S01]  /*f970*/  F2FP.BF16.F32.PACK_AB R7, R63, R62 ;  /* 0x0000003e3f07723e */ /* 0x000fe200000010ff */
[----:B-1----:R-:W-:Y:S01]  /*f980*/  FADD.FTZ R11, R75, R12 ;  /* 0x0000000c4b0b7221 */ /* 0x002fe20000010000 */
[----:B------:R-:W1:Y:S01]  /*f990*/  @P5 LDC R24, c[0x0][0x44c] ;  /* 0x00011300ff185b82 */ /* 0x000e620000000800 */
[----:B---3--:R-:W-:Y:S02]  /*f9a0*/  FADD.FTZ R21, R77, R10 ;  /* 0x0000000a4d157221 */ /* 0x008fe40000010000 */
[----:B------:R3:W-:Y:S01]  /*f9b0*/  STSM.16.M88.4 [R144+0x27800], R4 ;  /* 0x0278000490007844 */ /* 0x0007e20000000200 */
[----:B----4-:R-:W-:Y:S01]  /*f9c0*/  FADD.FTZ R20, R78, R11 ;  /* 0x0000000b4e147221 */ /* 0x010fe20000010000 */
[----:B------:R-:W-:Y:S02]  /*f9d0*/  F2FP.BF16.F32.PACK_AB R8, R73, R72 ;  /* 0x000000484908723e */ /* 0x000fe400000010ff */
[----:B------:R-:W-:Y:S01]  /*f9e0*/  F2FP.BF16.F32.PACK_AB R10, R77, R76 ;  /* 0x0000004c4d0a723e */ /* 0x000fe200000010ff */
[----:B------:R-:W4:Y:S01]  /*f9f0*/  @P5 LDC R25, c[0x0][0x450] ;  /* 0x00011400ff195b82 */ /* 0x000f220000000800 */
[----:B------:R-:W-:-:S02]  /*fa00*/  F2FP.BF16.F32.PACK_AB R9, R75, R74 ;  /* 0x0000004a4b09723e */ /* 0x000fc400000010ff */
[----:B0-----:R-:W-:Y:S02]  /*fa10*/  F2FP.BF16.F32.PACK_AB R11, R79, R78 ;  /* 0x0000004e4f0b723e */ /* 0x001fe400000010ff */
[----:B-----5:R-:W-:Y:S02]  /*fa20*/  F2FP.BF16.F32.PACK_AB R12, R81, R80 ;  /* 0x00000050510c723e */ /* 0x020fe400000010ff */
[----:B------:R-:W-:Y:S02]  /*fa30*/  F2FP.BF16.F32.PACK_AB R14, R85, R84 ;  /* 0x00000054550e723e */ /* 0x000fe400000010ff */
[----:B------:R-:W-:Y:S02]  /*fa40*/  F2FP.BF16.F32.PACK_AB R13, R83, R82 ;  /* 0x00000052530d723e */ /* 0x000fe400000010ff */
[----:B---3--:R-:W-:Y:S02]  /*fa50*/  F2FP.BF16.F32.PACK_AB R4, R65, R64 ;  /* 0x000000404104723e */ /* 0x008fe400000010ff */
[----:B------:R-:W-:-:S02]  /*fa60*/  F2FP.BF16.F32.PACK_AB R6, R69, R68 ;  /* 0x000000444506723e */ /* 0x000fc400000010ff */
[----:B------:R-:W-:Y:S02]  /*fa70*/  F2FP.BF16.F32.PACK_AB R5, R67, R66 ;  /* 0x000000424305723e */ /* 0x000fe400000010ff */
[----:B------:R-:W-:Y:S02]  /*fa80*/  F2FP.BF16.F32.PACK_AB R7, R71, R70 ;  /* 0x000000464707723e */ /* 0x000fe400000010ff */
[----:B------:R-:W-:-:S03]  /*fa90*/  F2FP.BF16.F32.PACK_AB R15, R87, R86 ;  /* 0x00000056570f723e */ /* 0x000fc600000010ff */
[----:B------:R0:W-:Y:S04]  /*faa0*/  STSM.16.M88.4 [R29], R4 ;  /* 0x000000041d007844 */ /* 0x0001e80000000200 */
[----:B------:R2:W-:Y:S04]  /*fab0*/  STSM.16.M88.4 [R146+0x6000], R8 ;  /* 0x0060000892007844 */ /* 0x0005e80000000200 */
[----:B------:R3:W-:Y:S01]  /*fac0*/  STSM.16.M88.4 [R145+0x6000], R12 ;  /* 0x0060000c91007844 */ /* 0x0007e20000000200 */
[----:B------:R5:W-:Y:S06]  /*fad0*/  MEMBAR.ALL.CTA ;  /* 0x0000000000007992 */ /* 0x000bec0000008000 */
[----:B-----5:R-:W5:Y:S01]  /*fae0*/  FENCE.VIEW.ASYNC.S ;  /* 0x00000000000073c6 */ /* 0x020f620000000000 */
[----:B------:R-:W-:Y:S01]  /*faf0*/  FADD.FTZ R79, R79, R20 ;  /* 0x000000144f4f7221 */ /* 0x000fe20000010000 */
[----:B------:R-:W-:Y:S01]  /*fb00*/  PLOP3.LUT P1, PT, PT, PT, UP0, 0x40, 0x0 ;  /* 0x000000000000781c */ /* 0x000fe20003f2e808 */
[----:B-1----:R-:W-:-:S04]  /*fb10*/  @P5 IMAD.HI.U32 R24, R88, R24, RZ ;  /* 0x0000001858185227 */ /* 0x002fc800078e00ff */
[----:B------:R-:W-:Y:S01]  /*fb20*/  FADD.FTZ R80, R80, R21 ;  /* 0x0000001550507221 */ /* 0x000fe20000010000 */
[----:B------:R-:W-:Y:S01]  /*fb30*/  FADD.FTZ R82, R82, R79 ;  /* 0x0000004f52527221 */ /* 0x000fe20000010000 */
[----:B------:R-:W-:Y:S01]  /*fb40*/  IMAD.MOV.U32 R20, RZ, RZ, R88 ;  /* 0x000000ffff147224 */ /* 0x000fe200078e0058 */
[----:B----4-:R-:W-:Y:S01]  /*fb50*/  @P5 SHF.R.U32.HI R20, RZ, R25, R24 ;  /* 0x00000019ff145219 */ /* 0x010fe20000011618 */
[----:B------:R-:W-:Y:S01]  /*fb60*/  FADD.FTZ R81, R81, R80 ;  /* 0x0000005051517221 */ /* 0x000fe20000010000 */
[----:B------:R-:W-:-:S03]  /*fb70*/  FADD.FTZ R83, R83, R82 ;  /* 0x0000005253537221 */ /* 0x000fc60000010000 */
[----:B------:R-:W-:Y:S01]  /*fb80*/  FADD.FTZ R84, R84, R81 ;  /* 0x0000005154547221 */ /* 0x000fe20000010000 */
[----:B------:R-:W-:Y:S01]  /*fb90*/  FADD.FTZ R86, R86, R83 ;  /* 0x0000005356567221 */ /* 0x000fe20000010000 */
[----:B0-----:R-:W-:Y:S02]  /*fba0*/  VIADD R4, R97, 0xfffffffe ;  /* 0xfffffffe61047836 */ /* 0x001fe40000000000 */
[----:B------:R-:W-:Y:S01]  /*fbb0*/  FADD.FTZ R139, R85, R84 ;  /* 0x00000054558b7221 */ /* 0x000fe20000010000 */
[----:B------:R-:W-:Y:S01]  /*fbc0*/  FADD.FTZ R5, R87, R86 ;  /* 0x0000005657057221 */ /* 0x000fe20000010000 */
[----:B--2---:R-:W-:-:S04]  /*fbd0*/  IMAD.IADD R8, R26, 0x1, R20 ;  /* 0x000000011a087824 */ /* 0x004fc800078e0214 */
[----:B------:R-:W-:Y:S01]  /*fbe0*/  VIADD R6, R8, UR6 ;  /* 0x0000000608067c36 */ /* 0x000fe20008000000 */
[----:B-----5:R-:W-:Y:S01]  /*fbf0*/  NOP ;  /* 0x0000000000007918 */ /* 0x020fe20000000000 */
[----:B---3--:R-:W-:Y:S05]  /*fc00*/  @P1 BRA `(.L_x_1508) ;  /* 0x0000000000541947 */ /* 0x008fea0003800000 */
[C---:B------:R-:W-:Y:S01]  /*fc10*/  ISETP.GT.AND P1, PT, R8.reuse, RZ, PT ;  /* 0x000000ff0800720c */ /* 0x040fe20003f24270 */
[----:B------:R-:W-:Y:S01]  /*fc20*/  BSSY B0, `(.L_x_1509) ;  /* 0x0000010000007945 */ /* 0x000fe20003800000 */
[----:B------:R-:W-:-:S11]  /*fc30*/  VIADD R7, R8, 0xffffffff ;  /* 0xffffffff08077836 */ /* 0x000fd60000000000 */
[----:B------:R-:W-:Y:S05]  /*fc40*/  @P1 BRA `(.L_x_1510) ;  /* 0x0000000000201947 */ /* 0x000fea0003800000 */
[----:B------:R-:W-:Y:S01]  /*fc50*/  UISETP.NE.AND UP1, UPT, UR7, 0x1, UPT ;  /* 0x000000010700788c */ /* 0x000fe2000bf25270 */
[----:B------:R-:W-:-:S05]  /*fc60*/  IMAD.MOV R7, RZ, RZ, -R8 ;  /* 0x000000ffff077224 */ /* 0x000fca00078e0a08 */
[----:B------:R-:W-:-:S05]  /*fc70*/  PLOP3.LUT P1, PT, PT, PT, UP1, 0x80, 0x0 ;  /* 0x000000000000781c */ /* 0x000fca0003f2f018 */
[----:B------:R-:W-:-:S08]  /*fc80*/  @UP1 ULDC.64 UR4, c[0x0][0x9e8] ;  /* 0x00027a0000041ab9 */ /* 0x000fd00000000a00 */
[----:B------:R-:W-:-:S05]  /*fc90*/  @P1 IMAD.HI.U32 R8, R7, UR4, RZ ;  /* 0x0000000407081c27 */ /* 0x000fca000f8e00ff */
[----:B------:R-:W-:-:S04]  /*fca0*/  @P1 SHF.R.U32.HI R7, RZ, UR5, R8 ;  /* 0x00000005ff071c19 */ /* 0x000fc80008011608 */
[----:B------:R-:W-:Y:S01]  /*fcb0*/  LOP3.LUT R7, RZ, R7, RZ, 0x33, !PT ;  /* 0x00000007ff077212 */ /* 0x000fe200078e33ff */
[----:B------:R-:W-:Y:S06]  /*fcc0*/  BRA `(.L_x_1511) ;  /* 0x0000000000147947 */ /* 0x000fec0003800000 */
.L_x_1510:
[----:B------:R-:W-:-:S06]  /*fcd0*/  UISETP.NE.AND UP1, UPT, UR7, 0x1, UPT ;  /* 0x000000010700788c */ /* 0x000fcc000bf25270 */
[----:B------:R-:W-:-:S05]  /*fce0*/  PLOP3.LUT P1, PT, PT, PT, UP1, 0x80, 0x0 ;  /* 0x000000000000781c */ /* 0x000fca0003f2f018 */
[----:B------:R-:W-:-:S08]  /*fcf0*/  @UP1 ULDC.64 UR4, c[0x0][0x9e8] ;  /* 0x00027a0000041ab9 */ /* 0x000fd00000000a00 */
[----:B------:R-:W-:-:S05]  /*fd00*/  @P1 IMAD.HI.U32 R8, R7, UR4, RZ ;  /* 0x0000000407081c27 */ /* 0x000fca000f8e00ff */
[----:B------:R-:W-:-:S07]  /*fd10*/  @P1 SHF.R.U32.HI R7, RZ, UR5, R8 ;  /* 0x00000005ff071c19 */ /* 0x000fce0008011608 */
.L_x_1511:
[----:B------:R-:W-:Y:S05]  /*fd20*/  BSYNC B0 ;  /* 0x0000000000007941 */ /* 0x000fea0003800000 */
.L_x_1509:
[----:B------:R-:W-:-:S04]  /*fd30*/  IMAD.U32 R8, RZ, RZ, UR7 ;  /* 0x00000007ff087e24 */ /* 0x000fc8000f8e00ff */
[----:B------:R-:W-:-:S05]  /*fd40*/  IMAD R7, R7, R8, UR7 ;  /* 0x0000000707077e24 */ /* 0x000fca000f8e0208 */
[----:B------:R-:W-:-:S07]  /*fd50*/  VIMNMX R6, R6, R7, PT ;  /* 0x0000000706067248 */ /* 0x000fce0003fe0100 */
.L_x_1508:
[----:B------:R-:W2:Y:S01]  /*fd60*/  LDL R8, [R1+0x6c] ;  /* 0x00006c0001087983 */ /* 0x000ea20000100800 */
[----:B------:R-:W-:Y:S01]  /*fd70*/  SHF.R.S32.HI R7, RZ, 0x1f, R6 ;  /* 0x0000001fff077819 */ /* 0x000fe20000011406 */
[----:B------:R-:W-:Y:S01]  /*fd80*/  ULDC UR41, c[0x0][0x9e4] ;  /* 0x0002790000297ab9 */ /* 0x000fe20000000800 */
[----:B------:R-:W-:Y:S01]  /*fd90*/  ULDC UR5, c[0x0][0x9e4] ;  /* 0x0002790000057ab9 */ /* 0x000fe20000000800 */
[----:B------:R-:W-:Y:S01]  /*fda0*/  ULDC UR42, c[0x0][0x9dc] ;  /* 0x00027700002a7ab9 */ /* 0x000fe20000000800 */
[----:B------:R-:W-:Y:S01]  /*fdb0*/  LEA.HI R7, R7, R6, RZ, 0x7 ;  /* 0x0000000607077211 */ /* 0x000fe200078f38ff */
[----:B------:R-:W-:Y:S01]  /*fdc0*/  ULDC UR48, c[0x0][0x9dc] ;  /* 0x0002770000307ab9 */ /* 0x000fe20000000800 */
[----:B------:R-:W-:Y:S01]  /*fdd0*/  ULDC UR4, c[0x0][0x988] ;  /* 0x0002620000047ab9 */ /* 0x000fe20000000800 */
[----:B------:R-:W-:Y:S01]  /*fde0*/  ULDC UR7, c[0x0][0x988] ;  /* 0x0002620000077ab9 */ /* 0x000fe20000000800 */
[----:B------:R-:W-:Y:S01]  /*fdf0*/  SHF.R.S32.HI R7, RZ, 0x7, R7 ;  /* 0x00000007ff077819 */ /* 0x000fe20000011407 */
[----:B------:R-:W-:Y:S01]  /*fe00*/  ULDC UR6, c[0x0][0x988] ;  /* 0x0002620000067ab9 */ /* 0x000fe20000000800 */
[----:B------:R-:W-:Y:S01]  /*fe10*/  ULDC UR49, c[0x0][0x9e0] ;  /* 0x0002780000317ab9 */ /* 0x000fe20000000800 */
[----:B------:R-:W-:Y:S01]  /*fe20*/  ULDC UR43, c[0x0][0x9e0] ;  /* 0x00027800002b7ab9 */ /* 0x000fe20000000800 */
        /* <DEDUP_REMOVED lines=24> */
[----:B--2---:R-:W-:-:S04]  /*ffb0*/  VIMNMX R8, R8, R7, !PT ;  /* 0x0000000708087248 */ /* 0x004fc80007fe0100 */
[----:B------:R-:W-:Y:S01]  /*ffc0*/  ISETP.GE.AND P1, PT, R4, R8, PT ;  /* 0x000000080400720c */ /* 0x000fe20003f26270 */
[----:B------:R0:W-:-:S12]  /*ffd0*/  STL [R1+0xc], R8 ;  /* 0x00000c0801007387 */ /* 0x0001d80000100800 */
[----:B0-----:R-:W-:Y:S05]  /*ffe0*/  @!P1 BRA `(.L_x_1512) ;  /* 0x0000003400749947 */ /* 0x001fea0003800000 */
[----:B------:R-:W-:-:S07]  /*fff0*/  IMAD.MOV.U32 R135, RZ, RZ, RZ ;  /* 0x000000ffff877224 */ /* 0x000fce00078e00ff */
.L_x_1532:
[----:B------:R-:W2:Y:S01]  /*10000*/  LDL R7, [R1+0x10] ;  /* 0x0000100001077983 */ /* 0x000ea20000100800 */
[----:B------:R-:W-:Y:S01]  /*10010*/  VIADD R6, R17, 0x1 ;  /* 0x0000000111067836 */ /* 0x000fe20000000000 */
[----:B------:R-:W-:Y:S05]  /*10020*/  YIELD ;  /* 0x0000000000007946 */ /* 0x000fea0003800000 */
[----:B------:R-:W-:-:S04]  /*10030*/  ISETP.NE.AND P2, PT, R6, 0x2, PT ;  /* 0x000000020600780c */ /* 0x000fc80003f45270 */
[----:B------:R-:W-:Y:S02]  /*10040*/  SEL R8, RZ, 0x1, P2 ;  /* 0x00000001ff087807 */ /* 0x000fe40001000000 */
[----:B------:R-:W-:Y:S02]  /*10050*/  SEL R6, R6, RZ, P2 ;  /* 0x000000ff06067207 */ /* 0x000fe40001000000 */
[----:B--2---:R-:W-:Y:S02]  /*10060*/  ISETP.NE.AND P1, PT, R7, RZ, PT ;  /* 0x000000ff0700720c */ /* 0x004fe40003f25270 */
[----:B------:R-:W-:-:S11]  /*10070*/  LOP3.LUT R7, R23, R8, RZ, 0x3c, !PT ;  /* 0x0000000817077212 */ /* 0x000fd600078e3cff */
[----:B------:R-:W-:Y:S05]  /*10080*/  @P1 BRA `(.L_x_1513) ;  /* 0x0000000000301947 */ /* 0x000fea0003800000 */
[----:B------:R-:W-:Y:S05]  /*10090*/  @!P0 BRA `(.L_x_1514) ;  /* 0x0000000000048947 */ /* 0x000fea0003800000 */
[----:B------:R-:W-:Y:S01]  /*100a0*/  BPT.TRAP 0x1 ;  /* 0x000000040000795c */ /* 0x000fe20000300000 */
.L_x_1514:
[----:B------:R-:W-:Y:S01]  /*100b0*/  IMAD R9, R6, 0x8, R2 ;  /* 0x0000000806097824 */ /* 0x000fe200078e0202 */
[----:B------:R-:W-:-:S04]  /*100c0*/  SHF.L.U32 R8, R7, 0x1f, RZ ;  /* 0x0000001f07087819 */ /* 0x000fc800000006ff */
[----:B------:R0:W1:Y:S01]  /*100d0*/  SYNCS.PHASECHK.TRANS64.TRYWAIT P2, [R9+URZ+0x2d830], R8 ;  /* 0x02d83008090075a7 */ /* 0x000062000804017f */
[----:B------:R-:W-:Y:S05]  /*100e0*/  @!P0 BRA `(.L_x_1515) ;  /* 0x0000000000048947 */ /* 0x000fea0003800000 */
[----:B------:R-:W-:Y:S01]  /*100f0*/  BPT.TRAP 0x1 ;  /* 0x000000040000795c */ /* 0x000fe20000300000 */
.L_x_1515:
[----:B------:R-:W-:Y:S04]  /*10100*/  BSSY B0, `(.L_x_1513) ;  /* 0x0000004000007945 */ /* 0x000fe80003800000 */
[----:B-1----:R-:W-:Y:S05]  /*10110*/  @P2 BRA `(.L_x_1516) ;  /* 0x0000000000082947 */ /* 0x002fea0003800000 */
[----:B------:R-:W1:Y:S02]  /*10120*/  SYNCS.PHASECHK.TRANS64.TRYWAIT P2, [R9+URZ+0x2d830], R8 ;  /* 0x02d83008090075a7 */ /* 0x000e64000804017f */
[----:B-1----:R-:W-:Y:S05]  /*10130*/  @!P2 BRA `(.L_x_1517) ;  /* 0x00000154009ca947 */ /* 0x002fea0003800000 */
.L_x_1516:
[----:B------:R-:W-:Y:S05]  /*10140*/  BSYNC B0 ;  /* 0x0000000000007941 */ /* 0x000fea0003800000 */
.L_x_1513:
[----:B01----:R-:W2:Y:S01]  /*10150*/  LDL R8, [R1+0x14] ;  /* 0x0000140001087983 */ /* 0x003ea20000100800 */
[----:B------:R-:W0:Y:S01]  /*10160*/  S2R R10, SR_TID.X ;  /* 0x00000000000a7919 */ /* 0x000e220000002100 */
[----:B------:R-:W-:Y:S05]  /*10170*/  WARPSYNC.ALL ;  /* 0x0000000000007948 */ /* 0x000fea0003800000 */
[----:B0-----:R-:W-:-:S05]  /*10180*/  SHF.R.U32.HI R10, RZ, 0x7, R10 ;  /* 0x00000007ff0a7819 */ /* 0x001fca000001160a */
[----:B------:R-:W-:-:S05]  /*10190*/  VIADD R20, R10, 0x8 ;  /* 0x000000080a147836 */ /* 0x000fca0000000000 */
[----:B------:R0:W-:Y:S06]  /*101a0*/  BAR.SYNC.DEFER_BLOCKING R20, 0x100 ;  /* 0x000400140000751d */ /* 0x0001ec0000010000 */
[----:B0-----:R-:W3:Y:S01]  /*101b0*/  LDL.64 R20, [R1] ;  /* 0x0000000001147983 */ /* 0x001ee20000100a00 */
[----:B------:R-:W-:Y:S01]  /*101c0*/  IMAD.MOV.U32 R9, RZ, RZ, -0x7fffffe0 ;  /* 0x80000020ff097424 */ /* 0x000fe200078e00ff */
[----:B------:R-:W-:Y:S02]  /*101d0*/  R2UR UR8, R148 ;  /* 0x00000000940872ca */ /* 0x000fe400000e0000 */
[----:B------:R-:W-:-:S02]  /*101e0*/  R2UR UR9, R149 ;  /* 0x00000000950972ca */ /* 0x000fc400000e0000 */
[----:B------:R-:W-:Y:S01]  /*101f0*/  R2UR UR11, R9 ;  /* 0x00000000090b72ca */ /* 0x000fe200000e0000 */
[----:B------:R-:W-:Y:S01]  /*10200*/  WARPGROUP.ARRIVE ;  /* 0x00000000000079c5 */ /* 0x000fe20000000000 */
[----:B------:R-:W-:-:S05]  /*10210*/  IMAD.MOV.U32 R13, RZ, RZ, -0x7fffffe0 ;  /* 0x80000020ff0d7424 */ /* 0x000fca00078e00ff */
[----:B------:R-:W-:Y:S01]  /*10220*/  R2UR UR15, R13 ;  /* 0x000000000d0f72ca */ /* 0x000fe200000e0000 */
[----:B--2---:R-:W-:-:S05]  /*10230*/  IMAD R8, R6, 0x600, R8 ;  /* 0x0000060006087824 */ /* 0x004fca00078e0208 */
[----:B------:R-:W-:-:S13]  /*10240*/  R2UR UR10, R8 ;  /* 0x00000000080a72ca */ /* 0x000fda00000e0000 */
[----:B------:R-:W-:Y:S01]  /*10250*/  HGMMA.64x128x16.F32.BF16 R24, gdesc[UR8], RZ, !UPT, gsb0 ;  /* 0x01e00000081879f0 */ /* 0x000fe2000c0018ff */
[----:B------:R-:W-:-:S05]  /*10260*/  VIADD R12, R8, 0x2 ;  /* 0x00000002080c7836 */ /* 0x000fca0000000000 */
[----:B------:R-:W-:Y:S02]  /*10270*/  R2UR UR14, R12 ;  /* 0x000000000c0e72ca */ /* 0x000fe400000e0000 */
[----:B---3--:R-:W-:Y:S02]  /*10280*/  R2UR UR12, R20 ;  /* 0x00000000140c72ca */ /* 0x008fe400000e0000 */
[----:B------:R-:W-:Y:S01]  /*10290*/  R2UR UR13, R21 ;  /* 0x00000000150d72ca */ /* 0x000fe200000e0000 */
[----:B------:R-:W-:Y:S02]  /*102a0*/  WARPGROUP.DEPBAR.LE gsb0, 0x0 ;  /* 0x00008000000079c5 */ /* 0x000fe40000010000 */
[----:B------:R-:W-:-:S10]  /*102b0*/  WARPGROUP.ARRIVE ;  /* 0x00000000000079c5 */ /* 0x000fd40000000000 */
[----:B------:R-:W-:Y:S01]  /*102c0*/  HGMMA.64x128x16.F32.BF16 R24, gdesc[UR12], R24, gsb0 ;  /* 0x01e000000c1879f0 */ /* 0x000fe20008001818 */
[----:B------:R-:W-:Y:S02]  /*102d0*/  VIADD R10, R8, 0x200 ;  /* 0x00000200080a7836 */ /* 0x000fe40000000000 */
[----:B------:R-:W-:Y:S01]  /*102e0*/  IMAD.MOV.U32 R11, RZ, RZ, -0x7fffffe0 ;  /* 0x80000020ff0b7424 */ /* 0x000fe200078e00ff */
[----:B------:R-:W-:Y:S02]  /*102f0*/  R2UR UR16, R156 ;  /* 0x000000009c1072ca */ /* 0x000fe400000e0000 */
[----:B------:R-:W-:Y:S02]  /*10300*/  R2UR UR18, R10 ;  /* 0x000000000a1272ca */ /* 0x000fe400000e0000 */
[----:B------:R-:W-:Y:S02]  /*10310*/  R2UR UR19, R11 ;  /* 0x000000000b1372ca */ /* 0x000fe400000e0000 */
[----:B------:R-:W-:Y:S01]  /*10320*/  R2UR UR17, R157 ;  /* 0x000000009d1172ca */ /* 0x000fe200000e0000 */
[----:B------:R-:W-:Y:S01]  /*10330*/  VIADD R12, R8, 0x202 ;  /* 0x00000202080c7836 */ /* 0x000fe20000000000 */
[----:B------:R-:W-:-:S02]  /*10340*/  R2UR UR23, R13 ;  /* 0x000000000d1772ca */ /* 0x000fc400000e0000 */
[----:B------:R-:W-:Y:S02]  /*10350*/  R2UR UR20, R154 ;  /* 0x000000009a1472ca */ /* 0x000fe400000e0000 */
[----:B------:R-:W-:Y:S02]  /*10360*/  R2UR UR22, R12 ;  /* 0x000000000c1672ca */ /* 0x000fe400000e0000 */
[----:B------:R-:W-:Y:S01]  /*10370*/  R2UR UR21, R155 ;  /* 0x000000009b1572ca */ /* 0x000fe200000e0000 */
[----:B------:R-:W-:Y:S02]  /*10380*/  WARPGROUP.DEPBAR.LE gsb0, 0x0 ;  /* 0x00008000000079c5 */ /* 0x000fe40000010000 */
[----:B------:R-:W-:-:S06]  /*10390*/  WARPGROUP.ARRIVE ;  /* 0x00000000000079c5 */ /* 0x000fcc0000000000 */
[----:B------:R-:W-:Y:S01]  /*103a0*/  HGMMA.64x128x16.F32.BF16 R24, gdesc[UR16], R24, gsb0 ;  /* 0x01e00000101879f0 */ /* 0x000fe20008001818 */
[----:B------:R-:W-:Y:S02]  /*103b0*/  VIADD R14, R8, 0x400 ;  /* 0x00000400080e7836 */ /* 0x000fe40000000000 */
[----:B------:R-:W-:Y:S01]  /*103c0*/  IMAD.MOV.U32 R15, RZ, RZ, -0x7fffffe0 ;  /* 0x80000020ff0f7424 */ /* 0x000fe200078e00ff */
[----:B------:R-:W-:Y:S02]  /*103d0*/  R2UR UR24, R152 ;  /* 0x00000000981872ca */ /* 0x000fe400000e0000 */
[----:B------:R-:W-:Y:S02]  /*103e0*/  R2UR UR26, R14 ;  /* 0x000000000e1a72ca */ /* 0x000fe400000e0000 */
[----:B------:R-:W-:Y:S02]  /*103f0*/  R2UR UR27, R15 ;  /* 0x000000000f1b72ca */ /* 0x000fe400000e0000 */
[----:B------:R-:W-:Y:S01]  /*10400*/  R2UR UR25, R153 ;  /* 0x00000000991972ca */ /* 0x000fe200000e0000 */
[----:B------:R-:W-:-:S02]  /*10410*/  WARPGROUP.DEPBAR.LE gsb0, 0x0 ;  /* 0x00008000000079c5 */ /* 0x000fc40000010000 */
[----:B------:R-:W-:-:S06]  /*10420*/  WARPGROUP.ARRIVE ;  /* 0x00000000000079c5 */ /* 0x000fcc0000000000 */
[----:B------:R-:W-:Y:S01]  /*10430*/  HGMMA.64x128x16.F32.BF16 R24, gdesc[UR20], R24, gsb0 ;  /* 0x01e00000141879f0 */ /* 0x000fe20008001818 */
[----:B------:R-:W-:Y:S01]  /*10440*/  VIADD R8, R8, 0x402 ;  /* 0x0000040208087836 */ /* 0x000fe20000000000 */
[----:B------:R-:W-:Y:S02]  /*10450*/  R2UR UR31, R9 ;  /* 0x00000000091f72ca */ /* 0x000fe400000e0000 */
[----:B------:R-:W-:Y:S02]  /*10460*/  R2UR UR28, R150 ;  /* 0x00000000961c72ca */ /* 0x000fe400000e0000 */
        /* <DEDUP_REMOVED lines=12> */
.L_x_1519:
[----:B------:R-:W-:Y:S01]  /*10530*/  SHF.L.U32 R8, R23, 0x1f, RZ ;  /* 0x0000001f17087819 */ /* 0x000fe200000006ff */
[----:B------:R-:W-:-:S04]  /*10540*/  IMAD R9, R17, 0x8, R2 ;  /* 0x0000000811097824 */ /* 0x000fc800078e0202 */
[----:B------:R0:W1:Y:S01]  /*10550*/  SYNCS.PHASECHK.TRANS64.TRYWAIT P1, [R9+URZ+0x2d850], R8 ;  /* 0x02d85008090075a7 */ /* 0x000062000802017f */
[----:B------:R-:W-:Y:S05]  /*10560*/  @!P0 BRA `(.L_x_1520) ;  /* 0x0000000000048947 */ /* 0x000fea0003800000 */
[----:B------:R-:W-:Y:S01]  /*10570*/  BPT.TRAP 0x1 ;  /* 0x000000040000795c */ /* 0x000fe20000300000 */
.L_x_1520:
[----:B-1----:R-:W-:Y:S05]  /*10580*/  @P1 BRA `(.L_x_1518) ;  /* 0x0000000000081947 */ /* 0x002fea0003800000 */
[----:B------:R-:W1:Y:S02]  /*10590*/  SYNCS.PHASECHK.TRANS64.TRYWAIT P1, [R9+URZ+0x2d850], R8 ;  /* 0x02d85008090075a7 */ /* 0x000e64000802017f */
[----:B-1----:R-:W-:Y:S05]  /*105a0*/  @!P1 BRA `(.L_x_1521) ;  /* 0x0000015000949947 */ /* 0x002fea0003800000 */
.L_x_1518:
[----:B------:R-:W2:Y:S01]  /*105b0*/  LDL R12, [R1+0x2c] ;  /* 0x00002c00010c7983 */ /* 0x000ea20000100800 */
[----:B01----:R-:W-:Y:S01]  /*105c0*/  VIADD R8, R2, 0x400 ;  /* 0x0000040002087836 */ /* 0x003fe20000000000 */
[----:B------:R-:W-:Y:S05]  /*105d0*/  WARPSYNC.ALL ;  /* 0x0000000000007948 */ /* 0x000fea0003800000 */
[----:B------:R-:W-:Y:S01]  /*105e0*/  SHF.R.U32.HI R8, RZ, 0x4, R8 ;  /* 0x00000004ff087819 */ /* 0x000fe20000011608 */
[----:B------:R-:W-:Y:S01]  /*105f0*/  IMAD.MOV.U32 R9, RZ, RZ, -0x7fffffe0 ;  /* 0x80000020ff097424 */ /* 0x000fe200078e00ff */
[----:B------:R-:W-:Y:S01]  /*10600*/  WARPGROUP.ARRIVE ;  /* 0x00000000000079c5 */ /* 0x000fe20000000000 */
[----:B------:R-:W-:Y:S01]  /*10610*/  UMOV UR9, 0x40000040 ;  /* 0x4000004000097882 */ /* 0x000fe20000000000 */
[----:B------:R-:W-:Y:S01]  /*10620*/  LOP3.LUT R8, R8, 0x3fff, RZ, 0xc0, !PT ;  /* 0x00003fff08087812 */ /* 0x000fe200078ec0ff */
[----:B------:R-:W-:Y:S01]  /*10630*/  IMAD.MOV.U32 R11, RZ, RZ, -0x7fffffe0 ;  /* 0x80000020ff0b7424 */ /* 0x000fe200078e00ff */
[----:B------:R-:W-:Y:S01]  /*10640*/  R2UR UR11, R9 ;  /* 0x00000000090b72ca */ /* 0x000fe200000e0000 */
[----:B------:R-:W-:Y:S01]  /*10650*/  UMOV UR13, 0x40000040 ;  /* 0x40000040000d7882 */ /* 0x000fe20000000000 */
[----:B------:R-:W-:Y:S01]  /*10660*/  LOP3.LUT R8, R8, 0x2000000, RZ, 0xfc, !PT ;  /* 0x0200000008087812 */ /* 0x000fe200078efcff */
[----:B------:R-:W-:Y:S01]  /*10670*/  UMOV UR17, 0x40000040 ;  /* 0x4000004000117882 */ /* 0x000fe20000000000 */
[C---:B------:R-:W-:Y:S01]  /*10680*/  R2UR UR15, R11.reuse ;  /* 0x000000000b0f72ca */ /* 0x040fe200000e0000 */
[----:B------:R-:W-:Y:S01]  /*10690*/  UMOV UR21, 0x40000040 ;  /* 0x4000004000157882 */ /* 0x000fe20000000000 */
[----:B------:R-:W-:Y:S01]  /*106a0*/  R2UR UR19, R11 ;  /* 0x000000000b1372ca */ /* 0x000fe200000e0000 */
[----:B------:R-:W-:Y:S01]  /*106b0*/  IMAD R8, R17, 0x600, R8 ;  /* 0x0000060011087824 */ /* 0x000fe200078e0208 */
[C---:B------:R-:W-:Y:S01]  /*106c0*/  R2UR UR23, R11.reuse ;  /* 0x000000000b1772ca */ /* 0x040fe200000e0000 */
[----:B------:R-:W-:Y:S01]  /*106d0*/  UMOV UR25, 0x40000040 ;  /* 0x4000004000197882 */ /* 0x000fe20000000000 */
[C---:B------:R-:W-:Y:S01]  /*106e0*/  R2UR UR27, R11.reuse ;  /* 0x000000000b1b72ca */ /* 0x040fe200000e0000 */
[C---:B------:R-:W-:Y:S01]  /*106f0*/  VIADD R10, R8.reuse, 0x40 ;  /* 0x00000040080a7836 */ /* 0x040fe20000000000 */
[----:B------:R-:W-:Y:S01]  /*10700*/  R2UR UR10, R8 ;  /* 0x00000000080a72ca */ /* 0x000fe200000e0000 */
[----:B------:R-:W-:Y:S01]  /*10710*/  UMOV UR29, 0x40000040 ;  /* 0x40000040001d7882 */ /* 0x000fe20000000000 */
[C---:B------:R-:W-:Y:S01]  /*10720*/  R2UR UR31, R11.reuse ;  /* 0x000000000b1f72ca */ /* 0x040fe200000e0000 */
[----:B------:R-:W-:Y:S01]  /*10730*/  UMOV UR33, 0x40000040 ;  /* 0x4000004000217882 */ /* 0x000fe20000000000 */
[----:B------:R-:W-:Y:S01]  /*10740*/  R2UR UR14, R10 ;  /* 0x000000000a0e72ca */ /* 0x000fe200000e0000 */
[----:B------:R-:W-:Y:S01]  /*10750*/  VIADD R10, R8, 0x80 ;  /* 0x00000080080a7836 */ /* 0x000fe20000000000 */
[----:B------:R-:W-:Y:S01]  /*10760*/  R2UR UR35, R11 ;  /* 0x000000000b2372ca */ /* 0x000fe200000e0000 */
[----:B------:R-:W-:Y:S01]  /*10770*/  UMOV UR45, 0x40000040 ;  /* 0x40000040002d7882 */ /* 0x000fe20000000000 */
[----:B------:R-:W-:Y:S01]  /*10780*/  R2UR UR47, R9 ;  /* 0x00000000092f72ca */ /* 0x000fe200000e0000 */
[----:B------:R-:W0:Y:S01]  /*10790*/  S2R R13, SR_TID.X ;  /* 0x00000000000d7919 */ /* 0x000e220000002100 */
[----:B------:R-:W-:Y:S01]  /*107a0*/  R2UR UR18, R10 ;  /* 0x000000000a1272ca */ /* 0x000fe200000e0000 */
[----:B------:R-:W-:-:S05]  /*107b0*/  VIADD R10, R8, 0xc0 ;  /* 0x000000c0080a7836 */ /* 0x000fca0000000000 */
[----:B------:R-:W-:Y:S01]  /*107c0*/  R2UR UR22, R10 ;  /* 0x000000000a1672ca */ /* 0x000fe200000e0000 */
[----:B------:R-:W-:-:S05]  /*107d0*/  VIADD R10, R8, 0x100 ;  /* 0x00000100080a7836 */ /* 0x000fca0000000000 */
[----:B------:R-:W-:Y:S01]  /*107e0*/  R2UR UR26, R10 ;  /* 0x000000000a1a72ca */ /* 0x000fe200000e0000 */
[----:B------:R-:W-:-:S05]  /*107f0*/  VIADD R10, R8, 0x140 ;  /* 0x00000140080a7836 */ /* 0x000fca0000000000 */
[----:B------:R-:W-:Y:S01]  /*10800*/  R2UR UR30, R10 ;  /* 0x000000000a1e72ca */ /* 0x000fe200000e0000 */
[C---:B------:R-:W-:Y:S02]  /*10810*/  VIADD R10, R8.reuse, 0x180 ;  /* 0x00000180080a7836 */ /* 0x040fe40000000000 */
[----:B------:R-:W-:-:S03]  /*10820*/  VIADD R8, R8, 0x1c0 ;  /* 0x000001c008087836 */ /* 0x000fc60000000000 */
[----:B------:R-:W-:Y:S02]  /*10830*/  R2UR UR34, R10 ;  /* 0x000000000a2272ca */ /* 0x000fe400000e0000 */
[----:B------:R-:W-:Y:S02]  /*10840*/  R2UR UR46, R8 ;  /* 0x00000000082e72ca */ /* 0x000fe400000e0000 */
[----:B0-----:R-:W-:Y:S01]  /*10850*/  ISETP.GE.U32.AND P1, PT, R13, 0x180, PT ;  /* 0x000001800d00780c */ /* 0x001fe20003f26070 */
[----:B--2---:R-:W-:Y:S01]  /*10860*/  IMAD R8, R12, 0x2000, R2 ;  /* 0x000020000c087824 */ /* 0x004fe200078e0202 */
[----:B------:R-:W-:-:S04]  /*10870*/  SHF.R.U32.HI R12, RZ, 0x7, R13 ;  /* 0x00000007ff0c7819 */ /* 0x000fc8000001160d */
[----:B------:R-:W-:Y:S01]  /*10880*/  R2UR UR8, R8 ;  /* 0x00000000080872ca */ /* 0x000fe200000e0000 */
[----:B------:R-:W-:-:S05]  /*10890*/  VIADD R8, R12, 0x9 ;  /* 0x000000090c087836 */ /* 0x000fca0000000000 */
[----:B------:R-:W-:-:S07]  /*108a0*/  SEL R8, R8, 0x9, !P1 ;  /* 0x0000000908087807 */ /* 0x000fce0004800000 */
[----:B------:R-:W-:-:S04]  /*108b0*/  UIADD3 UR8, UR8, 0x21800, URZ ;  /* 0x0002180008087890 */ /* 0x000fc8000fffe03f */
[----:B------:R-:W-:-:S04]  /*108c0*/  USHF.R.U32.HI UR8, URZ, 0x4, UR8 ;  /* 0x000000043f087899 */ /* 0x000fc80008011608 */
[----:B------:R-:W-:-:S04]  /*108d0*/  ULOP3.LUT UR8, UR8, 0x3fff, URZ, 0xc0, !UPT ;  /* 0x00003fff08087892 */ /* 0x000fc8000f8ec03f */
[----:B------:R-:W-:-:S04]  /*108e0*/  ULOP3.LUT UR8, UR8, 0x10000, URZ, 0xfc, !UPT ;  /* 0x0001000008087892 */ /* 0x000fc8000f8efc3f */
[----:B------:R-:W-:Y:S02]  /*108f0*/  UIADD3 UR12, UR8, 0x2, URZ ;  /* 0x00000002080c7890 */ /* 0x000fe4000fffe03f */
[----:B------:R-:W-:Y:S02]  /*10900*/  UIADD3 UR16, UR8, 0x4, URZ ;  /* 0x0000000408107890 */ /* 0x000fe4000fffe03f */
[----:B------:R-:W-:Y:S02]  /*10910*/  UIADD3 UR20, UR8, 0x6, URZ ;  /* 0x0000000608147890 */ /* 0x000fe4000fffe03f */
[----:B------:R-:W-:Y:S01]  /*10920*/  HGMMA.64x96x16.F32.BF16 R88, gdesc[UR8].tnspB, R88, gsb0 ;  /* 0x41600000085879f0 */ /* 0x000fe20008001858 */
[----:B------:R-:W-:Y:S02]  /*10930*/  UIADD3 UR24, UR8, 0x600, URZ ;  /* 0x0000060008187890 */ /* 0x000fe4000fffe03f */
[----:B------:R-:W-:Y:S02]  /*10940*/  UIADD3 UR28, UR8, 0x602, URZ ;  /* 0x00000602081c7890 */ /* 0x000fe4000fffe03f */
[----:B------:R-:W-:-:S02]  /*10950*/  UIADD3 UR32, UR8, 0x604, URZ ;  /* 0x0000060408207890 */ /* 0x000fc4000fffe03f */
        /* <DEDUP_REMOVED lines=26> */
.L_x_1522:
[----:B------:R-:W2:Y:S01]  /*10b00*/  LDL R11, [R1+0x30] ;  /* 0x00003000010b7983 */ /* 0x000ea20000100800 */
[----:B0-----:R-:W0:Y:S03]  /*10b10*/  LDC R8, c[0x0][0x448] ;  /* 0x00011200ff087b82 */ /* 0x001e260000000800 */
[----:B------:R-:W2:Y:S01]  /*10b20*/  LDL R10, [R1+0x68] ;  /* 0x00006800010a7983 */ /* 0x000ea20000100800 */
[----:B0-----:R-:W-:-:S13]  /*10b30*/  ISETP.NE.AND P1, PT, R8, 0x1, PT ;  /* 0x000000010800780c */ /* 0x001fda0003f25270 */
[----:B------:R-:W0:Y:S08]  /*10b40*/  @P1 LDC R9, c[0x0][0x44c] ;  /* 0x00011300ff091b82 */ /* 0x000e300000000800 */
[----:B------:R-:W1:Y:S01]  /*10b50*/  @P1 LDC R8, c[0x0][0x450] ;  /* 0x00011400ff081b82 */ /* 0x000e620000000800 */
[----:B------:R-:W-:Y:S02]  /*10b60*/  UMOV UR50, UR42 ;  /* 0x0000002a00327c82 */ /* 0x000fe40008000000 */
[----:B------:R-:W-:Y:S01]  /*10b70*/  ULOP3.LUT UR8, URZ, UR50, URZ, 0x33, !UPT ;  /* 0x000000323f087292 */ /* 0x000fe2000f8e333f */
[----:B--2---:R-:W-:-:S04]  /*10b80*/  IMAD.IADD R13, R10, 0x1, R11 ;  /* 0x000000010a0d7824 */ /* 0x004fc800078e020b */
[----:B0-----:R-:W-:-:S05]  /*10b90*/  @P1 IMAD.HI.U32 R9, R13, R9, RZ ;  /* 0x000000090d091227 */ /* 0x001fca00078e00ff */
[----:B-1----:R-:W-:Y:S01]  /*10ba0*/  @P1 SHF.R.U32.HI R13, RZ, R8, R9 ;  /* 0x00000008ff0d1219 */ /* 0x002fe20000011609 */
[----:B------:R-:W-:Y:S02]  /*10bb0*/  IMAD R8, R6, 0x8, R2 ;  /* 0x0000000806087824 */ /* 0x000fe400078e0202 */
[----:B------:R-:W-:Y:S02]  /*10bc0*/  IMAD.U32 R9, RZ, RZ, UR38 ;  /* 0x00000026ff097e24 */ /* 0x000fe4000f8e00ff */
[----:B------:R-:W-:Y:S01]  /*10bd0*/  VIADD R8, R8, 0x2d840 ;  /* 0x0002d84008087836 */ /* 0x000fe20000000000 */
[----:B------:R-:W0:Y:S04]  /*10be0*/  SHFL.IDX PT, R20, R13, RZ, 0x1c1f ;  /* 0x001c1fff0d147589 */ /* 0x000e2800000e0000 */
[----:B------:R-:W-:-:S04]  /*10bf0*/  PRMT R8, R9, 0x654, R8 ;  /* 0x0000065409087816 */ /* 0x000fc80000000008 */
[----:B------:R1:W-:Y:S01]  /*10c00*/  SYNCS.ARRIVE.TRANS64.RED.A1T0 RZ, [R8+URZ], RZ ;  /* 0x000000ff08ff79a7 */ /* 0x0003e2000810043f */
[----:B------:R-:W-:Y:S01]  /*10c10*/  PLOP3.LUT P1, PT, PT, PT, UP0, 0x40, 0x0 ;  /* 0x000000000000781c */ /* 0x000fe20003f2e808 */
[----:B-1----:R-:W-:-:S05]  /*10c20*/  IMAD.SHL.U32 R8, R4, 0x80, RZ ;  /* 0x0000008004087824 */ /* 0x002fca00078e00ff */
[----:B------:R-:W-:-:S04]  /*10c30*/  IADD3 R11, -R142, 0x1, -R8 ;  /* 0x000000018e0b7810 */ /* 0x000fc80007ffe908 */
[----:B------:R-:W-:-:S05]  /*10c40*/  IADD3 R11, -R140, R11, R143 ;  /* 0x0000000b8c0b7210 */ /* 0x000fca0007ffe18f */
[C---:B------:R-:W-:Y:S02]  /*10c50*/  VIADD R12, R11.reuse, UR49 ;  /* 0x000000310b0c7c36 */ /* 0x040fe40008000000 */
[----:B------:R-:W-:Y:S02]  /*10c60*/  VIADD R11, R11, UR8 ;  /* 0x000000080b0b7c36 */ /* 0x000fe40008000000 */
[C---:B0-----:R-:W-:Y:S02]  /*10c70*/  IMAD.IADD R10, R20.reuse, 0x1, R12 ;  /* 0x00000001140a7824 */ /* 0x041fe400078e020c */
[----:B------:R-:W-:Y:S01]  /*10c80*/  IMAD.IADD R9, R20, 0x1, R11 ;  /* 0x0000000114097824 */ /* 0x000fe200078e020b */
[----:B------:R-:W-:Y:S06]  /*10c90*/  @P1 BRA `(.L_x_1523) ;  /* 0x0000000000581947 */ /* 0x000fec0003800000 */
[----:B------:R-:W-:Y:S01]  /*10ca0*/  IADD3 R20, -R140, R143, R20 ;  /* 0x0000008f8c147210 */ /* 0x000fe20007ffe114 */
[----:B------:R-:W-:Y:S03]  /*10cb0*/  BSSY B0, `(.L_x_1524) ;  /* 0x0000010000007945 */ /* 0x000fe60003800000 */
        /* <DEDUP_REMOVED lines=10> */
.L_x_1525:
[----:B------:R-:W-:-:S05]  /*10d60*/  IMAD.U32 R21, RZ, RZ, UR41 ;  /* 0x00000029ff157e24 */ /* 0x000fca000f8e00ff */
[----:B------:R-:W-:-:S13]  /*10d70*/  ISETP.NE.AND P1, PT, R21, 0x1, PT ;  /* 0x000000011500780c */ /* 0x000fda0003f25270 */
[----:B------:R-:W0:Y:S02]  /*10d80*/  @P1 LDC.64 R14, c[0x0][0x9e8] ;  /* 0x00027a00ff0e1b82 */ /* 0x000e240000000a00 */
[----:B0-----:R-:W-:-:S05]  /*10d90*/  @P1 IMAD.HI.U32 R14, R20, R14, RZ ;  /* 0x0000000e140e1227 */ /* 0x001fca00078e00ff */
[----:B------:R-:W-:-:S07]  /*10da0*/  @P1 SHF.R.U32.HI R20, RZ, R15, R14 ;  /* 0x0000000fff141219 */ /* 0x000fce000001160e */
.L_x_1526:
[----:B------:R-:W-:Y:S05]  /*10db0*/  BSYNC B0 ;  /* 0x0000000000007941 */ /* 0x000fea0003800000 */
.L_x_1524:
[----:B------:R-:W-:-:S04]  /*10dc0*/  IMAD R20, R20, R21, -R8 ;  /* 0x0000001514147224 */ /* 0x000fc800078e0a08 */
[----:B------:R-:W-:-:S05]  /*10dd0*/  IMAD.IADD R20, R20, 0x1, -R142 ;  /* 0x0000000114147824 */ /* 0x000fca00078e0a8e */
[----:B------:R-:W-:Y:S02]  /*10de0*/  VIMNMX R9, R9, R20, !PT ;  /* 0x0000001409097248 */ /* 0x000fe40007fe0100 */
[----:B------:R-:W-:-:S07]  /*10df0*/  VIADDMNMX R10, R20, R21, R10, PT ;  /* 0x00000015140a7246 */ /* 0x000fce000380010a */
.L_x_1523:
[----:B------:R-:W-:Y:S01]  /*10e00*/  ISETP.GT.AND P1, PT, R4, -0x1, PT ;  /* 0xffffffff0400780c */ /* 0x000fe20003f24270 */
[----:B------:R-:W0:Y:S03]  /*10e10*/  SHFL.IDX PT, R13, R13, 0x1, 0x1c1f ;  /* 0x003c1f000d0d7f89 */ /* 0x000e2600000e0000 */
        /* <DEDUP_REMOVED lines=13> */
[----:B------:R-:W-:Y:S02]  /*10ef0*/  ISETP.GT.AND P2, PT, R9, 0x10, P1 ;  /* 0x000000100900780c */ /* 0x000fe40000f44270 */
[----:B------:R-:W-:Y:S02]  /*10f00*/  FSEL R33, R33, -INF , !P4 ;  /* 0xff80000021217808 */ /* 0x000fe40006000000 */
[----:B------:R-:W-:Y:S02]  /*10f10*/  ISETP.GT.AND P4, PT, R9, 0x20, P1 ;  /* 0x000000200900780c */ /* 0x000fe40000f84270 */
[----:B------:R-:W-:-:S02]  /*10f20*/  ISETP.LT.OR P3, PT, R10, 0xa, P3 ;  /* 0x0000000a0a00780c */ /* 0x000fc40001f61670 */
[C---:B------:R-:W-:Y:S02]  /*10f30*/  ISETP.LT.OR P2, PT, R10.reuse, 0x11, P2 ;  /* 0x000000110a00780c */ /* 0x040fe40001741670 */
[----:B------:R-:W-:Y:S02]  /*10f40*/  ISETP.LT.OR P4, PT, R10, 0x21, P4 ;  /* 0x000000210a00780c */ /* 0x000fe40002781670 */
[----:B------:R-:W-:Y:S02]  /*10f50*/  FSEL R29, R29, -INF , !P3 ;  /* 0xff8000001d1d7808 */ /* 0x000fe40005800000 */
[----:B------:R-:W-:Y:S02]  /*10f60*/  FSEL R32, R32, -INF , !P2 ;  /* 0xff80000020207808 */ /* 0x000fe40005000000 */
[C---:B------:R-:W-:Y:S02]  /*10f70*/  ISETP.GT.AND P3, PT, R9.reuse, 0x18, P1 ;  /* 0x000000180900780c */ /* 0x040fe40000f64270 */
        /* <DEDUP_REMOVED lines=65> */
[----:B------:R-:W-:Y:S02]  /*11390*/  PLOP3.LUT P4, PT, PT, PT, UP0, 0x40, 0x0 ;  /* 0x000000000000781c */ /* 0x000fe40003f8e808 */
[----:B------:R-:W-:-:S02]  /*113a0*/  ISETP.LT.OR P3, PT, R10, 0x6a, P3 ;  /* 0x0000006a0a00780c */ /* 0x000fc40001f61670 */
[----:B------:R-:W-:Y:S02]  /*113b0*/  ISETP.LT.OR P2, PT, R10, 0x71, P2 ;  /* 0x000000710a00780c */ /* 0x000fe40001741670 */
[----:B------:R-:W-:Y:S02]  /*113c0*/  FSEL R77, R77, -INF , !P3 ;  /* 0xff8000004d4d7808 */ /* 0x000fe40005800000 */
[----:B------:R-:W-:Y:S02]  /*113d0*/  FSEL R80, R80, -INF , !P2 ;  /* 0xff80000050507808 */ /* 0x000fe40005000000 */
[C---:B------:R-:W-:Y:S02]  /*113e0*/  ISETP.GT.AND P3, PT, R9.reuse, 0x78, P1 ;  /* 0x000000780900780c */ /* 0x040fe40000f64270 */
[----:B------:R-:W-:Y:S01]  /*113f0*/  ISETP.GT.AND P2, PT, R9, 0x79, P1 ;  /* 0x000000790900780c */ /* 0x000fe20000f44270 */
[----:B------:R-:W-:Y:S01]  /*11400*/  IMAD.IADD R9, R11, 0x1, R13 ;  /* 0x000000010b097824 */ /* 0x000fe200078e020d */
[----:B------:R-:W-:-:S02]  /*11410*/  ISETP.LT.OR P3, PT, R10, 0x79, P3 ;  /* 0x000000790a00780c */ /* 0x000fc40001f61670 */
[----:B------:R-:W-:Y:S02]  /*11420*/  ISETP.LT.OR P2, PT, R10, 0x7a, P2 ;  /* 0x0000007a0a00780c */ /* 0x000fe40001741670 */
[----:B------:R-:W-:Y:S02]  /*11430*/  FSEL R84, R84, -INF , !P3 ;  /* 0xff80000054547808 */ /* 0x000fe40005800000 */
[----:B------:R-:W-:Y:S01]  /*11440*/  FSEL R85, R85, -INF , !P2 ;  /* 0xff80000055557808 */ /* 0x000fe20005000000 */
[----:B------:R-:W-:Y:S08]  /*11450*/  @P4 BRA `(.L_x_1527) ;  /* 0x0000000000584947 */ /* 0x000ff00003800000 */
        /* <DEDUP_REMOVED lines=12> */
.L_x_1529:
[----:B------:R-:W-:-:S05]  /*11520*/  IMAD.U32 R14, RZ, RZ, UR41 ;  /* 0x00000029ff0e7e24 */ /* 0x000fca000f8e00ff */
[----:B------:R-:W-:-:S13]  /*11530*/  ISETP.NE.AND P2, PT, R14, 0x1, PT ;  /* 0x000000010e00780c */ /* 0x000fda0003f45270 */
[----:B------:R-:W0:Y:S02]  /*11540*/  @P2 LDC.64 R10, c[0x0][0x9e8] ;  /* 0x00027a00ff0a2b82 */ /* 0x000e240000000a00 */
[----:B0-----:R-:W-:-:S05]  /*11550*/  @P2 IMAD.HI.U32 R10, R13, R10, RZ ;  /* 0x0000000a0d0a2227 */ /* 0x001fca00078e00ff */
[----:B------:R-:W-:-:S07]  /*11560*/  @P2 SHF.R.U32.HI R13, RZ, R11, R10 ;  /* 0x0000000bff0d2219 */ /* 0x000fce000001160a */
.L_x_1530:
[----:B------:R-:W-:Y:S05]  /*11570*/  BSYNC B0 ;  /* 0x0000000000007941 */ /* 0x000fea0003800000 */
.L_x_1528:
[----:B------:R-:W-:-:S04]  /*11580*/  IMAD R8, R13, R14, -R8 ;  /* 0x0000000e0d087224 */ /* 0x000fc800078e0a08 */
[----:B------:R-:W-:-:S05]  /*11590*/  IMAD.IADD R8, R8, 0x1, -R142 ;  /* 0x0000000108087824 */ /* 0x000fca00078e0a8e */
[----:B------:R-:W-:Y:S02]  /*115a0*/  VIMNMX R9, R9, R8, !PT ;  /* 0x0000000809097248 */ /* 0x000fe40007fe0100 */
[----:B------:R-:W-:-:S07]  /*115b0*/  VIADDMNMX R12, R8, R14, R12, PT ;  /* 0x0000000e080c7246 */ /* 0x000fce000380010c */
.L_x_1527:
[----:B------:R-:W-:Y:S01]  /*115c0*/  FMNMX.FTZ R8, R24, R3, !PT ;  /* 0x0000000318087209 */ /* 0x000fe20007810000 */
[----:B------:R-:W-:Y:S01]  /*115d0*/  UMOV UR51, UR7 ;  /* 0x0000000700337c82 */ /* 0x000fe20008000000 */
[C---:B------:R-:W-:Y:S02]  /*115e0*/  ISETP.GT.AND P4, PT, R9.reuse, 0x1, P1 ;  /* 0x000000010900780c */ /* 0x040fe40000f84270 */
[C---:B------:R-:W-:Y:S02]  /*115f0*/  ISETP.GT.AND P2, PT, R9.reuse, 0x8, P1 ;  /* 0x000000080900780c */ /* 0x040fe40000f44270 */
[----:B------:R-:W-:Y:S02]  /*11600*/  ISETP.GT.AND P3, PT, R9, 0x9, P1 ;  /* 0x000000090900780c */ /* 0x000fe40000f64270 */
[----:B------:R-:W-:Y:S02]  /*11610*/  FMNMX.FTZ R8, R25, R8, !PT ;  /* 0x0000000819087209 */ /* 0x000fe40007810000 */
[----:B------:R-:W-:-:S02]  /*11620*/  ISETP.LT.OR P4, PT, R12, 0x2, P4 ;  /* 0x000000020c00780c */ /* 0x000fc40002781670 */
[C---:B------:R-:W-:Y:S02]  /*11630*/  ISETP.LT.OR P2, PT, R12.reuse, 0x9, P2 ;  /* 0x000000090c00780c */ /* 0x040fe40001741670 */
[----:B------:R-:W-:Y:S02]  /*11640*/  ISETP.LT.OR P3, PT, R12, 0xa, P3 ;  /* 0x0000000a0c00780c */ /* 0x000fe40001f61670 */
[----:B------:R-:W-:Y:S02]  /*11650*/  FMNMX.FTZ R8, R28, R8, !PT ;  /* 0x000000081c087209 */ /* 0x000fe40007810000 */
[----:B------:R-:W-:Y:S02]  /*11660*/  FSEL R27, R27, -INF , !P4 ;  /* 0xff8000001b1b7808 */ /* 0x000fe40006000000 */
[----:B------:R-:W-:Y:S02]  /*11670*/  FSEL R30, R30, -INF , !P2 ;  /* 0xff8000001e1e7808 */ /* 0x000fe40005000000 */
[----:B------:R-:W-:-:S02]  /*11680*/  FSEL R31, R31, -INF , !P3 ;  /* 0xff8000001f1f7808 */ /* 0x000fc40005800000 */
[----:B------:R-:W-:Y:S02]  /*11690*/  FMNMX.FTZ R8, R29, R8, !PT ;  /* 0x000000081d087209 */ /* 0x000fe40007810000 */
        /* <DEDUP_REMOVED lines=11> */
[C---:B------:R-:W-:Y:S02]  /*11750*/  ISETP.GT.AND P4, PT, R9.reuse, 0x19, P1 ;  /* 0x000000190900780c */ /* 0x040fe40000f84270 */
[C---:B------:R-:W-:Y:S02]  /*11760*/  ISETP.GT.AND P2, PT, R9.reuse, 0x20, P1 ;  /* 0x000000200900780c */ /* 0x040fe40000f44270 */
[----:B------:R-:W-:Y:S02]  /*11770*/  ISETP.GT.AND P3, PT, R9, 0x21, P1 ;  /* 0x000000210900780c */ /* 0x000fe40000f64270 */
[----:B------:R-:W-:Y:S02]  /*11780*/  FMNMX.FTZ R8, R36, R8, !PT ;  /* 0x0000000824087209 */ /* 0x000fe40007810000 */
[C---:B------:R-:W-:Y:S02]  /*11790*/  ISETP.LT.OR P4, PT, R12.reuse, 0x1a, P4 ;  /* 0x0000001a0c00780c */ /* 0x040fe40002781670 */
[----:B------:R-:W-:-:S02]  /*117a0*/  ISETP.LT.OR P2, PT, R12, 0x21, P2 ;  /* 0x000000210c00780c */ /* 0x000fc40001741670 */
[----:B------:R-:W-:Y:S02]  /*117b0*/  ISETP.LT.OR P3, PT, R12, 0x22, P3 ;  /* 0x000000220c00780c */ /* 0x000fe40001f61670 */
[----:B------:R-:W-:Y:S02]  /*117c0*/  FMNMX.FTZ R8, R37, R8, !PT ;  /* 0x0000000825087209 */ /* 0x000fe40007810000 */
[----:B------:R-:W-:Y:S02]  /*117d0*/  FSEL R39, R39, -INF , !P4 ;  /* 0xff80000027277808 */ /* 0x000fe40006000000 */
[----:B------:R-:W-:Y:S02]  /*117e0*/  FSEL R42, R42, -INF , !P2 ;  /* 0xff8000002a2a7808 */ /* 0x000fe40005000000 */
[----:B------:R-:W-:Y:S02]  /*117f0*/  FSEL R43, R43, -INF , !P3 ;  /* 0xff8000002b2b7808 */ /* 0x000fe40005800000 */
[----:B------:R-:W-:-:S02]  /*11800*/  ISETP.GT.AND P4, PT, R9, 0x28, P1 ;  /* 0x000000280900780c */ /* 0x000fc40000f84270 */
[C---:B------:R-:W-:Y:S02]  /*11810*/  ISETP.GT.AND P2, PT, R9.reuse, 0x29, P1 ;  /* 0x000000290900780c */ /* 0x040fe40000f44270 */
[----:B------:R-:W-:Y:S02]  /*11820*/  ISETP.GT.AND P3, PT, R9, 0x30, P1 ;  /* 0x000000300900780c */ /* 0x000fe40000f64270 */
[----:B------:R-:W-:Y:S02]  /*11830*/  FMNMX.FTZ R8, R40, R8, !PT ;  /* 0x0000000828087209 */ /* 0x000fe40007810000 */
[C---:B------:R-:W-:Y:S02]  /*11840*/  ISETP.LT.OR P4, PT, R12.reuse, 0x29, P4 ;  /* 0x000000290c00780c */ /* 0x040fe40002781670 */
[C---:B------:R-:W-:Y:S02]  /*11850*/  ISETP.LT.OR P2, PT, R12.reuse, 0x2a, P2 ;  /* 0x0000002a0c00780c */ /* 0x040fe40001741670 */
[----:B------:R-:W-:-:S02]  /*11860*/  ISETP.LT.OR P3, PT, R12, 0x31, P3 ;  /* 0x000000310c00780c */ /* 0x000fc40001f61670 */
[----:B------:R-:W-:Y:S02]  /*11870*/  FMNMX.FTZ R8, R41, R8, !PT ;  /* 0x0000000829087209 */ /* 0x000fe40007810000 */
[----:B------:R-:W-:Y:S02]  /*11880*/  FSEL R46, R46, -INF , !P4 ;  /* 0xff8000002e2e7808 */ /* 0x000fe40006000000 */
[----:B------:R-:W-:Y:S02]  /*11890*/  FSEL R47, R47, -INF , !P2 ;  /* 0xff8000002f2f7808 */ /* 0x000fe40005000000 */
[----:B------:R-:W-:Y:S02]  /*118a0*/  FSEL R50, R50, -INF , !P3 ;  /* 0xff80000032327808 */ /* 0x000fe40005800000 */
[C---:B------:R-:W-:Y:S02]  /*118b0*/  ISETP.GT.AND P4, PT, R9.reuse, 0x31, P1 ;  /* 0x000000310900780c */ /* 0x040fe40000f84270 */
[----:B------:R-:W-:-:S02]  /*118c0*/  ISETP.GT.AND P2, PT, R9, 0x38, P1 ;  /* 0x000000380900780c */ /* 0x000fc40000f44270 */
[----:B------:R-:W-:Y:S02]  /*118d0*/  ISETP.GT.AND P3, PT, R9, 0x39, P1 ;  /* 0x000000390900780c */ /* 0x000fe40000f64270 */
[----:B------:R-:W-:Y:S02]  /*118e0*/  FMNMX.FTZ R8, R44, R8, !PT ;  /* 0x000000082c087209 */ /* 0x000fe40007810000 */
[C---:B------:R-:W-:Y:S02]  /*118f0*/  ISETP.LT.OR P4, PT, R12.reuse, 0x32, P4 ;  /* 0x000000320c00780c */ /* 0x040fe40002781670 */
[C---:B------:R-:W-:Y:S02]  /*11900*/  ISETP.LT.OR P2, PT, R12.reuse, 0x39, P2 ;  /* 0x000000390c00780c */ /* 0x040fe40001741670 */
[----:B------:R-:W-:Y:S02]  /*11910*/  ISETP.LT.OR P3, PT, R12, 0x3a, P3 ;  /* 0x0000003a0c00780c */ /* 0x000fe40001f61670 */
[----:B------:R-:W-:-:S02]  /*11920*/  FMNMX.FTZ R8, R45, R8, !PT ;  /* 0x000000082d087209 */ /* 0x000fc40007810000 */
[----:B------:R-:W-:Y:S02]  /*11930*/  FSEL R51, R51, -INF , !P4 ;  /* 0xff80000033337808 */ /* 0x000fe40006000000 */
[----:B------:R-:W-:Y:S02]  /*11940*/  FSEL R54, R54, -INF , !P2 ;  /* 0xff80000036367808 */ /* 0x000fe40005000000 */
[----:B------:R-:W-:Y:S02]  /*11950*/  FSEL R55, R55, -INF , !P3 ;  /* 0xff80000037377808 */ /* 0x000fe40005800000 */
[----:B------:R-:W-:Y:S02]  /*11960*/  FMNMX.FTZ R8, R48, R8, !PT ;  /* 0x0000000830087209 */ /* 0x000fe40007810000 */
[----:B------:R-:W-:Y:S02]  /*11970*/  LOP3.LUT R16, R16, 0xdfffffff, RZ, 0xc0, !PT ;  /* 0xdfffffff10107812 */ /* 0x000fe400078ec0ff */
[----:B------:R-:W-:-:S02]  /*11980*/  ISETP.GT.AND P4, PT, R9, 0x40, P1 ;  /* 0x000000400900780c */ /* 0x000fc40000f84270 */
[C---:B------:R-:W-:Y:S02]  /*11990*/  ISETP.GT.AND P2, PT, R9.reuse, 0x41, P1 ;  /* 0x000000410900780c */ /* 0x040fe40000f44270 */
[----:B------:R-:W-:Y:S02]  /*119a0*/  ISETP.GT.AND P3, PT, R9, 0x48, P1 ;  /* 0x000000480900780c */ /* 0x000fe40000f64270 */
[----:B------:R-:W-:Y:S02]  /*119b0*/  FMNMX.FTZ R8, R49, R8, !PT ;  /* 0x0000000831087209 */ /* 0x000fe40007810000 */
[----:B------:R-:W-:Y:S02]  /*119c0*/  @P0 LOP3.LUT R16, R16, 0x20000000, RZ, 0xfc, !PT ;  /* 0x2000000010100812 */ /* 0x000fe400078efcff */
[C---:B------:R-:W-:Y:S02]  /*119d0*/  ISETP.LT.OR P4, PT, R12.reuse, 0x41, P4 ;  /* 0x000000410c00780c */ /* 0x040fe40002781670 */
[----:B------:R-:W-:-:S02]  /*119e0*/  ISETP.LT.OR P2, PT, R12, 0x42, P2 ;  /* 0x000000420c00780c */ /* 0x000fc40001741670 */
[----:B------:R-:W-:Y:S02]  /*119f0*/  ISETP.LT.OR P3, PT, R12, 0x49, P3 ;  /* 0x000000490c00780c */ /* 0x000fe40001f61670 */
[----:B------:R-:W-:Y:S02]  /*11a00*/  ISETP.GT.AND P0, PT, R9, 0x61, P1 ;  /* 0x000000610900780c */ /* 0x000fe40000f04270 */
        /* <DEDUP_REMOVED lines=11> */
[----:B------:R-:W-:Y:S02]  /*11ac0*/  LOP3.LUT R16, R16, 0x7fffffff, RZ, 0xc0, !PT ;  /* 0x7fffffff10107812 */ /* 0x000fe400078ec0ff */
[----:B------:R-:W-:Y:S02]  /*11ad0*/  FMNMX.FTZ R8, R56, R8, !PT ;  /* 0x0000000838087209 */ /* 0x000fe40007810000 */
[----:B------:R-:W-:Y:S02]  /*11ae0*/  FSEL R63, R63, -INF , !P4 ;  /* 0xff8000003f3f7808 */ /* 0x000fe40006000000 */
[----:B------:R-:W-:Y:S02]  /*11af0*/  FSEL R66, R66, -INF , !P2 ;  /* 0xff80000042427808 */ /* 0x000fe40005000000 */
[----:B------:R-:W-:-:S02]  /*11b00*/  FSEL R67, R67, -INF , !P3 ;  /* 0xff80000043437808 */ /* 0x000fc40005800000 */
[C---:B------:R-:W-:Y:S02]  /*11b10*/  ISETP.GT.AND P4, PT, R9.reuse, 0x58, P1 ;  /* 0x000000580900780c */ /* 0x040fe40000f84270 */
[C---:B------:R-:W-:Y:S02]  /*11b20*/  ISETP.GT.AND P2, PT, R9.reuse, 0x59, P1 ;  /* 0x000000590900780c */ /* 0x040fe40000f44270 */
[C---:B------:R-:W-:Y:S02]  /*11b30*/  ISETP.GT.AND P3, PT, R9.reuse, 0x60, P1 ;  /* 0x000000600900780c */ /* 0x040fe40000f64270 */
[----:B------:R-:W-:Y:S02]  /*11b40*/  @P0 LOP3.LUT R16, R16, 0x80000000, RZ, 0xfc, !PT ;  /* 0x8000000010100812 */ /* 0x000fe400078efcff */
[----:B------:R-:W-:Y:S02]  /*11b50*/  ISETP.GT.AND P0, PT, R9, RZ, P1 ;  /* 0x000000ff0900720c */ /* 0x000fe40000f04270 */
[----:B------:R-:W-:-:S02]  /*11b60*/  FMNMX.FTZ R8, R57, R8, !PT ;  /* 0x0000000839087209 */ /* 0x000fc40007810000 */
[C---:B------:R-:W-:Y:S02]  /*11b70*/  ISETP.LT.OR P4, PT, R12.reuse, 0x59, P4 ;  /* 0x000000590c00780c */ /* 0x040fe40002781670 */
[C---:B------:R-:W-:Y:S02]  /*11b80*/  ISETP.LT.OR P2, PT, R12.reuse, 0x5a, P2 ;  /* 0x0000005a0c00780c */ /* 0x040fe40001741670 */
[----:B------:R-:W-:Y:S02]  /*11b90*/  ISETP.LT.OR P3, PT, R12, 0x61, P3 ;  /* 0x000000610c00780c */ /* 0x000fe40001f61670 */
[----:B------:R-:W-:Y:S02]  /*11ba0*/  FMNMX.FTZ R8, R60, R8, !PT ;  /* 0x000000083c087209 */ /* 0x000fe40007810000 */
        /* <DEDUP_REMOVED lines=9> */
[----:B------:R-:W-:Y:S02]  /*11c40*/  LOP3.LUT R16, R16, 0xfffffff7, RZ, 0xc0, !PT ;  /* 0xfffffff710107812 */ /* 0x000fe400078ec0ff */
[----:B------:R-:W-:Y:S02]  /*11c50*/  ISETP.GT.AND P1, PT, R9, 0x79, P1 ;  /* 0x000000790900780c */ /* 0x000fe40000f24270 */
[----:B------:R-:W-:Y:S02]  /*11c60*/  FMNMX.FTZ R8, R64, R8, !PT ;  /* 0x0000000840087209 */ /* 0x000fe40007810000 */
[----:B------:R-:W-:Y:S02]  /*11c70*/  @P0 LOP3.LUT R16, R16, 0x8, RZ, 0xfc, !PT ;  /* 0x0000000810100812 */ /* 0x000fe400078efcff */
[----:B------:R-:W-:-:S02]  /*11c80*/  FMNMX.FTZ R8, R65, R8, !PT ;  /* 0x0000000841087209 */ /* 0x000fc40007810000 */
[C---:B------:R-:W-:Y:S02]  /*11c90*/  LOP3.LUT P0, RZ, R16.reuse, 0x80000000, RZ, 0xc0, !PT ;  /* 0x8000000010ff7812 */ /* 0x040fe4000780c0ff */
[----:B------:R-:W-:Y:S02]  /*11ca0*/  LOP3.LUT R16, R16, 0xfffffffd, RZ, 0xc0, !PT ;  /* 0xfffffffd10107812 */ /* 0x000fe400078ec0ff */
[----:B------:R-:W-:Y:S02]  /*11cb0*/  FMNMX.FTZ R8, R68, R8, !PT ;  /* 0x0000000844087209 */ /* 0x000fe40007810000 */
[----:B------:R-:W-:Y:S02]  /*11cc0*/  @P1 LOP3.LUT R16, R16, 0x2, RZ, 0xfc, !PT ;  /* 0x0000000210101812 */ /* 0x000fe400078efcff */
[----:B------:R-:W-:Y:S02]  /*11cd0*/  FMNMX.FTZ R8, R69, R8, !PT ;  /* 0x0000000845087209 */ /* 0x000fe40007810000 */
[----:B------:R-:W-:-:S02]  /*11ce0*/  LOP3.LUT P1, RZ, R16, 0x8, RZ, 0xc0, !PT ;  /* 0x0000000810ff7812 */ /* 0x000fc4000782c0ff */
[----:B------:R-:W-:Y:S02]  /*11cf0*/  FMNMX.FTZ R8, R72, R8, !PT ;  /* 0x0000000848087209 */ /* 0x000fe40007810000 */
[----:B------:R-:W-:Y:S02]  /*11d00*/  ISETP.LT.OR P1, PT, R12, 0x1, P1 ;  /* 0x000000010c00780c */ /* 0x000fe40000f21670 */
[----:B------:R-:W-:Y:S02]  /*11d10*/  FMNMX.FTZ R8, R73, R8, !PT ;  /* 0x0000000849087209 */ /* 0x000fe40007810000 */
[----:B------:R-:W-:Y:S02]  /*11d20*/  FSEL R26, R26, -INF , !P1 ;  /* 0xff8000001a1a7808 */ /* 0x000fe40004800000 */
        /* <DEDUP_REMOVED lines=12> */
[----:B------:R-:W-:Y:S01]  /*11df0*/  ISETP.LT.OR P0, PT, R12, 0x62, P0 ;  /* 0x000000620c00780c */ /* 0x000fe20000701670 */
[----:B------:R-:W0:Y:S01]  /*11e00*/  SHFL.BFLY PT, R9, R8, 0x2, 0x1f ;  /* 0x0c401f0008097f89 */ /* 0x000e2200000e0000 */
[----:B------:R-:W-:-:S02]  /*11e10*/  FMNMX.FTZ R10, R38, R10, !PT ;  /* 0x0000000a260a7209 */ /* 0x000fc40007810000 */
[----:B------:R-:W-:Y:S02]  /*11e20*/  LOP3.LUT R16, R16, 0xffffffef, RZ, 0xc0, !PT ;  /* 0xffffffef10107812 */ /* 0x000fe400078ec0ff */
[----:B------:R-:W-:Y:S02]  /*11e30*/  FMNMX.FTZ R10, R39, R10, !PT ;  /* 0x0000000a270a7209 */ /* 0x000fe40007810000 */
[----:B------:R-:W-:Y:S02]  /*11e40*/  ISETP.LT.OR P4, PT, R12, 0x71, P4 ;  /* 0x000000710c00780c */ /* 0x000fe40002781670 */
[----:B------:R-:W-:Y:S02]  /*11e50*/  FMNMX.FTZ R10, R42, R10, !PT ;  /* 0x0000000a2a0a7209 */ /* 0x000fe40007810000 */
[----:B------:R-:W-:Y:S02]  /*11e60*/  ISETP.LT.OR P5, PT, R12, 0x72, P5 ;  /* 0x000000720c00780c */ /* 0x000fe40002fa1670 */
[----:B------:R-:W-:-:S02]  /*11e70*/  FMNMX.FTZ R10, R43, R10, !PT ;  /* 0x0000000a2b0a7209 */ /* 0x000fc40007810000 */
[----:B------:R-:W-:Y:S02]  /*11e80*/  @P0 LOP3.LUT R16, R16, 0x10, RZ, 0xfc, !PT ;  /* 0x0000001010100812 */ /* 0x000fe400078efcff */
[----:B------:R-:W-:Y:S02]  /*11e90*/  FMNMX.FTZ R10, R46, R10, !PT ;  /* 0x0000000a2e0a7209 */ /* 0x000fe40007810000 */
[----:B------:R-:W-:Y:S02]  /*11ea0*/  ISETP.LT.OR P0, PT, R12, 0x69, P2 ;  /* 0x000000690c00780c */ /* 0x000fe40001701670 */
[----:B------:R-:W-:Y:S02]  /*11eb0*/  FMNMX.FTZ R10, R47, R10, !PT ;  /* 0x0000000a2f0a7209 */ /* 0x000fe40007810000 */
[----:B------:R-:W-:Y:S02]  /*11ec0*/  LOP3.LUT P2, RZ, R16, 0x2, RZ, 0xc0, !PT ;  /* 0x0000000210ff7812 */ /* 0x000fe4000784c0ff */
[----:B0-----:R-:W-:-:S02]  /*11ed0*/  FMNMX.FTZ R8, R8, R9, !PT ;  /* 0x0000000908087209 */ /* 0x001fc40007810000 */
[----:B------:R-:W-:Y:S02]  /*11ee0*/  FMNMX.FTZ R10, R50, R10, !PT ;  /* 0x0000000a320a7209 */ /* 0x000fe40007810000 */
[----:B------:R-:W-:Y:S01]  /*11ef0*/  LOP3.LUT R16, R16, 0xfffffffb, RZ, 0xc0, !PT ;  /* 0xfffffffb10107812 */ /* 0x000fe200078ec0ff */
[----:B------:R-:W0:Y:S01]  /*11f00*/  SHFL.BFLY PT, R9, R8, 0x1, 0x1f ;  /* 0x0c201f0008097f89 */ /* 0x000e2200000e0000 */
[----:B------:R-:W-:Y:S02]  /*11f10*/  FMNMX.FTZ R10, R51, R10, !PT ;  /* 0x0000000a330a7209 */ /* 0x000fe40007810000 */
[----:B------:R-:W-:Y:S02]  /*11f20*/  @P0 LOP3.LUT R16, R16, 0x4, RZ, 0xfc, !PT ;  /* 0x0000000410100812 */ /* 0x000fe400078efcff */
[----:B------:R-:W-:Y:S02]  /*11f30*/  FMNMX.FTZ R10, R54, R10, !PT ;  /* 0x0000000a360a7209 */ /* 0x000fe40007810000 */
[----:B------:R-:W-:-:S02]  /*11f40*/  ISETP.LT.OR P0, PT, R12, 0x6a, P3 ;  /* 0x0000006a0c00780c */ /* 0x000fc40001f01670 */
[----:B------:R-:W-:Y:S02]  /*11f50*/  FMNMX.FTZ R10, R55, R10, !PT ;  /* 0x0000000a370a7209 */ /* 0x000fe40007810000 */
[----:B------:R-:W-:Y:S02]  /*11f60*/  LOP3.LUT R16, R16, 0xbfffffff, RZ, 0xc0, !PT ;  /* 0xbfffffff10107812 */ /* 0x000fe400078ec0ff */
[----:B------:R-:W-:Y:S02]  /*11f70*/  FMNMX.FTZ R10, R58, R10, !PT ;  /* 0x0000000a3a0a7209 */ /* 0x000fe40007810000 */
[----:B------:R-:W-:Y:S02]  /*11f80*/  FSEL R82, R82, -INF , !P4 ;  /* 0xff80000052527808 */ /* 0x000fe40006000000 */
[----:B------:R-:W-:Y:S02]  /*11f90*/  FMNMX.FTZ R10, R59, R10, !PT ;  /* 0x0000000a3b0a7209 */ /* 0x000fe40007810000 */
[----:B------:R-:W-:-:S02]  /*11fa0*/  ISETP.LT.OR P6, PT, R12, 0x79, P6 ;  /* 0x000000790c00780c */ /* 0x000fc400037c1670 */
[----:B------:R-:W-:Y:S02]  /*11fb0*/  FMNMX.FTZ R10, R62, R10, !PT ;  /* 0x0000000a3e0a7209 */ /* 0x000fe40007810000 */
[----:B------:R-:W-:Y:S02]  /*11fc0*/  @P0 LOP3.LUT R16, R16, 0x40000000, RZ, 0xfc, !PT ;  /* 0x4000000010100812 */ /* 0x000fe400078efcff */
[----:B0-----:R-:W-:Y:S02]  /*11fd0*/  FMNMX.FTZ R8, R8, R9, !PT ;  /* 0x0000000908087209 */ /* 0x001fe40007810000 */
[----:B------:R-:W-:Y:S02]  /*11fe0*/  FMNMX.FTZ R10, R63, R10, !PT ;  /* 0x0000000a3f0a7209 */ /* 0x000fe40007810000 */
[----:B------:R-:W-:Y:S02]  /*11ff0*/  FSETP.NEU.FTZ.AND P3, PT, R8, -INF , PT ;  /* 0xff8000000800780b */ /* 0x000fe40003f7d000 */
[----:B------:R-:W-:-:S02]  /*12000*/  FMNMX.FTZ R10, R66, R10, !PT ;  /* 0x0000000a420a7209 */ /* 0x000fc40007810000 */
[----:B------:R-:W-:Y:S02]  /*12010*/  FSEL R9, R8, RZ, P3 ;  /* 0x000000ff08097208 */ /* 0x000fe40001800000 */
[----:B------:R-:W-:Y:S02]  /*12020*/  FMNMX.FTZ R10, R67, R10, !PT ;  /* 0x0000000a430a7209 */ /* 0x000fe40007810000 */
[----:B------:R-:W-:Y:S01]  /*12030*/  LOP3.LUT P0, RZ, R16, 0x10, RZ, 0xc0, !PT ;  /* 0x0000001010ff7812 */ /* 0x000fe2000780c0ff */
[----:B------:R-:W-:Y:S01]  /*12040*/  FADD.FTZ R3, -R9, R3 ;  /* 0x0000000309037221 */ /* 0x000fe20000010100 */
[----:B------:R-:W-:Y:S01]  /*12050*/  FMNMX.FTZ R10, R70, R10, !PT ;  /* 0x0000000a460a7209 */ /* 0x000fe20007810000 */
[----:B------:R-:W-:Y:S01]  /*12060*/  FMUL.FTZ R9, R8, UR51 ;  /* 0x0000003308097c20 */ /* 0x000fe20008410000 */
[----:B------:R-:W-:Y:S02]  /*12070*/  FSEL R75, R75, -INF , !P0 ;  /* 0xff8000004b4b7808 */ /* 0x000fe40004000000 */
[----:B------:R-:W-:-:S02]  /*12080*/  FMNMX.FTZ R10, R71, R10, !PT ;  /* 0x0000000a470a7209 */ /* 0x000fc40007810000 */
[----:B------:R-:W-:Y:S02]  /*12090*/  FSEL R9, R9, RZ, P3 ;  /* 0x000000ff09097208 */ /* 0x000fe40001800000 */
[----:B------:R-:W-:Y:S02]  /*120a0*/  LOP3.LUT P3, RZ, R16, 0x4, RZ, 0xc0, !PT ;  /* 0x0000000410ff7812 */ /* 0x000fe4000786c0ff */
[----:B------:R-:W-:Y:S01]  /*120b0*/  FMNMX.FTZ R10, R74, R10, !PT ;  /* 0x0000000a4a0a7209 */ /* 0x000fe20007810000 */
[--C-:B------:R-:W-:Y:S01]  /*120c0*/  FFMA.FTZ R24, R24, UR51, -R9.reuse ;  /* 0x0000003318187c23 */ /* 0x100fe20008010809 */
[----:B------:R-:W-:Y:S01]  /*120d0*/  LOP3.LUT P0, RZ, R16, 0x40000000, RZ, 0xc0, !PT ;  /* 0x4000000010ff7812 */ /* 0x000fe2000780c0ff */
[--C-:B------:R-:W-:Y:S01]  /*120e0*/  FFMA.FTZ R25, R25, UR51, -R9.reuse ;  /* 0x0000003319197c23 */ /* 0x100fe20008010809 */
[----:B------:R-:W-:Y:S01]  /*120f0*/  FSEL R78, R78, -INF , !P3 ;  /* 0xff8000004e4e7808 */ /* 0x000fe20005800000 */
[--C-:B------:R-:W-:Y:S01]  /*12100*/  FFMA.FTZ R28, R28, UR51, -R9.reuse ;  /* 0x000000331c1c7c23 */ /* 0x100fe20008010809 */
[----:B------:R-:W-:Y:S01]  /*12110*/  FMNMX.FTZ R10, R75, R10, !PT ;  /* 0x0000000a4b0a7209 */ /* 0x000fe20007810000 */
[----:B------:R-:W-:Y:S01]  /*12120*/  MUFU.EX2 R24, R24 ;  /* 0x0000001800187308 */ /* 0x000fe20000000800 */
[----:B------:R-:W-:Y:S01]  /*12130*/  FSEL R79, R79, -INF , !P0 ;  /* 0xff8000004f4f7808 */ /* 0x000fe20004000000 */
        /* <DEDUP_REMOVED lines=8> */
[----:B------:R-:W-:Y:S01]  /*121c0*/  FMUL.FTZ R12, R3, UR51 ;  /* 0x00000033030c7c20 */ /* 0x000fe20008410000 */
[----:B------:R-:W-:Y:S01]  /*121d0*/  FMNMX.FTZ R10, R82, R10, !PT ;  /* 0x0000000a520a7209 */ /* 0x000fe20007810000 */
        /* <DEDUP_REMOVED lines=15> */
[--C-:B------:R-:W-:Y:S01]  /*122d0*/  FFMA.FTZ R52, R52, UR51, -R9.reuse ;  /* 0x0000003334347c23 */ /* 0x100fe20008010809 */
[----:B------:R-:W0:Y:S01]  /*122e0*/  SHFL.BFLY PT, R11, R10, 0x2, 0x1f ;  /* 0x0c401f000a0b7f89 */ /* 0x000e2200000e0000 */
        /* <DEDUP_REMOVED lines=20> */
[----:B------:R-:W-:-:S02]  /*12430*/  LOP3.LUT P0, RZ, R16, 0x20000000, RZ, 0xc0, !PT ;  /* 0x2000000010ff7812 */ /* 0x000fc4000780c0ff */
[----:B0-----:R-:W-:-:S05]  /*12440*/  FMNMX.FTZ R10, R10, R11, !PT ;  /* 0x0000000b0a0a7209 */ /* 0x001fca0007810000 */
        /* <DEDUP_REMOVED lines=165> */
.L_x_1531:
[----:B------:R-:W2:Y:S04]  /*12ea0*/  LDL R38, [R1+0x3c] ;  /* 0x00003c0001267983 */ /* 0x000ea80000100800 */
[----:B------:R-:W3:Y:S01]  /*12eb0*/  LDL R30, [R1+0x40] ;  /* 0x00004000011e7983 */ /* 0x000ee20000100800 */
[----:B------:R-:W-:Y:S01]  /*12ec0*/  F2FP.BF16.F32.PACK_AB R80, R81, R80 ;  /* 0x000000505150723e */ /* 0x000fe200000010ff */
[----:B------:R-:W-:Y:S01]  /*12ed0*/  IMAD R17, R17, 0x8, R2 ;  /* 0x0000000811117824 */ /* 0x000fe200078e0202 */
[----:B------:R-:W-:Y:S01]  /*12ee0*/  F2FP.BF16.F32.PACK_AB R81, R83, R82 ;  /* 0x000000525351723e */ /* 0x000fe200000010ff */
[----:B------:R-:W-:Y:S01]  /*12ef0*/  IMAD.U32 R23, RZ, RZ, UR38 ;  /* 0x00000026ff177e24 */ /* 0x000fe2000f8e00ff */
[----:B------:R-:W-:Y:S01]  /*12f00*/  F2FP.BF16.F32.PACK_AB R82, R9, R84 ;  /* 0x000000540952723e */ /* 0x000fe200000010ff */
[----:B------:R-:W-:Y:S01]  /*12f10*/  VIADD R17, R17, 0x2d860 ;  /* 0x0002d86011117836 */ /* 0x000fe20000000000 */
[----:B------:R-:W4:Y:S01]  /*12f20*/  LDL R9, [R1+0xc] ;  /* 0x00000c0001097983 */ /* 0x000f220000100800 */
[----:B------:R-:W-:-:S02]  /*12f30*/  F2FP.BF16.F32.PACK_AB R24, R25, R24 ;  /* 0x000000181918723e */ /* 0x000fc400000010ff */
[----:B------:R-:W-:Y:S02]  /*12f40*/  F2FP.BF16.F32.PACK_AB R25, R14, R26 ;  /* 0x0000001a0e19723e */ /* 0x000fe400000010ff */
[----:B------:R-:W-:Y:S02]  /*12f50*/  F2FP.BF16.F32.PACK_AB R32, R33, R32 ;  /* 0x000000202120723e */ /* 0x000fe400000010ff */
[----:B------:R-:W-:Y:S02]  /*12f60*/  PRMT R17, R23, 0x654, R17 ;  /* 0x0000065417117816 */ /* 0x000fe40000000011 */
[----:B------:R-:W-:Y:S02]  /*12f70*/  F2FP.BF16.F32.PACK_AB R26, R29, R28 ;  /* 0x0000001c1d1a723e */ /* 0x000fe400000010ff */
[----:B------:R-:W-:Y:S01]  /*12f80*/  F2FP.BF16.F32.PACK_AB R27, R31, R27 ;  /* 0x0000001b1f1b723e */ /* 0x000fe200000010ff */
[----:B------:R0:W-:Y:S01]  /*12f90*/  SYNCS.ARRIVE.TRANS64.RED.A1T0 RZ, [R17+URZ], RZ ;  /* 0x000000ff11ff79a7 */ /* 0x0001e2000810043f */
[----:B------:R-:W-:-:S02]  /*12fa0*/  F2FP.BF16.F32.PACK_AB R33, R13, R34 ;  /* 0x000000220d21723e */ /* 0x000fc400000010ff */
[----:B------:R-:W-:Y:S01]  /*12fb0*/  F2FP.BF16.F32.PACK_AB R40, R41, R40 ;  /* 0x000000282928723e */ /* 0x000fe200000010ff */
[----:B------:R1:W-:Y:S01]  /*12fc0*/  STSM.16.M88.4 [R144+0x21800], R24 ;  /* 0x0218001890007844 */ /* 0x0003e20000000200 */
        /* <DEDUP_REMOVED lines=72> */
[----:B------:R-:W-:Y:S02]  /*13450*/  IMAD.MOV.U32 R23, RZ, RZ, R7 ;  /* 0x000000ffff177224 */ /* 0x000fe400078e0007 */
[----:B0-----:R-:W-:Y:S01]  /*13460*/  IMAD.MOV.U32 R17, RZ, RZ, R6 ;  /* 0x000000ffff117224 */ /* 0x001fe200078e0006 */
[----:B--2---:R1:W-:Y:S04]  /*13470*/  STSM.16.M88.4 [R38], R32 ;  /* 0x0000002026007844 */ /* 0x0043e80000000200 */
[----:B------:R1:W-:Y:S04]  /*13480*/  STSM.16.M88.4 [R146], R40 ;  /* 0x0000002892007844 */ /* 0x0003e80000000200 */
[----:B------:R1:W-:Y:S04]  /*13490*/  STSM.16.M88.4 [R145], R48 ;  /* 0x0000003091007844 */ /* 0x0003e80000000200 */
[----:B------:R1:W-:Y:S04]  /*134a0*/  STSM.16.M88.4 [R144+0x27800], R56 ;  /* 0x0278003890007844 */ /* 0x0003e80000000200 */
[----:B---3--:R1:W-:Y:S04]  /*134b0*/  STSM.16.M88.4 [R30], R64 ;  /* 0x000000401e007844 */ /* 0x0083e80000000200 */
[----:B------:R1:W-:Y:S04]  /*134c0*/  STSM.16.M88.4 [R146+0x6000], R72 ;  /* 0x0060004892007844 */ /* 0x0003e80000000200 */
[----:B------:R1:W-:Y:S01]  /*134d0*/  STSM.16.M88.4 [R145+0x6000], R80 ;  /* 0x0060005091007844 */ /* 0x0003e20000000200 */
[----:B------:R-:W-:Y:S01]  /*134e0*/  @!PT LDS RZ, [RZ] ;  /* 0x00000000fffff984 */ /* 0x000fe20000000800 */
[----:B------:R-:W-:Y:S01]  /*134f0*/  @!PT LDS RZ, [RZ] ;  /* 0x00000000fffff984 */ /* 0x000fe20000000800 */
[----:B------:R-:W-:Y:S01]  /*13500*/  @!PT LDS RZ, [RZ] ;  /* 0x00000000fffff984 */ /* 0x000fe20000000800 */
[----:B------:R-:W-:Y:S01]  /*13510*/  @!PT LDS RZ, [RZ] ;  /* 0x00000000fffff984 */ /* 0x000fe20000000800 */
[----:B------:R0:W-:Y:S06]  /*13520*/  MEMBAR.ALL.CTA ;  /* 0x0000000000007992 */ /* 0x0001ec0000008000 */
[----:B0-----:R-:W0:Y:S01]  /*13530*/  FENCE.VIEW.ASYNC.S ;  /* 0x00000000000073c6 */ /* 0x001e220000000000 */
[C---:B----4-:R-:W-:Y:S01]  /*13540*/  ISETP.GT.AND P1, PT, R4.reuse, R9, PT ;  /* 0x000000090400720c */ /* 0x050fe20003f24270 */
[----:B------:R-:W-:Y:S01]  /*13550*/  VIADD R4, R4, 0xffffffff ;  /* 0xffffffff04047836 */ /* 0x000fe20000000000 */
[----:B0-----:R-:W-:-:S11]  /*13560*/  NOP ;  /* 0x0000000000007918 */ /* 0x001fd60000000000 */
[----:B-1----:R-:W-:Y:S05]  /*13570*/  @P1 BRA `(.L_x_1532) ;  /* 0xffffffc800a01947 */ /* 0x002fea000383ffff */
[----:B------:R-:W-:Y:S02]  /*13580*/  IMAD.MOV.U32 R0, RZ, RZ, R10 ;  /* 0x000000ffff007224 */ /* 0x000fe400078e000a */
[----:B------:R-:W-:Y:S02]  /*13590*/  IMAD.MOV.U32 R3, RZ, RZ, R8 ;  /* 0x000000ffff037224 */ /* 0x000fe400078e0008 */
[----:B------:R-:W-:Y:S02]  /*135a0*/  IMAD.MOV.U32 R17, RZ, RZ, R6 ;  /* 0x000000ffff117224 */ /* 0x000fe400078e0006 */
[----:B------:R-:W-:-:S07]  /*135b0*/  IMAD.MOV.U32 R23, RZ, RZ, R7 ;  /* 0x000000ffff177224 */ /* 0x000fce00078e0007 */
.L_x_1512:
[----:B------:R-:W2:Y:S01]  /*135c0*/  LDL R6, [R1+0x30] ;  /* 0x0000300001067983 */ /* 0x000ea20000100800 */
[----:B------:R-:W0:Y:S01]  /*135d0*/  LDC R7, c[0x0][0x448] ;  /* 0x00011200ff077b82 */ /* 0x000e220000000800 */
[----:B------:R-:W-:Y:S02]  /*135e0*/  LOP3.LUT R16, R16, 0xfffffffb, RZ, 0xc0, !PT ;  /* 0xfffffffb10107812 */ /* 0x000fe400078ec0ff */
[----:B------:R-:W-:-:S05]  /*135f0*/  IADD3 R9, R143, 0x1, -R140 ;  /* 0x000000018f097810 */ /* 0x000fca0007ffe88c */
[----:B------:R-:W1:Y:S01]  /*13600*/  LDC R10, c[0x0][0x9e4] ;  /* 0x00027900ff0a7b82 */ /* 0x000e620000000800 */
[----:B0-----:R-:W-:-:S13]  /*13610*/  ISETP.NE.AND P1, PT, R7, 0x1, PT ;  /* 0x000000010700780c */ /* 0x001fda0003f25270 */
[----:B------:R-:W0:Y:S01]  /*13620*/  @P1 LDC R7, c[0x0][0x44c] ;  /* 0x00011300ff071b82 */ /* 0x000e220000000800 */
[----:B------:R-:W-:-:S04]  /*13630*/  @P1 LOP3.LUT R16, R16, 0x4, RZ, 0xfc, !PT ;  /* 0x0000000410101812 */ /* 0x000fc800078efcff */
[----:B------:R-:W-:-:S03]  /*13640*/  LOP3.LUT R16, R16, 0xfffffff7, RZ, 0xc0, !PT ;  /* 0xfffffff710107812 */ /* 0x000fc600078ec0ff */
[----:B------:R-:W3:Y:S01]  /*13650*/  @P1 LDC R8, c[0x0][0x450] ;  /* 0x00011400ff081b82 */ /* 0x000ee20000000800 */
[----:B--2---:R-:W-:-:S04]  /*13660*/  VIADD R6, R6, 0xbf ;  /* 0x000000bf06067836 */ /* 0x004fc80000000000 */
[----:B0-----:R-:W-:-:S05]  /*13670*/  @P1 IMAD.HI.U32 R7, R6, R7, RZ ;  /* 0x0000000706071227 */ /* 0x001fca00078e00ff */
[----:B---3--:R-:W-:Y:S02]  /*13680*/  @P1 SHF.R.U32.HI R6, RZ, R8, R7 ;  /* 0x00000008ff061219 */ /* 0x008fe40000011607 */
[----:B-1----:R-:W-:-:S03]  /*13690*/  ISETP.GE.AND P1, PT, R10, 0x1, PT ;  /* 0x000000010a00780c */ /* 0x002fc60003f26270 */
[----:B------:R-:W-:-:S04]  /*136a0*/  IMAD.IADD R6, R9, 0x1, R6 ;  /* 0x0000000109067824 */ /* 0x000fc800078e0206 */
[----:B------:R-:W-:-:S06]  /*136b0*/  VIADD R8, R6, -UR50 ;  /* 0x8000003206087c36 */ /* 0x000fcc0008000000 */
[----:B------:R-:W-:Y:S01]  /*136c0*/  @P1 LOP3.LUT R16, R16, 0x8, RZ, 0xfc, !PT ;  /* 0x0000000810101812 */ /* 0x000fe200078efcff */
[----:B------:R-:W-:Y:S06]  /*136d0*/  @!P1 BRA `(.L_x_1533) ;  /* 0x0000000000489947 */ /* 0x000fec0003800000 */
[----:B------:R-:W-:Y:S01]  /*136e0*/  IMAD.MOV.U32 R9, RZ, RZ, R6 ;  /* 0x000000ffff097224 */ /* 0x000fe200078e0006 */
[----:B------:R-:W-:Y:S04]  /*136f0*/  BSSY B0, `(.L_x_1534) ;  /* 0x000000e000007945 */ /* 0x000fe80003800000 */
[----:B------:R-:W-:-:S13]  /*13700*/  ISETP.GT.AND P1, PT, R9, -0x1, PT ;  /* 0xffffffff0900780c */ /* 0x000fda0003f24270 */
        /* <DEDUP_REMOVED lines=8> */
.L_x_1535:
[----:B------:R-:W-:-:S13]  /*13790*/  ISETP.NE.AND P1, PT, R10, 0x1, PT ;  /* 0x000000010a00780c */ /* 0x000fda0003f25270 */
[----:B------:R-:W0:Y:S02]  /*137a0*/  @P1 LDC.64 R6, c[0x0][0x9e8] ;  /* 0x00027a00ff061b82 */ /* 0x000e240000000a00 */
[----:B0-----:R-:W-:-:S05]  /*137b0*/  @P1 IMAD.HI.U32 R6, R9, R6, RZ ;  /* 0x0000000609061227 */ /* 0x001fca00078e00ff */
[----:B------:R-:W-:-:S07]  /*137c0*/  @P1 SHF.R.U32.HI R9, RZ, R7, R6 ;  /* 0x00000007ff091219 */ /* 0x000fce0000011606 */
.L_x_1536:
[----:B------:R-:W-:Y:S05]  /*137d0*/  BSYNC B0 ;  /* 0x0000000000007941 */ /* 0x000fea0003800000 */
.L_x_1534:
[----:B------:R-:W-:-:S05]  /*137e0*/  IMAD R9, R9, R10, RZ ;  /* 0x0000000a09097224 */ /* 0x000fca00078e02ff */
[----:B------:R-:W-:-:S07]  /*137f0*/  VIMNMX R8, R8, R9, !PT ;  /* 0x0000000908087248 */ /* 0x000fce0007fe0100 */
.L_x_1533:
[----:B------:R-:W2:Y:S01]  /*13800*/  LDL R6, [R1+0x6c] ;  /* 0x00006c0001067983 */ /* 0x000ea20000100800 */
[----:B------:R-:W-:-:S05]  /*13810*/  VIADD R8, R8, 0x7f ;  /* 0x0000007f08087836 */ /* 0x000fca0000000000 */
[----:B------:R-:W-:-:S04]  /*13820*/  SHF.R.S32.HI R7, RZ, 0x1f, R8 ;  /* 0x0000001fff077819 */ /* 0x000fc80000011408 */
[----:B------:R-:W-:-:S04]  /*13830*/  LEA.HI R7, R7, R8, RZ, 0x7 ;  /* 0x0000000807077211 */ /* 0x000fc800078f38ff */
[----:B------:R-:W-:-:S04]  /*13840*/  SHF.R.S32.HI R7, RZ, 0x7, R7 ;  /* 0x00000007ff077819 */ /* 0x000fc80000011407 */
[----:B--2---:R-:W-:-:S04]  /*13850*/  VIMNMX R6, R6, R7, !PT ;  /* 0x0000000706067248 */ /* 0x004fc80007fe0100 */
[----:B------:R-:W-:Y:S01]  /*13860*/  ISETP.GE.AND P1, PT, R4, R6, PT ;  /* 0x000000060400720c */ /* 0x000fe20003f26270 */
[----:B------:R0:W-:-:S12]  /*13870*/  STL [R1+0xc], R6 ;  /* 0x00000c0601007387 */ /* 0x0001d80000100800 */
[----:B0-----:R-:W-:Y:S05]  /*13880*/  @!P1 BRA `(.L_x_1537) ;  /* 0x0000002400249947 */ /* 0x001fea0003800000 */
[----:B------:R-:W-:Y:S02]  /*13890*/  IMAD.MOV.U32 R8, RZ, RZ, R0 ;  /* 0x000000ffff087224 */ /* 0x000fe400078e0000 */
[----:B------:R-:W-:Y:S02]  /*138a0*/  IMAD.MOV.U32 R9, RZ, RZ, R3 ;  /* 0x000000ffff097224 */ /* 0x000fe400078e0003 */
[----:B------:R-:W-:Y:S02]  /*138b0*/  IMAD.MOV.U32 R7, RZ, RZ, R23 ;  /* 0x000000ffff077224 */ /* 0x000fe400078e0017 */
[----:B------:R-:W-:-:S07]  /*138c0*/  IMAD.MOV.U32 R6, RZ, RZ, R17 ;  /* 0x000000ffff067224 */ /* 0x000fce00078e0011 */
.L_x_1549:
        /* <DEDUP_REMOVED lines=9> */
.L_x_1539:
        /* <DEDUP_REMOVED lines=8> */
.L_x_1540:
[----:B------:R-:W-:Y:S04]  /*139e0*/  BSSY B0, `(.L_x_1538) ;  /* 0x0000004000007945 */ /* 0x000fe80003800000 */
[----:B-1----:R-:W-:Y:S05]  /*139f0*/  @P2 BRA `(.L_x_1541) ;  /* 0x0000000000082947 */ /* 0x002fea0003800000 */
[----:B------:R-:W1:Y:S02]  /*13a00*/  SYNCS.PHASECHK.TRANS64.TRYWAIT P2, [R3+URZ+0x2d830], R0 ;  /* 0x02d83000030075a7 */ /* 0x000e64000804017f */
[----:B-1----:R-:W-:Y:S05]  /*13a10*/  @!P2 BRA `(.L_x_1542) ;  /* 0x0000011c008ca947 */ /* 0x002fea0003800000 */
.L_x_1541:
[----:B------:R-:W-:Y:S05]  /*13a20*/  BSYNC B0 ;  /* 0x0000000000007941 */ /* 0x000fea0003800000 */
.L_x_1538:
[----:B01----:R-:W2:Y:S01]  /*13a30*/  LDL R3, [R1+0x14] ;  /* 0x0000140001037983 */ /* 0x003ea20000100800 */
[----:B------:R-:W-:Y:S01]  /*13a40*/  VIADD R17, R6, 0x1 ;  /* 0x0000000106117836 */ /* 0x000fe20000000000 */
[----:B------:R-:W0:Y:S04]  /*13a50*/  S2R R0, SR_TID.X ;  /* 0x0000000000007919 */ /* 0x000e280000002100 */
[----:B------:R-:W-:-:S04]  /*13a60*/  ISETP.NE.AND P2, PT, R17, 0x2, PT ;  /* 0x000000021100780c */ /* 0x000fc80003f45270 */
[----:B------:R-:W-:Y:S01]  /*13a70*/  SEL R17, R17, RZ, P2 ;  /* 0x000000ff11117207 */ /* 0x000fe20001000000 */
[----:B------:R-:W-:Y:S01]  /*13a80*/  IMAD.MOV.U32 R13, RZ, RZ, -0x7fffffe0 ;  /* 0x80000020ff0d7424 */ /* 0x000fe200078e00ff */
[----:B------:R-:W-:Y:S05]  /*13a90*/  WARPSYNC.ALL ;  /* 0x0000000000007948 */ /* 0x000fea0003800000 */
[----:B------:R-:W-:Y:S02]  /*13aa0*/  R2UR UR19, R13 ;  /* 0x000000000d1372ca */ /* 0x000fe400000e0000 */
[----:B0-----:R-:W-:-:S05]  /*13ab0*/  SHF.R.U32.HI R0, RZ, 0x7, R0 ;  /* 0x00000007ff007819 */ /* 0x001fca0000011600 */
[----:B------:R-:W-:-:S05]  /*13ac0*/  VIADD R0, R0, 0x8 ;  /* 0x0000000800007836 */ /* 0x000fca0000000000 */
[----:B------:R0:W-:Y:S01]  /*13ad0*/  BAR.SYNC.DEFER_BLOCKING R0, 0x100 ;  /* 0x000400000000751d */ /* 0x0001e20000010000 */
[----:B------:R-:W-:Y:S01]  /*13ae0*/  IMAD.MOV.U32 R11, RZ, RZ, -0x7fffffe0 ;  /* 0x80000020ff0b7424 */ /* 0x000fe200078e00ff */
[----:B------:R-:W-:Y:S02]  /*13af0*/  R2UR UR8, R148 ;  /* 0x00000000940872ca */ /* 0x000fe400000e0000 */
[----:B------:R-:W-:Y:S02]  /*13b00*/  R2UR UR9, R149 ;  /* 0x00000000950972ca */ /* 0x000fe400000e0000 */
[----:B------:R-:W-:Y:S01]  /*13b10*/  R2UR UR11, R11 ;  /* 0x000000000b0b72ca */ /* 0x000fe200000e0000 */
[----:B------:R-:W-:Y:S01]  /*13b20*/  WARPGROUP.ARRIVE ;  /* 0x00000000000079c5 */ /* 0x000fe20000000000 */
[----:B--2---:R-:W-:-:S04]  /*13b30*/  IMAD R10, R17, 0x600, R3 ;  /* 0x00000600110a7824 */ /* 0x004fc800078e0203 */
[----:B------:R-:W-:-:S05]  /*13b40*/  VIADD R12, R10, 0x200 ;  /* 0x000002000a0c7836 */ /* 0x000fca0000000000 */
[----:B------:R-:W-:Y:S02]  /*13b50*/  R2UR UR18, R12 ;  /* 0x000000000c1272ca */ /* 0x000fe400000e0000 */
[----:B------:R-:W2:Y:S01]  /*13b60*/  LDL.64 R12, [R1] ;  /* 0x00000000010c7983 */ /* 0x000ea20000100a00 */
[----:B------:R-:W-:-:S13]  /*13b70*/  R2UR UR10, R10 ;  /* 0x000000000a0a72ca */ /* 0x000fda00000e0000 */
[----:B------:R-:W-:Y:S01]  /*13b80*/  HGMMA.64x128x16.F32.BF16 R24, gdesc[UR8], RZ, !UPT, gsb0 ;  /* 0x01e00000081879f0 */ /* 0x000fe2000c0018ff */
[----:B------:R-:W-:Y:S02]  /*13b90*/  VIADD R14, R10, 0x2 ;  /* 0x000000020a0e7836 */ /* 0x000fe40000000000 */
[----:B------:R-:W-:-:S03]  /*13ba0*/  IMAD.MOV.U32 R15, RZ, RZ, -0x7fffffe0 ;  /* 0x80000020ff0f7424 */ /* 0x000fc600078e00ff */
[----:B------:R-:W-:Y:S02]  /*13bb0*/  R2UR UR14, R14 ;  /* 0x000000000e0e72ca */ /* 0x000fe400000e0000 */
[----:B------:R-:W-:Y:S02]  /*13bc0*/  R2UR UR15, R15 ;  /* 0x000000000f0f72ca */ /* 0x000fe400000e0000 */
[----:B------:R-:W-:Y:S02]  /*13bd0*/  R2UR UR16, R156 ;  /* 0x000000009c1072ca */ /* 0x000fe400000e0000 */
[----:B------:R-:W-:Y:S01]  /*13be0*/  R2UR UR17, R157 ;  /* 0x000000009d1172ca */ /* 0x000fe200000e0000 */
[----:B------:R-:W-:Y:S02]  /*13bf0*/  WARPGROUP.DEPBAR.LE gsb0, 0x0 ;  /* 0x00008000000079c5 */ /* 0x000fe40000010000 */
[----:B------:R-:W-:Y:S01]  /*13c00*/  WARPGROUP.ARRIVE ;  /* 0x00000000000079c5 */ /* 0x000fe20000000000 */
[----:B--2---:R-:W-:-:S02]  /*13c10*/  R2UR UR12, R12 ;  /* 0x000000000c0c72ca */ /* 0x004fc400000e0000 */
[----:B------:R-:W-:-:S13]  /*13c20*/  R2UR UR13, R13 ;  /* 0x000000000d0d72ca */ /* 0x000fda00000e0000 */
        /* <DEDUP_REMOVED lines=33> */
.L_x_1544:
[----:B------:R-:W-:Y:S01]  /*13e40*/  SHF.L.U32 R0, R7, 0x1f, RZ ;  /* 0x0000001f07007819 */ /* 0x000fe200000006ff */
[----:B------:R-:W-:-:S04]  /*13e50*/  IMAD R3, R6, 0x8, R2 ;  /* 0x0000000806037824 */ /* 0x000fc800078e0202 */
[----:B------:R0:W1:Y:S01]  /*13e60*/  SYNCS.PHASECHK.TRANS64.TRYWAIT P1, [R3+URZ+0x2d850], R0 ;  /* 0x02d85000030075a7 */ /* 0x000062000802017f */
[----:B------:R-:W-:Y:S05]  /*13e70*/  @!P0 BRA `(.L_x_1545) ;  /* 0x0000000000048947 */ /* 0x000fea0003800000 */
[----:B------:R-:W-:Y:S01]  /*13e80*/  BPT.TRAP 0x1 ;  /* 0x000000040000795c */ /* 0x000fe20000300000 */
.L_x_1545:
[----:B-1----:R-:W-:Y:S05]  /*13e90*/  @P1 BRA `(.L_x_1543) ;  /* 0x0000000000081947 */ /* 0x002fea0003800000 */
[----:B------:R-:W1:Y:S02]  /*13ea0*/  SYNCS.PHASECHK.TRANS64.TRYWAIT P1, [R3+URZ+0x2d850], R0 ;  /* 0x02d85000030075a7 */ /* 0x000e64000802017f */
[----:B-1----:R-:W-:Y:S05]  /*13eb0*/  @!P1 BRA `(.L_x_1546) ;  /* 0x0000011800789947 */ /* 0x002fea0003800000 */
.L_x_1543:
        /* <DEDUP_REMOVED lines=96> */
.L_x_1547:
        /* <DEDUP_REMOVED lines=82> */
[----:B------:R-:W-:Y:S01]  /*149e0*/  FMUL.FTZ R10, R0, UR51 ;  /* 0x00000033000a7c20 */ /* 0x000fe20008410000 */
[--C-:B------:R-:W-:Y:S01]  /*149f0*/  FFMA.FTZ R24, R24, UR51, -R7.reuse ;  /* 0x0000003318187c23 */ /* 0x100fe20008010807 */
[----:B------:R-:W-:Y:S01]  /*14a00*/  FMUL.FTZ R9, R9, UR51 ;  /* 0x0000003309097c20 */ /* 0x000fe20008410000 */
        /* <DEDUP_REMOVED lines=40> */
[----:B------:R-:W-:Y:S01]  /*14c90*/  FFMA.FTZ R59, R59, UR51, -R10 ;  /* 0x000000333b3b7c23 */ /* 0x000fe2000801080a */
[--C-:B------:R-:W-:Y:S01]  /*14ca0*/  FFMA.FTZ R60, R60, UR51, -R7.reuse ;  /* 0x000000333c3c7c23 */ /* 0x100fe20008010807 */
[----:B------:R-:W2:Y:S01]  /*14cb0*/  MUFU.EX2 R21, R27 ;  /* 0x0000001b00157308 */ /* 0x000ea20000000800 */
[----:B-1----:R-:W-:Y:S01]  /*14cc0*/  FFMA.FTZ R5, R9, R5, R26 ;  /* 0x0000000509057223 */ /* 0x002fe2000001001a */
[--C-:B------:R-:W-:Y:S01]  /*14cd0*/  FFMA.FTZ R62, R62, UR51, -R10.reuse ;  /* 0x000000333e3e7c23 */ /* 0x100fe2000801080a */
[--C-:B------:R-:W-:Y:S01]  /*14ce0*/  FFMA.FTZ R61, R61, UR51, -R7.reuse ;  /* 0x000000333d3d7c23 */ /* 0x100fe20008010807 */
[--C-:B------:R-:W-:Y:S01]  /*14cf0*/  FFMA.FTZ R63, R63, UR51, -R10.reuse ;  /* 0x000000333f3f7c23 */ /* 0x100fe2000801080a */
[--C-:B------:R-:W-:Y:S01]  /*14d00*/  FFMA.FTZ R64, R64, UR51, -R7.reuse ;  /* 0x0000003340407c23 */ /* 0x100fe20008010807 */
[--C-:B------:R-:W-:Y:S01]  /*14d10*/  FFMA.FTZ R66, R66, UR51, -R10.reuse ;  /* 0x0000003342427c23 */ /* 0x100fe2000801080a */
[----:B------:R-:W-:Y:S01]  /*14d20*/  FFMA.FTZ R65, R65, UR51, -R7 ;  /* 0x0000003341417c23 */ /* 0x000fe20008010807 */
[----:B------:R-:W1:Y:S01]  /*14d30*/  MUFU.EX2 R28, R28 ;  /* 0x0000001c001c7308 */ /* 0x000e620000000800 */
[----:B0-----:R-:W-:Y:S01]  /*14d40*/  FADD.FTZ R139, R25, R139 ;  /* 0x0000008b198b7221 */ /* 0x001fe20000010000 */
[--C-:B------:R-:W-:Y:S01]  /*14d50*/  FFMA.FTZ R67, R67, UR51, -R10.reuse ;  /* 0x0000003343437c23 */ /* 0x100fe2000801080a */
[--C-:B------:R-:W-:Y:S01]  /*14d60*/  FFMA.FTZ R68, R68, UR51, -R7.reuse ;  /* 0x0000003344447c23 */ /* 0x100fe20008010807 */
[--C-:B------:R-:W-:Y:S01]  /*14d70*/  FFMA.FTZ R70, R70, UR51, -R10.reuse ;  /* 0x0000003346467c23 */ /* 0x100fe2000801080a */
[--C-:B------:R-:W-:Y:S01]  /*14d80*/  FFMA.FTZ R69, R69, UR51, -R7.reuse ;  /* 0x0000003345457c23 */ /* 0x100fe20008010807 */
[--C-:B------:R-:W-:Y:S01]  /*14d90*/  FFMA.FTZ R71, R71, UR51, -R10.reuse ;  /* 0x0000003347477c23 */ /* 0x100fe2000801080a */
[----:B------:R-:W-:Y:S01]  /*14da0*/  FFMA.FTZ R72, R72, UR51, -R7 ;  /* 0x0000003348487c23 */ /* 0x000fe20008010807 */
        /* <DEDUP_REMOVED lines=8> */
[----:B------:R-:W2:Y:S01]  /*14e30*/  MUFU.EX2 R29, R29 ;  /* 0x0000001d001d7308 */ /* 0x000ea20000000800 */
[----:B-1----:R-:W-:Y:S01]  /*14e40*/  FADD.FTZ R5, R28, R139 ;  /* 0x0000008b1c057221 */ /* 0x002fe20000010000 */
        /* <DEDUP_REMOVED lines=9> */
[----:B------:R-:W-:Y:S01]  /*14ee0*/  FFMA.FTZ R7, R85, UR51, -R7 ;  /* 0x0000003355077c23 */ /* 0x000fe20008010807 */
[----:B------:R-:W-:-:S04]  /*14ef0*/  FFMA.FTZ R10, R87, UR51, -R10 ;  /* 0x00000033570a7c23 */ /* 0x000fc8000801080a */
        /* <DEDUP_REMOVED lines=116> */
.L_x_1548:
[----:B------:R-:W2:Y:S01]  /*15640*/  LDL R46, [R1+0x3c] ;  /* 0x00003c00012e7983 */ /* 0x000ea20000100800 */
[----:B------:R-:W-:-:S03]  /*15650*/  IMAD R6, R6, 0x8, R2 ;  /* 0x0000000806067824 */ /* 0x000fc600078e0202 */
[----:B------:R-:W3:Y:S01]  /*15660*/  LDL R38, [R1+0x40] ;  /* 0x0000400001267983 */ /* 0x000ee20000100800 */
[----:B------:R-:W-:Y:S01]  /*15670*/  VIADD R6, R6, 0x2d860 ;  /* 0x0002d86006067836 */ /* 0x000fe20000000000 */
[----:B------:R-:W-:Y:S01]  /*15680*/  F2FP.BF16.F32.PACK_AB R24, R25, R24 ;  /* 0x000000181918723e */ /* 0x000fe200000010ff */
[----:B------:R-:W-:Y:S01]  /*15690*/  IMAD.U32 R30, RZ, RZ, UR38 ;  /* 0x00000026ff1e7e24 */ /* 0x000fe2000f8e00ff */
[----:B------:R-:W-:Y:S02]  /*156a0*/  F2FP.BF16.F32.PACK_AB R25, R21, R26 ;  /* 0x0000001a1519723e */ /* 0x000fe400000010ff */
[----:B------:R-:W-:Y:S02]  /*156b0*/  F2FP.BF16.F32.PACK_AB R32, R33, R32 ;  /* 0x000000202120723e */ /* 0x000fe400000010ff */
[----:B------:R-:W-:Y:S02]  /*156c0*/  PRMT R6, R30, 0x654, R6 ;  /* 0x000006541e067816 */ /* 0x000fe40000000006 */
[----:B------:R-:W-:-:S02]  /*156d0*/  F2FP.BF16.F32.PACK_AB R26, R29, R28 ;  /* 0x0000001c1d1a723e */ /* 0x000fc400000010ff */
[----:B------:R0:W-:Y:S01]  /*156e0*/  SYNCS.ARRIVE.TRANS64.RED.A1T0 RZ, [R6+URZ], RZ ;  /* 0x000000ff06ff79a7 */ /* 0x0001e2000810043f */
[----:B------:R-:W-:Y:S02]  /*156f0*/  F2FP.BF16.F32.PACK_AB R27, R31, R27 ;  /* 0x0000001b1f1b723e */ /* 0x000fe400000010ff */
[----:B------:R-:W-:Y:S02]  /*15700*/  F2FP.BF16.F32.PACK_AB R33, R20, R34 ;  /* 0x000000221421723e */ /* 0x000fe400000010ff */
[----:B------:R-:W-:Y:S01]  /*15710*/  F2FP.BF16.F32.PACK_AB R40, R41, R40 ;  /* 0x000000282928723e */ /* 0x000fe200000010ff */
[----:B------:R1:W-:Y:S01]  /*15720*/  STSM.16.M88.4 [R144+0x21800], R24 ;  /* 0x0218001890007844 */ /* 0x0003e20000000200 */
[----:B------:R-:W-:Y:S02]  /*15730*/  F2FP.BF16.F32.PACK_AB R34, R37, R36 ;  /* 0x000000242522723e */ /* 0x000fe400000010ff */
[----:B------:R-:W-:Y:S01]  /*15740*/  F2FP.BF16.F32.PACK_AB R35, R39, R35 ;  /* 0x000000232723723e */ /* 0x000fe200000010ff */
[----:B0-----:R-:W4:Y:S01]  /*15750*/  LDL R6, [R1+0xc] ;  /* 0x00000c0001067983 */ /* 0x001f220000100800 */
        /* <DEDUP_REMOVED lines=88> */
[----:B------:R-:W-:-:S02]  /*15ce0*/  VIADD R4, R4, 0xffffffff ;  /* 0xffffffff04047836 */ /* 0x000fc40000000000 */
[----:B------:R-:W-:Y:S01]  /*15cf0*/  IMAD.MOV.U32 R6, RZ, RZ, R17 ;  /* 0x000000ffff067224 */ /* 0x000fe200078e0011 */
[----:B0-----:R-:W-:-:S09]  /*15d00*/  NOP ;  /* 0x0000000000007918 */ /* 0x001fd20000000000 */
[----:B-1----:R-:W-:Y:S05]  /*15d10*/  @P1 BRA `(.L_x_1549) ;  /* 0xffffffd800ec1947 */ /* 0x002fea000383ffff */
.L_x_1537:
[----:B------:R-:W2:Y:S02]  /*15d20*/  LDL R6, [R1+0x6c] ;  /* 0x00006c0001067983 */ /* 0x000ea40000100800 */
[----:B--2---:R-:W-:-:S13]  /*15d30*/  ISETP.GE.AND P1, PT, R4, R6, PT ;  /* 0x000000060400720c */ /* 0x004fda0003f26270 */
[----:B------:R-:W-:Y:S05]  /*15d40*/  @!P1 BRA `(.L_x_1550) ;  /* 0x00000034006c9947 */ /* 0x000fea0003800000 */
[----:B------:R-:W-:Y:S02]  /*15d50*/  IMAD.MOV.U32 R6, RZ, RZ, R0 ;  /* 0x000000ffff067224 */ /* 0x000fe400078e0000 */
[----:B------:R-:W-:Y:S02]  /*15d60*/  IMAD.MOV.U32 R7, RZ, RZ, R3 ;  /* 0x000000ffff077224 */ /* 0x000fe400078e0003 */
[----:B------:R-:W-:Y:S02]  /*15d70*/  IMAD.MOV.U32 R9, RZ, RZ, R23 ;  /* 0x000000ffff097224 */ /* 0x000fe400078e0017 */
[----:B------:R-:W-:-:S07]  /*15d80*/  IMAD.MOV.U32 R8, RZ, RZ, R17 ;  /* 0x000000ffff087224 */ /* 0x000fce00078e0011 */
.L_x_1570:
        /* <DEDUP_REMOVED lines=9> */
.L_x_1552:
        /* <DEDUP_REMOVED lines=8> */
.L_x_1553:
[----:B------:R-:W-:Y:S04]  /*15ea0*/  BSSY B0, `(.L_x_1551) ;  /* 0x0000004000007945 */ /* 0x000fe80003800000 */
[----:B-1----:R-:W-:Y:S05]  /*15eb0*/  @P2 BRA `(.L_x_1554) ;  /* 0x0000000000082947 */ /* 0x002fea0003800000 */
[----:B------:R-:W1:Y:S02]  /*15ec0*/  SYNCS.PHASECHK.TRANS64.TRYWAIT P2, [R3+URZ+0x2d830], R0 ;  /* 0x02d83000030075a7 */ /* 0x000e64000804017f */
[----:B-1----:R-:W-:Y:S05]  /*15ed0*/  @!P2 BRA `(.L_x_1555) ;  /* 0x000000f80084a947 */ /* 0x002fea0003800000 */
.L_x_1554:
[----:B------:R-:W-:Y:S05]  /*15ee0*/  BSYNC B0 ;  /* 0x0000000000007941 */ /* 0x000fea0003800000 */
.L_x_1551:
        /* <DEDUP_REMOVED lines=65> */
.L_x_1557:
[----:B------:R-:W-:Y:S01]  /*16300*/  SHF.L.U32 R0, R9, 0x1f, RZ ;  /* 0x0000001f09007819 */ /* 0x000fe200000006ff */
[----:B------:R-:W-:-:S04]  /*16310*/  IMAD R3, R8, 0x8, R2 ;  /* 0x0000000808037824 */ /* 0x000fc800078e0202 */
[----:B------:R0:W1:Y:S01]  /*16320*/  SYNCS.PHASECHK.TRANS64.TRYWAIT P1, [R3+URZ+0x2d850], R0 ;  /* 0x02d85000030075a7 */ /* 0x000062000802017f */
[----:B------:R-:W-:Y:S05]  /*16330*/  @!P0 BRA `(.L_x_1558) ;  /* 0x0000000000048947 */ /* 0x000fea0003800000 */
[----:B------:R-:W-:Y:S01]  /*16340*/  BPT.TRAP 0x1 ;  /* 0x000000040000795c */ /* 0x000fe20000300000 */
.L_x_1558:
[----:B-1----:R-:W-:Y:S05]  /*16350*/  @P1 BRA `(.L_x_1556) ;  /* 0x0000000000081947 */ /* 0x002fea0003800000 */
[----:B------:R-:W1:Y:S02]  /*16360*/  SYNCS.PHASECHK.TRANS64.TRYWAIT P1, [R3+URZ+0x2d850], R0 ;  /* 0x02d85000030075a7 */ /* 0x000e64000802017f */
[----:B-1----:R-:W-:Y:S05]  /*16370*/  @!P1 BRA `(.L_x_1559) ;  /* 0x000000f400709947 */ /* 0x002fea0003800000 */
.L_x_1556:
        /* <DEDUP_REMOVED lines=96> */
.L_x_1560:
[----:B------:R-:W2:Y:S01]  /*16980*/  LDL R10, [R1+0x30] ;  /* 0x00003000010a7983 */ /* 0x000ea20000100800 */
[----:B0-----:R-:W0:Y:S03]  /*16990*/  LDC R0, c[0x0][0x448] ;  /* 0x00011200ff007b82 */ /* 0x001e260000000800 */
[----:B------:R-:W2:Y:S01]  /*169a0*/  LDL R9, [R1+0x68] ;  /* 0x0000680001097983 */ /* 0x000ea20000100800 */
[----:B0-----:R-:W-:-:S13]  /*169b0*/  ISETP.NE.AND P1, PT, R0, 0x1, PT ;  /* 0x000000010000780c */ /* 0x001fda0003f25270 */
[----:B------:R-:W0:Y:S08]  /*169c0*/  @P1 LDC R3, c[0x0][0x44c] ;  /* 0x00011300ff031b82 */ /* 0x000e300000000800 */
[----:B------:R-:W1:Y:S01]  /*169d0*/  @P1 LDC R0, c[0x0][0x450] ;  /* 0x00011400ff001b82 */ /* 0x000e620000000800 */
[----:B------:R-:W-:Y:S01]  /*169e0*/  ULOP3.LUT UR8, URZ, UR48, URZ, 0x33, !UPT ;  /* 0x000000303f087292 */ /* 0x000fe2000f8e333f */
[----:B--2---:R-:W-:-:S06]  /*169f0*/  IMAD.IADD R12, R9, 0x1, R10 ;  /* 0x00000001090c7824 */ /* 0x004fcc00078e020a */
[----:B------:R-:W2:Y:S01]  /*16a00*/  LDC R9, c[0x0][0x9e4] ;  /* 0x00027900ff097b82 */ /* 0x000ea20000000800 */
        /* <DEDUP_REMOVED lines=8> */
[----:B--2---:R-:W-:Y:S01]  /*16a90*/  ISETP.GE.AND P3, PT, R9, 0x1, PT ;  /* 0x000000010900780c */ /* 0x004fe20003f66270 */
[----:B-1----:R-:W-:-:S05]  /*16aa0*/  IMAD.SHL.U32 R0, R4, 0x80, RZ ;  /* 0x0000008004007824 */ /* 0x002fca00078e00ff */
[----:B------:R-:W-:-:S04]  /*16ab0*/  IADD3 R10, -R142, 0x1, -R0 ;  /* 0x000000018e0a7810 */ /* 0x000fc80007ffe900 */
[----:B------:R-:W-:-:S05]  /*16ac0*/  IADD3 R10, -R140, R10, R143 ;  /* 0x0000000a8c0a7210 */ /* 0x000fca0007ffe18f */
[C---:B------:R-:W-:Y:S02]  /*16ad0*/  VIADD R11, R10.reuse, UR43 ;  /* 0x0000002b0a0b7c36 */ /* 0x040fe40008000000 */
[----:B------:R-:W-:Y:S02]  /*16ae0*/  VIADD R10, R10, UR8 ;  /* 0x000000080a0a7c36 */ /* 0x000fe40008000000 */
[C---:B0-----:R-:W-:Y:S02]  /*16af0*/  IMAD.IADD R9, R13.reuse, 0x1, R11 ;  /* 0x000000010d097824 */ /* 0x041fe400078e020b */
[----:B------:R-:W-:Y:S01]  /*16b00*/  IMAD.IADD R3, R13, 0x1, R10 ;  /* 0x000000010d037824 */ /* 0x000fe200078e020a */
[----:B------:R-:W-:Y:S06]  /*16b10*/  @!P3 BRA `(.L_x_1561) ;  /* 0x000000000058b947 */ /* 0x000fec0003800000 */
        /* <DEDUP_REMOVED lines=12> */
.L_x_1563:
[----:B------:R-:W-:-:S05]  /*16be0*/  IMAD.U32 R20, RZ, RZ, UR5 ;  /* 0x00000005ff147e24 */ /* 0x000fca000f8e00ff */
[----:B------:R-:W-:-:S13]  /*16bf0*/  ISETP.NE.AND P1, PT, R20, 0x1, PT ;  /* 0x000000011400780c */ /* 0x000fda0003f25270 */
[----:B------:R-:W0:Y:S02]  /*16c00*/  @P1 LDC.64 R14, c[0x0][0x9e8] ;  /* 0x00027a00ff0e1b82 */ /* 0x000e240000000a00 */
[----:B0-----:R-:W-:-:S05]  /*16c10*/  @P1 IMAD.HI.U32 R14, R13, R14, RZ ;  /* 0x0000000e0d0e1227 */ /* 0x001fca00078e00ff */
[----:B------:R-:W-:-:S07]  /*16c20*/  @P1 SHF.R.U32.HI R13, RZ, R15, R14 ;  /* 0x0000000fff0d1219 */ /* 0x000fce000001160e */
.L_x_1564:
[----:B------:R-:W-:Y:S05]  /*16c30*/  BSYNC B0 ;  /* 0x0000000000007941 */ /* 0x000fea0003800000 */
.L_x_1562:
[----:B------:R-:W-:-:S04]  /*16c40*/  IMAD R13, R13, R20, -R0 ;  /* 0x000000140d0d7224 */ /* 0x000fc800078e0a00 */
[----:B------:R-:W-:-:S05]  /*16c50*/  IMAD.IADD R13, R13, 0x1, -R142 ;  /* 0x000000010d0d7824 */ /* 0x000fca00078e0a8e */
[----:B------:R-:W-:Y:S02]  /*16c60*/  VIMNMX R3, R3, R13, !PT ;  /* 0x0000000d03037248 */ /* 0x000fe40007fe0100 */
[----:B------:R-:W-:-:S07]  /*16c70*/  VIADDMNMX R9, R13, R20, R9, PT ;  /* 0x000000140d097246 */ /* 0x000fce0003800109 */
.L_x_1561:
[----:B------:R-:W-:Y:S01]  /*16c80*/  ISETP.GT.AND P5, PT, R4, -0x1, PT ;  /* 0xffffffff0400780c */ /* 0x000fe20003fa4270 */
[----:B------:R-:W0:Y:S03]  /*16c90*/  SHFL.IDX PT, R12, R12, 0x1, 0x1c1f ;  /* 0x003c1f000c0c7f89 */ /* 0x000e2600000e0000 */
[C---:B------:R-:W-:Y:S02]  /*16ca0*/  ISETP.GT.AND P2, PT, R3.reuse, RZ, P5 ;  /* 0x000000ff0300720c */ /* 0x040fe40002f44270 */
[----:B------:R-:W-:Y:S02]  /*16cb0*/  ISETP.GT.AND P1, PT, R3, 0x1, P5 ;  /* 0x000000010300780c */ /* 0x000fe40002f24270 */
[C---:B------:R-:W-:Y:S02]  /*16cc0*/  ISETP.LT.OR P2, PT, R9.reuse, 0x1, P2 ;  /* 0x000000010900780c */ /* 0x040fe40001741670 */
[----:B------:R-:W-:-:S02]  /*16cd0*/  ISETP.LT.OR P1, PT, R9, 0x2, P1 ;  /* 0x000000020900780c */ /* 0x000fc40000f21670 */
[----:B------:R-:W-:Y:S02]  /*16ce0*/  FSEL R24, R24, -INF , !P2 ;  /* 0xff80000018187808 */ /* 0x000fe40005000000 */
[----:B------:R-:W-:Y:S02]  /*16cf0*/  FSEL R25, R25, -INF , !P1 ;  /* 0xff80000019197808 */ /* 0x000fe40004800000 */
[C---:B------:R-:W-:Y:S02]  /*16d00*/  ISETP.GT.AND P2, PT, R3.reuse, 0x8, P5 ;  /* 0x000000080300780c */ /* 0x040fe40002f44270 */
        /* <DEDUP_REMOVED lines=84> */
[----:B------:R-:W-:Y:S01]  /*17250*/  ISETP.GT.AND P1, PT, R3, 0x79, P5 ;  /* 0x000000790300780c */ /* 0x000fe20002f24270 */
[--C-:B0-----:R-:W-:Y:S01]  /*17260*/  IMAD.IADD R3, R11, 0x1, R12.reuse ;  /* 0x000000010b037824 */ /* 0x101fe200078e020c */
[C---:B------:R-:W-:Y:S02]  /*17270*/  ISETP.LT.OR P2, PT, R9.reuse, 0x79, P2 ;  /* 0x000000790900780c */ /* 0x040fe40001741670 */
[----:B------:R-:W-:Y:S01]  /*17280*/  ISETP.LT.OR P1, PT, R9, 0x7a, P1 ;  /* 0x0000007a0900780c */ /* 0x000fe20000f21670 */
[----:B------:R-:W-:Y:S01]  /*17290*/  IMAD.IADD R9, R10, 0x1, R12 ;  /* 0x000000010a097824 */ /* 0x000fe200078e020c */
[----:B------:R-:W-:-:S02]  /*172a0*/  FSEL R84, R84, -INF , !P2 ;  /* 0xff80000054547808 */ /* 0x000fc40005000000 */
[----:B------:R-:W-:Y:S01]  /*172b0*/  FSEL R85, R85, -INF , !P1 ;  /* 0xff80000055557808 */ /* 0x000fe20004800000 */
[----:B------:R-:W-:Y:S08]  /*172c0*/  @!P3 BRA `(.L_x_1565) ;  /* 0x000000000058b947 */ /* 0x000ff00003800000 */
        /* <DEDUP_REMOVED lines=12> */
.L_x_1567:
[----:B------:R-:W-:-:S05]  /*17390*/  IMAD.U32 R13, RZ, RZ, UR5 ;  /* 0x00000005ff0d7e24 */ /* 0x000fca000f8e00ff */
[----:B------:R-:W-:-:S13]  /*173a0*/  ISETP.NE.AND P1, PT, R13, 0x1, PT ;  /* 0x000000010d00780c */ /* 0x000fda0003f25270 */
[----:B------:R-:W0:Y:S02]  /*173b0*/  @P1 LDC.64 R10, c[0x0][0x9e8] ;  /* 0x00027a00ff0a1b82 */ /* 0x000e240000000a00 */
[----:B0-----:R-:W-:-:S05]  /*173c0*/  @P1 IMAD.HI.U32 R10, R12, R10, RZ ;  /* 0x0000000a0c0a1227 */ /* 0x001fca00078e00ff */
[----:B------:R-:W-:-:S07]  /*173d0*/  @P1 SHF.R.U32.HI R12, RZ, R11, R10 ;  /* 0x0000000bff0c1219 */ /* 0x000fce000001160a */
.L_x_1568:
[----:B------:R-:W-:Y:S05]  /*173e0*/  BSYNC B0 ;  /* 0x0000000000007941 */ /* 0x000fea0003800000 */
.L_x_1566:
[----:B------:R-:W-:-:S04]  /*173f0*/  IMAD R0, R12, R13, -R0 ;  /* 0x0000000d0c007224 */ /* 0x000fc800078e0a00 */
[----:B------:R-:W-:-:S05]  /*17400*/  IMAD.IADD R0, R0, 0x1, -R142 ;  /* 0x0000000100007824 */ /* 0x000fca00078e0a8e */
[----:B------:R-:W-:Y:S02]  /*17410*/  VIMNMX R9, R9, R0, !PT ;  /* 0x0000000009097248 */ /* 0x000fe40007fe0100 */
[----:B------:R-:W-:-:S07]  /*17420*/  VIADDMNMX R3, R0, R13, R3, PT ;  /* 0x0000000d00037246 */ /* 0x000fce0003800103 */
.L_x_1565:
        /* <DEDUP_REMOVED lines=8> */
[C---:B------:R-:W-:Y:S02]  /*174b0*/  ISETP.GT.AND P2, PT, R9.reuse, 0x8, P5 ;  /* 0x000000080900780c */ /* 0x040fe40002f44270 */
[----:B------:R-:W-:Y:S02]  /*174c0*/  ISETP.GT.AND P1, PT, R9, 0x9, P5 ;  /* 0x000000090900780c */ /* 0x000fe40002f24270 */
[----:B------:R-:W-:Y:S02]  /*174d0*/  FMNMX.FTZ R0, R32, R0, !PT ;  /* 0x0000000020007209 */ /* 0x000fe40007810000 */
[C---:B------:R-:W-:Y:S02]  /*174e0*/  ISETP.LT.OR P2, PT, R3.reuse, 0x9, P2 ;  /* 0x000000090300780c */ /* 0x040fe40001741670 */
[----:B------:R-:W-:-:S02]  /*174f0*/  ISETP.LT.OR P1, PT, R3, 0xa, P1 ;  /* 0x0000000a0300780c */ /* 0x000fc40000f21670 */
[----:B------:R-:W-:Y:S02]  /*17500*/  FMNMX.FTZ R0, R33, R0, !PT ;  /* 0x0000000021007209 */ /* 0x000fe40007810000 */
[----:B------:R-:W-:Y:S02]  /*17510*/  FSEL R30, R30, -INF , !P2 ;  /* 0xff8000001e1e7808 */ /* 0x000fe40005000000 */
[----:B------:R-:W-:Y:S02]  /*17520*/  FSEL R31, R31, -INF , !P1 ;  /* 0xff8000001f1f7808 */ /* 0x000fe40004800000 */
[C---:B------:R-:W-:Y:S02]  /*17530*/  ISETP.GT.AND P2, PT, R9.reuse, 0x10, P5 ;  /* 0x000000100900780c */ /* 0x040fe40002f44270 */
[----:B------:R-:W-:Y:S02]  /*17540*/  ISETP.GT.AND P1, PT, R9, 0x11, P5 ;  /* 0x000000110900780c */ /* 0x000fe40002f24270 */
[----:B------:R-:W-:-:S02]  /*17550*/  FMNMX.FTZ R0, R36, R0, !PT ;  /* 0x0000000024007209 */ /* 0x000fc40007810000 */
[C---:B------:R-:W-:Y:S02]  /*17560*/  ISETP.LT.OR P2, PT, R3.reuse, 0x11, P2 ;  /* 0x000000110300780c */ /* 0x040fe40001741670 */
[----:B------:R-:W-:Y:S02]  /*17570*/  ISETP.LT.OR P1, PT, R3, 0x12, P1 ;  /* 0x000000120300780c */ /* 0x000fe40000f21670 */
[----:B------:R-:W-:Y:S02]  /*17580*/  FMNMX.FTZ R0, R37, R0, !PT ;  /* 0x0000000025007209 */ /* 0x000fe40007810000 */
[----:B------:R-:W-:Y:S02]  /*17590*/  FSEL R34, R34, -INF , !P2 ;  /* 0xff80000022227808 */ /* 0x000fe40005000000 */
[----:B------:R-:W-:Y:S02]  /*175a0*/  FSEL R35, R35, -INF , !P1 ;  /* 0xff80000023237808 */ /* 0x000fe40004800000 */
[----:B------:R-:W-:-:S02]  /*175b0*/  FMNMX.FTZ R0, R40, R0, !PT ;  /* 0x0000000028007209 */ /* 0x000fc40007810000 */
[C---:B------:R-:W-:Y:S02]  /*175c0*/  ISETP.GT.AND P2, PT, R9.reuse, 0x18, P5 ;  /* 0x000000180900780c */ /* 0x040fe40002f44270 */
[----:B------:R-:W-:Y:S02]  /*175d0*/  ISETP.GT.AND P1, PT, R9, 0x19, P5 ;  /* 0x000000190900780c */ /* 0x000fe40002f24270 */
[----:B------:R-:W-:Y:S02]  /*175e0*/  FMNMX.FTZ R0, R41, R0, !PT ;  /* 0x0000000029007209 */ /* 0x000fe40007810000 */
[C---:B------:R-:W-:Y:S02]  /*175f0*/  ISETP.LT.OR P2, PT, R3.reuse, 0x19, P2 ;  /* 0x000000190300780c */ /* 0x040fe40001741670 */
[----:B------:R-:W-:Y:S02]  /*17600*/  ISETP.LT.OR P1, PT, R3, 0x1a, P1 ;  /* 0x0000001a0300780c */ /* 0x000fe40000f21670 */
[----:B------:R-:W-:-:S02]  /*17610*/  FMNMX.FTZ R0, R44, R0, !PT ;  /* 0x000000002c007209 */ /* 0x000fc40007810000 */
[----:B------:R-:W-:Y:S02]  /*17620*/  FSEL R38, R38, -INF , !P2 ;  /* 0xff80000026267808 */ /* 0x000fe40005000000 */
[----:B------:R-:W-:Y:S02]  /*17630*/  FSEL R39, R39, -INF , !P1 ;  /* 0xff80000027277808 */ /* 0x000fe40004800000 */
[C---:B------:R-:W-:Y:S02]  /*17640*/  ISETP.GT.AND P2, PT, R9.reuse, 0x20, P5 ;  /* 0x000000200900780c */ /* 0x040fe40002f44270 */
[----:B------:R-:W-:Y:S02]  /*17650*/  ISETP.GT.AND P1, PT, R9, 0x21, P5 ;  /* 0x000000210900780c */ /* 0x000fe40002f24270 */
[----:B------:R-:W-:Y:S02]  /*17660*/  FMNMX.FTZ R0, R45, R0, !PT ;  /* 0x000000002d007209 */ /* 0x000fe40007810000 */
[----:B------:R-:W-:-:S02]  /*17670*/  ISETP.LT.OR P2, PT, R3, 0x21, P2 ;  /* 0x000000210300780c */ /* 0x000fc40001741670 */
[----:B------:R-:W-:Y:S02]  /*17680*/  ISETP.LT.OR P1, PT, R3, 0x22, P1 ;  /* 0x000000220300780c */ /* 0x000fe40000f21670 */
[----:B------:R-:W-:Y:S02]  /*17690*/  FMNMX.FTZ R0, R48, R0, !PT ;  /* 0x0000000030007209 */ /* 0x000fe40007810000 */
[----:B------:R-:W-:Y:S02]  /*176a0*/  FSEL R42, R42, -INF , !P2 ;  /* 0xff8000002a2a7808 */ /* 0x000fe40005000000 */
[----:B------:R-:W-:Y:S02]  /*176b0*/  FSEL R43, R43, -INF , !P1 ;  /* 0xff8000002b2b7808 */ /* 0x000fe40004800000 */
[C---:B------:R-:W-:Y:S02]  /*176c0*/  ISETP.GT.AND P2, PT, R9.reuse, 0x28, P5 ;  /* 0x000000280900780c */ /* 0x040fe40002f44270 */
[----:B------:R-:W-:-:S02]  /*176d0*/  ISETP.GT.AND P1, PT, R9, 0x29, P5 ;  /* 0x000000290900780c */ /* 0x000fc40002f24270 */
[----:B------:R-:W-:Y:S02]  /*176e0*/  FMNMX.FTZ R0, R49, R0, !PT ;  /* 0x0000000031007209 */ /* 0x000fe40007810000 */
[C---:B------:R-:W-:Y:S02]  /*176f0*/  ISETP.LT.OR P2, PT, R3.reuse, 0x29, P2 ;  /* 0x000000290300780c */ /* 0x040fe40001741670 */
[----:B------:R-:W-:Y:S02]  /*17700*/  ISETP.LT.OR P1, PT, R3, 0x2a, P1 ;  /* 0x0000002a0300780c */ /* 0x000fe40000f21670 */
[----:B------:R-:W-:Y:S02]  /*17710*/  FMNMX.FTZ R0, R52, R0, !PT ;  /* 0x0000000034007209 */ /* 0x000fe40007810000 */
[----:B------:R-:W-:Y:S02]  /*17720*/  FSEL R46, R46, -INF , !P2 ;  /* 0xff8000002e2e7808 */ /* 0x000fe40005000000 */
[----:B------:R-:W-:-:S02]  /*17730*/  FSEL R47, R47, -INF , !P1 ;  /* 0xff8000002f2f7808 */ /* 0x000fc40004800000 */
        /* <DEDUP_REMOVED lines=8> */
[----:B------:R-:W-:Y:S02]  /*177c0*/  FMNMX.FTZ R0, R57, R0, !PT ;  /* 0x0000000039007209 */ /* 0x000fe40007810000 */
        /* <DEDUP_REMOVED lines=8> */
[----:B------:R-:W-:-:S02]  /*17850*/  ISETP.GT.AND P2, PT, R9, 0x40, P5 ;  /* 0x000000400900780c */ /* 0x000fc40002f44270 */
[----:B------:R-:W-:Y:S02]  /*17860*/  ISETP.GT.AND P1, PT, R9, 0x41, P5 ;  /* 0x000000410900780c */ /* 0x000fe40002f24270 */
[----:B------:R-:W-:Y:S02]  /*17870*/  FMNMX.FTZ R0, R64, R0, !PT ;  /* 0x0000000040007209 */ /* 0x000fe40007810000 */
[C---:B------:R-:W-:Y:S02]  /*17880*/  ISETP.LT.OR P2, PT, R3.reuse, 0x41, P2 ;  /* 0x000000410300780c */ /* 0x040fe40001741670 */
[----:B------:R-:W-:Y:S02]  /*17890*/  ISETP.LT.OR P1, PT, R3, 0x42, P1 ;  /* 0x000000420300780c */ /* 0x000fe40000f21670 */
[----:B------:R-:W-:Y:S02]  /*178a0*/  FMNMX.FTZ R0, R65, R0, !PT ;  /* 0x0000000041007209 */ /* 0x000fe40007810000 */
[----:B------:R-:W-:-:S02]  /*178b0*/  FSEL R58, R58, -INF , !P2 ;  /* 0xff8000003a3a7808 */ /* 0x000fc40005000000 */
[----:B------:R-:W-:Y:S02]  /*178c0*/  FSEL R59, R59, -INF , !P1 ;  /* 0xff8000003b3b7808 */ /* 0x000fe40004800000 */
        /* <DEDUP_REMOVED lines=22> */
[----:B------:R-:W-:-:S02]  /*17a30*/  ISETP.GT.AND P4, PT, R9, 0x68, P5 ;  /* 0x000000680900780c */ /* 0x000fc40002f84270 */
[----:B------:R-:W-:Y:S02]  /*17a40*/  FMNMX.FTZ R0, R80, R0, !PT ;  /* 0x0000000050007209 */ /* 0x000fe40007810000 */
[----:B------:R-:W-:Y:S02]  /*17a50*/  FSEL R70, R70, -INF , !P2 ;  /* 0xff80000046467808 */ /* 0x000fe40005000000 */
[----:B------:R-:W-:Y:S02]  /*17a60*/  FSEL R71, R71, -INF , !P1 ;  /* 0xff80000047477808 */ /* 0x000fe40004800000 */
[C---:B------:R-:W-:Y:S02]  /*17a70*/  ISETP.GT.AND P2, PT, R9.reuse, 0x60, P5 ;  /* 0x000000600900780c */ /* 0x040fe40002f44270 */
[----:B------:R-:W-:Y:S02]  /*17a80*/  ISETP.GT.AND P1, PT, R9, 0x61, P5 ;  /* 0x000000610900780c */ /* 0x000fe40002f24270 */
[----:B------:R-:W-:-:S02]  /*17a90*/  ISETP.LT.OR P4, PT, R3, 0x69, P4 ;  /* 0x000000690300780c */ /* 0x000fc40002781670 */
[----:B------:R-:W-:Y:S02]  /*17aa0*/  LOP3.LUT R16, R16, 0xdfffffff, RZ, 0xc0, !PT ;  /* 0xdfffffff10107812 */ /* 0x000fe400078ec0ff */
[----:B------:R-:W-:Y:S02]  /*17ab0*/  FMNMX.FTZ R0, R81, R0, !PT ;  /* 0x0000000051007209 */ /* 0x000fe40007810000 */
[C---:B------:R-:W-:Y:S02]  /*17ac0*/  ISETP.LT.OR P2, PT, R3.reuse, 0x61, P2 ;  /* 0x000000610300780c */ /* 0x040fe40001741670 */
[----:B------:R-:W-:Y:S02]  /*17ad0*/  ISETP.LT.OR P1, PT, R3, 0x62, P1 ;  /* 0x000000620300780c */ /* 0x000fe40000f21670 */
[----:B------:R-:W-:Y:S02]  /*17ae0*/  @P0 LOP3.LUT R16, R16, 0x20000000, RZ, 0xfc, !PT ;  /* 0x2000000010100812 */ /* 0x000fe400078efcff */
[----:B------:R-:W-:-:S02]  /*17af0*/  FMNMX.FTZ R0, R84, R0, !PT ;  /* 0x0000000054007209 */ /* 0x000fc40007810000 */
[----:B------:R-:W-:Y:S02]  /*17b00*/  FSEL R74, R74, -INF , !P2 ;  /* 0xff8000004a4a7808 */ /* 0x000fe40005000000 */
[----:B------:R-:W-:Y:S02]  /*17b10*/  FSEL R75, R75, -INF , !P1 ;  /* 0xff8000004b4b7808 */ /* 0x000fe40004800000 */
[C---:B------:R-:W-:Y:S02]  /*17b20*/  ISETP.GT.AND P6, PT, R9.reuse, 0x69, P5 ;  /* 0x000000690900780c */ /* 0x040fe40002fc4270 */
[C---:B------:R-:W-:Y:S02]  /*17b30*/  ISETP.GT.AND P3, PT, R9.reuse, 0x70, P5 ;  /* 0x000000700900780c */ /* 0x040fe40002f64270 */
[C---:B------:R-:W-:Y:S02]  /*17b40*/  ISETP.GT.AND P2, PT, R9.reuse, 0x71, P5 ;  /* 0x000000710900780c */ /* 0x040fe40002f44270 */
[----:B------:R-:W-:-:S02]  /*17b50*/  ISETP.GT.AND P1, PT, R9, 0x78, P5 ;  /* 0x000000780900780c */ /* 0x000fc40002f24270 */
[C---:B------:R-:W-:Y:S02]  /*17b60*/  ISETP.GT.AND P0, PT, R9.reuse, RZ, P5 ;  /* 0x000000ff0900720c */ /* 0x040fe40002f04270 */
[----:B------:R-:W-:Y:S02]  /*17b70*/  LOP3.LUT R16, R16, 0xfffffffd, RZ, 0xc0, !PT ;  /* 0xfffffffd10107812 */ /* 0x000fe400078ec0ff */
[----:B------:R-:W-:Y:S02]  /*17b80*/  ISETP.GT.AND P5, PT, R9, 0x79, P5 ;  /* 0x000000790900780c */ /* 0x000fe40002fa4270 */
[----:B------:R-:W-:Y:S02]  /*17b90*/  FMNMX.FTZ R0, R85, R0, !PT ;  /* 0x0000000055007209 */ /* 0x000fe40007810000 */
[----:B------:R-:W-:Y:S02]  /*17ba0*/  @P4 LOP3.LUT R16, R16, 0x2, RZ, 0xfc, !PT ;  /* 0x0000000210104812 */ /* 0x000fe400078efcff */
[----:B------:R-:W-:-:S02]  /*17bb0*/  ISETP.LT.OR P4, PT, R3, 0x6a, P6 ;  /* 0x0000006a0300780c */ /* 0x000fc40003781670 */
[C---:B------:R-:W-:Y:S02]  /*17bc0*/  ISETP.LT.OR P3, PT, R3.reuse, 0x71, P3 ;  /* 0x000000710300780c */ /* 0x040fe40001f61670 */
[C---:B------:R-:W-:Y:S02]  /*17bd0*/  ISETP.LT.OR P2, PT, R3.reuse, 0x72, P2 ;  /* 0x000000720300780c */ /* 0x040fe40001741670 */
[C---:B------:R-:W-:Y:S02]  /*17be0*/  ISETP.LT.OR P1, PT, R3.reuse, 0x79, P1 ;  /* 0x000000790300780c */ /* 0x040fe40000f21670 */
[C---:B------:R-:W-:Y:S02]  /*17bf0*/  ISETP.LT.OR P0, PT, R3.reuse, 0x1, P0 ;  /* 0x000000010300780c */ /* 0x040fe40000701670 */
[----:B------:R-:W-:Y:S02]  /*17c00*/  ISETP.LT.OR P5, PT, R3, 0x7a, P5 ;  /* 0x0000007a0300780c */ /* 0x000fe40002fa1670 */
[----:B------:R-:W0:Y:S01]  /*17c10*/  SHFL.BFLY PT, R3, R0, 0x2, 0x1f ;  /* 0x0c401f0000037f89 */ /* 0x000e2200000e0000 */
[----:B------:R-:W-:-:S02]  /*17c20*/  FSEL R26, R26, -INF , !P0 ;  /* 0xff8000001a1a7808 */ /* 0x000fc40004000000 */
[----:B------:R-:W-:Y:S02]  /*17c30*/  FSEL R79, R79, -INF , !P4 ;  /* 0xff8000004f4f7808 */ /* 0x000fe40006000000 */
[----:B------:R-:W-:Y:S02]  /*17c40*/  FSEL R82, R82, -INF , !P3 ;  /* 0xff80000052527808 */ /* 0x000fe40005800000 */
[----:B------:R-:W-:Y:S02]  /*17c50*/  FSEL R83, R83, -INF , !P2 ;  /* 0xff80000053537808 */ /* 0x000fe40005000000 */
[----:B------:R-:W-:Y:S02]  /*17c60*/  FSEL R86, R86, -INF , !P1 ;  /* 0xff80000056567808 */ /* 0x000fe40004800000 */
[----:B------:R-:W-:Y:S02]  /*17c70*/  FSEL R87, R87, -INF , !P5 ;  /* 0xff80000057577808 */ /* 0x000fe40006800000 */
[----:B------:R-:W-:-:S02]  /*17c80*/  LOP3.LUT P0, RZ, R16, 0x20000000, RZ, 0xc0, !PT ;  /* 0x2000000010ff7812 */ /* 0x000fc4000780c0ff */
[----:B0-----:R-:W-:-:S05]  /*17c90*/  FMNMX.FTZ R3, R0, R3, !PT ;  /* 0x0000000300037209 */ /* 0x001fca0007810000 */
[----:B------:R-:W0:Y:S02]  /*17ca0*/  SHFL.BFLY PT, R0, R3, 0x1, 0x1f ;  /* 0x0c201f0003007f89 */ /* 0x000e2400000e0000 */
[----:B0-----:R-:W-:-:S04]  /*17cb0*/  FMNMX.FTZ R3, R3, R0, !PT ;  /* 0x0000000003037209 */ /* 0x001fc80007810000 */
[----:B------:R-:W-:-:S04]  /*17cc0*/  FSETP.NEU.FTZ.AND P6, PT, R3, -INF , PT ;  /* 0xff8000000300780b */ /* 0x000fc80003fdd000 */
[----:B------:R-:W-:-:S05]  /*17cd0*/  FSEL R0, R3, RZ, P6 ;  /* 0x000000ff03007208 */ /* 0x000fca0003000000 */
[----:B------:R-:W-:Y:S01]  /*17ce0*/  FADD.FTZ R7, -R0, R7 ;  /* 0x0000000700077221 */ /* 0x000fe20000010100 */
[----:B------:R-:W-:-:S03]  /*17cf0*/  FMUL.FTZ R0, R3, UR51 ;  /* 0x0000003303007c20 */ /* 0x000fc60008410000 */
[----:B------:R-:W-:Y:S02]  /*17d00*/  FMUL.FTZ R10, R7, UR51 ;  /* 0x00000033070a7c20 */ /* 0x000fe40008410000 */
[----:B------:R-:W-:Y:S02]  /*17d10*/  FSEL R0, R0, RZ, P6 ;  /* 0x000000ff00007208 */ /* 0x000fe40003000000 */
[----:B------:R-:W-:-:S03]  /*17d20*/  LOP3.LUT P6, RZ, R16, 0x2, RZ, 0xc0, !PT ;  /* 0x0000000210ff7812 */ /* 0x000fc600078cc0ff */
        /* <DEDUP_REMOVED lines=34> */
[----:B------:R-:W-:-:S02]  /*17f50*/  FSEL R78, R78, -INF , !P6 ;  /* 0xff8000004e4e7808 */ /* 0x000fc40007000000 */
        /* <DEDUP_REMOVED lines=204> */
.L_x_1569:
        /* <DEDUP_REMOVED lines=110> */
.L_x_1550:
[----:B------:R-:W-:Y:S05]  /*19300*/  WARPSYNC.ALL ;  /* 0x0000000000007948 */ /* 0x000fea0003800000 */
[----:B------:R-:W-:Y:S06]  /*19310*/  BAR.ARV 0x8, 0x200 ;  /* 0x0208000000007b1d */ /* 0x000fec0000002000 */
[----:B------:R-:W-:Y:S05]  /*19320*/  @!P0 BRA `(.L_x_1571) ;  /* 0x0000000000048947 */ /* 0x000fea0003800000 */
[----:B------:R-:W-:Y:S01]  /*19330*/  BPT.TRAP 0x1 ;  /* 0x000000040000795c */ /* 0x000fe20000300000 */
.L_x_1571:
[----:B------:R-:W-:Y:S01]  /*19340*/  IMAD R14, R17, 0x8, R2 ;  /* 0x00000008110e7824 */ /* 0x000fe200078e0202 */
[----:B------:R-:W-:-:S04]  /*19350*/  SHF.L.U32 R9, R23, 0x1f, RZ ;  /* 0x0000001f17097819 */ /* 0x000fc800000006ff */
[----:B------:R0:W1:Y:S01]  /*19360*/  SYNCS.PHASECHK.TRANS64.TRYWAIT P1, [R14+URZ+0x2d850], R9 ;  /* 0x02d850090e0075a7 */ /* 0x000062000802017f */
[----:B------:R-:W-:Y:S05]  /*19370*/  @!P0 BRA `(.L_x_1572) ;  /* 0x0000000000048947 */ /* 0x000fea0003800000 */
[----:B------:R-:W-:Y:S01]  /*19380*/  BPT.TRAP 0x1 ;  /* 0x000000040000795c */ /* 0x000fe20000300000 */
.L_x_1572:
        /* <DEDUP_REMOVED lines=10> */
.L_x_1573:
        /* <DEDUP_REMOVED lines=14> */
[----:B------:R-:W-:-:S06]  /*19510*/  IMAD.MOV.U32 R9, RZ, RZ, -0x7fffffe0 ;  /* 0x80000020ff097424 */ /* 0x000fcc00078e00ff */
        /* <DEDUP_REMOVED lines=9> */
[----:B0-----:R-:W-:Y:S01]  /*195b0*/  FADD.FTZ R4, R2, R139 ;  /* 0x0000008b02047221 */ /* 0x001fe20000010000 */
[----:B------:R-:W-:Y:S01]  /*195c0*/  IMAD.MOV.U32 R2, RZ, RZ, RZ ;  /* 0x000000ffff027224 */ /* 0x000fe200078e00ff */
[----:B------:R-:W-:-:S02]  /*195d0*/  WARPGROUP.DEPBAR.LE gsb0, 0x0 ;  /* 0x00008000000079c5 */ /* 0x000fc40000010000 */
[----:B------:R-:W-:-:S06]  /*195e0*/  WARPGROUP.ARRIVE ;  /* 0x00000000000079c5 */ /* 0x000fcc0000000000 */
        /* <DEDUP_REMOVED lines=49> */
[----:B------:R-:W-:Y:S01]  /*19900*/  R2UR UR6, R12 ;  /* 0x000000000c0672ca */ /* 0x000fe200000e0000 */
[----:B------:R-:W-:Y:S01]  /*19910*/  IMAD.U32 R12, RZ, RZ, UR51 ;  /* 0x00000033ff0c7e24 */ /* 0x000fe2000f8e00ff */
[----:B------:R-:W-:Y:S01]  /*19920*/  R2UR UR7, R13 ;  /* 0x000000000d0772ca */ /* 0x000fe200000e0000 */
[----:B------:R-:W-:Y:S01]  /*19930*/  IMAD.U32 R13, RZ, RZ, UR51 ;  /* 0x00000033ff0d7e24 */ /* 0x000fe2000f8e00ff */
[----:B------:R-:W-:Y:S02]  /*19940*/  WARPGROUP.DEPBAR.LE gsb0, 0x0 ;  /* 0x00008000000079c5 */ /* 0x000fe40000010000 */
[----:B------:R-:W-:-:S09]  /*19950*/  WARPGROUP.ARRIVE ;  /* 0x00000000000079c5 */ /* 0x000fd20000000000 */
[----:B------:R-:W-:Y:S01]  /*19960*/  HGMMA.64x96x16.F32.BF16 R88, gdesc[UR4].tnspB, R88, gsb0 ;  /* 0x41600000045879f0 */ /* 0x000fe20008001858 */
[----:B------:R-:W-:Y:S02]  /*19970*/  R2UR UR4, R6 ;  /* 0x00000000060472ca */ /* 0x000fe400000e0000 */
[----:B------:R-:W-:Y:S01]  /*19980*/  R2UR UR5, R7 ;  /* 0x00000000070572ca */ /* 0x000fe200000e0000 */
[----:B------:R-:W0:Y:S01]  /*19990*/  SHFL.BFLY PT, R6, R5, 0x2, 0x1f ;  /* 0x0c401f0005067f89 */ /* 0x000e2200000e0000 */
[----:B------:R-:W-:Y:S01]  /*199a0*/  R2UR UR6, R8 ;  /* 0x00000000080672ca */ /* 0x000fe200000e0000 */
[----:B------:R-:W-:Y:S01]  /*199b0*/  IMAD.MOV.U32 R8, RZ, RZ, RZ ;  /* 0x000000ffff087224 */ /* 0x000fe200078e00ff */
[----:B------:R-:W-:Y:S01]  /*199c0*/  R2UR UR7, R9 ;  /* 0x00000000090772ca */ /* 0x000fe200000e0000 */
[----:B------:R-:W1:Y:S01]  /*199d0*/  SHFL.BFLY PT, R7, R4, 0x1, 0x1f ;  /* 0x0c201f0004077f89 */ /* 0x000e6200000e0000 */
[----:B0-----:R-:W-:Y:S01]  /*199e0*/  FADD.FTZ R6, R6, R5 ;  /* 0x0000000506067221 */ /* 0x001fe20000010000 */
[----:B------:R-:W-:-:S02]  /*199f0*/  IMAD.MOV.U32 R5, RZ, RZ, -0x800000 ;  /* 0xff800000ff057424 */ /* 0x000fc400078e00ff */
[----:B-1----:R-:W-:Y:S02]  /*19a00*/  FADD.FTZ R10, R4, R7 ;  /* 0x00000007040a7221 */ /* 0x002fe40000010000 */
[----:B------:R-:W0:Y:S01]  /*19a10*/  SHFL.BFLY PT, R9, R6, 0x1, 0x1f ;  /* 0x0c201f0006097f89 */ /* 0x000e2200000e0000 */
[----:B------:R-:W-:Y:S02]  /*19a20*/  IMAD.MOV.U32 R4, RZ, RZ, -0x800000 ;  /* 0xff800000ff047424 */ /* 0x000fe400078e00ff */
[----:B------:R-:W-:-:S13]  /*19a30*/  FSETP.NE.FTZ.AND P1, PT, R10, RZ, PT ;  /* 0x000000ff0a00720b */ /* 0x000fda0003f35000 */
[----:B------:R-:W1:Y:S01]  /*19a40*/  @P1 MUFU.LG2 R7, R10 ;  /* 0x0000000a00071308 */ /* 0x000e620000000c00 */
[----:B0-----:R-:W-:-:S07]  /*19a50*/  FADD.FTZ R11, R6, R9 ;  /* 0x00000009060b7221 */ /* 0x001fce0000010000 */
[----:B------:R-:W-:Y:S01]  /*19a60*/  @P1 MUFU.RCP R8, R10 ;  /* 0x0000000a00081308 */ /* 0x000fe20000001000 */
[----:B------:R-:W-:Y:S01]  /*19a70*/  @P1 FMUL.FTZ R6, R12, 0.69314718246459960938 ;  /* 0x3f3172180c061820 */ /* 0x000fe20000410000 */
[----:B------:R-:W-:Y:S01]  /*19a80*/  FSETP.NE.FTZ.AND P2, PT, R11, RZ, PT ;  /* 0x000000ff0b00720b */ /* 0x000fe20003f55000 */
[----:B-1----:R-:W-:-:S04]  /*19a90*/  @P1 FMUL.FTZ R7, R7, 0.69314718246459960938 ;  /* 0x3f31721807071820 */ /* 0x002fc80000410000 */
[----:B------:R-:W-:-:S08]  /*19aa0*/  @P1 FFMA.FTZ R4, R6, R3, R7 ;  /* 0x0000000306041223 */ /* 0x000fd00000010007 */
        /* <DEDUP_REMOVED lines=11> */
.L_x_1575:
        /* <DEDUP_REMOVED lines=58> */
[----:B0-----:R-:W-:-:S11]  /*19f00*/  SEL R17, R17, RZ, P1 ;  /* 0x000000ff11117207 */ /* 0x001fd60000800000 */
.L_x_1458:
[----:B------:R-:W-:Y:S05]  /*19f10*/  WARPSYNC.ALL ;  /* 0x0000000000007948 */ /* 0x000fea0003800000 */
[----:B------:R-:W0:Y:S08]  /*19f20*/  S2UR UR38, SR_CgaCtaId ;  /* 0x00000000002679c3 */ /* 0x000e300000008800 */
[----:B------:R-:W-:Y:S06]  /*19f30*/  BAR.SYNC.DEFER_BLOCKING 0x5, 0x200 ;  /* 0x0148000000007b1d */ /* 0x000fec0000010000 */
[----:B------:R-:W-:Y:S01]  /*19f40*/  UMOV UR4, 0x400 ;  /* 0x0000040000047882 */ /* 0x000fe20000000000 */
[----:B------:R-:W-:Y:S01]  /*19f50*/  BSSY B0, `(.L_x_1576) ;  /* 0x00002c8000007945 */ /* 0x000fe20003800000 */
[----:B0-----:R-:W-:-:S06]  /*19f60*/  ULEA UR4, UR38, UR4, 0x18 ;  /* 0x0000000426047291 */ /* 0x001fcc000f8ec03f */
[----:B------:R-:W-:-:S05]  /*19f70*/  IMAD.U32 R2, RZ, RZ, UR4 ;  /* 0x00000004ff027e24 */ /* 0x000fca000f8e00ff */
[----:B------:R0:W1:Y:S01]  /*19f80*/  LDS.128 R32, [R2+0x2d8d0] ;  /* 0x02d8d00002207984 */ /* 0x0000620000000c00 */
[----:B------:R-:W-:Y:S06]  /*19f90*/  BAR.ARV 0x4, 0x200 ;  /* 0x0108000000007b1d */ /* 0x000fec0000002000 */
[----:B------:R-:W-:Y:S05]  /*19fa0*/  @P0 BRA `(.L_x_1577) ;  /* 0x0000002000380947 */ /* 0x000fea0003800000 */
[----:B------:R-:W3:Y:S01]  /*19fb0*/  LDL R0, [R1+0x90] ;  /* 0x0000900001007983 */ /* 0x000ee20000100800 */
[----:B------:R-:W-:-:S03]  /*19fc0*/  ULDC UR4, c[0x0][0xad4] ;  /* 0x0002b50000047ab9 */ /* 0x000fc60000000800 */
[----:B-1----:R-:W4:Y:S04]  /*19fd0*/  LDL.LU R32, [R1+0x74] ;  /* 0x0000740001207983 */ /* 0x002f280000300800 */
[----:B--2---:R-:W2:Y:S01]  /*19fe0*/  LDL R41, [R1+0x78] ;  /* 0x0000780001297983 */ /* 0x004ea20000100800 */
[----:B------:R-:W1:Y:S01]  /*19ff0*/  S2R R3, SR_SWINHI ;  /* 0x0000000000037919 */ /* 0x000e620000002f00 */
[----:B------:R-:W-:Y:S02]  /*1a000*/  MOV R20, R2 ;  /* 0x0000000200147202 */ /* 0x000fe40000000f00 */
[----:B-1----:R-:W-:-:S03]  /*1a010*/  MOV R21, R3 ;  /* 0x0000000300157202 */ /* 0x002fc60000000f00 */
[----:B---3--:R-:W-:-:S03]  /*1a020*/  IMAD.WIDE R8, R0, 0x2, R20 ;  /* 0x0000000200087825 */ /* 0x008fc600078e0214 */
[C---:B------:R-:W-:Y:S02]  /*1a030*/  LOP3.LUT R3, R8.reuse, 0x180, RZ, 0xc0, !PT ;  /* 0x0000018008037812 */ /* 0x040fe400078ec0ff */
[C---:B------:R-:W-:Y:S02]  /*1a040*/  IADD3 R10, P2, R8.reuse, 0x3020, RZ ;  /* 0x00003020080a7810 */ /* 0x040fe40007f5e0ff */
[----:B------:R-:W-:Y:S02]  /*1a050*/  SHF.R.U64 R3, R3, 0x3, RZ ;  /* 0x0000000303037819 */ /* 0x000fe400000012ff */
[C---:B------:R-:W-:Y:S02]  /*1a060*/  IADD3 R11, P4, R8.reuse, 0x20, RZ ;  /* 0x00000020080b7810 */ /* 0x040fe40007f9e0ff */
[C---:B------:R-:W-:Y:S02]  /*1a070*/  IADD3 R31, P3, R8.reuse, 0x3000, RZ ;  /* 0x00003000081f7810 */ /* 0x040fe40007f7e0ff */
[----:B------:R-:W-:-:S02]  /*1a080*/  IADD3 R12, P1, R8, 0x6000, RZ ;  /* 0x00006000080c7810 */ /* 0x000fc40007f3e0ff */
[----:B------:R-:W-:Y:S02]  /*1a090*/  IADD3 R37, P0, R8, 0x6020, RZ ;  /* 0x0000602008257810 */ /* 0x000fe40007f1e0ff */
[----:B------:R-:W-:Y:S02]  /*1a0a0*/  LOP3.LUT R8, R3, R8, RZ, 0x3c, !PT ;  /* 0x0000000803087212 */ /* 0x000fe400078e3cff */
[----:B------:R-:W-:Y:S01]  /*1a0b0*/  LOP3.LUT R3, R10, 0x180, RZ, 0xc0, !PT ;  /* 0x000001800a037812 */ /* 0x000fe200078ec0ff */
[----:B------:R-:W-:Y:S01]  /*1a0c0*/  IMAD.X R15, RZ, RZ, R9, P0 ;  /* 0x000000ffff0f7224 */ /* 0x000fe200000e0609 */
[----:B----4-:R-:W-:Y:S02]  /*1a0d0*/  ISETP.NE.AND P0, PT, R32, RZ, PT ;  /* 0x000000ff2000720c */ /* 0x010fe40003f05270 */
        /* <DEDUP_REMOVED lines=10> */
[----:B------:R-:W-:Y:S01]  /*1a180*/  MOV R30, R8 ;  /* 0x00000008001e7202 */ /* 0x000fe20000000f00 */
        /* <DEDUP_REMOVED lines=11> */
[----:B------:R-:W-:-:S02]  /*1a240*/  F2FP.BF16.F32.PACK_AB R8, R89, R88 ;  /* 0x000000585908723e */ /* 0x000fc400000010ff */
[----:B------:R-:W-:Y:S02]  /*1a250*/  F2FP.BF16.F32.PACK_AB R9, R91, R90 ;  /* 0x0000005a5b09723e */ /* 0x000fe400000010ff */
[----:B------:R-:W-:Y:S02]  /*1a260*/  F2FP.BF16.F32.PACK_AB R10, R93, R92 ;  /* 0x0000005c5d0a723e */ /* 0x000fe400000010ff */
[----:B------:R-:W-:Y:S01]  /*1a270*/  F2FP.BF16.F32.PACK_AB R11, R95, R94 ;  /* 0x0000005e5f0b723e */ /* 0x000fe200000010ff */
[----:B------:R-:W-:Y:S01]  /*1a280*/  BAR.SYNC.DEFER_BLOCKING 0x1, 0x180 ;  /* 0x0046000000007b1d */ /* 0x000fe20000010000 */
[----:B------:R-:W-:Y:S02]  /*1a290*/  MOV R40, R24 ;  /* 0x0000001800287202 */ /* 0x000fe40000000f00 */
[----:B------:R-:W-:Y:S02]  /*1a2a0*/  MOV R0, R26 ;  /* 0x0000001a00007202 */ /* 0x000fe40000000f00 */
[----:B------:R-:W-:-:S02]  /*1a2b0*/  LOP3.LUT R14, R14, R37, RZ, 0x3c, !PT ;  /* 0x000000250e0e7212 */ /* 0x000fc400078e3cff */
[----:B------:R-:W-:Y:S01]  /*1a2c0*/  F2FP.BF16.F32.PACK_AB R24, R7, R6 ;  /* 0x000000060718723e */ /* 0x000fe200000010ff */
[----:B------:R-:W2:Y:S01]  /*1a2d0*/  LDC.64 R36, c[0x0][0xc00] ;  /* 0x00030000ff247b82 */ /* 0x000ea20000000a00 */
        /* <DEDUP_REMOVED lines=15> */
[----:B-1----:R-:W-:Y:S02]  /*1a3d0*/  F2FP.BF16.F32.PACK_AB R30, R109, R108 ;  /* 0x0000006c6d1e723e */ /* 0x002fe400000010ff */
[----:B------:R-:W-:Y:S02]  /*1a3e0*/  F2FP.BF16.F32.PACK_AB R8, R113, R112 ;  /* 0x000000707108723e */ /* 0x000fe400000010ff */
[----:B------:R-:W-:Y:S02]  /*1a3f0*/  F2FP.BF16.F32.PACK_AB R9, R115, R114 ;  /* 0x000000727309723e */ /* 0x000fe400000010ff */
[----:B------:R-:W-:-:S02]  /*1a400*/  F2FP.BF16.F32.PACK_AB R10, R117, R116 ;  /* 0x00000074750a723e */ /* 0x000fc400000010ff */
[----:B------:R-:W-:Y:S02]  /*1a410*/  F2FP.BF16.F32.PACK_AB R11, R119, R118 ;  /* 0x00000076770b723e */ /* 0x000fe400000010ff */
[----:B---3--:R-:W-:Y:S02]  /*1a420*/  F2FP.BF16.F32.PACK_AB R24, R129, R128 ;  /* 0x000000808118723e */ /* 0x008fe400000010ff */
        /* <DEDUP_REMOVED lines=9> */
[----:B------:R-:W-:Y:S01]  /*1a4c0*/  ISETP.NE.AND.EX P3, PT, RZ, UR5, PT, P3 ;  /* 0x00000005ff007c0c */ /* 0x000fe2000bf65330 */
[----:B-1----:R-:W-:Y:S02]  /*1a4d0*/  IMAD.MOV.U32 R0, RZ, RZ, RZ ;  /* 0x000000ffff007224 */ /* 0x002fe400078e00ff */
[----:B--2---:R-:W-:-:S10]  /*1a4e0*/  IMAD.WIDE R28, R41, 0x4, R36 ;  /* 0x00000004291c7825 */ /* 0x004fd400078e0224 */
[----:B------:R-:W5:Y:S01]  /*1a4f0*/  @P3 LDG.E R0, desc[UR52][R28.64] ;  /* 0x000000341c003981 */ /* 0x000f62000c1e1900 */
[----:B------:R-:W-:-:S04]  /*1a500*/  ISETP.NE.U32.AND P0, PT, RZ, UR6, PT ;  /* 0x00000006ff007c0c */ /* 0x000fc8000bf05070 */
[----:B------:R-:W-:-:S13]  /*1a510*/  ISETP.NE.AND.EX P0, PT, RZ, UR7, PT, P0 ;  /* 0x00000007ff007c0c */ /* 0x000fda000bf05300 */
[----:B---3--:R-:W1:Y:S01]  /*1a520*/  @P0 LDC.64 R8, c[0x0][0xc08] ;  /* 0x00030200ff080b82 */ /* 0x008e620000000a00 */
[----:B------:R-:W-:Y:S01]  /*1a530*/  ULDC UR6, c[0x0][0xa88] ;  /* 0x0002a20000067ab9 */ /* 0x000fe20000000800 */
[----:B----4-:R-:W-:Y:S01]  /*1a540*/  IMAD.MOV.U32 R14, RZ, RZ, 0x9b8 ;  /* 0x000009b8ff0e7424 */ /* 0x010fe200078e00ff */
[----:B------:R-:W-:Y:S01]  /*1a550*/  ISETP.GT.AND P1, PT, R3, 0x1, PT ;  /* 0x000000010300780c */ /* 0x000fe20003f24270 */
[----:B------:R-:W-:-:S03]  /*1a560*/  IMAD.U32 R48, RZ, RZ, UR6 ;  /* 0x00000006ff307e24 */ /* 0x000fc6000f8e00ff */
[----:B------:R-:W-:Y:S01]  /*1a570*/  SEL R14, R14, 0x978, P1 ;  /* 0x000009780e0e7807 */ /* 0x000fe20000800000 */
[----:B------:R-:W2:Y:S08]  /*1a580*/  LDC R3, c[0x0][0xbe8] ;  /* 0x0002fa00ff037b82 */ /* 0x000eb00000000800 */
[----:B------:R0:W3:Y:S01]  /*1a590*/  LDC.64 R10, c[0x0][R14+0x218] ;  /* 0x000086000e0a7b82 */ /* 0x0000e20000000a00 */
[----:B-1----:R-:W-:-:S07]  /*1a5a0*/  @P0 IMAD.WIDE R8, R41, 0x4, R8 ;  /* 0x0000000429080825 */ /* 0x002fce00078e0208 */
[----:B------:R0:W1:Y:S01]  /*1a5b0*/  LDC.64 R12, c[0x0][R14+0x228] ;  /* 0x00008a000e0c7b82 */ /* 0x0000620000000a00 */
[----:B------:R4:W5:Y:S07]  /*1a5c0*/  @P0 LDG.E R48, desc[UR52][R8.64] ;  /* 0x0000003408300981 */ /* 0x00096e000c1e1900 */
[----:B----4-:R0:W4:Y:S01]  /*1a5d0*/  LDC.64 R8, c[0x0][R14+0x220] ;  /* 0x000088000e087b82 */ /* 0x0101220000000a00 */
[----:B--2---:R-:W-:Y:S01]  /*1a5e0*/  ISETP.NE.AND P2, PT, R3, 0x1, PT ;  /* 0x000000010300780c */ /* 0x004fe20003f45270 */
[----:B---3--:R-:W-:-:S12]  /*1a5f0*/  @P0 BRA `(.L_x_1578) ;  /* 0x0000000000100947 */ /* 0x008fd80003800000 */
[----:B------:R-:W-:Y:S05]  /*1a600*/  @!P3 BRA `(.L_x_1578) ;  /* 0x00000000000cb947 */ /* 0x000fea0003800000 */
[----:B------:R-:W2:Y:S04]  /*1a610*/  LDG.E R15, desc[UR52][R28.64] ;  /* 0x000000341c0f7981 */ /* 0x000ea8000c1e1900 */
[----:B-----5:R-:W2:Y:S02]  /*1a620*/  LDG.E R48, desc[UR52][R28.64+0x4] ;  /* 0x000004341c307981 */ /* 0x020ea4000c1e1900 */
[----:B--2---:R-:W-:-:S07]  /*1a630*/  IMAD.IADD R48, R48, 0x1, -R15 ;  /* 0x0000000130307824 */ /* 0x004fce00078e0a0f */
.L_x_1578:
[----:B------:R-:W2:Y:S04]  /*1a640*/  LDL R28, [R1+0x68] ;  /* 0x00006800011c7983 */ /* 0x000ea80000100800 */
[----:B------:R-:W2:Y:S04]  /*1a650*/  LDL R54, [R1+0x30] ;  /* 0x0000300001367983 */ /* 0x000ea80000100800 */
[----:B------:R-:W3:Y:S01]  /*1a660*/  LDL R52, [R1+0x7c] ;  /* 0x00007c0001347983 */ /* 0x000ee20000100800 */
[----:B0-----:R-:W0:Y:S01]  /*1a670*/  LDC.64 R14, c[0x0][R14+0x210] ;  /* 0x000084000e0e7b82 */ /* 0x001e220000000a00 */
[----:B------:R-:W-:Y:S01]  /*1a680*/  ISETP.NE.U32.AND P0, PT, RZ, UR4, PT ;  /* 0x00000004ff007c0c */ /* 0x000fe2000bf05070 */
[-C--:B------:R-:W-:Y:S01]  /*1a690*/  IMAD R31, R11, R141.reuse, RZ ;  /* 0x0000008d0b1f7224 */ /* 0x080fe200078e02ff */
[----:B------:R-:W3:Y:S01]  /*1a6a0*/  LDL R36, [R1+0x8c] ;  /* 0x00008c0001247983 */ /* 0x000ee20000100800 */
[----:B------:R-:W-:Y:S01]  /*1a6b0*/  SHF.R.S32.HI R26, RZ, 0x1f, R41 ;  /* 0x0000001fff1a7819 */ /* 0x000fe20000011429 */
[----:B------:R-:W-:Y:S01]  /*1a6c0*/  IMAD.WIDE.U32 R10, R10, R141, RZ ;  /* 0x0000008d0a0a7225 */ /* 0x000fe200078e00ff */
[----:B------:R-:W-:Y:S01]  /*1a6d0*/  ISETP.NE.AND.EX P0, PT, RZ, UR5, PT, P0 ;  /* 0x00000005ff007c0c */ /* 0x000fe2000bf05300 */
[----:B------:R-:W3:Y:S01]  /*1a6e0*/  LDL R30, [R1+0x84] ;  /* 0x00008400011e7983 */ /* 0x000ee20000100800 */
[----:B------:R-:W1:Y:S02]  /*1a6f0*/  @P2 LDC R39, c[0x0][0xbec] ;  /* 0x0002fb00ff272b82 */ /* 0x000e640000000800 */
[----:B------:R-:W-:-:S02]  /*1a700*/  SEL R32, R41, RZ, !P0 ;  /* 0x000000ff29207207 */ /* 0x000fc40004000000 */
[----:B------:R-:W-:-:S03]  /*1a710*/  SEL R29, R26, RZ, !P0 ;  /* 0x000000ff1a1d7207 */ /* 0x000fc60004000000 */
[-C--:B----4-:R-:W-:Y:S01]  /*1a720*/  IMAD R9, R9, R32.reuse, RZ ;  /* 0x0000002009097224 */ /* 0x090fe200078e02ff */
[----:B------:R-:W4:Y:S03]  /*1a730*/  @P2 LDC R27, c[0x0][0xbf0] ;  /* 0x0002fc00ff1b2b82 */ /* 0x000f260000000800 */
[C---:B------:R-:W-:Y:S02]  /*1a740*/  IMAD R37, R8.reuse, R29, R9 ;  /* 0x0000001d08257224 */ /* 0x040fe400078e0209 */
[----:B------:R-:W-:-:S03]  /*1a750*/  IMAD.WIDE.U32 R8, R8, R32, RZ ;  /* 0x0000002008087225 */ /* 0x000fc600078e00ff */
[----:B------:R-:W0:Y:S01]  /*1a760*/  LDC.64 R24, c[0x0][0xba8] ;  /* 0x0002ea00ff187b82 */ /* 0x000e220000000a00 */
[--C-:B-----5:R-:W-:Y:S02]  /*1a770*/  IADD3 R10, P0, P3, R8, R10, R0.reuse ;  /* 0x0000000a080a7210 */ /* 0x120fe40007b1e000 */
[----:B------:R-:W-:-:S05]  /*1a780*/  SHF.R.S32.HI R49, RZ, 0x1f, R0 ;  /* 0x0000001fff317819 */ /* 0x000fca0000011400 */
[----:B0-----:R-:W0:Y:S08]  /*1a790*/  @!P1 LDC R24, c[0x0][0xb50] ;  /* 0x0002d400ff189b82 */ /* 0x001e300000000800 */
[----:B------:R-:W0:Y:S01]  /*1a7a0*/  @!P1 LDC R25, c[0x0][0xb54] ;  /* 0x0002d500ff199b82 */ /* 0x000e220000000800 */
[----:B------:R-:W-:Y:S02]  /*1a7b0*/  IMAD R48, R48, R3, RZ ;  /* 0x0000000330307224 */ /* 0x000fe400078e02ff */
[----:B--2---:R-:W-:-:S02]  /*1a7c0*/  IMAD.IADD R26, R28, 0x1, R54 ;  /* 0x000000011c1a7824 */ /* 0x004fc400078e0236 */
[----:B------:R-:W-:Y:S02]  /*1a7d0*/  IMAD.IADD R28, R11, 0x1, R31 ;  /* 0x000000010b1c7824 */ /* 0x000fe400078e021f */
[----:B-1----:R-:W-:Y:S01]  /*1a7e0*/  @P2 IMAD.HI.U32 R8, R26, R39, RZ ;  /* 0x000000271a082227 */ /* 0x002fe200078e00ff */
[----:B---3--:R-:W-:-:S03]  /*1a7f0*/  SEL R29, R52, RZ, P1 ;  /* 0x000000ff341d7207 */ /* 0x008fc60000800000 */
[----:B------:R-:W-:Y:S02]  /*1a800*/  IMAD.IADD R11, R9, 0x1, R37 ;  /* 0x00000001090b7824 */ /* 0x000fe400078e0225 */
[----:B------:R-:W-:Y:S01]  /*1a810*/  IMAD.MOV.U32 R9, RZ, RZ, R26 ;  /* 0x000000ffff097224 */ /* 0x000fe200078e001a */
[----:B----4-:R-:W-:Y:S01]  /*1a820*/  @P2 SHF.R.U32.HI R9, RZ, R27, R8 ;  /* 0x0000001bff092219 */ /* 0x010fe20000011608 */
[-C--:B------:R-:W-:Y:S02]  /*1a830*/  IMAD R31, R13, R29.reuse, RZ ;  /* 0x0000001d0d1f7224 */ /* 0x080fe400078e02ff */
[----:B------:R-:W-:Y:S01]  /*1a840*/  IMAD.WIDE.U32 R12, R12, R29, RZ ;  /* 0x0000001d0c0c7225 */ /* 0x000fe200078e00ff */
[----:B------:R-:W-:-:S03]  /*1a850*/  IADD3.X R11, R11, R28, R49, P0, P3 ;  /* 0x0000001c0b0b7210 */ /* 0x000fc600007e6431 */
[----:B------:R-:W-:Y:S01]  /*1a860*/  IMAD.MOV R27, RZ, RZ, -R9 ;  /* 0x000000ffff1b7224 */ /* 0x000fe200078e0a09 */
[----:B------:R-:W-:Y:S01]  /*1a870*/  IADD3 R12, P0, P3, R9, R10, R12 ;  /* 0x0000000a090c7210 */ /* 0x000fe20007b1e00c */
[----:B------:R-:W-:Y:S01]  /*1a880*/  IMAD.IADD R31, R13, 0x1, R31 ;  /* 0x000000010d1f7824 */ /* 0x000fe200078e021f */
[----:B------:R-:W-:Y:S01]  /*1a890*/  SHF.R.S32.HI R8, RZ, 0x1f, R9 ;  /* 0x0000001fff087819 */ /* 0x000fe20000011409 */
[----:B------:R-:W-:-:S03]  /*1a8a0*/  IMAD R9, R3, R27, R26 ;  /* 0x0000001b03097224 */ /* 0x000fc600078e021a */
[----:B------:R-:W-:Y:S01]  /*1a8b0*/  IADD3.X R13, R8, R11, R31, P0, P3 ;  /* 0x0000000b080d7210 */ /* 0x000fe200007e641f */
[-C--:B------:R-:W-:Y:S01]  /*1a8c0*/  IMAD R8, R15, R9.reuse, RZ ;  /* 0x000000090f087224 */ /* 0x080fe200078e02ff */
[----:B------:R-:W-:Y:S01]  /*1a8d0*/  SHF.R.S32.HI R11, RZ, 0x1f, R9 ;  /* 0x0000001fff0b7819 */ /* 0x000fe20000011409 */
[----:B------:R-:W-:-:S04]  /*1a8e0*/  IMAD.WIDE.U32 R12, R14, R9, R12 ;  /* 0x000000090e0c7225 */ /* 0x000fc800078e000c */
[----:B------:R-:W-:-:S04]  /*1a8f0*/  IMAD R11, R14, R11, R8 ;  /* 0x0000000b0e0b7224 */ /* 0x000fc800078e0208 */
[----:B------:R-:W-:Y:S01]  /*1a900*/  IMAD.IADD R8, R13, 0x1, R11 ;  /* 0x000000010d087824 */ /* 0x000fe200078e020b */
[----:B0-----:R-:W-:-:S04]  /*1a910*/  LEA R13, P0, R12, R24, 0x2 ;  /* 0x000000180c0d7211 */ /* 0x001fc800078010ff */
[----:B------:R-:W-:Y:S01]  /*1a920*/  LEA.HI.X R12, R12, R25, R8, 0x2, P0 ;  /* 0x000000190c0c7211 */ /* 0x000fe200000f1408 */
[----:B------:R-:W-:Y:S01]  /*1a930*/  SHFL.IDX PT, R10, R13, 0x1, 0x1c1f ;  /* 0x003c1f000d0a7f89 */ /* 0x000fe200000e0000 */
[----:B------:R-:W-:-:S03]  /*1a940*/  IMAD.IADD R25, R36, 0x1, R54 ;  /* 0x0000000124197824 */ /* 0x000fc600078e0236 */
[----:B------:R-:W-:Y:S04]  /*1a950*/  SHFL.IDX PT, R8, R13, RZ, 0x1c1f ;  /* 0x001c1fff0d087589 */ /* 0x000fe800000e0000 */
[----:B------:R-:W0:Y:S04]  /*1a960*/  SHFL.IDX PT, R9, R12, RZ, 0x1c1f ;  /* 0x001c1fff0c097589 */ /* 0x000e2800000e0000 */
[----:B------:R-:W1:Y:S01]  /*1a970*/  SHFL.IDX PT, R11, R12, 0x1, 0x1c1f ;  /* 0x003c1f000c0b7f89 */ /* 0x000e6200000e0000 */
        /* <DEDUP_REMOVED lines=18> */
[----:B------:R-:W-:Y:S02]  /*1aaa0*/  IMAD R5, R10, 0x20, R51 ;  /* 0x000000200a057824 */ /* 0x000fe400078e0233 */
[----:B------:R-:W-:Y:S02]  /*1aab0*/  IMAD R49, R49, UR4, RZ ;  /* 0x0000000431317c24 */ /* 0x000fe4000f8e02ff */
[----:B------:R-:W-:-:S04]  /*1aac0*/  IMAD.WIDE R20, R5, 0x2, R20 ;  /* 0x0000000205147825 */ /* 0x000fc800078e0214 */
[----:B------:R-:W-:Y:S01]  /*1aad0*/  IMAD R49, R0, UR5, R49 ;  /* 0x0000000500317c24 */ /* 0x000fe2000f8e0231 */
[----:B------:R-:W-:Y:S01]  /*1aae0*/  IADD3 R25, P0, R20, 0x1800, RZ ;  /* 0x0000180014197810 */ /* 0x000fe20007f1e0ff */
[----:B------:R-:W-:Y:S01]  /*1aaf0*/  IMAD.WIDE.U32 R8, R0, UR4, RZ ;  /* 0x0000000400087c25 */ /* 0x000fe2000f8e00ff */
[C---:B------:R-:W-:Y:S01]  /*1ab00*/  IADD3 R29, P1, R20.reuse, 0x3000, RZ ;  /* 0x00003000141d7810 */ /* 0x040fe20007f3e0ff */
[----:B------:R-:W-:Y:S01]  /*1ab10*/  ULDC.64 UR4, c[0x0][0xae8] ;  /* 0x0002ba0000047ab9 */ /* 0x000fe20000000a00 */
[C---:B------:R-:W-:Y:S01]  /*1ab20*/  IADD3 R37, P3, R20.reuse, 0x4800, RZ ;  /* 0x0000480014257810 */ /* 0x040fe20007f7e0ff */
[----:B------:R-:W-:Y:S01]  /*1ab30*/  IMAD R0, R13, 0x60, R10 ;  /* 0x000000600d007824 */ /* 0x000fe200078e020a */
[C---:B------:R-:W-:Y:S01]  /*1ab40*/  IADD3 R41, P4, R20.reuse, 0x6000, RZ ;  /* 0x0000600014297810 */ /* 0x040fe20007f9e0ff */
[----:B------:R-:W-:Y:S01]  /*1ab50*/  IMAD.IADD R9, R9, 0x1, R49 ;  /* 0x0000000109097824 */ /* 0x000fe200078e0231 */
[----:B------:R-:W-:Y:S01]  /*1ab60*/  IADD3 R5, P5, R20, 0x7800, RZ ;  /* 0x0000780014057810 */ /* 0x000fe20007fbe0ff */
[----:B------:R-:W-:Y:S01]  /*1ab70*/  IMAD.IADD R14, R54, 0x1, R0 ;  /* 0x00000001360e7824 */ /* 0x000fe200078e0200 */
[----:B------:R-:W-:-:S02]  /*1ab80*/  LOP3.LUT R24, R25, 0x180, RZ, 0xc0, !PT ;  /* 0x0000018019187812 */ /* 0x000fc400078ec0ff */
[----:B------:R-:W-:Y:S02]  /*1ab90*/  LOP3.LUT R28, R29, 0x180, RZ, 0xc0, !PT ;  /* 0x000001801d1c7812 */ /* 0x000fe400078ec0ff */
[----:B------:R-:W-:Y:S02]  /*1aba0*/  LOP3.LUT R36, R37, 0x180, RZ, 0xc0, !PT ;  /* 0x0000018025247812 */ /* 0x000fe400078ec0ff */
[----:B------:R-:W-:Y:S01]  /*1abb0*/  LOP3.LUT R40, R41, 0x180, RZ, 0xc0, !PT ;  /* 0x0000018029287812 */ /* 0x000fe200078ec0ff */
[----:B------:R-:W-:Y:S01]  /*1abc0*/  IMAD.WIDE.U32 R8, R141, UR4, R8 ;  /* 0x000000048d087c25 */ /* 0x000fe2000f8e0008 */
[----:B------:R-:W-:Y:S02]  /*1abd0*/  LOP3.LUT R4, R5, 0x180, RZ, 0xc0, !PT ;  /* 0x0000018005047812 */ /* 0x000fe400078ec0ff */
[----:B------:R-:W-:Y:S01]  /*1abe0*/  LOP3.LUT R7, R20, 0x180, RZ, 0xc0, !PT ;  /* 0x0000018014077812 */ /* 0x000fe200078ec0ff */
[----:B0-----:R-:W-:Y:S01]  /*1abf0*/  @P2 IMAD.HI.U32 R0, R14, R11, RZ ;  /* 0x0000000b0e002227 */ /* 0x001fe200078e00ff */
[----:B------:R-:W-:-:S02]  /*1ac00*/  SHF.R.U64 R24, R24, 0x3, RZ ;  /* 0x0000000318187819 */ /* 0x000fc400000012ff */
[----:B------:R-:W-:Y:S01]  /*1ac10*/  SHF.R.U64 R28, R28, 0x3, RZ ;  /* 0x000000031c1c7819 */ /* 0x000fe200000012ff */
[----:B------:R-:W-:Y:S01]  /*1ac20*/  IMAD.X R45, RZ, RZ, R21, P5 ;  /* 0x000000ffff2d7224 */ /* 0x000fe200028e0615 */
[----:B------:R-:W-:Y:S02]  /*1ac30*/  SHF.R.U64 R36, R36, 0x3, RZ ;  /* 0x0000000324247819 */ /* 0x000fe400000012ff */
[----:B------:R-:W-:Y:S02]  /*1ac40*/  SHF.R.U64 R40, R40, 0x3, RZ ;  /* 0x0000000328287819 */ /* 0x000fe400000012ff */
[----:B------:R-:W-:Y:S01]  /*1ac50*/  SHF.R.S32.HI R13, RZ, 0x1f, R32 ;  /* 0x0000001fff0d7819 */ /* 0x000fe20000011420 */
[----:B------:R-:W-:Y:S01]  /*1ac60*/  IMAD R9, R141, UR5, R9 ;  /* 0x000000058d097c24 */ /* 0x000fe2000f8e0209 */
[----:B------:R-:W-:Y:S01]  /*1ac70*/  SHF.R.U64 R4, R4, 0x3, RZ ;  /* 0x0000000304047819 */ /* 0x000fe200000012ff */
[----:B------:R-:W-:Y:S01]  /*1ac80*/  ULDC.64 UR4, c[0x0][0xaf0] ;  /* 0x0002bc0000047ab9 */ /* 0x000fe20000000a00 */
[----:B------:R-:W-:Y:S01]  /*1ac90*/  SHF.R.U64 R7, R7, 0x3, RZ ;  /* 0x0000000307077819 */ /* 0x000fe200000012ff */
[----:B------:R-:W-:Y:S01]  /*1aca0*/  IMAD.MOV.U32 R11, RZ, RZ, R14 ;  /* 0x000000ffff0b7224 */ /* 0x000fe200078e000e */
        /* <DEDUP_REMOVED lines=8> */
[----:B--2---:R-:W-:Y:S01]  /*1ad30*/  @P2 SHF.R.U32.HI R11, RZ, R15, R0 ;  /* 0x0000000fff0b2219 */ /* 0x004fe20000011600 */
[----:B------:R-:W-:Y:S01]  /*1ad40*/  IMAD R13, R13, UR4, RZ ;  /* 0x000000040d0d7c24 */ /* 0x000fe2000f8e02ff */
[----:B------:R-:W-:Y:S01]  /*1ad50*/  LOP3.LUT R44, R4, R5, RZ, 0x3c, !PT ;  /* 0x00000005042c7212 */ /* 0x000fe200078e3cff */
[C---:B------:R-:W-:Y:S01]  /*1ad60*/  IMAD.WIDE.U32 R8, R32.reuse, UR4, R8 ;  /* 0x0000000420087c25 */ /* 0x040fe2000f8e0008 */
[----:B------:R-:W-:Y:S01]  /*1ad70*/  LOP3.LUT R20, R7, R20, RZ, 0x3c, !PT ;  /* 0x0000001407147212 */ /* 0x000fe200078e3cff */
[----:B------:R-:W5:Y:S01]  /*1ad80*/  LD.E.128 R24, desc[UR52][R24.64] ;  /* 0x0000003418187980 */ /* 0x000f62000c101d00 */
[----:B------:R-:W-:Y:S01]  /*1ad90*/  SHF.R.S32.HI R0, RZ, 0x1f, R11 ;  /* 0x0000001fff007819 */ /* 0x000fe2000001140b */
[----:B------:R-:W-:Y:S01]  /*1ada0*/  IMAD R13, R32, UR5, R13 ;  /* 0x00000005200d7c24 */ /* 0x000fe2000f8e020d */
[----:B------:R-:W-:Y:S01]  /*1adb0*/  ULDC.64 UR4, c[0x0][0xae0] ;  /* 0x0002b80000047ab9 */ /* 0x000fe20000000a00 */
[----:B------:R-:W-:Y:S01]  /*1adc0*/  IMAD.MOV R12, RZ, RZ, -R11 ;  /* 0x000000ffff0c7224 */ /* 0x000fe200078e0a0b */
[----:B------:R0:W5:Y:S01]  /*1add0*/  LD.E.128 R4, desc[UR52][R20.64] ;  /* 0x0000003414047980 */ /* 0x000162000c101d00 */
[----:B------:R-:W-:-:S03]  /*1ade0*/  IMAD.IADD R9, R9, 0x1, R13 ;  /* 0x0000000109097824 */ /* 0x000fc600078e020d */
[----:B------:R-:W5:Y:S01]  /*1adf0*/  LD.E.128 R28, desc[UR52][R28.64] ;  /* 0x000000341c1c7980 */ /* 0x000f62000c101d00 */
[----:B------:R-:W-:-:S03]  /*1ae00*/  IMAD R0, R0, UR4, RZ ;  /* 0x0000000400007c24 */ /* 0x000fc6000f8e02ff */
[----:B------:R-:W5:Y:S01]  /*1ae10*/  LD.E.128 R36, desc[UR52][R36.64] ;  /* 0x0000003424247980 */ /* 0x000f62000c101d00 */
[----:B------:R-:W-:-:S03]  /*1ae20*/  IMAD R3, R3, R12, R14 ;  /* 0x0000000c03037224 */ /* 0x000fc600078e020e */
        /* <DEDUP_REMOVED lines=8> */
[----:B------:R-:W-:-:S04]  /*1aeb0*/  IMAD.WIDE.U32 R8, R11, UR4, R8 ;  /* 0x000000040b087c25 */ /* 0x000fc8000f8e0008 */
[----:B------:R-:W-:Y:S01]  /*1aec0*/  IMAD R13, R11, UR5, R0 ;  /* 0x000000050b0d7c24 */ /* 0x000fe2000f8e0200 */
[----:B------:R-:W-:Y:S01]  /*1aed0*/  SHF.R.S32.HI R11, RZ, 0x1f, R3 ;  /* 0x0000001fff0b7819 */ /* 0x000fe20000011403 */
[----:B------:R-:W-:Y:S02]  /*1aee0*/  ULDC.64 UR4, c[0x0][0xad8] ;  /* 0x0002b60000047ab9 */ /* 0x000fe40000000a00 */
[----:B------:R-:W-:Y:S02]  /*1aef0*/  IMAD.IADD R9, R9, 0x1, R13 ;  /* 0x0000000109097824 */ /* 0x000fe400078e020d */
[----:B------:R-:W-:Y:S02]  /*1af00*/  IMAD R12, R11, UR4, RZ ;  /* 0x000000040b0c7c24 */ /* 0x000fe4000f8e02ff */
[----:B------:R-:W-:Y:S02]  /*1af10*/  VIADD R0, R2, 0x2d820 ;  /* 0x0002d82002007836 */ /* 0x000fe40000000000 */
[----:B------:R-:W-:-:S02]  /*1af20*/  IMAD R11, R3, UR5, R12 ;  /* 0x00000005030b7c24 */ /* 0x000fc4000f8e020c */
[----:B------:R-:W-:Y:S01]  /*1af30*/  IMAD.WIDE.U32 R8, R3, UR4, R8 ;  /* 0x0000000403087c25 */ /* 0x000fe2000f8e0008 */
[----:B------:R-:W-:Y:S01]  /*1af40*/  ULDC.64 UR4, c[0x0][0xa80] ;  /* 0x0002a00000047ab9 */ /* 0x000fe20000000a00 */
[----:B------:R-:W-:Y:S02]  /*1af50*/  PRMT R0, RZ, 0x654, R0 ;  /* 0x00000654ff007816 */ /* 0x000fe40000000000 */
[----:B------:R-:W-:Y:S01]  /*1af60*/  IMAD.IADD R3, R9, 0x1, R11 ;  /* 0x0000000109037824 */ /* 0x000fe200078e020b */
[C---:B0-----:R-:W-:Y:S01]  /*1af70*/  LEA R20, P0, R8.reuse, UR4, 0x1 ;  /* 0x0000000408147c11 */ /* 0x041fe2000f8008ff */
[C---:B------:R-:W-:Y:S01]  /*1af80*/  VIADD R49, R51.reuse, 0x40 ;  /* 0x0000004033317836 */ /* 0x040fe20000000000 */
[----:B------:R-:W-:Y:S01]  /*1af90*/  UMOV UR4, 0xffffffff ;  /* 0xffffffff00047882 */ /* 0x000fe20000000000 */
[----:B------:R-:W-:Y:S01]  /*1afa0*/  VIADD R53, R51, 0x20 ;  /* 0x0000002033357836 */ /* 0x000fe20000000000 */
[----:B-1----:R0:W-:Y:S01]  /*1afb0*/  SYNCS.ARRIVE.TRANS64.RED.A1T0 RZ, [R0+URZ], RZ ;  /* 0x000000ff00ff79a7 */ /* 0x0021e2000810043f */
[----:B------:R-:W-:-:S02]  /*1afc0*/  LEA.HI.X R3, R8, UR5, R3, 0x1, P0 ;  /* 0x0000000508037c11 */ /* 0x000fc400080f0c03 */
[----:B------:R-:W-:Y:S02]  /*1afd0*/  SHF.R.S32.HI R32, RZ, 0x1f, R49 ;  /* 0x0000001fff207819 */ /* 0x000fe40000011431 */
[----:B------:R-:W-:Y:S01]  /*1afe0*/  SHF.R.S32.HI R50, RZ, 0x1f, R53 ;  /* 0x0000001fff327819 */ /* 0x000fe20000011435 */
[----:B------:R-:W-:Y:S06]  /*1aff0*/  BRA.DIV UR4, `(.L_x_1580) ;  /* 0x000000aa04787947 */ /* 0x000fec000b800000 */
[----:B0-----:R0:W1:Y:S04]  /*1b000*/  SHFL.IDX PT, R0, R3, RZ, 0x1c1f ;  /* 0x001c1fff03007589 */ /* 0x00106800000e0000 */
[----:B------:R0:W2:Y:S02]  /*1b010*/  SHFL.IDX PT, R14, R20, RZ, 0x1c1f ;  /* 0x001c1fff140e7589 */ /* 0x0000a400000e0000 */
.L_x_1774:
[----:B------:R-:W-:Y:S01]  /*1b020*/  IMAD.IADD R21, R10, 0x1, R54 ;  /* 0x000000010a157824 */ /* 0x000fe200078e0236 */
[----:B------:R-:W-:Y:S04]  /*1b030*/  BSSY B1, `(.L_x_1581) ;  /* 0x0000011000017945 */ /* 0x000fe80003800000 */
[----:B------:R-:W-:-:S13]  /*1b040*/  ISETP.GE.AND P0, PT, R21, R48, PT ;  /* 0x000000301500720c */ /* 0x000fda0003f06270 */
[----:B------:R-:W-:Y:S05]  /*1b050*/  @P0 BRA `(.L_x_1582) ;  /* 0x0000000000380947 */ /* 0x000fea0003800000 */
[----:B------:R-:W-:Y:S02]  /*1b060*/  ULDC UR4, c[0x0][0xac8] ;  /* 0x0002b20000047ab9 */ /* 0x000fe40000000800 */
[----:B------:R-:W-:Y:S02]  /*1b070*/  ISETP.GE.AND P0, PT, R51, UR4, PT ;  /* 0x0000000433007c0c */ /* 0x000fe4000bf06270 */
[----:B------:R-:W-:Y:S02]  /*1b080*/  ISETP.GE.AND P1, PT, R53, UR4, PT ;  /* 0x0000000435007c0c */ /* 0x000fe4000bf26270 */
[----:B------:R-:W-:-:S09]  /*1b090*/  ISETP.GE.AND P2, PT, R49, UR4, PT ;  /* 0x0000000431007c0c */ /* 0x000fd2000bf46270 */
[----:B--2---:R-:W-:Y:S02]  /*1b0a0*/  @!P0 IMAD.MOV.U32 R12, RZ, RZ, R14 ;  /* 0x000000ffff0c8224 */ /* 0x004fe400078e000e */
[----:B-1----:R-:W-:Y:S01]  /*1b0b0*/  @!P0 IMAD.MOV.U32 R13, RZ, RZ, R0 ;  /* 0x000000ffff0d8224 */ /* 0x002fe200078e0000 */
[-C--:B------:R-:W-:Y:S02]  /*1b0c0*/  @!P1 LEA R10, P3, R53, R14.reuse, 0x1 ;  /* 0x0000000e350a9211 */ /* 0x080fe400078608ff */
[----:B------:R-:W-:Y:S01]  /*1b0d0*/  @!P2 LEA R8, P4, R49, R14, 0x1 ;  /* 0x0000000e3108a211 */ /* 0x000fe200078808ff */
[----:B------:R-:W-:Y:S01]  /*1b0e0*/  @!P0 IMAD.WIDE R12, R51, 0x2, R12 ;  /* 0x00000002330c8825 */ /* 0x000fe200078e020c */
[-C--:B------:R-:W-:Y:S02]  /*1b0f0*/  @!P1 LEA.HI.X R11, R53, R0.reuse, R50, 0x1, P3 ;  /* 0x00000000350b9211 */ /* 0x080fe400018f0c32 */
[----:B------:R-:W-:Y:S02]  /*1b100*/  @!P2 LEA.HI.X R9, R49, R0, R32, 0x1, P4 ;  /* 0x000000003109a211 */ /* 0x000fe400020f0c20 */
[----:B-----5:R3:W-:Y:S04]  /*1b110*/  @!P0 ST.E.128 desc[UR52][R12.64], R4 ;  /* 0x000000040c008985 */ /* 0x0207e8000c101d34 */
[----:B------:R3:W-:Y:S04]  /*1b120*/  @!P1 ST.E.128 desc[UR52][R10.64], R28 ;  /* 0x0000001c0a009985 */ /* 0x0007e8000c101d34 */
[----:B------:R3:W-:Y:S02]  /*1b130*/  @!P2 ST.E.128 desc[UR52][R8.64], R40 ;  /* 0x000000280800a985 */ /* 0x0007e4000c101d34 */
.L_x_1582:
[----:B------:R-:W-:Y:S05]  /*1b140*/  BSYNC B1 ;  /* 0x0000000000017941 */ /* 0x000fea0003800000 */
.L_x_1581:
[----:B------:R-:W-:-:S03]  /*1b150*/  UMOV UR4, 0xffffffff ;  /* 0xffffffff00047882 */ /* 0x000fc60000000000 */
[----:B------:R-:W-:Y:S05]  /*1b160*/  BRA.DIV UR4, `(.L_x_1583) ;  /* 0x000000aa04507947 */ /* 0x000fea000b800000 */
[----:B0-----:R-:W0:Y:S04]  /*1b170*/  SHFL.IDX PT, R3, R3, 0x1, 0x1c1f ;  /* 0x003c1f0003037f89 */ /* 0x001e2800000e0000 */
[----:B--2---:R2:W4:Y:S02]  /*1b180*/  SHFL.IDX PT, R14, R20, 0x1, 0x1c1f ;  /* 0x003c1f00140e7f89 */ /* 0x00452400000e0000 */
.L_x_1778:
[----:B---3-5:R-:W-:-:S05]  /*1b190*/  VIADD R5, R21, 0x60 ;  /* 0x0000006015057836 */ /* 0x028fca0000000000 */
[----:B------:R-:W-:-:S13]  /*1b1a0*/  ISETP.GE.AND P0, PT, R5, R48, PT ;  /* 0x000000300500720c */ /* 0x000fda0003f06270 */
[----:B------:R-:W-:Y:S05]  /*1b1b0*/  @P0 BRA `(.L_x_1584) ;  /* 0x0000001800840947 */ /* 0x000fea0003800000 */
[----:B------:R-:W-:Y:S02]  /*1b1c0*/  ULDC UR4, c[0x0][0xac8] ;  /* 0x0002b20000047ab9 */ /* 0x000fe40000000800 */
[----:B------:R-:W-:Y:S02]  /*1b1d0*/  ISETP.GE.AND P1, PT, R51, UR4, PT ;  /* 0x0000000433007c0c */ /* 0x000fe4000bf26270 */
[----:B------:R-:W-:-:S11]  /*1b1e0*/  ISETP.GE.AND P2, PT, R53, UR4, PT ;  /* 0x0000000435007c0c */ /* 0x000fd6000bf46270 */
[----:B0-----:R-:W-:Y:S02]  /*1b1f0*/  @!P1 IMAD.MOV.U32 R15, RZ, RZ, R3 ;  /* 0x000000ffff0f9224 */ /* 0x001fe400078e0003 */
[----:B----4-:R-:W-:Y:S01]  /*1b200*/  @!P2 LEA R4, P0, R53, R14, 0x1 ;  /* 0x0000000e3504a211 */ /* 0x010fe200078008ff */
        /* <DEDUP_REMOVED lines=10> */
.L_x_1579:
[----:B------:R-:W-:Y:S01]  /*1b2b0*/  ULDC.64 UR4, c[0x0][0xb08] ;  /* 0x0002c20000047ab9 */ /* 0x000fe20000000a00 */
[----:B------:R-:W1:Y:S01]  /*1b2c0*/  @P2 LDC R13, c[0x0][0xbec] ;  /* 0x0002fb00ff0d2b82 */ /* 0x000e620000000800 */
[----:B------:R-:W-:Y:S01]  /*1b2d0*/  IMAD R49, R49, UR4, RZ ;  /* 0x0000000431317c24 */ /* 0x000fe2000f8e02ff */
[----:B0-----:R-:W-:Y:S01]  /*1b2e0*/  SHF.R.S32.HI R9, RZ, 0x1f, R32 ;  /* 0x0000001fff097819 */ /* 0x001fe20000011420 */
[----:B------:R-:W-:-:S04]  /*1b2f0*/  IMAD.WIDE.U32 R4, R0, UR4, RZ ;  /* 0x0000000400047c25 */ /* 0x000fc8000f8e00ff */
[----:B------:R-:W-:Y:S01]  /*1b300*/  IMAD R49, R0, UR5, R49 ;  /* 0x0000000500317c24 */ /* 0x000fe2000f8e0231 */
[----:B------:R-:W-:Y:S01]  /*1b310*/  ULDC.64 UR4, c[0x0][0xb38] ;  /* 0x0002ce0000047ab9 */ /* 0x000fe20000000a00 */
[----:B------:R-:W0:Y:S01]  /*1b320*/  @P2 LDC R0, c[0x0][0xbf0] ;  /* 0x0002fc00ff002b82 */ /* 0x000e220000000800 */
[----:B------:R-:W-:Y:S02]  /*1b330*/  VIADD R10, R2, 0x2d820 ;  /* 0x0002d820020a7836 */ /* 0x000fe40000000000 */
[----:B------:R-:W-:-:S03]  /*1b340*/  IMAD.IADD R5, R5, 0x1, R49 ;  /* 0x0000000105057824 */ /* 0x000fc600078e0231 */
[----:B------:R-:W-:Y:S01]  /*1b350*/  PRMT R10, RZ, 0x654, R10 ;  /* 0x00000654ff0a7816 */ /* 0x000fe2000000000a */
[----:B------:R-:W-:-:S03]  /*1b360*/  IMAD.WIDE.U32 R4, R141, UR4, R4 ;  /* 0x000000048d047c25 */ /* 0x000fc6000f8e0004 */
[----:B------:R2:W-:Y:S01]  /*1b370*/  SYNCS.ARRIVE.TRANS64.RED.A1T0 RZ, [R10+URZ], RZ ;  /* 0x000000ff0aff79a7 */ /* 0x0005e2000810043f */
[----:B------:R-:W-:Y:S01]  /*1b380*/  IMAD R5, R141, UR5, R5 ;  /* 0x000000058d057c24 */ /* 0x000fe2000f8e0205 */
[----:B------:R-:W-:Y:S02]  /*1b390*/  ULDC.64 UR4, c[0x0][0xb40] ;  /* 0x0002d00000047ab9 */ /* 0x000fe40000000a00 */
[----:B------:R-:W-:Y:S02]  /*1b3a0*/  IMAD R9, R9, UR4, RZ ;  /* 0x0000000409097c24 */ /* 0x000fe4000f8e02ff */
[----:B------:R-:W-:-:S04]  /*1b3b0*/  IMAD.WIDE.U32 R4, R32, UR4, R4 ;  /* 0x0000000420047c25 */ /* 0x000fc8000f8e0004 */
[----:B------:R-:W-:Y:S01]  /*1b3c0*/  IMAD R11, R32, UR5, R9 ;  /* 0x00000005200b7c24 */ /* 0x000fe2000f8e0209 */
[----:B------:R-:W-:Y:S01]  /*1b3d0*/  ULDC.64 UR4, c[0x0][0xb48] ;  /* 0x0002d20000047ab9 */ /* 0x000fe20000000a00 */
[----:B-1----:R-:W-:-:S04]  /*1b3e0*/  @P2 IMAD.HI.U32 R13, R26, R13, RZ ;  /* 0x0000000d1a0d2227 */ /* 0x002fc800078e00ff */
[----:B------:R-:W-:Y:S02]  /*1b3f0*/  IMAD.IADD R5, R5, 0x1, R11 ;  /* 0x0000000105057824 */ /* 0x000fe400078e020b */
[----:B------:R-:W-:Y:S01]  /*1b400*/  IMAD.MOV.U32 R9, RZ, RZ, R26 ;  /* 0x000000ffff097224 */ /* 0x000fe200078e001a */
[----:B0-----:R-:W-:Y:S01]  /*1b410*/  @P2 SHF.R.U32.HI R9, RZ, R0, R13 ;  /* 0x00000000ff092219 */ /* 0x001fe2000001160d */
        /* <DEDUP_REMOVED lines=10> */
[----:B------:R-:W-:Y:S02]  /*1b4c0*/  ULDC.64 UR4, c[0x0][0xb28] ;  /* 0x0002ca0000047ab9 */ /* 0x000fe40000000a00 */
[----:B------:R-:W-:Y:S02]  /*1b4d0*/  IMAD.IADD R5, R5, 0x1, R11 ;  /* 0x0000000105057824 */ /* 0x000fe400078e020b */
[----:B------:R-:W-:Y:S02]  /*1b4e0*/  IMAD R0, R0, UR4, RZ ;  /* 0x0000000400007c24 */ /* 0x000fe4000f8e02ff */
[----:B------:R-:W-:-:S04]  /*1b4f0*/  IMAD.WIDE.U32 R4, R3, UR4, R4 ;  /* 0x0000000403047c25 */ /* 0x000fc8000f8e0004 */
[----:B------:R-:W-:Y:S01]  /*1b500*/  IMAD R3, R3, UR5, R0 ;  /* 0x0000000503037c24 */ /* 0x000fe2000f8e0200 */
[----:B------:R-:W-:Y:S02]  /*1b510*/  ULDC.64 UR4, c[0x0][0xb00] ;  /* 0x0002c00000047ab9 */ /* 0x000fe40000000a00 */
[----:B------:R-:W-:Y:S01]  /*1b520*/  LEA R0, P0, R4, UR4, 0x2 ;  /* 0x0000000404007c11 */ /* 0x000fe2000f8010ff */
[----:B------:R-:W-:Y:S01]  /*1b530*/  IMAD.IADD R3, R5, 0x1, R3 ;  /* 0x0000000105037824 */ /* 0x000fe200078e0203 */
[----:B------:R-:W-:-:S04]  /*1b540*/  UMOV UR4, 0xffffffff ;  /* 0xffffffff00047882 */ /* 0x000fc80000000000 */
[----:B------:R-:W-:Y:S01]  /*1b550*/  LEA.HI.X R20, R4, UR5, R3, 0x2, P0 ;  /* 0x0000000504147c11 */ /* 0x000fe200080f1403 */
[----:B--2---:R-:W-:Y:S06]  /*1b560*/  BRA.DIV UR4, `(.L_x_1585) ;  /* 0x000000a604987947 */ /* 0x004fec000b800000 */
[----:B------:R0:W1:Y:S04]  /*1b570*/  SHFL.IDX PT, R3, R20, RZ, 0x1c1f ;  /* 0x001c1fff14037589 */ /* 0x00006800000e0000 */
[----:B------:R0:W2:Y:S02]  /*1b580*/  SHFL.IDX PT, R14, R0, RZ, 0x1c1f ;  /* 0x001c1fff000e7589 */ /* 0x0000a400000e0000 */
.L_x_1781:
[----:B------:R-:W-:Y:S01]  /*1b590*/  ISETP.GE.AND P0, PT, R25, R48, PT ;  /* 0x000000301900720c */ /* 0x000fe20003f06270 */
[----:B------:R-:W-:-:S12]  /*1b5a0*/  BSSY B1, `(.L_x_1586) ;  /* 0x0000054000017945 */ /* 0x000fd80003800000 */
[----:B------:R-:W-:Y:S05]  /*1b5b0*/  @P0 BRA `(.L_x_1587) ;  /* 0x0000000400480947 */ /* 0x000fea0003800000 */
[----:B------:R-:W-:Y:S01]  /*1b5c0*/  ULDC UR4, c[0x0][0xac8] ;  /* 0x0002b20000047ab9 */ /* 0x000fe20000000800 */
[C---:B------:R-:W-:Y:S01]  /*1b5d0*/  VIADD R12, R142.reuse, 0x8 ;  /* 0x000000088e0c7836 */ /* 0x040fe20000000000 */
[C---:B------:R-:W-:Y:S01]  /*1b5e0*/  ISETP.GE.AND P2, PT, R142.reuse, UR4, PT ;  /* 0x000000048e007c0c */ /* 0x040fe2000bf46270 */
[C---:B------:R-:W-:Y:S01]  /*1b5f0*/  VIADD R11, R142.reuse, 0x10 ;  /* 0x000000108e0b7836 */ /* 0x040fe20000000000 */
[----:B------:R-:W-:Y:S01]  /*1b600*/  SHF.R.S32.HI R8, RZ, 0x1f, R142 ;  /* 0x0000001fff087819 */ /* 0x000fe2000001148e */
[----:B------:R-:W-:Y:S01]  /*1b610*/  VIADD R15, R142, 0x18 ;  /* 0x000000188e0f7836 */ /* 0x000fe20000000000 */
[----:B------:R-:W-:Y:S01]  /*1b620*/  ISETP.GE.AND P3, PT, R12, UR4, PT ;  /* 0x000000040c007c0c */ /* 0x000fe2000bf66270 */
[C---:B------:R-:W-:Y:S01]  /*1b630*/  VIADD R10, R142.reuse, 0x20 ;  /* 0x000000208e0a7836 */ /* 0x040fe20000000000 */
[----:B------:R-:W-:Y:S01]  /*1b640*/  ISETP.GE.AND P0, PT, R11, UR4, PT ;  /* 0x000000040b007c0c */ /* 0x000fe2000bf06270 */
[C---:B------:R-:W-:Y:S02]  /*1b650*/  VIADD R21, R142.reuse, 0x8 ;  /* 0x000000088e157836 */ /* 0x040fe40000000000 */
[----:B------:R-:W-:-:S02]  /*1b660*/  VIADD R13, R142, 0x10 ;  /* 0x000000108e0d7836 */ /* 0x000fc40000000000 */
[C---:B------:R-:W-:Y:S01]  /*1b670*/  VIADD R26, R142.reuse, 0x28 ;  /* 0x000000288e1a7836 */ /* 0x040fe20000000000 */
[----:B------:R-:W-:Y:S01]  /*1b680*/  SHF.R.S32.HI R21, RZ, 0x1f, R21 ;  /* 0x0000001fff157819 */ /* 0x000fe20000011415 */
[C---:B------:R-:W-:Y:S01]  /*1b690*/  VIADD R25, R142.reuse, 0x38 ;  /* 0x000000388e197836 */ /* 0x040fe20000000000 */
[CC--:B--2---:R-:W-:Y:S02]  /*1b6a0*/  @!P2 LEA R4, P1, R142.reuse, R14.reuse, 0x2 ;  /* 0x0000000e8e04a211 */ /* 0x0c4fe400078210ff */
[----:B------:R-:W-:Y:S02]  /*1b6b0*/  SHF.R.S32.HI R13, RZ, 0x1f, R13 ;  /* 0x0000001fff0d7819 */ /* 0x000fe4000001140d */
[----:B-1----:R-:W-:Y:S02]  /*1b6c0*/  @!P2 LEA.HI.X R5, R142, R3, R8, 0x2, P1 ;  /* 0x000000038e05a211 */ /* 0x002fe400008f1408 */
[----:B------:R-:W-:Y:S02]  /*1b6d0*/  ISETP.GE.AND P1, PT, R15, UR4, PT ;  /* 0x000000040f007c0c */ /* 0x000fe4000bf26270 */
[----:B------:R-:W-:Y:S01]  /*1b6e0*/  @!P3 LEA R8, P4, R12, R14, 0x2 ;  /* 0x0000000e0c08b211 */ /* 0x000fe200078810ff */
[----:B------:R1:W-:Y:S01]  /*1b6f0*/  @!P2 ST.E.64 desc[UR52][R4.64], R88 ;  /* 0x000000580400a985 */ /* 0x0003e2000c101b34 */
[----:B------:R-:W-:-:S02]  /*1b700*/  ISETP.GE.AND P2, PT, R10, UR4, PT ;  /* 0x000000040a007c0c */ /* 0x000fc4000bf46270 */
[----:B------:R-:W-:Y:S01]  /*1b710*/  @!P3 LEA.HI.X R9, R12, R3, R21, 0x2, P4 ;  /* 0x000000030c09b211 */ /* 0x000fe200020f1415 */
[C---:B------:R-:W-:Y:S01]  /*1b720*/  VIADD R12, R142.reuse, 0x28 ;  /* 0x000000288e0c7836 */ /* 0x040fe20000000000 */
[----:B------:R-:W-:Y:S01]  /*1b730*/  SHF.R.S32.HI R26, RZ, 0x1f, R26 ;  /* 0x0000001fff1a7819 */ /* 0x000fe2000001141a */
[----:B------:R-:W-:Y:S01]  /*1b740*/  VIADD R21, R142, 0x18 ;  /* 0x000000188e157836 */ /* 0x000fe20000000000 */
[----:B------:R-:W-:Y:S01]  /*1b750*/  SHF.R.S32.HI R25, RZ, 0x1f, R25 ;  /* 0x0000001fff197819 */ /* 0x000fe20000011419 */
[----:B------:R2:W-:Y:S01]  /*1b760*/  @!P3 ST.E.64 desc[UR52][R8.64], R92 ;  /* 0x0000005c0800b985 */ /* 0x0005e2000c101b34 */
[----:B------:R-:W-:Y:S02]  /*1b770*/  ISETP.GE.AND P3, PT, R12, UR4, PT ;  /* 0x000000040c007c0c */ /* 0x000fe4000bf66270 */
[----:B------:R-:W-:Y:S02]  /*1b780*/  SHF.R.S32.HI R21, RZ, 0x1f, R21 ;  /* 0x0000001fff157819 */ /* 0x000fe40000011415 */
[----:B-1----:R-:W-:-:S04]  /*1b790*/  @!P0 LEA R4, P5, R11, R14, 0x2 ;  /* 0x0000000e0b048211 */ /* 0x002fc800078a10ff */
[-C--:B------:R-:W-:Y:S01]  /*1b7a0*/  @!P0 LEA.HI.X R5, R11, R3.reuse, R13, 0x2, P5 ;  /* 0x000000030b058211 */ /* 0x080fe200028f140d */
[C---:B------:R-:W-:Y:S02]  /*1b7b0*/  VIADD R13, R142.reuse, 0x30 ;  /* 0x000000308e0d7836 */ /* 0x040fe40000000000 */
[C---:B------:R-:W-:Y:S01]  /*1b7c0*/  VIADD R11, R142.reuse, 0x20 ;  /* 0x000000208e0b7836 */ /* 0x040fe20000000000 */
[----:B--2---:R-:W-:Y:S01]  /*1b7d0*/  @!P1 LEA R8, P4, R15, R14, 0x2 ;  /* 0x0000000e0f089211 */ /* 0x004fe200078810ff */
[----:B------:R1:W-:Y:S01]  /*1b7e0*/  @!P0 ST.E.64 desc[UR52][R4.64], R6 ;  /* 0x0000000604008985 */ /* 0x0003e2000c101b34 */
[----:B------:R-:W-:Y:S02]  /*1b7f0*/  ISETP.GE.AND P0, PT, R13, UR4, PT ;  /* 0x000000040d007c0c */ /* 0x000fe4000bf06270 */
[----:B------:R-:W-:Y:S02]  /*1b800*/  SHF.R.S32.HI R11, RZ, 0x1f, R11 ;  /* 0x0000001fff0b7819 */ /* 0x000fe4000001140b */
[----:B------:R-:W-:Y:S01]  /*1b810*/  @!P1 LEA.HI.X R9, R15, R3, R21, 0x2, P4 ;  /* 0x000000030f099211 */ /* 0x000fe200020f1415 */
[----:B------:R-:W-:-:S02]  /*1b820*/  VIADD R21, R142, 0x38 ;  /* 0x000000388e157836 */ /* 0x000fc40000000000 */
[----:B------:R-:W-:Y:S02]  /*1b830*/  VIADD R15, R142, 0x30 ;  /* 0x000000308e0f7836 */ /* 0x000fe40000000000 */
[----:B------:R-:W-:Y:S01]  /*1b840*/  @!P1 ST.E.64 desc[UR52][R8.64], R100 ;  /* 0x0000006408009985 */ /* 0x000fe2000c101b34 */
[----:B------:R-:W-:Y:S02]  /*1b850*/  ISETP.GE.AND P1, PT, R21, UR4, PT ;  /* 0x0000000415007c0c */ /* 0x000fe4000bf26270 */
[----:B------:R-:W-:Y:S02]  /*1b860*/  SHF.R.S32.HI R15, RZ, 0x1f, R15 ;  /* 0x0000001fff0f7819 */ /* 0x000fe4000001140f */
[----:B-1----:R-:W-:-:S04]  /*1b870*/  @!P2 LEA R4, P5, R10, R14, 0x2 ;  /* 0x0000000e0a04a211 */ /* 0x002fc800078a10ff */
[-C--:B------:R-:W-:Y:S01]  /*1b880*/  @!P2 LEA.HI.X R5, R10, R3.reuse, R11, 0x2, P5 ;  /* 0x000000030a05a211 */ /* 0x080fe200028f140b */
[----:B------:R-:W-:Y:S01]  /*1b890*/  VIADD R11, R142, 0x40 ;  /* 0x000000408e0b7836 */ /* 0x000fe20000000000 */
[----:B------:R-:W-:Y:S01]  /*1b8a0*/  @!P3 LEA R6, P5, R12, R14, 0x2 ;  /* 0x0000000e0c06b211 */ /* 0x000fe200078a10ff */
[----:B------:R-:W-:Y:S02]  /*1b8b0*/  VIADD R10, R142, 0x48 ;  /* 0x000000488e0a7836 */ /* 0x000fe40000000000 */
[----:B------:R1:W-:Y:S01]  /*1b8c0*/  @!P2 ST.E.64 desc[UR52][R4.64], R104 ;  /* 0x000000680400a985 */ /* 0x0003e2000c101b34 */
[----:B------:R-:W-:Y:S02]  /*1b8d0*/  ISETP.GE.AND P2, PT, R11, UR4, PT ;  /* 0x000000040b007c0c */ /* 0x000fe4000bf46270 */
[----:B------:R-:W-:Y:S01]  /*1b8e0*/  @!P3 LEA.HI.X R7, R12, R3, R26, 0x2, P5 ;  /* 0x000000030c07b211 */ /* 0x000fe200028f141a */
[----:B------:R-:W-:Y:S01]  /*1b8f0*/  VIADD R12, R142, 0x50 ;  /* 0x000000508e0c7836 */ /* 0x000fe20000000000 */
[----:B------:R-:W-:-:S03]  /*1b900*/  ISETP.GE.AND P5, PT, R10, UR4, PT ;  /* 0x000000040a007c0c */ /* 0x000fc6000bfa6270 */
[----:B------:R2:W-:Y:S01]  /*1b910*/  @!P3 ST.E.64 desc[UR52][R6.64], R108 ;  /* 0x0000006c0600b985 */ /* 0x0005e2000c101b34 */
[----:B------:R-:W-:Y:S02]  /*1b920*/  ISETP.GE.AND P3, PT, R12, UR4, PT ;  /* 0x000000040c007c0c */ /* 0x000fe4000bf66270 */
[----:B-1----:R-:W-:-:S04]  /*1b930*/  @!P0 LEA R4, P4, R13, R14, 0x2 ;  /* 0x0000000e0d048211 */ /* 0x002fc800078810ff */
[-C--:B------:R-:W-:Y:S01]  /*1b940*/  @!P0 LEA.HI.X R5, R13, R3.reuse, R15, 0x2, P4 ;  /* 0x000000030d058211 */ /* 0x080fe200020f140f */
[C---:B------:R-:W-:Y:S02]  /*1b950*/  VIADD R13, R142.reuse, 0x40 ;  /* 0x000000408e0d7836 */ /* 0x040fe40000000000 */
[----:B------:R-:W-:Y:S01]  /*1b960*/  VIADD R15, R142, 0x58 ;  /* 0x000000588e0f7836 */ /* 0x000fe20000000000 */
[C---:B--2---:R-:W-:Y:S01]  /*1b970*/  @!P1 LEA R6, P4, R21.reuse, R14, 0x2 ;  /* 0x0000000e15069211 */ /* 0x044fe200078810ff */
[----:B------:R1:W-:Y:S01]  /*1b980*/  @!P0 ST.E.64 desc[UR52][R4.64], R112 ;  /* 0x0000007004008985 */ /* 0x0003e2000c101b34 */
[----:B------:R-:W-:Y:S02]  /*1b990*/  SHF.R.S32.HI R13, RZ, 0x1f, R13 ;  /* 0x0000001fff0d7819 */ /* 0x000fe4000001140d */
[----:B------:R-:W-:Y:S02]  /*1b9a0*/  @!P1 LEA.HI.X R7, R21, R3, R25, 0x2, P4 ;  /* 0x0000000315079211 */ /* 0x000fe400020f1419 */
[----:B------:R-:W-:-:S02]  /*1b9b0*/  ISETP.GE.AND P4, PT, R15, UR4, PT ;  /* 0x000000040f007c0c */ /* 0x000fc4000bf86270 */
[----:B------:R-:W-:Y:S01]  /*1b9c0*/  SHF.R.S32.HI R26, RZ, 0x1f, R15 ;  /* 0x0000001fff1a7819 */ /* 0x000fe2000001140f */
[----:B------:R3:W-:Y:S01]  /*1b9d0*/  @!P1 ST.E.64 desc[UR52][R6.64], R116 ;  /* 0x0000007406009985 */ /* 0x0007e2000c101b34 */
[----:B-1----:R-:W-:-:S04]  /*1b9e0*/  @!P2 LEA R4, P0, R11, R14, 0x2 ;  /* 0x0000000e0b04a211 */ /* 0x002fc800078010ff */
[-C--:B------:R-:W-:Y:S01]  /*1b9f0*/  @!P2 LEA.HI.X R5, R11, R3.reuse, R13, 0x2, P0 ;  /* 0x000000030b05a211 */ /* 0x080fe200000f140d */
[----:B------:R-:W-:Y:S01]  /*1ba00*/  VIADD R11, R142, 0x48 ;  /* 0x000000488e0b7836 */ /* 0x000fe20000000000 */
[----:B------:R-:W-:Y:S01]  /*1ba10*/  @!P5 LEA R8, P0, R10, R14, 0x2 ;  /* 0x0000000e0a08d211 */ /* 0x000fe200078010ff */
[----:B------:R-:W-:Y:S02]  /*1ba20*/  VIADD R13, R142, 0x50 ;  /* 0x000000508e0d7836 */ /* 0x000fe40000000000 */
[----:B------:R3:W-:Y:S01]  /*1ba30*/  @!P2 ST.E.64 desc[UR52][R4.64], R120 ;  /* 0x000000780400a985 */ /* 0x0007e2000c101b34 */
[----:B------:R-:W-:Y:S02]  /*1ba40*/  SHF.R.S32.HI R11, RZ, 0x1f, R11 ;  /* 0x0000001fff0b7819 */ /* 0x000fe4000001140b */
[----:B------:R-:W-:Y:S02]  /*1ba50*/  SHF.R.S32.HI R13, RZ, 0x1f, R13 ;  /* 0x0000001fff0d7819 */ /* 0x000fe4000001140d */
[----:B------:R-:W-:-:S02]  /*1ba60*/  @!P5 LEA.HI.X R9, R10, R3, R11, 0x2, P0 ;  /* 0x000000030a09d211 */ /* 0x000fc400000f140b */
[----:B------:R-:W-:-:S03]  /*1ba70*/  @!P3 LEA R10, P0, R12, R14, 0x2 ;  /* 0x0000000e0c0ab211 */ /* 0x000fc600078010ff */
[----:B------:R3:W-:Y:S01]  /*1ba80*/  @!P5 ST.E.64 desc[UR52][R8.64], R124 ;  /* 0x0000007c0800d985 */ /* 0x0007e2000c101b34 */
[----:B------:R-:W-:Y:S02]  /*1ba90*/  @!P3 LEA.HI.X R11, R12, R3, R13, 0x2, P0 ;  /* 0x000000030c0bb211 */ /* 0x000fe400000f140d */
[----:B------:R-:W-:-:S03]  /*1baa0*/  @!P4 LEA R12, P0, R15, R14, 0x2 ;  /* 0x0000000e0f0cc211 */ /* 0x000fc600078010ff */
[----:B------:R3:W-:Y:S01]  /*1bab0*/  @!P3 ST.E.64 desc[UR52][R10.64], R128 ;  /* 0x000000800a00b985 */ /* 0x0007e2000c101b34 */
[----:B------:R-:W-:-:S05]  /*1bac0*/  @!P4 LEA.HI.X R13, R15, R3, R26, 0x2, P0 ;  /* 0x000000030f0dc211 */ /* 0x000fca00000f141a */
[----:B------:R3:W-:Y:S04]  /*1bad0*/  @!P4 ST.E.64 desc[UR52][R12.64], R132 ;  /* 0x000000840c00c985 */ /* 0x0007e8000c101b34 */
.L_x_1587:
[----:B------:R-:W-:Y:S05]  /*1bae0*/  BSYNC B1 ;  /* 0x0000000000017941 */ /* 0x000fea0003800000 */
.L_x_1586:
[----:B------:R-:W-:-:S03]  /*1baf0*/  UMOV UR4, 0xffffffff ;  /* 0xffffffff00047882 */ /* 0x000fc60000000000 */
[----:B------:R-:W-:Y:S05]  /*1bb00*/  BRA.DIV UR4, `(.L_x_1588) ;  /* 0x000000a204647947 */ /* 0x000fea000b800000 */
[----:B-1----:R1:W4:Y:S04]  /*1bb10*/  SHFL.IDX PT, R3, R20, 0x1, 0x1c1f ;  /* 0x003c1f0014037f89 */ /* 0x00232800000e0000 */
[----:B--2---:R1:W2:Y:S02]  /*1bb20*/  SHFL.IDX PT, R14, R0, 0x1, 0x1c1f ;  /* 0x003c1f00000e7f89 */ /* 0x0042a400000e0000 */
.L_x_1785:
[----:B------:R-:W-:-:S13]  /*1bb30*/  ISETP.GE.AND P0, PT, R24, R48, PT ;  /* 0x000000301800720c */ /* 0x000fda0003f06270 */
[----:B------:R-:W-:Y:S05]  /*1bb40*/  @P0 BRA `(.L_x_1584) ;  /* 0x0000001000200947 */ /* 0x000fea0003800000 */
[----:B------:R-:W-:Y:S01]  /*1bb50*/  ULDC UR4, c[0x0][0xac8] ;  /* 0x0002b20000047ab9 */ /* 0x000fe20000000800 */
[C---:B---3--:R-:W-:Y:S01]  /*1bb60*/  VIADD R12, R142.reuse, 0x8 ;  /* 0x000000088e0c7836 */ /* 0x048fe20000000000 */
[C---:B------:R-:W-:Y:S01]  /*1bb70*/  ISETP.GE.AND P3, PT, R142.reuse, UR4, PT ;  /* 0x000000048e007c0c */ /* 0x040fe2000bf66270 */
[C---:B------:R-:W-:Y:S01]  /*1bb80*/  VIADD R10, R142.reuse, 0x10 ;  /* 0x000000108e0a7836 */ /* 0x040fe20000000000 */
[----:B01----:R-:W-:Y:S01]  /*1bb90*/  SHF.R.S32.HI R0, RZ, 0x1f, R142 ;  /* 0x0000001fff007819 */ /* 0x003fe2000001148e */
[----:B------:R-:W-:Y:S01]  /*1bba0*/  VIADD R15, R142, 0x18 ;  /* 0x000000188e0f7836 */ /* 0x000fe20000000000 */
[----:B------:R-:W-:Y:S01]  /*1bbb0*/  ISETP.GE.AND P4, PT, R12, UR4, PT ;  /* 0x000000040c007c0c */ /* 0x000fe2000bf86270 */
[----:B------:R-:W-:Y:S01]  /*1bbc0*/  VIADD R13, R142, 0x8 ;  /* 0x000000088e0d7836 */ /* 0x000fe20000000000 */
[----:B------:R-:W-:Y:S01]  /*1bbd0*/  ISETP.GE.AND P1, PT, R10, UR4, PT ;  /* 0x000000040a007c0c */ /* 0x000fe2000bf26270 */
[C---:B------:R-:W-:Y:S01]  /*1bbe0*/  VIADD R11, R142.reuse, 0x10 ;  /* 0x000000108e0b7836 */ /* 0x040fe20000000000 */
[----:B------:R-:W-:Y:S01]  /*1bbf0*/  ISETP.GE.AND P2, PT, R15, UR4, PT ;  /* 0x000000040f007c0c */ /* 0x000fe2000bf46270 */
[C---:B------:R-:W-:Y:S01]  /*1bc00*/  VIADD R20, R142.reuse, 0x20 ;  /* 0x000000208e147836 */ /* 0x040fe20000000000 */
[----:B------:R-:W-:Y:S01]  /*1bc10*/  SHF.R.S32.HI R13, RZ, 0x1f, R13 ;  /* 0x0000001fff0d7819 */ /* 0x000fe2000001140d */
[C---:B------:R-:W-:Y:S01]  /*1bc20*/  VIADD R21, R142.reuse, 0x30 ;  /* 0x000000308e157836 */ /* 0x040fe20000000000 */
[----:B------:R-:W-:Y:S01]  /*1bc30*/  SHF.R.S32.HI R11, RZ, 0x1f, R11 ;  /* 0x0000001fff0b7819 */ /* 0x000fe2000001140b */
[C---:B------:R-:W-:Y:S01]  /*1bc40*/  VIADD R26, R142.reuse, 0x18 ;  /* 0x000000188e1a7836 */ /* 0x040fe20000000000 */
[C---:B--2---:R-:W-:Y:S01]  /*1bc50*/  @!P3 LEA R4, P0, R142.reuse, R14, 0x2 ;  /* 0x0000000e8e04b211 */ /* 0x044fe200078010ff */
[----:B------:R-:W-:-:S03]  /*1bc60*/  VIADD R25, R142, 0x20 ;  /* 0x000000208e197836 */ /* 0x000fc60000000000 */
[CC--:B----4-:R-:W-:Y:S01]  /*1bc70*/  @!P3 LEA.HI.X R5, R142.reuse, R3.reuse, R0, 0x2, P0 ;  /* 0x000000038e05b211 */ /* 0x0d0fe200000f1400 */
[----:B------:R-:W-:Y:S01]  /*1bc80*/  VIADD R0, R142, 0x28 ;  /* 0x000000288e007836 */ /* 0x000fe20000000000 */
[-C--:B------:R-:W-:Y:S02]  /*1bc90*/  @!P4 LEA R6, P0, R12, R14.reuse, 0x2 ;  /* 0x0000000e0c06c211 */ /* 0x080fe400078010ff */
[----:B------:R-:W-:Y:S01]  /*1bca0*/  @!P1 LEA R8, P5, R10, R14, 0x2 ;  /* 0x0000000e0a089211 */ /* 0x000fe200078a10ff */
[----:B------:R-:W-:Y:S01]  /*1bcb0*/  @!P3 ST.E.64 desc[UR52][R4.64], R90 ;  /* 0x0000005a0400b985 */ /* 0x000fe2000c101b34 */
[----:B------:R-:W-:Y:S02]  /*1bcc0*/  ISETP.GE.AND P3, PT, R20, UR4, PT ;  /* 0x0000000414007c0c */ /* 0x000fe4000bf66270 */
[-C--:B------:R-:W-:Y:S02]  /*1bcd0*/  @!P4 LEA.HI.X R7, R12, R3.reuse, R13, 0x2, P0 ;  /* 0x000000030c07c211 */ /* 0x080fe400000f140d */
[----:B------:R-:W-:-:S02]  /*1bce0*/  @!P1 LEA.HI.X R9, R10, R3, R11, 0x2, P5 ;  /* 0x000000030a099211 */ /* 0x000fc400028f140b */
[----:B------:R-:W-:Y:S01]  /*1bcf0*/  SHF.R.S32.HI R26, RZ, 0x1f, R26 ;  /* 0x0000001fff1a7819 */ /* 0x000fe2000001141a */
[----:B------:R0:W-:Y:S01]  /*1bd00*/  @!P4 ST.E.64 desc[UR52][R6.64], R94 ;  /* 0x0000005e0600c985 */ /* 0x0001e2000c101b34 */
[-C--:B------:R-:W-:Y:S02]  /*1bd10*/  @!P2 LEA R10, P4, R15, R14.reuse, 0x2 ;  /* 0x0000000e0f0aa211 */ /* 0x080fe400078810ff */
[----:B------:R-:W-:Y:S01]  /*1bd20*/  ISETP.GE.AND P0, PT, R0, UR4, PT ;  /* 0x0000000400007c0c */ /* 0x000fe2000bf06270 */
[----:B------:R1:W-:Y:S01]  /*1bd30*/  @!P1 ST.E.64 desc[UR52][R8.64], R98 ;  /* 0x0000006208009985 */ /* 0x0003e2000c101b34 */
[----:B------:R-:W-:Y:S02]  /*1bd40*/  ISETP.GE.AND P1, PT, R21, UR4, PT ;  /* 0x0000000415007c0c */ /* 0x000fe4000bf26270 */
[----:B------:R-:W-:Y:S02]  /*1bd50*/  @!P3 LEA R12, P5, R20, R14, 0x2 ;  /* 0x0000000e140cb211 */ /* 0x000fe400078a10ff */
[----:B------:R-:W-:-:S02]  /*1bd60*/  SHF.R.S32.HI R25, RZ, 0x1f, R25 ;  /* 0x0000001fff197819 */ /* 0x000fc40000011419 */
[-C--:B------:R-:W-:Y:S01]  /*1bd70*/  @!P2 LEA.HI.X R11, R15, R3.reuse, R26, 0x2, P4 ;  /* 0x000000030f0ba211 */ /* 0x080fe200020f141a */
[----:B------:R-:W-:Y:S01]  /*1bd80*/  VIADD R15, R142, 0x38 ;  /* 0x000000388e0f7836 */ /* 0x000fe20000000000 */
[----:B------:R-:W-:Y:S01]  /*1bd90*/  @!P3 LEA.HI.X R13, R20, R3, R25, 0x2, P5 ;  /* 0x00000003140db211 */ /* 0x000fe200028f1419 */
[C---:B------:R-:W-:Y:S02]  /*1bda0*/  VIADD R26, R142.reuse, 0x30 ;  /* 0x000000308e1a7836 */ /* 0x040fe40000000000 */
[C---:B------:R-:W-:Y:S01]  /*1bdb0*/  VIADD R25, R142.reuse, 0x28 ;  /* 0x000000288e197836 */ /* 0x040fe20000000000 */
[----:B------:R2:W-:Y:S01]  /*1bdc0*/  @!P2 ST.E.64 desc[UR52][R10.64], R102 ;  /* 0x000000660a00a985 */ /* 0x0005e2000c101b34 */
[----:B------:R-:W-:Y:S01]  /*1bdd0*/  ISETP.GE.AND P2, PT, R15, UR4, PT ;  /* 0x000000040f007c0c */ /* 0x000fe2000bf46270 */
[----:B------:R-:W-:Y:S01]  /*1bde0*/  VIADD R20, R142, 0x40 ;  /* 0x000000408e147836 */ /* 0x000fe20000000000 */
[----:B------:R-:W-:Y:S01]  /*1bdf0*/  SHF.R.S32.HI R26, RZ, 0x1f, R26 ;  /* 0x0000001fff1a7819 */ /* 0x000fe2000001141a */
[----:B------:R3:W-:Y:S01]  /*1be00*/  @!P3 ST.E.64 desc[UR52][R12.64], R106 ;  /* 0x0000006a0c00b985 */ /* 0x0007e2000c101b34 */
[----:B0-----:R-:W-:-:S02]  /*1be10*/  @!P1 LEA R6, P5, R21, R14, 0x2 ;  /* 0x0000000e15069211 */ /* 0x001fc400078a10ff */
[-C--:B------:R-:W-:Y:S02]  /*1be20*/  @!P0 LEA R4, P4, R0, R14.reuse, 0x2 ;  /* 0x0000000e00048211 */ /* 0x080fe400078810ff */
[----:B------:R-:W-:Y:S02]  /*1be30*/  SHF.R.S32.HI R25, RZ, 0x1f, R25 ;  /* 0x0000001fff197819 */ /* 0x000fe40000011419 */
[-C--:B------:R-:W-:Y:S01]  /*1be40*/  @!P1 LEA.HI.X R7, R21, R3.reuse, R26, 0x2, P5 ;  /* 0x0000000315079211 */ /* 0x080fe200028f141a */
[----:B------:R-:W-:Y:S01]  /*1be50*/  VIADD R21, R142, 0x38 ;  /* 0x000000388e157836 */ /* 0x000fe20000000000 */
[----:B------:R-:W-:Y:S01]  /*1be60*/  @!P0 LEA.HI.X R5, R0, R3, R25, 0x2, P4 ;  /* 0x0000000300058211 */ /* 0x000fe200020f1419 */
[----:B------:R-:W-:Y:S01]  /*1be70*/  VIADD R25, R142, 0x48 ;  /* 0x000000488e197836 */ /* 0x000fe20000000000 */
[----:B------:R-:W-:Y:S01]  /*1be80*/  ISETP.GE.AND P4, PT, R20, UR4, PT ;  /* 0x0000000414007c0c */ /* 0x000fe2000bf86270 */
[C---:B------:R-:W-:Y:S01]  /*1be90*/  VIADD R0, R142.reuse, 0x50 ;  /* 0x000000508e007836 */ /* 0x040fe20000000000 */
[----:B------:R-:W-:Y:S01]  /*1bea0*/  SHF.R.S32.HI R21, RZ, 0x1f, R21 ;  /* 0x0000001fff157819 */ /* 0x000fe20000011415 */
[----:B------:R0:W-:Y:S01]  /*1beb0*/  @!P0 ST.E.64 desc[UR52][R4.64], R110 ;  /* 0x0000006e04008985 */ /* 0x0001e2000c101b34 */
[----:B-1----:R-:W-:Y:S01]  /*1bec0*/  @!P2 LEA R8, P5, R15, R14, 0x2 ;  /* 0x0000000e0f08a211 */ /* 0x002fe200078a10ff */
[----:B------:R-:W-:Y:S01]  /*1bed0*/  VIADD R26, R142, 0x48 ;  /* 0x000000488e1a7836 */ /* 0x000fe20000000000 */
[----:B------:R-:W-:Y:S01]  /*1bee0*/  ISETP.GE.AND P3, PT, R25, UR4, PT ;  /* 0x0000000419007c0c */ /* 0x000fe2000bf66270 */
[----:B------:R0:W-:Y:S01]  /*1bef0*/  @!P1 ST.E.64 desc[UR52][R6.64], R114 ;  /* 0x0000007206009985 */ /* 0x0001e2000c101b34 */
[----:B------:R-:W-:-:S02]  /*1bf00*/  ISETP.GE.AND P0, PT, R0, UR4, PT ;  /* 0x0000000400007c0c */ /* 0x000fc4000bf06270 */
[----:B------:R-:W-:Y:S01]  /*1bf10*/  @!P2 LEA.HI.X R9, R15, R3, R21, 0x2, P5 ;  /* 0x000000030f09a211 */ /* 0x000fe200028f1415 */
[C---:B------:R-:W-:Y:S01]  /*1bf20*/  VIADD R21, R142.reuse, 0x40 ;  /* 0x000000408e157836 */ /* 0x040fe20000000000 */
[----:B------:R-:W-:Y:S01]  /*1bf30*/  SHF.R.S32.HI R26, RZ, 0x1f, R26 ;  /* 0x0000001fff1a7819 */ /* 0x000fe2000001141a */
[----:B------:R-:W-:Y:S01]  /*1bf40*/  VIADD R15, R142, 0x50 ;  /* 0x000000508e0f7836 */ /* 0x000fe20000000000 */
[-C--:B--2---:R-:W-:Y:S01]  /*1bf50*/  @!P4 LEA R10, P1, R20, R14.reuse, 0x2 ;  /* 0x0000000e140ac211 */ /* 0x084fe200078210ff */
[----:B------:R0:W-:Y:S01]  /*1bf60*/  @!P2 ST.E.64 desc[UR52][R8.64], R118 ;  /* 0x000000760800a985 */ /* 0x0001e2000c101b34 */
[----:B------:R-:W-:Y:S02]  /*1bf70*/  SHF.R.S32.HI R21, RZ, 0x1f, R21 ;  /* 0x0000001fff157819 */ /* 0x000fe40000011415 */
[----:B------:R-:W-:Y:S02]  /*1bf80*/  SHF.R.S32.HI R15, RZ, 0x1f, R15 ;  /* 0x0000001fff0f7819 */ /* 0x000fe4000001140f */
[----:B---3--:R-:W-:-:S02]  /*1bf90*/  @!P3 LEA R12, P5, R25, R14, 0x2 ;  /* 0x0000000e190cb211 */ /* 0x008fc400078a10ff */
[-C--:B------:R-:W-:Y:S02]  /*1bfa0*/  @!P4 LEA.HI.X R11, R20, R3.reuse, R21, 0x2, P1 ;  /* 0x00000003140bc211 */ /* 0x080fe400008f1415 */
[----:B------:R-:W-:Y:S02]  /*1bfb0*/  @!P0 LEA R20, P1, R0, R14, 0x2 ;  /* 0x0000000e00148211 */ /* 0x000fe400078210ff */
[-C--:B------:R-:W-:Y:S01]  /*1bfc0*/  @!P3 LEA.HI.X R13, R25, R3.reuse, R26, 0x2, P5 ;  /* 0x00000003190db211 */ /* 0x080fe200028f141a */
[----:B------:R-:W-:Y:S01]  /*1bfd0*/  VIADD R25, R142, 0x58 ;  /* 0x000000588e197836 */ /* 0x000fe20000000000 */
[----:B------:R-:W-:Y:S01]  /*1bfe0*/  @!P0 LEA.HI.X R21, R0, R3, R15, 0x2, P1 ;  /* 0x0000000300158211 */ /* 0x000fe200008f140f */
[----:B------:R0:W-:Y:S04]  /*1bff0*/  @!P4 ST.E.64 desc[UR52][R10.64], R122 ;  /* 0x0000007a0a00c985 */ /* 0x0001e8000c101b34 */
[----:B------:R0:W-:Y:S04]  /*1c000*/  @!P3 ST.E.64 desc[UR52][R12.64], R126 ;  /* 0x0000007e0c00b985 */ /* 0x0001e8000c101b34 */
[----:B------:R0:W-:Y:S01]  /*1c010*/  @!P0 ST.E.64 desc[UR52][R20.64], R130 ;  /* 0x0000008214008985 */ /* 0x0001e2000c101b34 */
[----:B------:R-:W-:-:S13]  /*1c020*/  ISETP.GE.AND P0, PT, R25, UR4, PT ;  /* 0x0000000419007c0c */ /* 0x000fda000bf06270 */
[----:B0-----:R-:W-:Y:S05]  /*1c030*/  @P0 BRA `(.L_x_1584) ;  /* 0x0000000800e40947 */ /* 0x001fea0003800000 */
[----:B------:R-:W-:Y:S02]  /*1c040*/  LEA R14, P0, R25, R14, 0x2 ;  /* 0x0000000e190e7211 */ /* 0x000fe400078010ff */
[----:B------:R-:W-:-:S04]  /*1c050*/  SHF.R.S32.HI R0, RZ, 0x1f, R25 ;  /* 0x0000001fff007819 */ /* 0x000fc80000011419 */
[----:B------:R-:W-:-:S05]  /*1c060*/  LEA.HI.X R15, R25, R3, R0, 0x2, P0 ;  /* 0x00000003190f7211 */ /* 0x000fca00000f1400 */
[----:B------:R0:W-:Y:S01]  /*1c070*/  ST.E.64 desc[UR52][R14.64], R134 ;  /* 0x000000860e007985 */ /* 0x0001e2000c101b34 */
[----:B------:R-:W-:Y:S05]  /*1c080*/  BRA `(.L_x_1584) ;  /* 0x0000000800d07947 */ /* 0x000fea0003800000 */
.L_x_1577:
[----:B------:R-:W3:Y:S01]  /*1c090*/  LDL R0, [R1+0x78] ;  /* 0x0000780001007983 */ /* 0x000ee20000100800 */
[----:B------:R-:W-:Y:S01]  /*1c0a0*/  ULDC.64 UR4, c[0x0][0xc08] ;  /* 0x0003020000047ab9 */ /* 0x000fe20000000a00 */
[----:B------:R-:W3:Y:S01]  /*1c0b0*/  LDC.64 R4, c[0x0][0xc00] ;  /* 0x00030000ff047b82 */ /* 0x000ee20000000a00 */
[----:B------:R-:W-:Y:S01]  /*1c0c0*/  ISETP.NE.U32.AND P0, PT, RZ, UR4, PT ;  /* 0x00000004ff007c0c */ /* 0x000fe2000bf05070 */
[----:B------:R-:W4:Y:S01]  /*1c0d0*/  LDL R8, [R1+0x74] ;  /* 0x0000740001087983 */ /* 0x000f220000100800 */
[----:B------:R-:W-:Y:S02]  /*1c0e0*/  IMAD.MOV.U32 R3, RZ, RZ, RZ ;  /* 0x000000ffff037224 */ /* 0x000fe400078e00ff */
[----:B------:R-:W-:Y:S01]  /*1c0f0*/  ISETP.NE.AND.EX P1, PT, RZ, UR5, PT, P0 ;  /* 0x00000005ff007c0c */ /* 0x000fe2000bf25300 */
[----:B------:R-:W-:Y:S02]  /*1c100*/  ULDC.64 UR4, c[0x0][0xc00] ;  /* 0x0003000000047ab9 */ /* 0x000fe40000000a00 */
[----:B------:R-:W-:-:S04]  /*1c110*/  ISETP.NE.U32.AND P0, PT, RZ, UR4, PT ;  /* 0x00000004ff007c0c */ /* 0x000fc8000bf05070 */
[----:B------:R-:W-:-:S06]  /*1c120*/  ISETP.NE.AND.EX P0, PT, RZ, UR5, PT, P0 ;  /* 0x00000005ff007c0c */ /* 0x000fcc000bf05300 */
[----:B------:R-:W2:Y:S01]  /*1c130*/  @P1 LDC.64 R6, c[0x0][0xc08] ;  /* 0x00030200ff061b82 */ /* 0x000ea20000000a00 */
[----:B------:R-:W-:Y:S02]  /*1c140*/  ULDC UR4, c[0x0][0xa88] ;  /* 0x0002a20000047ab9 */ /* 0x000fe40000000800 */
[----:B------:R-:W-:Y:S01]  /*1c150*/  IMAD.U32 R20, RZ, RZ, UR4 ;  /* 0x00000004ff147e24 */ /* 0x000fe2000f8e00ff */
[----:B------:R-:W0:Y:S01]  /*1c160*/  S2R R9, SR_TID.X ;  /* 0x0000000000097919 */ /* 0x000e220000002100 */
[----:B---3--:R-:W-:-:S04]  /*1c170*/  IMAD.WIDE R4, R0, 0x4, R4 ;  /* 0x0000000400047825 */ /* 0x008fc800078e0204 */
[----:B--2---:R-:W-:Y:S01]  /*1c180*/  @P1 IMAD.WIDE R6, R0, 0x4, R6 ;  /* 0x0000000400061825 */ /* 0x004fe200078e0206 */
[----:B------:R2:W5:Y:S04]  /*1c190*/  @P0 LDG.E R3, desc[UR52][R4.64] ;  /* 0x0000003404030981 */ /* 0x000568000c1e1900 */
[----:B------:R2:W5:Y:S01]  /*1c1a0*/  @P1 LDG.E R20, desc[UR52][R6.64] ;  /* 0x0000003406141981 */ /* 0x000562000c1e1900 */
[----:B----4-:R-:W-:Y:S01]  /*1c1b0*/  ISETP.NE.AND P2, PT, R8, RZ, PT ;  /* 0x000000ff0800720c */ /* 0x010fe20003f45270 */
[----:B0-----:R-:W-:Y:S01]  /*1c1c0*/  VIADD R30, R9, 0xffffff80 ;  /* 0xffffff80091e7836 */ /* 0x001fe20000000000 */
[----:B------:R-:W-:-:S04]  /*1c1d0*/  SHF.R.S32.HI R28, RZ, 0x1f, R0 ;  /* 0x0000001fff1c7819 */ /* 0x000fc80000011400 */
[----:B------:R-:W-:-:S07]  /*1c1e0*/  ISETP.GT.AND P3, PT, R30, 0xbf, PT ;  /* 0x000000bf1e00780c */ /* 0x000fce0003f64270 */
[----:B------:R-:W0:Y:S02]  /*1c1f0*/  @!P2 LDC R8, c[0x0][0xad4] ;  /* 0x0002b500ff08ab82 */ /* 0x000e240000000800 */
[----:B0-----:R2:W-:Y:S01]  /*1c200*/  @!P2 STL [R1+0x74], R8 ;  /* 0x000074080100a387 */ /* 0x0015e20000100800 */
[----:B------:R-:W-:Y:S01]  /*1c210*/  ISETP.GT.AND P2, PT, R8, 0x1, PT ;  /* 0x000000010800780c */ /* 0x000fe20003f44270 */
[----:B------:R-:W-:-:S12]  /*1c220*/  @P1 BRA `(.L_x_1589) ;  /* 0x0000000000101947 */ /* 0x000fd80003800000 */
[----:B------:R-:W-:Y:S05]  /*1c230*/  @!P0 BRA `(.L_x_1589) ;  /* 0x00000000000c8947 */ /* 0x000fea0003800000 */
[----:B--2---:R-:W2:Y:S04]  /*1c240*/  LDG.E R7, desc[UR52][R4.64] ;  /* 0x0000003404077981 */ /* 0x004ea8000c1e1900 */
[----:B-----5:R-:W2:Y:S02]  /*1c250*/  LDG.E R20, desc[UR52][R4.64+0x4] ;  /* 0x0000043404147981 */ /* 0x020ea4000c1e1900 */
[----:B--2---:R-:W-:-:S07]  /*1c260*/  IMAD.IADD R20, R20, 0x1, -R7 ;  /* 0x0000000114147824 */ /* 0x004fce00078e0a07 */
.L_x_1589:
[----:B------:R-:W-:Y:S01]  /*1c270*/  BSSY B1, `(.L_x_1590) ;  /* 0x0000037000017945 */ /* 0x000fe20003800000 */
[----:B------:R-:W-:Y:S02]  /*1c280*/  SEL R29, R0, RZ, !P0 ;  /* 0x000000ff001d7207 */ /* 0x000fe40004000000 */
[----:B------:R-:W-:Y:S02]  /*1c290*/  SEL R28, R28, RZ, !P0 ;  /* 0x000000ff1c1c7207 */ /* 0x000fe40004000000 */
[----:B-----5:R-:W-:Y:S01]  /*1c2a0*/  SHF.R.S32.HI R26, RZ, 0x1f, R3 ;  /* 0x0000001fff1a7819 */ /* 0x020fe20000011403 */
[----:B------:R-:W-:Y:S06]  /*1c2b0*/  @P3 BRA `(.L_x_1591) ;  /* 0x0000000000c83947 */ /* 0x000fec0003800000 */
[----:B--2---:R-:W2:Y:S01]  /*1c2c0*/  LDL R4, [R1+0x30] ;  /* 0x0000300001047983 */ /* 0x004ea20000100800 */
[----:B------:R-:W0:Y:S02]  /*1c2d0*/  LDC R37, c[0x0][0xbe8] ;  /* 0x0002fa00ff257b82 */ /* 0x000e240000000800 */
[----:B0-----:R-:W-:Y:S01]  /*1c2e0*/  IMAD R0, R20, R37, RZ ;  /* 0x0000002514007224 */ /* 0x001fe200078e02ff */
[----:B--2---:R-:W-:-:S04]  /*1c2f0*/  IADD3 R31, R4, -0x80, R9 ;  /* 0xffffff80041f7810 */ /* 0x004fc80007ffe009 */
[----:B------:R-:W-:-:S13]  /*1c300*/  ISETP.GE.AND P0, PT, R31, R0, PT ;  /* 0x000000001f00720c */ /* 0x000fda0003f06270 */
[----:B------:R-:W-:Y:S05]  /*1c310*/  @P0 BRA `(.L_x_1591) ;  /* 0x0000000000b00947 */ /* 0x000fea0003800000 */
[----:B-1----:R-:W2:Y:S01]  /*1c320*/  LDL.LU R32, [R1+0x7c] ;  /* 0x00007c0001207983 */ /* 0x002ea20000300800 */
[----:B------:R-:W-:Y:S01]  /*1c330*/  IMAD.MOV.U32 R24, RZ, RZ, 0x9b8 ;  /* 0x000009b8ff187424 */ /* 0x000fe200078e00ff */
[----:B------:R-:W-:Y:S01]  /*1c340*/  ISETP.GT.AND P0, PT, R8, 0x1, PT ;  /* 0x000000010800780c */ /* 0x000fe20003f04270 */
[----:B------:R-:W0:Y:S01]  /*1c350*/  LDC.64 R4, c[0x0][0xba8] ;  /* 0x0002ea00ff047b82 */ /* 0x000e220000000a00 */
[----:B------:R-:W-:Y:S01]  /*1c360*/  ISETP.NE.AND P1, PT, R37, 0x1, PT ;  /* 0x000000012500780c */ /* 0x000fe20003f25270 */
[----:B------:R-:W-:Y:S01]  /*1c370*/  IMAD.MOV.U32 R21, RZ, RZ, R31 ;  /* 0x000000ffff157224 */ /* 0x000fe200078e001f */
[----:B------:R-:W-:-:S05]  /*1c380*/  SEL R24, R24, 0x978, P0 ;  /* 0x0000097818187807 */ /* 0x000fca0000000000 */
[----:B------:R-:W1:Y:S08]  /*1c390*/  LDC.64 R12, c[0x0][R24+0x220] ;  /* 0x00008800180c7b82 */ /* 0x000e700000000a00 */
[----:B------:R-:W3:Y:S08]  /*1c3a0*/  LDC.64 R14, c[0x0][R24+0x218] ;  /* 0x00008600180e7b82 */ /* 0x000ef00000000a00 */
[----:B------:R-:W4:Y:S08]  /*1c3b0*/  LDC.64 R8, c[0x0][R24+0x228] ;  /* 0x00008a0018087b82 */ /* 0x000f300000000a00 */
[----:B------:R-:W5:Y:S08]  /*1c3c0*/  @P1 LDC R0, c[0x0][0xbec] ;  /* 0x0002fb00ff001b82 */ /* 0x000f700000000800 */
[----:B------:R-:W4:Y:S08]  /*1c3d0*/  LDC.64 R6, c[0x0][R24+0x210] ;  /* 0x0000840018067b82 */ /* 0x000f300000000a00 */
[----:B------:R-:W4:Y:S01]  /*1c3e0*/  @P1 LDC R27, c[0x0][0xbf0] ;  /* 0x0002fc00ff1b1b82 */ /* 0x000f220000000800 */
[----:B-----5:R-:W-:-:S07]  /*1c3f0*/  @P1 IMAD.HI.U32 R0, R31, R0, RZ ;  /* 0x000000001f001227 */ /* 0x020fce00078e00ff */
[----:B0-----:R-:W0:Y:S01]  /*1c400*/  @!P0 LDC R4, c[0x0][0xb50] ;  /* 0x0002d400ff048b82 */ /* 0x001e220000000800 */
[-C--:B-1----:R-:W-:Y:S02]  /*1c410*/  IMAD R13, R13, R29.reuse, RZ ;  /* 0x0000001d0d0d7224 */ /* 0x082fe400078e02ff */
[----:B------:R-:W-:-:S05]  /*1c420*/  IMAD.WIDE.U32 R10, R12, R29, RZ ;  /* 0x0000001d0c0a7225 */ /* 0x000fca00078e00ff */
[----:B------:R-:W1:Y:S01]  /*1c430*/  @!P0 LDC R5, c[0x0][0xb54] ;  /* 0x0002d500ff058b82 */ /* 0x000e620000000800 */
[-C--:B---3--:R-:W-:Y:S02]  /*1c440*/  IMAD R25, R15, R141.reuse, RZ ;  /* 0x0000008d0f197224 */ /* 0x088fe400078e02ff */
[----:B------:R-:W-:Y:S01]  /*1c450*/  IMAD.WIDE.U32 R14, R14, R141, RZ ;  /* 0x0000008d0e0e7225 */ /* 0x000fe200078e00ff */
[----:B----4-:R-:W-:-:S03]  /*1c460*/  @P1 SHF.R.U32.HI R21, RZ, R27, R0 ;  /* 0x0000001bff151219 */ /* 0x010fc60000011600 */
        /* <DEDUP_REMOVED lines=23> */
.L_x_1591:
[----:B------:R-:W-:Y:S05]  /*1c5e0*/  BSYNC B1 ;  /* 0x0000000000017941 */ /* 0x000fea0003800000 */
.L_x_1590:
[----:B------:R-:W-:Y:S05]  /*1c5f0*/  @P2 BRA `(.L_x_1584) ;  /* 0x0000000400742947 */ /* 0x000fea0003800000 */
[----:B------:R-:W3:Y:S01]  /*1c600*/  LDL R27, [R1+0x30] ;  /* 0x00003000011b7983 */ /* 0x000ee20000100800 */
[----:B------:R-:W4:Y:S01]  /*1c610*/  LDC R21, c[0x0][0xbe8] ;  /* 0x0002fa00ff157b82 */ /* 0x000f220000000800 */
[----:B0-2---:R-:W-:Y:S01]  /*1c620*/  SHF.R.S32.HI R5, RZ, 0x1f, R30 ;  /* 0x0000001fff057819 */ /* 0x005fe2000001141e */
        /* <DEDUP_REMOVED lines=14> */
[----:B----4-:R-:W-:-:S03]  /*1c710*/  ISETP.NE.AND P0, PT, R21, 0x1, PT ;  /* 0x000000011500780c */ /* 0x010fc60003f05270 */
[----:B------:R-:W-:Y:S01]  /*1c720*/  IMAD R5, R141, UR5, R5 ;  /* 0x000000058d057c24 */ /* 0x000fe2000f8e0205 */
[----:B------:R-:W-:Y:S01]  /*1c730*/  ULDC.64 UR4, c[0x0][0xae0] ;  /* 0x0002b80000047ab9 */ /* 0x000fe20000000a00 */
[C---:B------:R-:W-:Y:S02]  /*1c740*/  IMAD R7, R29.reuse, UR7, R6 ;  /* 0x000000071d077c24 */ /* 0x040fe4000f8e0206 */
[----:B------:R-:W-:-:S04]  /*1c750*/  IMAD.WIDE.U32 R4, R29, UR6, R4 ;  /* 0x000000061d047c25 */ /* 0x000fc8000f8e0004 */
[----:B------:R-:W-:Y:S02]  /*1c760*/  IMAD.IADD R5, R5, 0x1, R7 ;  /* 0x0000000105057824 */ /* 0x000fe400078e0207 */
[----:B------:R-:W0:Y:S08]  /*1c770*/  @P0 LDC R8, c[0x0][0xbec] ;  /* 0x0002fb00ff080b82 */ /* 0x000e300000000800 */
[----:B------:R-:W2:Y:S01]  /*1c780*/  @P0 LDC R11, c[0x0][0xbf0] ;  /* 0x0002fc00ff0b0b82 */ /* 0x000ea20000000800 */
[----:B---3--:R-:W-:-:S04]  /*1c790*/  IMAD.IADD R9, R27, 0x1, R0 ;  /* 0x000000011b097824 */ /* 0x008fc800078e0200 */
[----:B0-----:R-:W-:-:S04]  /*1c7a0*/  @P0 IMAD.HI.U32 R0, R9, R8, RZ ;  /* 0x0000000809000227 */ /* 0x001fc800078e00ff */
[----:B------:R-:W-:Y:S01]  /*1c7b0*/  IMAD.MOV.U32 R3, RZ, RZ, R9 ;  /* 0x000000ffff037224 */ /* 0x000fe200078e0009 */
[----:B--2---:R-:W-:-:S04]  /*1c7c0*/  @P0 SHF.R.U32.HI R3, RZ, R11, R0 ;  /* 0x0000000bff030219 */ /* 0x004fc80000011600 */
        /* <DEDUP_REMOVED lines=25> */
.L_x_1788:
[----:B------:R-:W-:Y:S01]  /*1c960*/  IMAD R21, R20, R21, RZ ;  /* 0x0000001514157224 */ /* 0x000fe200078e02ff */
[----:B------:R-:W-:Y:S01]  /*1c970*/  BSSY B1, `(.L_x_1593) ;  /* 0x0000011000017945 */ /* 0x000fe20003800000 */
[----:B------:R-:W-:-:S05]  /*1c980*/  IMAD.IADD R6, R10, 0x1, R27 ;  /* 0x000000010a067824 */ /* 0x000fca00078e021b */
        /* <DEDUP_REMOVED lines=15> */
.L_x_1594:
[----:B------:R-:W-:Y:S05]  /*1ca80*/  BSYNC B1 ;  /* 0x0000000000017941 */ /* 0x000fea0003800000 */
.L_x_1593:
[----:B------:R-:W-:-:S03]  /*1ca90*/  UMOV UR4, 0xffffffff ;  /* 0xffffffff00047882 */ /* 0x000fc60000000000 */
[----:B------:R-:W-:Y:S05]  /*1caa0*/  BRA.DIV UR4, `(.L_x_1595) ;  /* 0x0000009204f87947 */ /* 0x000fea000b800000 */
[----:B--2---:R2:W0:Y:S04]  /*1cab0*/  SHFL.IDX PT, R3, R4, 0x1, 0x1c1f ;  /* 0x003c1f0004037f89 */ /* 0x00442800000e0000 */
[----:B---34-:R2:W3:Y:S02]  /*1cac0*/  SHFL.IDX PT, R14, R0, 0x1, 0x1c1f ;  /* 0x003c1f00000e7f89 */ /* 0x0184e400000e0000 */
.L_x_1792:
        /* <DEDUP_REMOVED lines=16> */
.L_x_1584:
[----:B------:R-:W-:Y:S05]  /*1cbd0*/  BSYNC B0 ;  /* 0x0000000000007941 */ /* 0x000fea0003800000 */
.L_x_1576:
[----:B------:R-:W-:Y:S02]  /*1cbe0*/  ULDC UR4, c[0x0][0xc3c] ;  /* 0x00030f0000047ab9 */ /* 0x000fe40000000800 */
[----:B-1----:R-:W-:-:S13]  /*1cbf0*/  ISETP.GE.AND P0, PT, R35, UR4, PT ;  /* 0x0000000423007c0c */ /* 0x002fda000bf06270 */
[----:B------:R-:W-:Y:S05]  /*1cc00*/  @!P0 BRA `(.L_x_1596) ;  /* 0xfffffe4800408947 */ /* 0x000fea000383ffff */
[----:B------:R-:W-:Y:S05]  /*1cc10*/  BRA `(.L_x_1369) ;  /* 0x0000008000687947 */ /* 0x000fea0003800000 */
.L_x_1367:
        /* <DEDUP_REMOVED lines=16> */
.L_x_1597:
        /* <DEDUP_REMOVED lines=44> */
.L_x_1601:
[----:B------:R-:W0:Y:S01]  /*1cfe0*/  LDC R2, c[0x0][0xc3c] ;  /* 0x00030f00ff027b82 */ /* 0x000e220000000800 */
[----:B------:R-:W-:Y:S01]  /*1cff0*/  UIADD3 UR4, UR4, 0x1f, URZ ;  /* 0x0000001f04047890 */ /* 0x000fe2000fffe03f */
[----:B------:R-:W-:Y:S02]  /*1d000*/  ULDC UR7, c[0x0][0xc3c] ;  /* 0x00030f0000077ab9 */ /* 0x000fe40000000800 */
[----:B------:R-:W-:-:S03]  /*1d010*/  IMAD.U32 R27, RZ, RZ, UR7 ;  /* 0x00000007ff1b7e24 */ /* 0x000fc6000f8e00ff */
[----:B0-----:R-:W-:-:S13]  /*1d020*/  ISETP.LE.AND P6, PT, R2, UR4, PT ;  /* 0x0000000402007c0c */ /* 0x001fda000bfc3270 */
[----:B------:R-:W-:Y:S05]  /*1d030*/  @P6 BRA `(.L_x_1600) ;  /* 0x0000000800ac6947 */ /* 0x000fea0003800000 */
[----:B------:R-:W-:Y:S02]  /*1d040*/  VIADD R9, R0, UR4 ;  /* 0x0000000400097c36 */ /* 0x000fe40008000000 */
[----:B------:R-:W-:Y:S02]  /*1d050*/  IMAD.MOV.U32 R25, RZ, RZ, RZ ;  /* 0x000000ffff197224 */ /* 0x000fe400078e00ff */
[----:B------:R-:W-:Y:S01]  /*1d060*/  IMAD.MOV.U32 R6, RZ, RZ, RZ ;  /* 0x000000ffff067224 */ /* 0x000fe200078e00ff */
[----:B------:R-:W-:-:S13]  /*1d070*/  ISETP.GE.OR P6, PT, R9, R2, !P0 ;  /* 0x000000020900720c */ /* 0x000fda00047c6670 */
[----:B------:R-:W0:Y:S08]  /*1d080*/  @!P6 LDC.64 R4, c[0x0][0xc80] ;  /* 0x00032000ff04eb82 */ /* 0x000e300000000a00 */
[----:B------:R-:W1:Y:S01]  /*1d090*/  @!P6 LDC.64 R2, c[0x0][0xc78] ;  /* 0x00031e00ff02eb82 */ /* 0x000e620000000a00 */
[----:B0-----:R-:W-:-:S05]  /*1d0a0*/  @!P6 IMAD.WIDE R4, R9, 0x4, R4 ;  /* 0x000000040904e825 */ /* 0x001fca00078e0204 */
[----:B------:R-:W2:Y:S01]  /*1d0b0*/  @!P6 LDG.E R25, desc[UR52][R4.64] ;  /* 0x000000340419e981 */ /* 0x000ea2000c1e1900 */
[----:B-1----:R-:W-:-:S05]  /*1d0c0*/  @!P6 IMAD.WIDE R2, R9, 0x4, R2 ;  /* 0x000000040902e825 */ /* 0x002fca00078e0202 */
        /* <DEDUP_REMOVED lines=22> */
.L_x_1599:
        /* <DEDUP_REMOVED lines=11> */
[----:B------:R-:W-:-:S05]  /*1d2e0*/  VIADD R3, R27, 0xffffffff ;  /* 0xffffffff1b037836 */ /* 0x000fca0000000000 */
[----:B------:R0:W1:Y:S02]  /*1d2f0*/  SHFL.IDX PT, R24, R2, R3, 0x1f ;  /* 0x00001f0302187589 */ /* 0x00006400000e0000 */
.L_x_1602:
[----:B-1----:R-:W-:Y:S02]  /*1d300*/  IMAD R24, R24, UR5, R5 ;  /* 0x0000000518187c24 */ /* 0x002fe4000f8e0205 */
[----:B------:R-:W-:-:S03]  /*1d310*/  VIADD R27, R27, UR4 ;  /* 0x000000041b1b7c36 */ /* 0x000fc60008000000 */
[----:B------:R-:W-:Y:S01]  /*1d320*/  IADD3 R4, -R24, UR6, RZ ;  /* 0x0000000618047c10 */ /* 0x000fe2000fffe1ff */
[----:B------:R-:W-:Y:S06]  /*1d330*/  @!P1 BRA `(.L_x_1603) ;  /* 0x0000000000e89947 */ /* 0x000fec0003800000 */
[----:B--2---:R-:W-:Y:S02]  /*1d340*/  IABS R7, R25 ;  /* 0x0000001900077213 */ /* 0x004fe40000000000 */
[----:B------:R-:W-:Y:S02]  /*1d350*/  IABS R5, R6 ;  /* 0x0000000600057213 */ /* 0x000fe40000000000 */
[----:B------:R-:W1:Y:S08]  /*1d360*/  I2F.RP R8, R7 ;  /* 0x0000000700087306 */ /* 0x000e700000209400 */
[----:B-1----:R-:W0:Y:S02]  /*1d370*/  MUFU.RCP R8, R8 ;  /* 0x0000000800087308 */ /* 0x002e240000001000 */
[----:B0-----:R-:W-:Y:S01]  /*1d380*/  VIADD R2, R8, 0xffffffe ;  /* 0x0ffffffe08027836 */ /* 0x001fe20000000000 */
[----:B------:R-:W-:-:S05]  /*1d390*/  IABS R8, R4 ;  /* 0x0000000400087213 */ /* 0x000fca0000000000 */
[----:B------:R0:W1:Y:S02]  /*1d3a0*/  F2I.FTZ.U32.TRUNC.NTZ R3, R2 ;  /* 0x0000000200037305 */ /* 0x000064000021f000 */
[----:B0-----:R-:W-:Y:S02]  /*1d3b0*/  IMAD.MOV.U32 R2, RZ, RZ, RZ ;  /* 0x000000ffff027224 */ /* 0x001fe400078e00ff */
[----:B-1----:R-:W-:-:S04]  /*1d3c0*/  IMAD.MOV R10, RZ, RZ, -R3 ;  /* 0x000000ffff0a7224 */ /* 0x002fc800078e0a03 */
[----:B------:R-:W-:Y:S01]  /*1d3d0*/  IMAD R9, R10, R7, RZ ;  /* 0x000000070a097224 */ /* 0x000fe200078e02ff */
[----:B------:R-:W-:-:S03]  /*1d3e0*/  IABS R10, R25 ;  /* 0x00000019000a7213 */ /* 0x000fc60000000000 */
[----:B------:R-:W-:Y:S02]  /*1d3f0*/  IMAD.HI.U32 R3, R3, R9, R2 ;  /* 0x0000000903037227 */ /* 0x000fe400078e0002 */
[----:B------:R-:W0:Y:S02]  /*1d400*/  I2F.RP R9, R5 ;  /* 0x0000000500097306 */ /* 0x000e240000209400 */
[----:B------:R-:W-:Y:S01]  /*1d410*/  IMAD.MOV R11, RZ, RZ, -R10 ;  /* 0x000000ffff0b7224 */ /* 0x000fe200078e0a0a */
[----:B------:R-:W-:Y:S01]  /*1d420*/  IABS R10, R6 ;  /* 0x00000006000a7213 */ /* 0x000fe20000000000 */
[----:B------:R-:W-:-:S04]  /*1d430*/  IMAD.HI.U32 R2, R3, R8, RZ ;  /* 0x0000000803027227 */ /* 0x000fc800078e00ff */
[----:B------:R-:W-:Y:S02]  /*1d440*/  IMAD R8, R2, R11, R8 ;  /* 0x0000000b02087224 */ /* 0x000fe400078e0208 */
[----:B------:R-:W-:-:S03]  /*1d450*/  IMAD.MOV R10, RZ, RZ, -R10 ;  /* 0x000000ffff0a7224 */ /* 0x000fc600078e0a0a */
[----:B------:R-:W-:Y:S01]  /*1d460*/  ISETP.GT.U32.AND P1, PT, R7, R8, PT ;  /* 0x000000080700720c */ /* 0x000fe20003f24070 */
[----:B0-----:R-:W0:-:S12]  /*1d470*/  MUFU.RCP R9, R9 ;  /* 0x0000000900097308 */ /* 0x001e180000001000 */
[----:B------:R-:W-:Y:S02]  /*1d480*/  @!P1 IMAD.IADD R8, R8, 0x1, -R7 ;  /* 0x0000000108089824 */ /* 0x000fe400078e0a07 */
[----:B------:R-:W-:Y:S01]  /*1d490*/  @!P1 VIADD R2, R2, 0x1 ;  /* 0x0000000102029836 */ /* 0x000fe20000000000 */
[----:B------:R-:W-:Y:S02]  /*1d4a0*/  ISETP.NE.AND P1, PT, R25, RZ, PT ;  /* 0x000000ff1900720c */ /* 0x000fe40003f25270 */
[----:B------:R-:W-:Y:S01]  /*1d4b0*/  ISETP.GE.U32.AND P0, PT, R8, R7, PT ;  /* 0x000000070800720c */ /* 0x000fe20003f06070 */
[----:B0-----:R-:W-:Y:S01]  /*1d4c0*/  VIADD R3, R9, 0xffffffe ;  /* 0x0ffffffe09037836 */ /* 0x001fe20000000000 */
[----:B------:R-:W-:-:S04]  /*1d4d0*/  LOP3.LUT R7, R4, R25, RZ, 0x3c, !PT ;  /* 0x0000001904077212 */ /* 0x000fc800078e3cff */
[----:B------:R-:W-:Y:S01]  /*1d4e0*/  ISETP.GE.AND P2, PT, R7, RZ, PT ;  /* 0x000000ff0700720c */ /* 0x000fe20003f46270 */
[----:B------:R-:W0:Y:S06]  /*1d4f0*/  F2I.FTZ.U32.TRUNC.NTZ R3, R3 ;  /* 0x0000000300037305 */ /* 0x000e2c000021f000 */
[----:B------:R-:W-:-:S04]  /*1d500*/  @P0 VIADD R2, R2, 0x1 ;  /* 0x0000000102020836 */ /* 0x000fc80000000000 */
[----:B------:R-:W-:-:S04]  /*1d510*/  IMAD.MOV.U32 R9, RZ, RZ, R2 ;  /* 0x000000ffff097224 */ /* 0x000fc800078e0002 */
[----:B------:R-:W-:Y:S01]  /*1d520*/  @!P2 IMAD.MOV R9, RZ, RZ, -R9 ;  /* 0x000000ffff09a224 */ /* 0x000fe200078e0a09 */
[----:B------:R-:W-:Y:S01]  /*1d530*/  @!P1 LOP3.LUT R9, RZ, R25, RZ, 0x33, !PT ;  /* 0x00000019ff099212 */ /* 0x000fe200078e33ff */
[----:B0-----:R-:W-:-:S03]  /*1d540*/  IMAD.MOV R2, RZ, RZ, -R3 ;  /* 0x000000ffff027224 */ /* 0x001fc600078e0a03 */
[----:B------:R-:W-:Y:S01]  /*1d550*/  IABS R8, R9 ;  /* 0x0000000900087213 */ /* 0x000fe20000000000 */
[----:B------:R-:W-:Y:S02]  /*1d560*/  IMAD R7, R2, R5, RZ ;  /* 0x0000000502077224 */ /* 0x000fe400078e02ff */
[----:B------:R-:W-:-:S04]  /*1d570*/  IMAD.MOV.U32 R2, RZ, RZ, RZ ;  /* 0x000000ffff027224 */ /* 0x000fc800078e00ff */
[----:B------:R-:W-:-:S04]  /*1d580*/  IMAD.HI.U32 R2, R3, R7, R2 ;  /* 0x0000000703027227 */ /* 0x000fc800078e0002 */
[----:B------:R-:W-:Y:S02]  /*1d590*/  IMAD.MOV.U32 R3, RZ, RZ, R8 ;  /* 0x000000ffff037224 */ /* 0x000fe400078e0008 */
[----:B------:R-:W-:Y:S02]  /*1d5a0*/  IMAD.MOV.U32 R8, RZ, RZ, R10 ;  /* 0x000000ffff087224 */ /* 0x000fe400078e000a */
        /* <DEDUP_REMOVED lines=8> */
[----:B------:R-:W-:Y:S01]  /*1d630*/  ISETP.GE.U32.AND P0, PT, R8, R5, PT ;  /* 0x000000050800720c */ /* 0x000fe20003f06070 */
[----:B------:R-:W-:-:S12]  /*1d640*/  IMAD.MOV R5, RZ, RZ, -R9 ;  /* 0x000000ffff057224 */ /* 0x000fd800078e0a09 */
[----:B------:R-:W-:-:S04]  /*1d650*/  @P0 VIADD R2, R2, 0x1 ;  /* 0x0000000102020836 */ /* 0x000fc80000000000 */
        /* <DEDUP_REMOVED lines=8> */
.L_x_1603:
[----:B0-----:R-:W0:Y:S02]  /*1d6e0*/  LDC.64 R2, c[0x0][0xc90] ;  /* 0x00032400ff027b82 */ /* 0x001e240000000a00 */
        /* <DEDUP_REMOVED lines=14> */
[----:B------:R-:W-:Y:S02]  /*1d7d0*/  IMAD.MOV.U32 R9, RZ, RZ, R11 ;  /* 0x000000ffff097224 */ /* 0x000fe400078e000b */
        /* <DEDUP_REMOVED lines=16> */
[----:B------:R-:W-:Y:S02]  /*1d8e0*/  IMAD R4, R5, R2, R4 ;  /* 0x0000000205047224 */ /* 0x000fe400078e0204 */
[----:B------:R-:W-:Y:S01]  /*1d8f0*/  IMAD.MOV.U32 R2, RZ, RZ, RZ ;  /* 0x000000ffff027224 */ /* 0x000fe200078e00ff */
[----:B------:R-:W-:Y:S02]  /*1d900*/  VIADDMNMX R6, R3, UR5, R6, PT ;  /* 0x0000000503067c46 */ /* 0x000fe4000b800106 */
[----:B------:R-:W-:-:S02]  /*1d910*/  IABS R10, R4 ;  /* 0x00000004000a7213 */ /* 0x000fc40000000000 */
[----:B------:R-:W-:Y:S01]  /*1d920*/  IABS R8, R6 ;  /* 0x0000000600087213 */ /* 0x000fe20000000000 */
[----:B------:R-:W-:Y:S01]  /*1d930*/  IMAD.MOV R26, RZ, RZ, -R6 ;  /* 0x000000ffff1a7224 */ /* 0x000fe200078e0a06 */
[----:B------:R-:W-:Y:S02]  /*1d940*/  IADD3 R7, R7, 0x1000000, R4 ;  /* 0x0100000007077810 */ /* 0x000fe40007ffe004 */
[----:B------:R-:W0:Y:S08]  /*1d950*/  I2F.RP R9, R8 ;  /* 0x0000000800097306 */ /* 0x000e300000209400 */
[----:B0-----:R-:W0:Y:S02]  /*1d960*/  MUFU.RCP R9, R9 ;  /* 0x0000000900097308 */ /* 0x001e240000001000 */
[----:B0-----:R-:W-:-:S06]  /*1d970*/  VIADD R3, R9, 0xffffffe ;  /* 0x0ffffffe09037836 */ /* 0x001fcc0000000000 */
[----:B------:R-:W0:Y:S02]  /*1d980*/  F2I.FTZ.U32.TRUNC.NTZ R3, R3 ;  /* 0x0000000300037305 */ /* 0x000e24000021f000 */
[----:B0-----:R-:W-:-:S04]  /*1d990*/  IMAD.MOV R11, RZ, RZ, -R3 ;  /* 0x000000ffff0b7224 */ /* 0x001fc800078e0a03 */
[----:B------:R-:W-:Y:S01]  /*1d9a0*/  IMAD R5, R11, R8, RZ ;  /* 0x000000080b057224 */ /* 0x000fe200078e02ff */
[----:B------:R-:W-:-:S03]  /*1d9b0*/  IABS R11, R6 ;  /* 0x00000006000b7213 */ /* 0x000fc60000000000 */
        /* <DEDUP_REMOVED lines=15> */
[----:B------:R-:W-:-:S07]  /*1dab0*/  IMAD R26, R2, R26, R7 ;  /* 0x0000001a021a7224 */ /* 0x000fce00078e0207 */
.L_x_1604:
[----:B------:R-:W-:-:S05]  /*1dac0*/  LOP3.LUT R2, RZ, R2, RZ, 0x33, !PT ;  /* 0x00000002ff027212 */ /* 0x000fca00078e33ff */
[----:B------:R-:W-:Y:S01]  /*1dad0*/  IMAD.IADD R25, R25, 0x1, R2 ;  /* 0x0000000119197824 */ /* 0x000fe200078e0202 */
[----:B------:R-:W-:Y:S06]  /*1dae0*/  BRA `(.L_x_1605) ;  /* 0x00000000000c7947 */ /* 0x000fec0003800000 */
.L_x_1600:
[----:B------:R-:W-:Y:S02]  /*1daf0*/  IMAD.MOV.U32 R25, RZ, RZ, RZ ;  /* 0x000000ffff197224 */ /* 0x000fe400078e00ff */
[----:B------:R-:W-:Y:S02]  /*1db00*/  IMAD.U32 R24, RZ, RZ, UR6 ;  /* 0x00000006ff187e24 */ /* 0x000fe4000f8e00ff */
[----:B------:R-:W-:-:S07]  /*1db10*/  IMAD.MOV.U32 R26, RZ, RZ, RZ ;  /* 0x000000ffff1a7224 */ /* 0x000fce00078e00ff */
.L_x_1605:
[----:B------:R-:W-:-:S13]  /*1db20*/  ISETP.NE.AND P0, PT, R0, RZ, PT ;  /* 0x000000ff0000720c */ /* 0x000fda0003f05270 */
[----:B------:R-:W0:Y:S01]  /*1db30*/  @!P0 S2R R3, SR_CgaCtaId ;  /* 0x0000000000038919 */ /* 0x000e220000008800 */
[----:B------:R-:W-:-:S04]  /*1db40*/  @!P0 MOV R0, 0x400 ;  /* 0x0000040000008802 */ /* 0x000fc80000000f00 */
[----:B0-----:R-:W-:-:S05]  /*1db50*/  @!P0 LEA R0, R3, R0, 0x18 ;  /* 0x0000000003008211 */ /* 0x001fca00078ec0ff */
[----:B------:R0:W-:Y:S01]  /*1db60*/  @!P0 STS.128 [R0+0x2d8d0], R24 ;  /* 0x02d8d01800008388 */ /* 0x0001e20000000c00 */
[----:B------:R-:W-:Y:S06]  /*1db70*/  BAR.ARV 0x5, 0x200 ;  /* 0x0148000000007b1d */ /* 0x000fec0000002000 */
.L_x_1598:
        /* <DEDUP_REMOVED lines=40> */
.L_x_1727:
[----:B------:R-:W-:Y:S05]  /*1de00*/  YIELD ;  /* 0x0000000000007946 */ /* 0x000fea0003800000 */
[----:B------:R-:W-:Y:S01]  /*1de10*/  ULDC.64 UR4, c[0x0][0xa28] ;  /* 0x00028a0000047ab9 */ /* 0x000fe20000000a00 */
[----:B------:R-:W-:Y:S01]  /*1de20*/  IMAD.MOV.U32 R11, RZ, RZ, RZ ;  /* 0x000000ffff0b7224 */ /* 0x000fe200078e00ff */
[----:B------:R-:W-:Y:S01]  /*1de30*/  ISETP.NE.U32.AND P0, PT, RZ, UR4, PT ;  /* 0x00000004ff007c0c */ /* 0x000fe2000bf05070 */
[----:B01----:R-:W0:Y:S01]  /*1de40*/  LDC.64 R6, c[0x0][0xa00] ;  /* 0x00028000ff067b82 */ /* 0x003e220000000a00 */
[----:B------:R-:W-:Y:S01]  /*1de50*/  IMAD.MOV.U32 R0, RZ, RZ, RZ ;  /* 0x000000ffff007224 */ /* 0x000fe200078e00ff */
[----:B------:R-:W-:Y:S01]  /*1de60*/  ULDC.64 UR6, c[0x0][0xa10] ;  /* 0x0002840000067ab9 */ /* 0x000fe20000000a00 */
[----:B------:R-:W-:Y:S01]  /*1de70*/  ISETP.NE.AND.EX P0, PT, RZ, UR5, PT, P0 ;  /* 0x00000005ff007c0c */ /* 0x000fe2000bf05300 */
[----:B------:R-:W-:-:S12]  /*1de80*/  ULDC.64 UR4, c[0x0][0xa18] ;  /* 0x0002860000047ab9 */ /* 0x000fd80000000a00 */
[----:B------:R-:W1:Y:S02]  /*1de90*/  @P0 LDC.64 R2, c[0x0][0xa28] ;  /* 0x00028a00ff020b82 */ /* 0x000e640000000a00 */
[----:B-1----:R-:W-:-:S05]  /*1dea0*/  @P0 IMAD.WIDE R2, R27, 0x4, R2 ;  /* 0x000000041b020825 */ /* 0x002fca00078e0202 */
[----:B--2---:R1:W2:Y:S01]  /*1deb0*/  @P0 LDG.E R11, desc[UR52][R2.64] ;  /* 0x00000034020b0981 */ /* 0x0042a2000c1e1900 */
[----:B------:R-:W-:Y:S01]  /*1dec0*/  ISETP.NE.U32.AND P0, PT, RZ, UR4, PT ;  /* 0x00000004ff007c0c */ /* 0x000fe2000bf05070 */
[----:B0-----:R-:W-:Y:S01]  /*1ded0*/  IMAD.WIDE R6, R27, 0x4, R6 ;  /* 0x000000041b067825 */ /* 0x001fe200078e0206 */
[----:B------:R-:W-:Y:S02]  /*1dee0*/  ISETP.NE.U32.AND P1, PT, RZ, UR6, PT ;  /* 0x00000006ff007c0c */ /* 0x000fe4000bf25070 */
[----:B------:R-:W-:Y:S01]  /*1def0*/  ISETP.NE.AND.EX P2, PT, RZ, UR5, PT, P0 ;  /* 0x00000005ff007c0c */ /* 0x000fe2000bf45300 */
[----:B------:R-:W-:Y:S01]  /*1df00*/  ULDC.64 UR4, c[0x0][0xa00] ;  /* 0x0002800000047ab9 */ /* 0x000fe20000000a00 */
[----:B------:R-:W-:Y:S01]  /*1df10*/  ISETP.NE.AND.EX P1, PT, RZ, UR7, PT, P1 ;  /* 0x00000007ff007c0c */ /* 0x000fe2000bf25310 */
[----:B------:R-:W-:Y:S01]  /*1df20*/  IMAD.MOV.U32 R4, RZ, RZ, RZ ;  /* 0x000000ffff047224 */ /* 0x000fe200078e00ff */
[----:B------:R-:W-:Y:S01]  /*1df30*/  ISETP.NE.U32.AND P0, PT, RZ, UR4, PT ;  /* 0x00000004ff007c0c */ /* 0x000fe2000bf05070 */
[----:B-1----:R-:W0:Y:S03]  /*1df40*/  LDC.64 R2, c[0x0][0xa10] ;  /* 0x00028400ff027b82 */ /* 0x002e260000000a00 */
[----:B------:R-:W-:-:S05]  /*1df50*/  ISETP.NE.AND.EX P0, PT, RZ, UR5, PT, P0 ;  /* 0x00000005ff007c0c */ /* 0x000fca000bf05300 */
[----:B------:R-:W1:Y:S08]  /*1df60*/  @P2 LDC.64 R8, c[0x0][0xa18] ;  /* 0x00028600ff082b82 */ /* 0x000e700000000a00 */
[----:B---3--:R-:W3:Y:S01]  /*1df70*/  @P0 LDG.E R0, desc[UR52][R6.64] ;  /* 0x0000003406000981 */ /* 0x008ee2000c1e1900 */
[----:B------:R-:W-:Y:S01]  /*1df80*/  ULDC UR4, c[0x0][0x288] ;  /* 0x0000a20000047ab9 */ /* 0x000fe20000000800 */
[----:B0-----:R-:W-:-:S05]  /*1df90*/  IMAD.WIDE R2, R27, 0x4, R2 ;  /* 0x000000041b027825 */ /* 0x001fca00078e0202 */
[----:B-----5:R-:W5:Y:S01]  /*1dfa0*/  @P1 LDG.E R4, desc[UR52][R2.64] ;  /* 0x0000003402041981 */ /* 0x020f62000c1e1900 */
[----:B-1----:R-:W-:-:S03]  /*1dfb0*/  @P2 IMAD.WIDE R8, R27, 0x4, R8 ;  /* 0x000000041b082825 */ /* 0x002fc600078e0208 */
[----:B---3--:R0:W-:Y:S02]  /*1dfc0*/  STL [R1+0x34], R0 ;  /* 0x0000340001007387 */ /* 0x0081e40000100800 */
[----:B0-----:R-:W-:Y:S01]  /*1dfd0*/  IMAD.U32 R0, RZ, RZ, UR4 ;  /* 0x00000004ff007e24 */ /* 0x001fe2000f8e00ff */
[----:B------:R-:W-:-:S05]  /*1dfe0*/  ULDC.64 UR4, c[0x0][0x418] ;  /* 0x0001060000047ab9 */ /* 0x000fca0000000a00 */
[----:B------:R0:W3:Y:S01]  /*1dff0*/  @P2 LDG.E R0, desc[UR52][R8.64] ;  /* 0x0000003408002981 */ /* 0x0000e2000c1e1900 */
[----:B------:R-:W-:-:S03]  /*1e000*/  UISETP.NE.U32.AND UP0, UPT, UR4, URZ, UPT ;  /* 0x0000003f0400728c */ /* 0x000fc6000bf05070 */
[----:B------:R-:W-:Y:S01]  /*1e010*/  ULDC UR4, c[0x0][0x424] ;  /* 0x0001090000047ab9 */ /* 0x000fe20000000800 */
[----:B------:R-:W-:-:S03]  /*1e020*/  UISETP.NE.AND.EX UP0, UPT, UR5, URZ, UPT, UP0 ;  /* 0x0000003f0500728c */ /* 0x000fc6000bf05300 */
[----:B------:R-:W-:Y:S01]  /*1e030*/  ULDC UR5, c[0x0][0x2f0] ;  /* 0x0000bc0000057ab9 */ /* 0x000fe20000000800 */
[----:B------:R-:W-:-:S04]  /*1e040*/  USEL UR4, UR4, 0x1, UP0 ;  /* 0x0000000104047887 */ /* 0x000fc80008000000 */
[----:B------:R-:W-:-:S03]  /*1e050*/  UIMAD UR4, UR4, UR5, URZ ;  /* 0x00000005040472a4 */ /* 0x000fc6000f8e023f */
[----:B------:R-:W-:Y:S02]  /*1e060*/  ULDC UR5, c[0x0][0x348] ;  /* 0x0000d20000057ab9 */ /* 0x000fe40000000800 */
[----:B0-----:R-:W-:Y:S02]  /*1e070*/  IMAD.U32 R8, RZ, RZ, UR5 ;  /* 0x00000005ff087e24 */ /* 0x001fe4000f8e00ff */
[----:B------:R-:W-:Y:S01]  /*1e080*/  IMAD.U32 R5, RZ, RZ, UR4 ;  /* 0x00000004ff057e24 */ /* 0x000fe2000f8e00ff */
[----:B---3--:R0:W-:Y:S04]  /*1e090*/  STL [R1+0x8], R0 ;  /* 0x0000080001007387 */ /* 0x0081e80000100800 */
[----:B--2---:R0:W-:Y:S01]  /*1e0a0*/  STL [R1+0x28], R11 ;  /* 0x0000280b01007387 */ /* 0x0041e20000100800 */
[----:B------:R-:W-:Y:S01]  /*1e0b0*/  IMAD.MOV.U32 R12, RZ, RZ, R0 ;  /* 0x000000ffff0c7224 */ /* 0x000fe200078e0000 */
[----:B------:R-:W-:Y:S06]  /*1e0c0*/  @P2 BRA `(.L_x_1607) ;  /* 0x0000000000142947 */ /* 0x000fec0003800000 */
[----:B------:R-:W-:Y:S05]  /*1e0d0*/  @!P0 BRA `(.L_x_1607) ;  /* 0x0000000000108947 */ /* 0x000fea0003800000 */
[----:B0-----:R-:W2:Y:S04]  /*1e0e0*/  LDG.E R0, desc[UR52][R6.64] ;  /* 0x0000003406007981 */ /* 0x001ea8000c1e1900 */
[----:B------:R-:W2:Y:S02]  /*1e0f0*/  LDG.E R6, desc[UR52][R6.64+0x4] ;  /* 0x0000043406067981 */ /* 0x000ea4000c1e1900 */
[----:B--2---:R-:W-:-:S05]  /*1e100*/  IMAD.IADD R12, R6, 0x1, -R0 ;  /* 0x00000001060c7824 */ /* 0x004fca00078e0a00 */
[----:B------:R1:W-:Y:S02]  /*1e110*/  STL [R1+0x8], R12 ;  /* 0x0000080c01007387 */ /* 0x0003e40000100800 */
.L_x_1607:
[----:B------:R-:W-:Y:S01]  /*1e120*/  ULDC.64 UR4, c[0x0][0xa20] ;  /* 0x0002880000047ab9 */ /* 0x000fe20000000a00 */
[C---:B------:R-:W-:Y:S02]  /*1e130*/  LOP3.LUT R10, R26.reuse, 0xff000000, RZ, 0xc0, !PT ;  /* 0xff0000001a0a7812 */ /* 0x040fe400078ec0ff */
[----:B------:R-:W-:Y:S02]  /*1e140*/  ISETP.NE.U32.AND P0, PT, RZ, UR4, PT ;  /* 0x00000004ff007c0c */ /* 0x000fe4000bf05070 */
[----:B------:R-:W-:Y:S02]  /*1e150*/  SHF.R.U32.HI R10, RZ, 0x8, R10 ;  /* 0x00000008ff0a7819 */ /* 0x000fe4000001160a */
[----:B------:R-:W-:Y:S02]  /*1e160*/  ISETP.NE.AND.EX P0, PT, RZ, UR5, PT, P0 ;  /* 0x00000005ff007c0c */ /* 0x000fe4000bf05300 */
[C---:B0-----:R-:W-:Y:S02]  /*1e170*/  LOP3.LUT R0, R26.reuse, 0xff0000, RZ, 0xc0, !PT ;  /* 0x00ff00001a007812 */ /* 0x041fe400078ec0ff */
[----:B------:R-:W-:-:S02]  /*1e180*/  LOP3.LUT R17, R26, 0xffff, RZ, 0xc0, !PT ;  /* 0x0000ffff1a117812 */ /* 0x000fc400078ec0ff */
[----:B------:R-:W-:-:S07]  /*1e190*/  LEA.HI R10, R0, R10, RZ, 0x10 ;  /* 0x0000000a000a7211 */ /* 0x000fce00078f80ff */
[----:B------:R-:W-:Y:S05]  /*1e1a0*/  @!P0 BRA `(.L_x_1608) ;  /* 0x0000000000108947 */ /* 0x000fea0003800000 */
[----:B------:R-:W0:Y:S02]  /*1e1b0*/  LDC.64 R6, c[0x0][0xa20] ;  /* 0x00028800ff067b82 */ /* 0x000e240000000a00 */
[----:B0-----:R-:W-:-:S05]  /*1e1c0*/  IMAD.WIDE R6, R27, 0x4, R6 ;  /* 0x000000041b067825 */ /* 0x001fca00078e0206 */
[----:B------:R0:W5:Y:S01]  /*1e1d0*/  LDG.E R5, desc[UR52][R6.64] ;  /* 0x0000003406057981 */ /* 0x000162000c1e1900 */
[----:B------:R-:W-:Y:S05]  /*1e1e0*/  BRA `(.L_x_1609) ;  /* 0x0000000000247947 */ /* 0x000fea0003800000 */
.L_x_1608:
        /* <DEDUP_REMOVED lines=9> */
.L_x_1609:
[----:B------:R-:W2:Y:S04]  /*1e280*/  @P1 LDG.E R0, desc[UR52][R2.64] ;  /* 0x0000003402001981 */ /* 0x000ea8000c1e1900 */
[----:B0-----:R0:W2:Y:S01]  /*1e290*/  @P1 LDG.E R6, desc[UR52][R2.64+0x4] ;  /* 0x0000043402061981 */ /* 0x0010a2000c1e1900 */
[----:B------:R-:W-:Y:S02]  /*1e2a0*/  IMAD R25, R25, 0xc0, RZ ;  /* 0x000000c019197824 */ /* 0x000fe400078e02ff */
[----:B-----5:R-:W-:Y:S01]  /*1e2b0*/  IMAD.IADD R5, R5, 0x1, -R11 ;  /* 0x0000000105057824 */ /* 0x020fe200078e0a0b */
[----:B0-----:R-:W0:Y:S02]  /*1e2c0*/  LDC R2, c[0x0][0x448] ;  /* 0x00011200ff027b82 */ /* 0x001e240000000800 */
[----:B0-----:R-:W-:-:S13]  /*1e2d0*/  ISETP.NE.AND P2, PT, R2, 0x1, PT ;  /* 0x000000010200780c */ /* 0x001fda0003f45270 */
[----:B------:R-:W0:Y:S08]  /*1e2e0*/  @P2 LDC R3, c[0x0][0x44c] ;  /* 0x00011300ff032b82 */ /* 0x000e300000000800 */
[----:B------:R-:W3:Y:S01]  /*1e2f0*/  @P2 LDC R2, c[0x0][0x450] ;  /* 0x00011400ff022b82 */ /* 0x000ee20000000800 */
[----:B--2---:R-:W-:Y:S02]  /*1e300*/  @P1 IMAD.IADD R8, R6, 0x1, -R0 ;  /* 0x0000000106081824 */ /* 0x004fe400078e0a00 */
[----:B------:R-:W-:-:S02]  /*1e310*/  VIADD R0, R25, 0xbf ;  /* 0x000000bf19007836 */ /* 0x000fc40000000000 */
[----:B------:R-:W-:Y:S02]  /*1e320*/  IMAD.IADD R11, R5, 0x1, R8 ;  /* 0x00000001050b7824 */ /* 0x000fe400078e0208 */
[----:B0-----:R-:W-:-:S03]  /*1e330*/  @P2 IMAD.HI.U32 R3, R0, R3, RZ ;  /* 0x0000000300032227 */ /* 0x001fc600078e00ff */
[----:B------:R0:W-:Y:S01]  /*1e340*/  STL [R1+0x18], R11 ;  /* 0x0000180b01007387 */ /* 0x0001e20000100800 */
[C---:B------:R-:W-:Y:S01]  /*1e350*/  VIADD R22, R11.reuse, 0x7f ;  /* 0x0000007f0b167836 */ /* 0x040fe20000000000 */
[----:B---3--:R-:W-:Y:S02]  /*1e360*/  @P2 SHF.R.U32.HI R0, RZ, R2, R3 ;  /* 0x00000002ff002219 */ /* 0x008fe40000011603 */
[----:B------:R-:W-:Y:S02]  /*1e370*/  IADD3 R21, R11, 0x1, -R12 ;  /* 0x000000010b157810 */ /* 0x000fe40007ffe80c */
[----:B------:R-:W-:-:S03]  /*1e380*/  SHF.R.S32.HI R2, RZ, 0x1f, R22 ;  /* 0x0000001fff027819 */ /* 0x000fc60000011416 */
[----:B------:R-:W-:Y:S01]  /*1e390*/  IMAD.IADD R0, R21, 0x1, R0 ;  /* 0x0000000115007824 */ /* 0x000fe200078e0200 */
[----:B------:R-:W-:Y:S02]  /*1e3a0*/  LEA.HI R22, R2, R22, RZ, 0x7 ;  /* 0x0000001602167211 */ /* 0x000fe400078f38ff */
[----:B------:R-:W2:Y:S02]  /*1e3b0*/  LDC.64 R2, c[0x0][0x9e0] ;  /* 0x00027800ff027b82 */ /* 0x000ea40000000a00 */
[----:B------:R-:W-:Y:S02]  /*1e3c0*/  SHF.R.S32.HI R22, RZ, 0x7, R22 ;  /* 0x00000007ff167819 */ /* 0x000fe40000011416 */
[----:B--2---:R-:W-:Y:S01]  /*1e3d0*/  ISETP.GE.AND P3, PT, R3, 0x1, PT ;  /* 0x000000010300780c */ /* 0x004fe20003f66270 */
[----:B------:R-:W-:-:S12]  /*1e3e0*/  IMAD.IADD R2, R0, 0x1, R2 ;  /* 0x0000000100027824 */ /* 0x000fd800078e0202 */
[----:B0-----:R-:W-:Y:S05]  /*1e3f0*/  @!P3 BRA `(.L_x_1610) ;  /* 0x000000000048b947 */ /* 0x001fea0003800000 */
        /* <DEDUP_REMOVED lines=11> */
.L_x_1612:
[----:B------:R-:W-:-:S13]  /*1e4b0*/  ISETP.NE.AND P0, PT, R3, 0x1, PT ;  /* 0x000000010300780c */ /* 0x000fda0003f05270 */
[----:B------:R-:W0:Y:S02]  /*1e4c0*/  @P0 LDC.64 R6, c[0x0][0x9e8] ;  /* 0x00027a00ff060b82 */ /* 0x000e240000000a00 */
[----:B0-----:R-:W-:-:S05]  /*1e4d0*/  @P0 IMAD.HI.U32 R6, R9, R6, RZ ;  /* 0x0000000609060227 */ /* 0x001fca00078e00ff */
[----:B------:R-:W-:-:S07]  /*1e4e0*/  @P0 SHF.R.U32.HI R9, RZ, R7, R6 ;  /* 0x00000007ff090219 */ /* 0x000fce0000011606 */
.L_x_1613:
[----:B------:R-:W-:Y:S05]  /*1e4f0*/  BSYNC B0 ;  /* 0x0000000000007941 */ /* 0x000fea0003800000 */
.L_x_1611:
[----:B------:R-:W-:-:S05]  /*1e500*/  IMAD R9, R9, R3, R3 ;  /* 0x0000000309097224 */ /* 0x000fca00078e0203 */
[----:B------:R-:W-:-:S07]  /*1e510*/  VIMNMX R2, R2, R9, PT ;  /* 0x0000000902027248 */ /* 0x000fce0003fe0100 */
.L_x_1610:
[----:B------:R-:W0:Y:S01]  /*1e520*/  @P2 LDC R6, c[0x0][0x44c] ;  /* 0x00011300ff062b82 */ /* 0x000e220000000800 */
[----:B------:R-:W-:Y:S01]  /*1e530*/  VIADD R2, R2, 0x7f ;  /* 0x0000007f02027836 */ /* 0x000fe20000000000 */
[----:B------:R-:W-:Y:S01]  /*1e540*/  ULDC UR4, c[0x0][0x9dc] ;  /* 0x0002770000047ab9 */ /* 0x000fe20000000800 */
[----:B------:R-:W-:Y:S02]  /*1e550*/  IMAD.MOV.U32 R0, RZ, RZ, R25 ;  /* 0x000000ffff007224 */ /* 0x000fe400078e0019 */
[----:B------:R-:W-:-:S03]  /*1e560*/  IMAD.IADD R20, R11, 0x1, -R12 ;  /* 0x000000010b147824 */ /* 0x000fc600078e0a0c */
[----:B------:R-:W2:Y:S01]  /*1e570*/  @P2 LDC R7, c[0x0][0x450] ;  /* 0x00011400ff072b82 */ /* 0x000ea20000000800 */
[----:B0-----:R-:W-:-:S05]  /*1e580*/  @P2 IMAD.HI.U32 R6, R25, R6, RZ ;  /* 0x0000000619062227 */ /* 0x001fca00078e00ff */
[----:B--2---:R-:W-:Y:S02]  /*1e590*/  @P2 SHF.R.U32.HI R0, RZ, R7, R6 ;  /* 0x00000007ff002219 */ /* 0x004fe40000011606 */
[----:B------:R-:W-:-:S04]  /*1e5a0*/  SHF.R.S32.HI R6, RZ, 0x1f, R2 ;  /* 0x0000001fff067819 */ /* 0x000fc80000011402 */
[----:B------:R-:W-:Y:S01]  /*1e5b0*/  LEA.HI R6, R6, R2, RZ, 0x7 ;  /* 0x0000000206067211 */ /* 0x000fe200078f38ff */
[----:B------:R-:W-:-:S03]  /*1e5c0*/  IMAD.IADD R2, R20, 0x1, R0 ;  /* 0x0000000114027824 */ /* 0x000fc600078e0200 */
[----:B------:R-:W-:Y:S01]  /*1e5d0*/  SHF.R.S32.HI R9, RZ, 0x7, R6 ;  /* 0x00000007ff097819 */ /* 0x000fe20000011406 */
[----:B------:R-:W-:-:S03]  /*1e5e0*/  VIADD R0, R2, -UR4 ;  /* 0x8000000402007c36 */ /* 0x000fc60008000000 */
        /* <DEDUP_REMOVED lines=12> */
.L_x_1616:
[----:B------:R-:W-:-:S13]  /*1e6b0*/  ISETP.NE.AND P0, PT, R3, 0x1, PT ;  /* 0x000000010300780c */ /* 0x000fda0003f05270 */
[----:B------:R-:W0:Y:S02]  /*1e6c0*/  @P0 LDC.64 R6, c[0x0][0x9e8] ;  /* 0x00027a00ff060b82 */ /* 0x000e240000000a00 */
[----:B0-----:R-:W-:-:S05]  /*1e6d0*/  @P0 IMAD.HI.U32 R6, R2, R6, RZ ;  /* 0x0000000602060227 */ /* 0x001fca00078e00ff */
[----:B------:R-:W-:-:S07]  /*1e6e0*/  @P0 SHF.R.U32.HI R2, RZ, R7, R6 ;  /* 0x00000007ff020219 */ /* 0x000fce0000011606 */
.L_x_1617:
[----:B------:R-:W-:Y:S05]  /*1e6f0*/  BSYNC B0 ;  /* 0x0000000000007941 */ /* 0x000fea0003800000 */
.L_x_1615:
[----:B------:R-:W-:-:S05]  /*1e700*/  IMAD R2, R2, R3, RZ ;  /* 0x0000000302027224 */ /* 0x000fca00078e02ff */
[----:B------:R-:W-:-:S07]  /*1e710*/  VIMNMX R0, R0, R2, !PT ;  /* 0x0000000200007248 */ /* 0x000fce0007fe0100 */
.L_x_1614:
[----:B------:R-:W-:Y:S01]  /*1e720*/  SHF.R.S32.HI R2, RZ, 0x1f, R0 ;  /* 0x0000001fff027819 */ /* 0x000fe20000011400 */
[----:B------:R-:W-:Y:S01]  /*1e730*/  BSSY B0, `(.L_x_1618) ;  /* 0x0000027000007945 */ /* 0x000fe20003800000 */
[----:B------:R-:W-:Y:S02]  /*1e740*/  LOP3.LUT R19, R10, 0xff, RZ, 0xc0, !PT ;  /* 0x000000ff0a137812 */ /* 0x000fe400078ec0ff */
[----:B------:R-:W-:Y:S02]  /*1e750*/  LEA.HI R2, R2, R0, RZ, 0x7 ;  /* 0x0000000002027211 */ /* 0x000fe400078f38ff */
[----:B------:R-:W-:Y:S02]  /*1e760*/  SHF.R.U32.HI R0, RZ, 0x10, R10 ;  /* 0x00000010ff007819 */ /* 0x000fe4000001160a */
[----:B------:R-:W-:-:S04]  /*1e770*/  SHF.R.S32.HI R2, RZ, 0x7, R2 ;  /* 0x00000007ff027819 */ /* 0x000fc80000011402 */
[----:B------:R-:W-:Y:S01]  /*1e780*/  VIMNMX R6, RZ, R2, !PT ;  /* 0x00000002ff067248 */ /* 0x000fe20007fe0100 */
[----:B------:R-:W-:-:S03]  /*1e790*/  IMAD.MOV.U32 R2, RZ, RZ, RZ ;  /* 0x000000ffff027224 */ /* 0x000fc600078e00ff */
[----:B------:R-:W-:-:S13]  /*1e7a0*/  ISETP.GT.AND P0, PT, R9, R6, PT ;  /* 0x000000060900720c */ /* 0x000fda0003f04270 */
[----:B------:R-:W-:Y:S05]  /*1e7b0*/  @!P0 BRA `(.L_x_1619) ;  /* 0x0000000000788947 */ /* 0x000fea0003800000 */
[----:B------:R-:W-:Y:S01]  /*1e7c0*/  ISETP.NE.AND P0, PT, R0, RZ, PT ;  /* 0x000000ff0000720c */ /* 0x000fe20003f05270 */
[----:B------:R-:W-:-:S03]  /*1e7d0*/  ULDC UR4, c[0x0][0x9f0] ;  /* 0x00027c0000047ab9 */ /* 0x000fc60000000800 */
[----:B------:R-:W-:-:S04]  /*1e7e0*/  SEL R7, R0, UR4, P0 ;  /* 0x0000000400077c07 */ /* 0x000fc80008000000 */
[----:B------:R-:W-:Y:S02]  /*1e7f0*/  IABS R10, R7 ;  /* 0x00000007000a7213 */ /* 0x000fe40000000000 */
[----:B------:R-:W-:Y:S02]  /*1e800*/  IADD3 R11, R7, -0x1, R9 ;  /* 0xffffffff070b7810 */ /* 0x000fe40007ffe009 */
[----:B------:R-:W0:Y:S03]  /*1e810*/  I2F.RP R2, R10 ;  /* 0x0000000a00027306 */ /* 0x000e260000209400 */
[----:B------:R-:W-:-:S05]  /*1e820*/  IMAD.IADD R11, R11, 0x1, -R6 ;  /* 0x000000010b0b7824 */ /* 0x000fca00078e0a06 */
[----:B0-----:R-:W0:Y:S02]  /*1e830*/  MUFU.RCP R2, R2 ;  /* 0x0000000200027308 */ /* 0x001e240000001000 */
[----:B0-----:R-:W-:-:S06]  /*1e840*/  VIADD R2, R2, 0xffffffe ;  /* 0x0ffffffe02027836 */ /* 0x001fcc0000000000 */
[----:B------:R0:W2:Y:S02]  /*1e850*/  F2I.FTZ.U32.TRUNC.NTZ R3, R2 ;  /* 0x0000000200037305 */ /* 0x0000a4000021f000 */
[----:B0-----:R-:W-:-:S04]  /*1e860*/  LOP3.LUT R2, R11, R7, RZ, 0x3c, !PT ;  /* 0x000000070b027212 */ /* 0x001fc800078e3cff */
[----:B------:R-:W-:Y:S01]  /*1e870*/  ISETP.GE.AND P3, PT, R2, RZ, PT ;  /* 0x000000ff0200720c */ /* 0x000fe20003f66270 */
[----:B--2---:R-:W-:-:S04]  /*1e880*/  IMAD.MOV R2, RZ, RZ, -R3 ;  /* 0x000000ffff027224 */ /* 0x004fc800078e0a03 */
[----:B-1----:R-:W-:Y:S02]  /*1e890*/  IMAD R12, R2, R10, RZ ;  /* 0x0000000a020c7224 */ /* 0x002fe400078e02ff */
        /* <DEDUP_REMOVED lines=16> */
.L_x_1619:
[----:B------:R-:W-:Y:S05]  /*1e9a0*/  BSYNC B0 ;  /* 0x0000000000007941 */ /* 0x000fea0003800000 */
.L_x_1618:
[-C--:B------:R-:W-:Y:S01]  /*1e9b0*/  IMAD R6, R19, R2.reuse, R6 ;  /* 0x0000000213067224 */ /* 0x080fe200078e0206 */
[----:B------:R-:W-:Y:S04]  /*1e9c0*/  BSSY B0, `(.L_x_1620) ;  /* 0x0000156000007945 */ /* 0x000fe80003800000 */
[C---:B------:R-:W-:Y:S01]  /*1e9d0*/  VIADDMNMX R2, R6.reuse, R2, R9, PT ;  /* 0x0000000206027246 */ /* 0x040fe20003800109 */
[----:B------:R-:W-:-:S04]  /*1e9e0*/  IMAD R6, R6, 0x80, -R5 ;  /* 0x0000008006067824 */ /* 0x000fc800078e0a05 */
[----:B------:R-:W-:Y:S01]  /*1e9f0*/  IMAD R2, R2, 0x80, -R5 ;  /* 0x0000008002027824 */ /* 0x000fe200078e0a05 */
[----:B------:R-:W-:-:S04]  /*1ea00*/  VIMNMX R6, RZ, R6, !PT ;  /* 0x00000006ff067248 */ /* 0x000fc80007fe0100 */
[----:B------:R-:W-:Y:S02]  /*1ea10*/  VIMNMX R2, R2, R8, PT ;  /* 0x0000000802027248 */ /* 0x000fe40003fe0100 */
[----:B------:R-:W-:Y:S02]  /*1ea20*/  SHF.R.U32.HI R5, RZ, 0x7, R6 ;  /* 0x00000007ff057819 */ /* 0x000fe40000011606 */
[----:B------:R-:W-:-:S13]  /*1ea30*/  ISETP.GT.AND P0, PT, R2, R6, PT ;  /* 0x000000060200720c */ /* 0x000fda0003f04270 */
        /* <DEDUP_REMOVED lines=15> */
.L_x_1795:
[----:B--2---:R-:W-:Y:S02]  /*1eb30*/  ISETP.NE.AND P0, PT, R14, RZ, PT ;  /* 0x000000ff0e00720c */ /* 0x004fe40003f05270 */
[----:B------:R-:W-:-:S11]  /*1eb40*/  PLOP3.LUT P6, PT, PT, PT, PT, 0x8, 0x0 ;  /* 0x000000000000781c */ /* 0x000fd60003fce170 */
[----:B------:R-:W-:Y:S05]  /*1eb50*/  @P0 BRA `(.L_x_1623) ;  /* 0x00000000000c0947 */ /* 0x000fea0003800000 */
[----:B------:R-:W-:-:S03]  /*1eb60*/  UMOV UR4, 0xffffffff ;  /* 0xffffffff00047882 */ /* 0x000fc60000000000 */
[----:B------:R-:W-:Y:S05]  /*1eb70*/  BRA.DIV UR4, `(.L_x_1624) ;  /* 0x0000007604407947 */ /* 0x000fea000b800000 */
[----:B------:R-:W-:-:S13]  /*1eb80*/  ELECT P6, URZ, PT ;  /* 0x00000000003f782f */ /* 0x000fda00038c0000 */
.L_x_1623:
        /* <DEDUP_REMOVED lines=9> */
.L_x_1798:
[----:B------:R-:W-:Y:S05]  /*1ec20*/  BSYNC B1 ;  /* 0x0000000000017941 */ /* 0x000fea0003800000 */
.L_x_1625:
[----:B------:R-:W-:Y:S04]  /*1ec30*/  BSSY B1, `(.L_x_1627) ;  /* 0x000008c000017945 */ /* 0x000fe80003800000 */
[----:B------:R-:W-:Y:S05]  /*1ec40*/  @!P6 BRA `(.L_x_1628) ;  /* 0x000000080028e947 */ /* 0x000fea0003800000 */
[----:B------:R-:W2:Y:S01]  /*1ec50*/  LDL R8, [R1+0x4] ;  /* 0x0000040001087983 */ /* 0x000ea20000100800 */
[----:B------:R-:W-:Y:S01]  /*1ec60*/  IMAD R10, R29, 0x8, R18 ;  /* 0x000000081d0a7824 */ /* 0x000fe200078e0212 */
[----:B------:R-:W3:Y:S01]  /*1ec70*/  S2R R7, SR_TID.X ;  /* 0x0000000000077919 */ /* 0x000ee20000002100 */
[----:B------:R-:W-:Y:S01]  /*1ec80*/  BSSY B2, `(.L_x_1629) ;  /* 0x0000006000027945 */ /* 0x000fe20003800000 */
[----:B---3--:R-:W-:-:S04]  /*1ec90*/  LOP3.LUT R7, R7, 0x7f, RZ, 0xc0, !PT ;  /* 0x0000007f07077812 */ /* 0x008fc800078ec0ff */
[----:B------:R-:W-:Y:S02]  /*1eca0*/  ISETP.NE.AND P1, PT, R7, RZ, PT ;  /* 0x000000ff0700720c */ /* 0x000fe40003f25270 */
[----:B--2---:R-:W-:-:S04]  /*1ecb0*/  SHF.L.U32 R9, R8, 0x1f, RZ ;  /* 0x0000001f08097819 */ /* 0x004fc800000006ff */
[----:B------:R-:W2:Y:S02]  /*1ecc0*/  SYNCS.PHASECHK.TRANS64.TRYWAIT P0, [R10+URZ+0x2d8a0], R9 ;  /* 0x02d8a0090a0075a7 */ /* 0x000ea4000800017f */
[----:B--2---:R-:W-:Y:S05]  /*1ecd0*/  @!P0 BRA `(.L_x_1630) ;  /* 0x00000074001c8947 */ /* 0x004fea0003800000 */
.L_x_1799:
[----:B------:R-:W-:Y:S05]  /*1ece0*/  BSYNC B2 ;  /* 0x0000000000027941 */ /* 0x000fea0003800000 */
.L_x_1629:
[----:B------:R-:W-:Y:S04]  /*1ecf0*/  BSSY B2, `(.L_x_1631) ;  /* 0x0000009000027945 */ /* 0x000fe80003800000 */
[----:B------:R-:W-:Y:S05]  /*1ed00*/  @P1 BRA `(.L_x_1632) ;  /* 0x00000000001c1947 */ /* 0x000fea0003800000 */
[----:B0-----:R-:W0:Y:S02]  /*1ed10*/  S2R R6, SR_TID.X ;  /* 0x0000000000067919 */ /* 0x001e240000002100 */
[----:B0-----:R-:W-:Y:S01]  /*1ed20*/  LOP3.LUT R7, R6, 0x1f, RZ, 0xc0, !PT ;  /* 0x0000001f06077812 */ /* 0x001fe200078ec0ff */
[----:B------:R-:W-:-:S03]  /*1ed30*/  IMAD.MOV.U32 R6, RZ, RZ, 0x6000 ;  /* 0x00006000ff067424 */ /* 0x000fc600078e00ff */
[----:B------:R-:W-:Y:S01]  /*1ed40*/  ISETP.NE.AND P0, PT, R7, RZ, PT ;  /* 0x000000ff0700720c */ /* 0x000fe20003f05270 */
[----:B------:R3:W-:-:S12]  /*1ed50*/  SYNCS.ARRIVE.TRANS64 RZ, [R10+URZ+0x2d890], R6 ;  /* 0x02d890060aff79a7 */ /* 0x0007d8000800003f */
[----:B---3--:R-:W-:Y:S05]  /*1ed60*/  @!P0 BRA `(.L_x_1632) ;  /* 0x0000000000048947 */ /* 0x008fea0003800000 */
[----:B------:R-:W-:Y:S01]  /*1ed70*/  BPT.TRAP 0x1 ;  /* 0x000000040000795c */ /* 0x000fe20000300000 */
.L_x_1632:
[----:B------:R-:W-:Y:S05]  /*1ed80*/  BSYNC B2 ;  /* 0x0000000000027941 */ /* 0x000fea0003800000 */
.L_x_1631:
        /* <DEDUP_REMOVED lines=12> */
.L_x_1633:
        /* <DEDUP_REMOVED lines=16> */
.L_x_1634:
        /* <DEDUP_REMOVED lines=16> */
.L_x_1635:
        /* <DEDUP_REMOVED lines=13> */
.L_x_1800:
[----:B------:R-:W-:Y:S05]  /*1f120*/  BSYNC B2 ;  /* 0x0000000000027941 */ /* 0x000fea0003800000 */
.L_x_1636:
[----:B------:R-:W-:Y:S01]  /*1f130*/  BSSY B2, `(.L_x_1638) ;  /* 0x000000b000027945 */ /* 0x000fe20003800000 */
[----:B-1----:R-:W-:Y:S02]  /*1f140*/  IMAD.MOV.U32 R12, RZ, RZ, 0x0 ;  /* 0x00000000ff0c7424 */ /* 0x002fe400078e00ff */
[----:B------:R-:W-:Y:S01]  /*1f150*/  IMAD.MOV.U32 R13, RZ, RZ, 0x12f00000 ;  /* 0x12f00000ff0d7424 */ /* 0x000fe200078e00ff */
[----:B------:R-:W-:Y:S06]  /*1f160*/  @P1 BRA `(.L_x_1639) ;  /* 0x00000000001c1947 */ /* 0x000fec0003800000 */
[----:B------:R-:W1:Y:S02]  /*1f170*/  S2R R6, SR_TID.X ;  /* 0x0000000000067919 */ /* 0x000e640000002100 */
[----:B-1----:R-:W-:Y:S01]  /*1f180*/  LOP3.LUT R11, R6, 0x1f, RZ, 0xc0, !PT ;  /* 0x0000001f060b7812 */ /* 0x002fe200078ec0ff */
[----:B------:R-:W-:-:S03]  /*1f190*/  IMAD.MOV.U32 R6, RZ, RZ, 0x6000 ;  /* 0x00006000ff067424 */ /* 0x000fc600078e00ff */
[----:B------:R-:W-:Y:S01]  /*1f1a0*/  ISETP.NE.AND P0, PT, R11, RZ, PT ;  /* 0x000000ff0b00720c */ /* 0x000fe20003f05270 */
[----:B------:R1:W-:-:S12]  /*1f1b0*/  SYNCS.ARRIVE.TRANS64 RZ, [R10+URZ+0x2d8b0], R6 ;  /* 0x02d8b0060aff79a7 */ /* 0x0003d8000800003f */
[----:B-1----:R-:W-:Y:S05]  /*1f1c0*/  @!P0 BRA `(.L_x_1639) ;  /* 0x0000000000048947 */ /* 0x002fea0003800000 */
[----:B------:R-:W-:Y:S01]  /*1f1d0*/  BPT.TRAP 0x1 ;  /* 0x000000040000795c */ /* 0x000fe20000300000 */
.L_x_1639:
[----:B------:R-:W-:Y:S05]  /*1f1e0*/  BSYNC B2 ;  /* 0x0000000000027941 */ /* 0x000fea0003800000 */
.L_x_1638:
[----:B------:R-:W-:Y:S01]  /*1f1f0*/  R2UR UR10, R23 ;  /* 0x00000000170a72ca */ /* 0x000fe200000e0000 */
[----:B------:R-:W-:Y:S01]  /*1f200*/  UIADD3 UR4, UP0, UR40, 0x670, URZ ;  /* 0x0000067028047890 */ /* 0x000fe2000ff1e03f */
[----:B------:R-:W-:Y:S01]  /*1f210*/  R2UR UR6, R12 ;  /* 0x000000000c0672ca */ /* 0x000fe200000e0000 */
[----:B0-2---:R-:W-:Y:S01]  /*1f220*/  VIADD R10, R10, 0x2d8b0 ;  /* 0x0002d8b00a0a7836 */ /* 0x005fe20000000000 */
[----:B------:R-:W-:Y:S01]  /*1f230*/  R2UR UR7, R13 ;  /* 0x000000000d0772ca */ /* 0x000fe200000e0000 */
[----:B------:R-:W-:Y:S01]  /*1f240*/  VIADD R6, R8, 0x400 ;  /* 0x0000040008067836 */ /* 0x000fe20000000000 */
[----:B------:R-:W-:Y:S01]  /*1f250*/  PLOP3.LUT P0, PT, PT, PT, PT, 0x80, 0x0 ;  /* 0x000000000000781c */ /* 0x000fe20003f0f070 */
[----:B------:R-:W-:-:S12]  /*1f260*/  UIADD3.X UR5, URZ, UR41, URZ, UP0, !UPT ;  /* 0x000000293f057290 */ /* 0x000fd800087fe43f */
.L_x_1640:
        /* <DEDUP_REMOVED lines=15> */
.L_x_1641:
        /* <DEDUP_REMOVED lines=15> */
.L_x_1642:
        /* <DEDUP_REMOVED lines=10> */
.L_x_1628:
[----:B------:R-:W-:Y:S05]  /*1f4f0*/  BSYNC B1 ;  /* 0x0000000000017941 */ /* 0x000fea0003800000 */
.L_x_1627:
        /* <DEDUP_REMOVED lines=11> */
.L_x_1659:
[----:B------:R-:W-:Y:S05]  /*1f5b0*/  YIELD ;  /* 0x0000000000007946 */ /* 0x000fea0003800000 */
[----:B------:R-:W-:Y:S04]  /*1f5c0*/  BSSY B1, `(.L_x_1643) ;  /* 0x000008b000017945 */ /* 0x000fe80003800000 */
[----:B--2---:R-:W-:Y:S05]  /*1f5d0*/  @!P6 BRA `(.L_x_1644) ;  /* 0x000000080024e947 */ /* 0x004fea0003800000 */
[----:B0-----:R-:W2:Y:S01]  /*1f5e0*/  LDL R6, [R1+0x4] ;  /* 0x0000040001067983 */ /* 0x001ea20000100800 */
[----:B------:R-:W-:Y:S01]  /*1f5f0*/  IMAD R9, R29, 0x8, R18 ;  /* 0x000000081d097824 */ /* 0x000fe200078e0212 */
[----:B------:R-:W0:Y:S01]  /*1f600*/  S2R R3, SR_TID.X ;  /* 0x0000000000037919 */ /* 0x000e220000002100 */
[----:B------:R-:W-:Y:S01]  /*1f610*/  BSSY B2, `(.L_x_1645) ;  /* 0x0000006000027945 */ /* 0x000fe20003800000 */
[----:B0-----:R-:W-:-:S04]  /*1f620*/  LOP3.LUT R3, R3, 0x7f, RZ, 0xc0, !PT ;  /* 0x0000007f03037812 */ /* 0x001fc800078ec0ff */
[----:B------:R-:W-:Y:S02]  /*1f630*/  ISETP.NE.AND P2, PT, R3, RZ, PT ;  /* 0x000000ff0300720c */ /* 0x000fe40003f45270 */
[----:B--2---:R-:W-:-:S04]  /*1f640*/  SHF.L.U32 R8, R6, 0x1f, RZ ;  /* 0x0000001f06087819 */ /* 0x004fc800000006ff */
[----:B------:R-:W0:Y:S02]  /*1f650*/  SYNCS.PHASECHK.TRANS64.TRYWAIT P1, [R9+URZ+0x2d8a0], R8 ;  /* 0x02d8a008090075a7 */ /* 0x000e24000802017f */
[----:B0-----:R-:W-:Y:S05]  /*1f660*/  @!P1 BRA `(.L_x_1646) ;  /* 0x0000006800e09947 */ /* 0x001fea0003800000 */
.L_x_1801:
[----:B------:R-:W-:Y:S05]  /*1f670*/  BSYNC B2 ;  /* 0x0000000000027941 */ /* 0x000fea0003800000 */
.L_x_1645:
[----:B------:R-:W-:Y:S04]  /*1f680*/  BSSY B2, `(.L_x_1647) ;  /* 0x0000009000027945 */ /* 0x000fe80003800000 */
[----:B------:R-:W-:Y:S05]  /*1f690*/  @P2 BRA `(.L_x_1648) ;  /* 0x00000000001c2947 */ /* 0x000fea0003800000 */
[----:B------:R-:W2:Y:S02]  /*1f6a0*/  S2R R3, SR_TID.X ;  /* 0x0000000000037919 */ /* 0x000ea40000002100 */
[----:B--2---:R-:W-:Y:S01]  /*1f6b0*/  LOP3.LUT R6, R3, 0x1f, RZ, 0xc0, !PT ;  /* 0x0000001f03067812 */ /* 0x004fe200078ec0ff */
[----:B------:R-:W-:-:S03]  /*1f6c0*/  IMAD.MOV.U32 R3, RZ, RZ, 0x6000 ;  /* 0x00006000ff037424 */ /* 0x000fc600078e00ff */
[----:B------:R-:W-:Y:S01]  /*1f6d0*/  ISETP.NE.AND P1, PT, R6, RZ, PT ;  /* 0x000000ff0600720c */ /* 0x000fe20003f25270 */
[----:B------:R2:W-:-:S12]  /*1f6e0*/  SYNCS.ARRIVE.TRANS64 RZ, [R9+URZ+0x2d890], R3 ;  /* 0x02d8900309ff79a7 */ /* 0x0005d8000800003f */
[----:B--2---:R-:W-:Y:S05]  /*1f6f0*/  @!P1 BRA `(.L_x_1648) ;  /* 0x0000000000049947 */ /* 0x004fea0003800000 */
[----:B------:R-:W-:Y:S01]  /*1f700*/  BPT.TRAP 0x1 ;  /* 0x000000040000795c */ /* 0x000fe20000300000 */
.L_x_1648:
[----:B------:R-:W-:Y:S05]  /*1f710*/  BSYNC B2 ;  /* 0x0000000000027941 */ /* 0x000fea0003800000 */
.L_x_1647:
        /* <DEDUP_REMOVED lines=11> */
.L_x_1649:
        /* <DEDUP_REMOVED lines=10> */
[----:B------:R-:W-:Y:S01]  /*1f870*/  IMAD.MOV.U32 R23, RZ, RZ, 0x20 ;  /* 0x00000020ff177424 */ /* 0x000fe200078e00ff */
[----:B------:R-:W-:Y:S01]  /*1f880*/  PLOP3.LUT P1, PT, PT, PT, PT, 0x80, 0x0 ;  /* 0x000000000000781c */ /* 0x000fe20003f2f070 */
[----:B------:R-:W-:Y:S01]  /*1f890*/  VIADD R11, R7, 0x17400 ;  /* 0x00017400070b7836 */ /* 0x000fe20000000000 */
[----:B------:R-:W-:Y:S01]  /*1f8a0*/  UMOV UR6, 0x0 ;  /* 0x0000000000067882 */ /* 0x000fe20000000000 */
[----:B------:R-:W-:Y:S01]  /*1f8b0*/  UMOV UR7, 0x12f00000 ;  /* 0x12f0000000077882 */ /* 0x000fe20000000000 */
[----:B------:R-:W-:-:S15]  /*1f8c0*/  R2UR UR10, R23 ;  /* 0x00000000170a72ca */ /* 0x000fde00000e0000 */
.L_x_1650:
        /* <DEDUP_REMOVED lines=16> */
.L_x_1651:
        /* <DEDUP_REMOVED lines=10> */
[----:B------:R-:W2:Y:S01]  /*1fa70*/  SYNCS.PHASECHK.TRANS64.TRYWAIT P1, [R9+URZ+0x2d8c0], R8 ;  /* 0x02d8c008090075a7 */ /* 0x000ea2000802017f */
[----:B------:R-:W-:Y:S04]  /*1fa80*/  BSSY B2, `(.L_x_1652) ;  /* 0x0000002000027945 */ /* 0x000fe80003800000 */
[----:B--2---:R-:W-:Y:S05]  /*1fa90*/  @!P1 BRA `(.L_x_1653) ;  /* 0x0000006400e89947 */ /* 0x004fea0003800000 */
.L_x_1802:
[----:B------:R-:W-:Y:S05]  /*1faa0*/  BSYNC B2 ;  /* 0x0000000000027941 */ /* 0x000fea0003800000 */
.L_x_1652:
        /* <DEDUP_REMOVED lines=11> */
.L_x_1655:
[----:B------:R-:W-:Y:S05]  /*1fb60*/  BSYNC B2 ;  /* 0x0000000000027941 */ /* 0x000fea0003800000 */
.L_x_1654:
        /* <DEDUP_REMOVED lines=8> */
.L_x_1656:
        /* <DEDUP_REMOVED lines=15> */
.L_x_1657:
        /* <DEDUP_REMOVED lines=15> */
.L_x_1658:
        /* <DEDUP_REMOVED lines=10> */
.L_x_1644:
[----:B------:R-:W-:Y:S05]  /*1fe70*/  BSYNC B1 ;  /* 0x0000000000017941 */ /* 0x000fea0003800000 */
.L_x_1643:
        /* <DEDUP_REMOVED lines=10> */
.L_x_1621:
[----:B------:R-:W-:Y:S05]  /*1ff20*/  BSYNC B0 ;  /* 0x0000000000007941 */ /* 0x000fea0003800000 */
.L_x_1620:
[----:B------:R-:W3:Y:S01]  /*1ff30*/  LDC R2, c[0x0][0x448] ;  /* 0x00011200ff027b82 */ /* 0x000ee20000000800 */
[----:B------:R-:W-:Y:S01]  /*1ff40*/  VIADD R3, R25, 0xbf ;  /* 0x000000bf19037836 */ /* 0x000fe20000000000 */
[----:B------:R-:W-:Y:S06]  /*1ff50*/  @!P0 WARPSYNC.ALL ;  /* 0x0000000000008948 */ /* 0x000fec0003800000 */
[----:B------:R-:W-:Y:S01]  /*1ff60*/  @!P0 BAR.SYNC.DEFER_BLOCKING 0xc, 0x200 ;  /* 0x0308000000008b1d */ /* 0x000fe20000010000 */
[----:B---3--:R-:W-:-:S13]  /*1ff70*/  ISETP.NE.AND P1, PT, R2, 0x1, PT ;  /* 0x000000010200780c */ /* 0x008fda0003f25270 */
[----:B------:R-:W3:Y:S08]  /*1ff80*/  @P1 LDC R4, c[0x0][0x44c] ;  /* 0x00011300ff041b82 */ /* 0x000ef00000000800 */
[----:B------:R-:W4:Y:S01]  /*1ff90*/  @P1 LDC R2, c[0x0][0x450] ;  /* 0x00011400ff021b82 */ /* 0x000f220000000800 */
[----:B---3--:R-:W-:-:S05]  /*1ffa0*/  @P1 IMAD.HI.U32 R4, R3, R4, RZ ;  /* 0x0000000403041227 */ /* 0x008fca00078e00ff */
[----:B----4-:R-:W-:-:S05]  /*1ffb0*/  @P1 SHF.R.U32.HI R3, RZ, R2, R4 ;  /* 0x00000002ff031219 */ /* 0x010fca0000011604 */
[----:B------:R-:W-:Y:S02]  /*1ffc0*/  IMAD.IADD R21, R21, 0x1, R3 ;  /* 0x0000000115157824 */ /* 0x000fe400078e0203 */
[----:B------:R-:W3:Y:S02]  /*1ffd0*/  LDC.64 R2, c[0x0][0x9e0] ;  /* 0x00027800ff027b82 */ /* 0x000ee40000000a00 */
[----:B---3--:R-:W-:Y:S01]  /*1ffe0*/  ISETP.GE.AND P2, PT, R3, 0x1, PT ;  /* 0x000000010300780c */ /* 0x008fe20003f46270 */
[----:B------:R-:W-:-:S12]  /*1fff0*/  IMAD.IADD R2, R21, 0x1, R2 ;  /* 0x0000000115027824 */ /* 0x000fd800078e0202 */
[----:B------:R-:W-:Y:S05]  /*20000*/  @!P2 BRA `(.L_x_1660) ;  /* 0x000000000048a947 */ /* 0x000fea0003800000 */
[C---:B------:R-:W-:Y:S01]  /*20010*/  ISETP.GT.AND P0, PT, R21.reuse, RZ, PT ;  /* 0x000000ff1500720c */ /* 0x040fe20003f04270 */
[----:B------:R-:W-:Y:S01]  /*20020*/  BSSY B0, `(.L_x_1661) ;  /* 0x000000e000007945 */ /* 0x000fe20003800000 */
[----:B0-----:R-:W-:-:S11]  /*20030*/  VIADD R6, R21, 0xffffffff ;  /* 0xffffffff15067836 */ /* 0x001fd60000000000 */
        /* <DEDUP_REMOVED lines=8> */
.L_x_1662:
[----:B------:R-:W-:-:S13]  /*200c0*/  ISETP.NE.AND P0, PT, R3, 0x1, PT ;  /* 0x000000010300780c */ /* 0x000fda0003f05270 */
[----:B------:R-:W0:Y:S02]  /*200d0*/  @P0 LDC.64 R4, c[0x0][0x9e8] ;  /* 0x00027a00ff040b82 */ /* 0x000e240000000a00 */
[----:B0-----:R-:W-:-:S05]  /*200e0*/  @P0 IMAD.HI.U32 R4, R6, R4, RZ ;  /* 0x0000000406040227 */ /* 0x001fca00078e00ff */
[----:B------:R-:W-:-:S07]  /*200f0*/  @P0 SHF.R.U32.HI R6, RZ, R5, R4 ;  /* 0x00000005ff060219 */ /* 0x000fce0000011604 */
.L_x_1663:
[----:B------:R-:W-:Y:S05]  /*20100*/  BSYNC B0 ;  /* 0x0000000000007941 */ /* 0x000fea0003800000 */
.L_x_1661:
[----:B------:R-:W-:-:S05]  /*20110*/  IMAD R6, R6, R3, R3 ;  /* 0x0000000306067224 */ /* 0x000fca00078e0203 */
[----:B------:R-:W-:-:S07]  /*20120*/  VIMNMX R2, R2, R6, PT ;  /* 0x0000000602027248 */ /* 0x000fce0003fe0100 */
.L_x_1660:
[----:B------:R-:W-:Y:S01]  /*20130*/  VIADD R2, R2, 0x7f ;  /* 0x0000007f02027836 */ /* 0x000fe20000000000 */
[----:B------:R-:W-:Y:S01]  /*20140*/  ULDC UR4, c[0x0][0x9dc] ;  /* 0x0002770000047ab9 */ /* 0x000fe20000000800 */
[----:B------:R-:W-:-:S03]  /*20150*/  IMAD.MOV.U32 R5, RZ, RZ, R25 ;  /* 0x000000ffff057224 */ /* 0x000fc600078e0019 */
[----:B------:R-:W-:-:S04]  /*20160*/  SHF.R.S32.HI R4, RZ, 0x1f, R2 ;  /* 0x0000001fff047819 */ /* 0x000fc80000011402 */
[----:B------:R-:W-:Y:S02]  /*20170*/  LEA.HI R4, R4, R2, RZ, 0x7 ;  /* 0x0000000204047211 */ /* 0x000fe400078f38ff */
[----:B------:R-:W3:Y:S02]  /*20180*/  @P1 LDC R2, c[0x0][0x450] ;  /* 0x00011400ff021b82 */ /* 0x000ee40000000800 */
[----:B------:R-:W-:-:S04]  /*20190*/  SHF.R.S32.HI R4, RZ, 0x7, R4 ;  /* 0x00000007ff047819 */ /* 0x000fc80000011404 */
[----:B0-----:R-:W-:Y:S02]  /*201a0*/  VIMNMX R6, R22, R4, PT ;  /* 0x0000000416067248 */ /* 0x001fe40003fe0100 */
[----:B------:R-:W0:Y:S02]  /*201b0*/  @P1 LDC R4, c[0x0][0x44c] ;  /* 0x00011300ff041b82 */ /* 0x000e240000000800 */
[----:B0-----:R-:W-:-:S05]  /*201c0*/  @P1 IMAD.HI.U32 R4, R25, R4, RZ ;  /* 0x0000000419041227 */ /* 0x001fca00078e00ff */
[----:B---3--:R-:W-:-:S05]  /*201d0*/  @P1 SHF.R.U32.HI R5, RZ, R2, R4 ;  /* 0x00000002ff051219 */ /* 0x008fca0000011604 */
[----:B------:R-:W-:-:S04]  /*201e0*/  IMAD.IADD R7, R20, 0x1, R5 ;  /* 0x0000000114077824 */ /* 0x000fc800078e0205 */
        /* <DEDUP_REMOVED lines=12> */
.L_x_1666:
[----:B------:R-:W-:-:S13]  /*202b0*/  ISETP.NE.AND P0, PT, R3, 0x1, PT ;  /* 0x000000010300780c */ /* 0x000fda0003f05270 */
[----:B------:R-:W0:Y:S02]  /*202c0*/  @P0 LDC.64 R4, c[0x0][0x9e8] ;  /* 0x00027a00ff040b82 */ /* 0x000e240000000a00 */
[----:B0-----:R-:W-:-:S05]  /*202d0*/  @P0 IMAD.HI.U32 R4, R7, R4, RZ ;  /* 0x0000000407040227 */ /* 0x001fca00078e00ff */
[----:B------:R-:W-:-:S07]  /*202e0*/  @P0 SHF.R.U32.HI R7, RZ, R5, R4 ;  /* 0x00000005ff070219 */ /* 0x000fce0000011604 */
.L_x_1667:
[----:B------:R-:W-:Y:S05]  /*202f0*/  BSYNC B0 ;  /* 0x0000000000007941 */ /* 0x000fea0003800000 */
.L_x_1665:
[----:B------:R-:W-:-:S05]  /*20300*/  IMAD R3, R7, R3, RZ ;  /* 0x0000000307037224 */ /* 0x000fca00078e02ff */
[----:B------:R-:W-:-:S07]  /*20310*/  VIMNMX R2, R2, R3, !PT ;  /* 0x0000000302027248 */ /* 0x000fce0007fe0100 */
.L_x_1664:
[----:B------:R-:W-:Y:S01]  /*20320*/  ISETP.NE.AND P1, PT, R0, RZ, PT ;  /* 0x000000ff0000720c */ /* 0x000fe20003f25270 */
[----:B------:R-:W-:Y:S01]  /*20330*/  BSSY B0, `(.L_x_1668) ;  /* 0x0000024000007945 */ /* 0x000fe20003800000 */
[----:B------:R-:W-:-:S04]  /*20340*/  SHF.R.S32.HI R3, RZ, 0x1f, R2 ;  /* 0x0000001fff037819 */ /* 0x000fc80000011402 */
[----:B------:R-:W-:Y:S01]  /*20350*/  LEA.HI R3, R3, R2, RZ, 0x7 ;  /* 0x0000000203037211 */ /* 0x000fe200078f38ff */
[----:B------:R-:W-:-:S03]  /*20360*/  IMAD.MOV.U32 R2, RZ, RZ, RZ ;  /* 0x000000ffff027224 */ /* 0x000fc600078e00ff */
[----:B------:R-:W-:-:S03]  /*20370*/  SHF.R.S32.HI R3, RZ, 0x7, R3 ;  /* 0x00000007ff037819 */ /* 0x000fc60000011403 */
[----:B------:R-:W0:Y:S01]  /*20380*/  @!P1 LDC R0, c[0x0][0x9f0] ;  /* 0x00027c00ff009b82 */ /* 0x000e220000000800 */
[----:B------:R-:W-:-:S04]  /*20390*/  VIMNMX R4, RZ, R3, !PT ;  /* 0x00000003ff047248 */ /* 0x000fc80007fe0100 */
[----:B------:R-:W-:-:S13]  /*203a0*/  ISETP.GT.AND P0, PT, R6, R4, PT ;  /* 0x000000040600720c */ /* 0x000fda0003f04270 */
[----:B------:R-:W-:Y:S05]  /*203b0*/  @!P0 BRA `(.L_x_1669) ;  /* 0x00000000006c8947 */ /* 0x000fea0003800000 */
[-C--:B0-----:R-:W-:Y:S02]  /*203c0*/  IABS R5, R0.reuse ;  /* 0x0000000000057213 */ /* 0x081fe40000000000 */
[----:B--2---:R-:W-:Y:S02]  /*203d0*/  IABS R8, R0 ;  /* 0x0000000000087213 */ /* 0x004fe40000000000 */
        /* <DEDUP_REMOVED lines=9> */
[----:B------:R-:W-:-:S05]  /*20470*/  IADD3 R3, R0, -0x1, R6 ;  /* 0xffffffff00037810 */ /* 0x000fca0007ffe006 */
[----:B------:R-:W-:-:S05]  /*20480*/  IMAD.IADD R3, R3, 0x1, -R4 ;  /* 0x0000000103037824 */ /* 0x000fca00078e0a04 */
        /* <DEDUP_REMOVED lines=14> */
.L_x_1669:
[----:B------:R-:W-:Y:S05]  /*20570*/  BSYNC B0 ;  /* 0x0000000000007941 */ /* 0x000fea0003800000 */
.L_x_1668:
[-C--:B0-----:R-:W-:Y:S01]  /*20580*/  IMAD R0, R19, R2.reuse, R4 ;  /* 0x0000000213007224 */ /* 0x081fe200078e0204 */
[----:B------:R-:W-:Y:S04]  /*20590*/  BSSY B7, `(.L_x_1670) ;  /* 0x0000344000077945 */ /* 0x000fe80003800000 */
        /* <DEDUP_REMOVED lines=11> */
[----:B------:R-:W3:Y:S01]  /*20650*/  LDC.64 R2, c[0x0][0xc60] ;  /* 0x00031800ff027b82 */ /* 0x000ee20000000a00 */
[----:B------:R-:W0:Y:S02]  /*20660*/  FLO.U32 R0, UR4 ;  /* 0x0000000400007d00 */ /* 0x000e2400080e0000 */
[----:B0-----:R-:W-:-:S06]  /*20670*/  ISETP.EQ.U32.AND P0, PT, R0, R5, PT ;  /* 0x000000050000720c */ /* 0x001fcc0003f02070 */
[----:B------:R-:W3:Y:S07]  /*20680*/  POPC R5, UR4 ;  /* 0x0000000400057d09 */ /* 0x000eee0008000000 */
[----:B---3--:R-:W3:Y:S01]  /*20690*/  @P0 ATOMG.E.ADD.STRONG.GPU PT, R3, desc[UR52][R2.64], R5 ;  /* 0x00000005020309a8 */ /* 0x008ee200081ee1f4 */
[----:B------:R-:W0:Y:S02]  /*206a0*/  S2R R4, SR_LTMASK ;  /* 0x0000000000047919 */ /* 0x000e240000003900 */
[----:B0-----:R-:W-:-:S04]  /*206b0*/  LOP3.LUT R4, R4, UR4, RZ, 0xc0, !PT ;  /* 0x0000000404047c12 */ /* 0x001fc8000f8ec0ff */
[----:B------:R-:W0:Y:S01]  /*206c0*/  POPC R7, R4 ;  /* 0x0000000400077309 */ /* 0x000e220000000000 */
[----:B---3--:R-:W0:Y:S02]  /*206d0*/  SHFL.IDX PT, R0, R3, R0, 0x1f ;  /* 0x00001f0003007589 */ /* 0x008e2400000e0000 */
[----:B0-----:R-:W-:Y:S01]  /*206e0*/  IADD3 R24, R0, UR37, R7 ;  /* 0x0000002500187c10 */ /* 0x001fe2000fffe007 */
[----:B------:R-:W-:Y:S06]  /*206f0*/  BRA `(.L_x_1672) ;  /* 0x0000003000b47947 */ /* 0x000fec0003800000 */
.L_x_1671:
        /* <DEDUP_REMOVED lines=15> */
[----:B--2---:R-:W-:Y:S02]  /*207f0*/  IMAD.MOV.U32 R8, RZ, RZ, 0x70 ;  /* 0x00000070ff087424 */ /* 0x004fe400078e00ff */
[----:B-1----:R-:W-:Y:S02]  /*20800*/  IMAD.MOV.U32 R12, RZ, RZ, 0x1 ;  /* 0x00000001ff0c7424 */ /* 0x002fe400078e00ff */
[----:B------:R-:W-:-:S07]  /*20810*/  IMAD.MOV.U32 R13, RZ, RZ, RZ ;  /* 0x000000ffff0d7224 */ /* 0x000fce00078e00ff */
[----:B------:R-:W-:-:S07]  /*20820*/  LEPC R20, `(.L_x_1674) ;  /* 0x000000001014794e */ /* 0x000fce0000000000 */
[----:B0-----:R-:W-:Y:S05]  /*20830*/  CALL.ABS.NOINC R2 ;  /* 0x0000000002007343 */ /* 0x001fea0003c00000 */
.L_x_1674:
[----:B------:R-:W-:Y:S05]  /*20840*/  BSYNC B6 ;  /* 0x0000000000067941 */ /* 0x000fea0003800000 */
.L_x_1673:
        /* <DEDUP_REMOVED lines=8> */
[----:B------:R0:W3:Y:S01]  /*208d0*/  LDC.64 R2, c[0x4][R19] ;  /* 0x0100000013027b82 */ /* 0x0000e20000000a00 */
[----:B------:R-:W-:Y:S02]  /*208e0*/  IMAD.U32 R4, RZ, RZ, UR6 ;  /* 0x00000006ff047e24 */ /* 0x000fe4000f8e00ff */
[----:B------:R-:W-:Y:S02]  /*208f0*/  IMAD.U32 R5, RZ, RZ, UR7 ;  /* 0x00000007ff057e24 */ /* 0x000fe4000f8e00ff */
[----:B------:R-:W-:Y:S02]  /*20900*/  IMAD.U32 R6, RZ, RZ, UR8 ;  /* 0x00000008ff067e24 */ /* 0x000fe4000f8e00ff */
[----:B------:R-:W-:-:S02]  /*20910*/  IMAD.U32 R7, RZ, RZ, UR9 ;  /* 0x00000009ff077e24 */ /* 0x000fc4000f8e00ff */
[----:B------:R-:W-:Y:S02]  /*20920*/  IMAD.U32 R10, RZ, RZ, UR4 ;  /* 0x00000004ff0a7e24 */ /* 0x000fe4000f8e00ff */
[----:B------:R-:W-:Y:S02]  /*20930*/  IMAD.U32 R11, RZ, RZ, UR5 ;  /* 0x00000005ff0b7e24 */ /* 0x000fe4000f8e00ff */
[----:B--2---:R-:W-:Y:S02]  /*20940*/  IMAD.MOV.U32 R8, RZ, RZ, 0x70 ;  /* 0x00000070ff087424 */ /* 0x004fe400078e00ff */
[----:B-1----:R-:W-:Y:S02]  /*20950*/  IMAD.MOV.U32 R12, RZ, RZ, 0x1 ;  /* 0x00000001ff0c7424 */ /* 0x002fe400078e00ff */
[----:B0-----:R-:W-:-:S07]  /*20960*/  IMAD.MOV.U32 R13, RZ, RZ, RZ ;  /* 0x000000ffff0d7224 */ /* 0x001fce00078e00ff */
[----:B------:R-:W-:-:S07]  /*20970*/  LEPC R20, `(.L_x_1677) ;  /* 0x000000001014794e */ /* 0x000fce0000000000 */
[----:B---3--:R-:W-:Y:S05]  /*20980*/  CALL.ABS.NOINC R2 ;  /* 0x0000000002007343 */ /* 0x008fea0003c00000 */
.L_x_1677:
        /* <DEDUP_REMOVED lines=15> */
.L_x_1676:
[----:B------:R-:W-:Y:S05]  /*20a80*/  BSYNC B6 ;  /* 0x0000000000067941 */ /* 0x000fea0003800000 */
.L_x_1675:
[----:B------:R-:W-:Y:S01]  /*20a90*/  ULDC.64 UR4, c[0x0][0x9f8] ;  /* 0x00027e0000047ab9 */ /* 0x000fe20000000a00 */
[----:B------:R-:W3:Y:S01]  /*20aa0*/  LDL R20, [R1+0x18] ;  /* 0x0000180001147983 */ /* 0x000ee20000100800 */
[----:B------:R-:W-:-:S03]  /*20ab0*/  ISETP.NE.U32.AND P0, PT, RZ, UR4, PT ;  /* 0x00000004ff007c0c */ /* 0x000fc6000bf05070 */
[----:B------:R-:W4:Y:S01]  /*20ac0*/  LDL R19, [R1+0x28] ;  /* 0x0000280001137983 */ /* 0x000f220000100800 */
[----:B------:R-:W-:Y:S01]  /*20ad0*/  ISETP.NE.AND.EX P0, PT, RZ, UR5, PT, P0 ;  /* 0x00000005ff007c0c */ /* 0x000fe2000bf05300 */
[----:B------:R-:W-:Y:S01]  /*20ae0*/  IMAD.MOV.U32 R9, RZ, RZ, R27 ;  /* 0x000000ffff097224 */ /* 0x000fe200078e001b */
[----:B------:R-:W0:Y:S01]  /*20af0*/  LDC R5, c[0x0][0x430] ;  /* 0x00010c00ff057b82 */ /* 0x000e220000000800 */
[----:B------:R-:W1:Y:S01]  /*20b00*/  S2R R22, SR_TID.X ;  /* 0x0000000000167919 */ /* 0x000e620000002100 */
[----:B------:R-:W2:Y:S01]  /*20b10*/  S2R R21, SR_TID.X ;  /* 0x0000000000157919 */ /* 0x000ea20000002100 */
[----:B------:R-:W-:Y:S01]  /*20b20*/  VIADD R23, R23, 0xffffffff ;  /* 0xffffffff17177836 */ /* 0x000fe20000000000 */
[----:B------:R-:W-:-:S07]  /*20b30*/  ULDC UR4, c[0x0][0x2f4] ;  /* 0x0000bd0000047ab9 */ /* 0x000fce0000000800 */
[----:B------:R-:W1:Y:S02]  /*20b40*/  @P0 LDC.64 R2, c[0x0][0x9f8] ;  /* 0x00027e00ff020b82 */ /* 0x000e640000000a00 */
[----:B-1----:R-:W-:-:S05]  /*20b50*/  @P0 IMAD.WIDE R2, R27, 0x4, R2 ;  /* 0x000000041b020825 */ /* 0x002fca00078e0202 */
[----:B------:R1:W4:Y:S01]  /*20b60*/  @P0 LDG.E R9, desc[UR52][R2.64] ;  /* 0x0000003402090981 */ /* 0x000322000c1e1900 */
[----:B0-----:R-:W-:Y:S01]  /*20b70*/  ISETP.NE.AND P1, PT, R5, 0x1, PT ;  /* 0x000000010500780c */ /* 0x001fe20003f25270 */
[----:B------:R-:W-:Y:S01]  /*20b80*/  IMAD.SHL.U32 R22, R22, 0x20, RZ ;  /* 0x0000002016167824 */ /* 0x000fe200078e00ff */
[----:B--2---:R-:W-:Y:S01]  /*20b90*/  LOP3.LUT R21, R21, 0x7f, RZ, 0xc0, !PT ;  /* 0x0000007f15157812 */ /* 0x004fe200078ec0ff */
[----:B------:R-:W-:-:S03]  /*20ba0*/  IMAD.SHL.U32 R8, R23, 0x80, RZ ;  /* 0x0000008017087824 */ /* 0x000fc600078e00ff */
[----:B------:R-:W-:Y:S02]  /*20bb0*/  SHF.R.U32.HI R21, RZ, 0x2, R21 ;  /* 0x00000002ff157819 */ /* 0x000fe40000011615 */
[----:B------:R-:W-:-:S04]  /*20bc0*/  LOP3.LUT R22, R22, 0x60, RZ, 0xc0, !PT ;  /* 0x0000006016167812 */ /* 0x000fc800078ec0ff */
[----:B------:R-:W-:Y:S01]  /*20bd0*/  LOP3.LUT R0, R8, R21, R22, 0xfe, !PT ;  /* 0x0000001508007212 */ /* 0x000fe200078efe16 */
[----:B-1----:R-:W0:Y:S08]  /*20be0*/  @P1 LDC R3, c[0x0][0x434] ;  /* 0x00010d00ff031b82 */ /* 0x002e300000000800 */
[----:B------:R-:W1:Y:S01]  /*20bf0*/  @P1 LDC R2, c[0x0][0x438] ;  /* 0x00010e00ff021b82 */ /* 0x000e620000000800 */
[----:B------:R-:W-:Y:S01]  /*20c00*/  LOP3.LUT R16, R16, 0xfffffff7, RZ, 0xc0, !PT ;  /* 0xfffffff710107812 */ /* 0x000fe200078ec0ff */
[----:B------:R-:W-:Y:S01]  /*20c10*/  UMOV UR5, 0xffffffff ;  /* 0xffffffff00057882 */ /* 0x000fe20000000000 */
[C---:B---3--:R-:W-:Y:S01]  /*20c20*/  ISETP.GE.AND P0, PT, R0.reuse, R20, PT ;  /* 0x000000140000720c */ /* 0x048fe20003f06270 */
[----:B----4-:R-:W-:-:S04]  /*20c30*/  IMAD.IADD R0, R0, 0x1, R19 ;  /* 0x0000000100007824 */ /* 0x010fc800078e0213 */
[----:B0-----:R-:W-:-:S04]  /*20c40*/  @P1 IMAD.HI.U32 R3, R0, R3, RZ ;  /* 0x0000000300031227 */ /* 0x001fc800078e00ff */
[----:B------:R-:W-:Y:S01]  /*20c50*/  IMAD.MOV.U32 R6, RZ, RZ, R0 ;  /* 0x000000ffff067224 */ /* 0x000fe200078e0000 */
[----:B-1----:R-:W-:-:S03]  /*20c60*/  @P1 SHF.R.U32.HI R6, RZ, R2, R3 ;  /* 0x00000002ff061219 */ /* 0x002fc60000011603 */
[----:B------:R-:W0:Y:S01]  /*20c70*/  @!P0 LDC.64 R2, c[0x0][0x428] ;  /* 0x00010a00ff028b82 */ /* 0x000e220000000a00 */
[--C-:B------:R-:W-:Y:S01]  /*20c80*/  @!P0 SHF.R.S32.HI R7, RZ, 0x1f, R6.reuse ;  /* 0x0000001fff078819 */ /* 0x100fe20000011406 */
[----:B------:R-:W-:-:S04]  /*20c90*/  IMAD.MOV R4, RZ, RZ, -R6 ;  /* 0x000000ffff047224 */ /* 0x000fc800078e0a06 */
[----:B------:R-:W-:Y:S01]  /*20ca0*/  IMAD R4, R5, R4, R0 ;  /* 0x0000000405047224 */ /* 0x000fe200078e0200 */
[----:B------:R-:W-:Y:S01]  /*20cb0*/  SHF.R.S32.HI R10, RZ, 0x1f, R9 ;  /* 0x0000001fff0a7819 */ /* 0x000fe20000011409 */
[----:B------:R1:W-:Y:S01]  /*20cc0*/  STL [R1+0xc], R9 ;  /* 0x00000c0901007387 */ /* 0x0003e20000100800 */
[----:B0-----:R-:W-:-:S03]  /*20cd0*/  @!P0 IMAD.WIDE.U32 R6, R9, R2, R6 ;  /* 0x0000000209068225 */ /* 0x001fc600078e0006 */
[----:B------:R0:W-:Y:S01]  /*20ce0*/  STL [R1+0x2c], R10 ;  /* 0x00002c0a01007387 */ /* 0x0001e20000100800 */
[----:B------:R-:W-:-:S04]  /*20cf0*/  @!P0 IMAD R0, R10, R2, RZ ;  /* 0x000000020a008224 */ /* 0x000fc800078e02ff */
[----:B------:R-:W-:Y:S02]  /*20d00*/  @!P0 IMAD R0, R9, R3, R0 ;  /* 0x0000000309008224 */ /* 0x000fe400078e0200 */
[----:B-1----:R-:W1:Y:S01]  /*20d10*/  S2R R9, SR_TID.X ;  /* 0x0000000000097919 */ /* 0x002e620000002100 */
[----:B------:R-:W2:Y:S01]  /*20d20*/  @!P0 LDC.64 R2, c[0x0][0x418] ;  /* 0x00010600ff028b82 */ /* 0x000ea20000000a00 */
[----:B------:R-:W-:Y:S02]  /*20d30*/  @!P0 IMAD.IADD R0, R7, 0x1, R0 ;  /* 0x0000000107008824 */ /* 0x000fe400078e0200 */
[----:B------:R-:W-:-:S05]  /*20d40*/  IMAD.U32 R5, RZ, RZ, UR38 ;  /* 0x00000026ff057e24 */ /* 0x000fca000f8e00ff */
[----:B------:R-:W-:Y:S02]  /*20d50*/  ISETP.NE.AND P2, PT, R5, 0x3, PT ;  /* 0x000000030500780c */ /* 0x000fe40003f45270 */
[----:B--2---:R-:W-:-:S04]  /*20d60*/  @!P0 LEA R2, P1, R6, R2, 0x2 ;  /* 0x0000000206028211 */ /* 0x004fc800078210ff */
[----:B------:R-:W-:Y:S01]  /*20d70*/  @!P0 LEA.HI.X R3, R6, R3, R0, 0x2, P1 ;  /* 0x0000000306038211 */ /* 0x000fe200008f1400 */
[----:B------:R-:W-:Y:S02]  /*20d80*/  IMAD.MOV.U32 R0, RZ, RZ, RZ ;  /* 0x000000ffff007224 */ /* 0x000fe400078e00ff */
[----:B-1----:R-:W-:-:S04]  /*20d90*/  IMAD.SHL.U32 R9, R9, 0x8, RZ ;  /* 0x0000000809097824 */ /* 0x002fc800078e00ff */
[----:B------:R1:W5:Y:S01]  /*20da0*/  @!P0 LDG.E R0, desc[UR52][R2.64] ;  /* 0x0000003402008981 */ /* 0x000362000c1e1900 */
[----:B------:R-:W-:Y:S02]  /*20db0*/  LOP3.LUT R9, R9, 0x18, RZ, 0xc0, !PT ;  /* 0x0000001809097812 */ /* 0x000fe400078ec0ff */
[----:B------:R-:W-:Y:S02]  /*20dc0*/  @P2 LOP3.LUT R16, R16, 0x8, RZ, 0xfc, !PT ;  /* 0x0000000810102812 */ /* 0x000fe400078efcff */
[C---:B------:R-:W-:Y:S02]  /*20dd0*/  ISETP.GE.AND P0, PT, R9.reuse, UR4, PT ;  /* 0x0000000409007c0c */ /* 0x040fe4000bf06270 */
[C---:B0-----:R-:W-:Y:S02]  /*20de0*/  LOP3.LUT R10, R9.reuse, 0x20, RZ, 0xfc, !PT ;  /* 0x00000020090a7812 */ /* 0x041fe400078efcff */
[----:B------:R-:W-:Y:S02]  /*20df0*/  LOP3.LUT R16, R16, 0xfffffffb, RZ, 0xc0, !PT ;  /* 0xfffffffb10107812 */ /* 0x000fe400078ec0ff */
[----:B------:R-:W-:-:S02]  /*20e00*/  LOP3.LUT R9, R9, 0x40, RZ, 0xfc, !PT ;  /* 0x0000004009097812 */ /* 0x000fc400078efcff */
[----:B------:R-:W-:-:S05]  /*20e10*/  ISETP.GE.AND P1, PT, R10, UR4, PT ;  /* 0x000000040a007c0c */ /* 0x000fca000bf26270 */
[----:B------:R-:W-:Y:S02]  /*20e20*/  @P0 LOP3.LUT R16, R16, 0x4, RZ, 0xfc, !PT ;  /* 0x0000000410100812 */ /* 0x000fe400078efcff */
[----:B------:R-:W-:Y:S02]  /*20e30*/  ISETP.GE.AND P0, PT, R9, UR4, PT ;  /* 0x0000000409007c0c */ /* 0x000fe4000bf06270 */
[----:B------:R-:W-:-:S04]  /*20e40*/  LOP3.LUT R16, R16, 0xfffffffe, RZ, 0xc0, !PT ;  /* 0xfffffffe10107812 */ /* 0x000fc800078ec0ff */
[----:B------:R-:W-:-:S04]  /*20e50*/  LOP3.LUT R16, R16, 0xfffffffd, RZ, 0xc0, !PT ;  /* 0xfffffffd10107812 */ /* 0x000fc800078ec0ff */
[----:B------:R-:W-:-:S04]  /*20e60*/  @P1 LOP3.LUT R16, R16, 0x2, RZ, 0xfc, !PT ;  /* 0x0000000210101812 */ /* 0x000fc800078efcff */
[----:B------:R-:W-:Y:S01]  /*20e70*/  @P0 LOP3.LUT R16, R16, 0x1, RZ, 0xfc, !PT ;  /* 0x0000000110100812 */ /* 0x000fe200078efcff */
[----:B-1----:R-:W-:Y:S06]  /*20e80*/  BRA.DIV UR5, `(.L_x_1678) ;  /* 0x0000005605007947 */ /* 0x002fec000b800000 */
.L_x_1805:
[----:B------:R-:W-:Y:S05]  /*20e90*/  @!P2 BRA `(.L_x_1679) ;  /* 0x000000000004a947 */ /* 0x000fea0003800000 */
[----:B------:R-:W-:Y:S01]  /*20ea0*/  BPT.TRAP 0x1 ;  /* 0x000000040000795c */ /* 0x000fe20000300000 */
.L_x_1679:
[----:B------:R-:W2:Y:S01]  /*20eb0*/  LDL R9, [R1] ;  /* 0x0000000001097983 */ /* 0x000ea20000100800 */
        /* <DEDUP_REMOVED lines=17> */
[----:B------:R-:W-:-:S04]  /*20fd0*/  LEA R19, P0, R2, UR6, 0x1 ;  /* 0x0000000602137c11 */ /* 0x000fc8000f8008ff */
[----:B------:R-:W-:Y:S01]  /*20fe0*/  LEA.HI.X R22, R2, UR7, R22, 0x1, P0 ;  /* 0x0000000702167c11 */ /* 0x000fe200080f0c16 */
[----:B------:R-:W-:Y:S01]  /*20ff0*/  IMAD R2, R28, 0x8, R18 ;  /* 0x000000081c027824 */ /* 0x000fe200078e0212 */
[----:B--2---:R-:W-:-:S06]  /*21000*/  SHF.L.U32 R3, R9, 0x1f, RZ ;  /* 0x0000001f09037819 */ /* 0x004fcc00000006ff */
[----:B------:R-:W0:Y:S02]  /*21010*/  SYNCS.PHASECHK.TRANS64.TRYWAIT P0, [R2+URZ+0x2d840], R3 ;  /* 0x02d84003020075a7 */ /* 0x000e24000800017f */
[----:B0-----:R-:W-:Y:S05]  /*21020*/  @!P0 BRA `(.L_x_1681) ;  /* 0x0000005000cc8947 */ /* 0x001fea0003800000 */
.L_x_1806:
[----:B------:R-:W-:Y:S05]  /*21030*/  BSYNC B0 ;  /* 0x0000000000007941 */ /* 0x000fea0003800000 */
.L_x_1680:
[----:B------:R-:W2:Y:S01]  /*21040*/  LDL R12, [R1+0x18] ;  /* 0x00001800010c7983 */ /* 0x000ea20000100800 */
[----:B------:R-:W-:Y:S01]  /*21050*/  ULDC.64 UR4, c[0x0][0x300] ;  /* 0x0000c00000047ab9 */ /* 0x000fe20000000a00 */
[----:B------:R-:W-:Y:S02]  /*21060*/  ULDC.64 UR6, c[0x0][0x2e8] ;  /* 0x0000ba0000067ab9 */ /* 0x000fe40000000a00 */
[----:B------:R-:W3:Y:S01]  /*21070*/  LDL R10, [R1+0x10] ;  /* 0x00001000010a7983 */ /* 0x000ee20000100800 */
[----:B------:R-:W-:Y:S01]  /*21080*/  IMAD R5, R5, UR4, RZ ;  /* 0x0000000405057c24 */ /* 0x000fe2000f8e02ff */
[----:B------:R-:W-:Y:S01]  /*21090*/  LOP3.LUT P4, RZ, R16, 0x4, RZ, 0xc0, !PT ;  /* 0x0000000410ff7812 */ /* 0x000fe2000788c0ff */
[----:B------:R-:W1:Y:S02]  /*210a0*/  S2R R7, SR_TID.X ;  /* 0x0000000000077919 */ /* 0x000e640000002100 */
[----:B0-----:R-:W-:Y:S01]  /*210b0*/  IMAD R3, R4, UR5, R5 ;  /* 0x0000000504037c24 */ /* 0x001fe2000f8e0205 */
[----:B------:R-:W-:Y:S01]  /*210c0*/  LOP3.LUT P3, RZ, R16, 0x2, RZ, 0xc0, !PT ;  /* 0x0000000210ff7812 */ /* 0x000fe2000786c0ff */
[----:B------:R-:W-:Y:S01]  /*210d0*/  IMAD.WIDE.U32 R4, R4, UR4, RZ ;  /* 0x0000000404047c25 */ /* 0x000fe2000f8e00ff */
[----:B------:R-:W-:Y:S01]  /*210e0*/  ULDC.64 UR4, c[0x0][0x310] ;  /* 0x0000c40000047ab9 */ /* 0x000fe20000000a00 */
[----:B------:R-:W-:-:S02]  /*210f0*/  LOP3.LUT P2, RZ, R16, 0x1, RZ, 0xc0, !PT ;  /* 0x0000000110ff7812 */ /* 0x000fc4000784c0ff */
[----:B------:R-:W-:Y:S02]  /*21100*/  IMAD.IADD R5, R5, 0x1, R3 ;  /* 0x0000000105057824 */ /* 0x000fe400078e0203 */
[----:B------:R-:W-:Y:S02]  /*21110*/  IMAD R6, R6, UR4, RZ ;  /* 0x0000000406067c24 */ /* 0x000fe4000f8e02ff */
[----:B------:R-:W-:-:S04]  /*21120*/  IMAD.WIDE.U32 R4, R0, UR4, R4 ;  /* 0x0000000400047c25 */ /* 0x000fc8000f8e0004 */
[----:B------:R-:W-:Y:S01]  /*21130*/  IMAD R0, R0, UR5, R6 ;  /* 0x0000000500007c24 */ /* 0x000fe2000f8e0206 */
[----:B------:R-:W-:-:S03]  /*21140*/  ULDC.64 UR4, c[0x0][0x308] ;  /* 0x0000c20000047ab9 */ /* 0x000fc60000000a00 */
[----:B------:R-:W-:Y:S02]  /*21150*/  IMAD.IADD R5, R5, 0x1, R0 ;  /* 0x0000000105057824 */ /* 0x000fe400078e0200 */
[----:B------:R-:W-:Y:S01]  /*21160*/  IMAD.WIDE.U32 R4, R17, UR4, R4 ;  /* 0x0000000411047c25 */ /* 0x000fe2000f8e0004 */
[----:B------:R-:W-:Y:S02]  /*21170*/  UMOV UR4, 0xffffffff ;  /* 0xffffffff00047882 */ /* 0x000fe40000000000 */
[----:B------:R-:W-:Y:S02]  /*21180*/  LEA R0, P0, R4, UR6, 0x1 ;  /* 0x0000000604007c11 */ /* 0x000fe4000f8008ff */
[----:B-1----:R-:W-:Y:S01]  /*21190*/  LOP3.LUT R9, R7, 0x7f, RZ, 0xc0, !PT ;  /* 0x0000007f07097812 */ /* 0x002fe200078ec0ff */
[----:B------:R-:W-:-:S03]  /*211a0*/  IMAD R7, R17, UR5, R5 ;  /* 0x0000000511077c24 */ /* 0x000fc6000f8e0205 */
[----:B------:R-:W-:Y:S02]  /*211b0*/  SHF.R.U32.HI R11, RZ, 0x2, R9 ;  /* 0x00000002ff0b7819 */ /* 0x000fe40000011609 */
[----:B------:R-:W0:Y:S01]  /*211c0*/  S2R R9, SR_TID.X ;  /* 0x0000000000097919 */ /* 0x000e220000002100 */
[----:B------:R-:W-:Y:S01]  /*211d0*/  LEA.HI.X R7, R4, UR7, R7, 0x1, P0 ;  /* 0x0000000704077c11 */ /* 0x000fe200080f0c07 */
[----:B0-----:R-:W-:-:S05]  /*211e0*/  IMAD.SHL.U32 R9, R9, 0x8, RZ ;  /* 0x0000000809097824 */ /* 0x001fca00078e00ff */
[----:B------:R-:W-:Y:S02]  /*211f0*/  LOP3.LUT R9, R9, 0x18, RZ, 0xc0, !PT ;  /* 0x0000001809097812 */ /* 0x000fe400078ec0ff */
[----:B--2---:R-:W-:-:S04]  /*21200*/  IADD3 R3, -R11, R12, -R8 ;  /* 0x0000000c0b037210 */ /* 0x004fc80007ffe908 */
[----:B------:R-:W-:Y:S01]  /*21210*/  ISETP.GE.AND P0, PT, R3, 0x1, PT ;  /* 0x000000010300780c */ /* 0x000fe20003f06270 */
[----:B---3--:R-:W-:Y:S01]  /*21220*/  IMAD R8, R28, 0x3000, R10 ;  /* 0x000030001c087824 */ /* 0x008fe200078e020a */
[----:B------:R-:W-:Y:S11]  /*21230*/  BRA.DIV UR4, `(.L_x_1682) ;  /* 0x00000052045c7947 */ /* 0x000ff6000b800000 */
        /* <DEDUP_REMOVED lines=38> */
.L_x_1816:
        /* <DEDUP_REMOVED lines=12> */
.L_x_1683:
        /* <DEDUP_REMOVED lines=11> */
.L_x_1684:
[----:B------:R1:W5:Y:S01]  /*21610*/  LDL.LU R3, [R1+0x34] ;  /* 0x0000340001037983 */ /* 0x0003620000300800 */
[----:B------:R1:W-:Y:S02]  /*21620*/  SYNCS.ARRIVE.TRANS64.A1T0 RZ, [R2+URZ+0x2d830], RZ ;  /* 0x02d830ff02ff79a7 */ /* 0x0003e4000810003f */
[----:B------:R-:W-:Y:S05]  /*21630*/  WARPSYNC.ALL ;  /* 0x0000000000007948 */ /* 0x000fea0003800000 */
[----:B------:R-:W-:Y:S01]  /*21640*/  ULDC.64 UR4, c[0x0][0x298] ;  /* 0x0000a60000047ab9 */ /* 0x000fe20000000a00 */
[----:B------:R-:W-:Y:S01]  /*21650*/  VIADD R0, R18, 0xc400 ;  /* 0x0000c40012007836 */ /* 0x000fe20000000000 */
[----:B------:R-:W-:Y:S01]  /*21660*/  ULDC.64 UR6, c[0x0][0xa00] ;  /* 0x0002800000067ab9 */ /* 0x000fe20000000a00 */
[----:B------:R-:W-:Y:S01]  /*21670*/  BSSY B6, `(.L_x_1685) ;  /* 0x0000021000067945 */ /* 0x000fe20003800000 */
[----:B------:R-:W-:Y:S01]  /*21680*/  BAR.SYNC.DEFER_BLOCKING 0x8, 0x200 ;  /* 0x0208000000007b1d */ /* 0x000fe20000010000 */
[----:B------:R-:W-:-:S02]  /*21690*/  ISETP.NE.U32.AND P0, PT, RZ, UR6, PT ;  /* 0x00000006ff007c0c */ /* 0x000fc4000bf05070 */
[----:B------:R-:W-:Y:S02]  /*216a0*/  LOP3.LUT P1, RZ, R0, 0x1bf, RZ, 0xc0, !PT ;  /* 0x000001bf00ff7812 */ /* 0x000fe4000782c0ff */
[----:B------:R-:W-:-:S04]  /*216b0*/  ISETP.NE.AND.EX P0, PT, RZ, UR7, PT, P0 ;  /* 0x00000007ff007c0c */ /* 0x000fc8000bf05300 */
[----:B------:R-:W-:Y:S02]  /*216c0*/  SEL R26, R27, RZ, !P0 ;  /* 0x000000ff1b1a7207 */ /* 0x000fe40004000000 */
[----:B-1---5:R-:W-:Y:S01]  /*216d0*/  SHF.R.S32.HI R2, RZ, 0x1f, R3 ;  /* 0x0000001fff027819 */ /* 0x022fe20000011403 */
[----:B0-----:R-:W-:-:S04]  /*216e0*/  IMAD.WIDE.U32 R4, R3, UR4, RZ ;  /* 0x0000000403047c25 */ /* 0x001fc8000f8e00ff */
[----:B------:R-:W-:Y:S01]  /*216f0*/  IMAD R2, R2, UR4, RZ ;  /* 0x0000000402027c24 */ /* 0x000fe2000f8e02ff */
[----:B------:R0:W-:Y:S03]  /*21700*/  STL.64 [R1+0x38], R4 ;  /* 0x0000380401007387 */ /* 0x0001e60000100a00 */
[----:B------:R-:W-:Y:S01]  /*21710*/  IMAD R0, R3, UR5, R2 ;  /* 0x0000000503007c24 */ /* 0x000fe2000f8e0202 */
[----:B------:R-:W-:-:S03]  /*21720*/  SHF.R.S32.HI R2, RZ, 0x1f, R27 ;  /* 0x0000001fff027819 */ /* 0x000fc6000001141b */
[----:B------:R-:W-:Y:S01]  /*21730*/  IMAD.IADD R3, R5, 0x1, R0 ;  /* 0x0000000105037824 */ /* 0x000fe200078e0200 */
[----:B------:R-:W-:-:S04]  /*21740*/  SEL R0, R2, RZ, !P0 ;  /* 0x000000ff02007207 */ /* 0x000fc80004000000 */
[----:B------:R0:W-:Y:S04]  /*21750*/  STL [R1+0x34], R3 ;  /* 0x0000340301007387 */ /* 0x0001e80000100800 */
[----:B------:R0:W-:Y:S01]  /*21760*/  STL [R1+0x44], R0 ;  /* 0x0000440001007387 */ /* 0x0001e20000100800 */
        /* <DEDUP_REMOVED lines=17> */
.L_x_1686:
[----:B------:R-:W-:Y:S05]  /*21880*/  BSYNC B6 ;  /* 0x0000000000067941 */ /* 0x000fea0003800000 */
.L_x_1685:
[----:B------:R-:W2:Y:S01]  /*21890*/  LDL.LU R2, [R1+0x34] ;  /* 0x0000340001027983 */ /* 0x000ea20000300800 */
[----:B------:R-:W1:Y:S01]  /*218a0*/  LDC R9, c[0x0][0x448] ;  /* 0x00011200ff097b82 */ /* 0x000e620000000800 */
[----:B------:R-:W-:Y:S01]  /*218b0*/  ULDC.64 UR4, c[0x0][0x2d8] ;  /* 0x0000b60000047ab9 */ /* 0x000fe20000000a00 */
[----:B------:R-:W-:Y:S01]  /*218c0*/  ULDC.64 UR6, c[0x0][0x2e0] ;  /* 0x0000b80000067ab9 */ /* 0x000fe20000000a00 */
[----:B------:R-:W3:Y:S01]  /*218d0*/  LDL.LU.64 R20, [R1+0x38] ;  /* 0x0000380001147983 */ /* 0x000ee20000300a00 */
[----:B------:R-:W-:-:S03]  /*218e0*/  ULDC.64 UR8, c[0x0][0x280] ;  /* 0x0000a00000087ab9 */ /* 0x000fc60000000a00 */
[----:B0-----:R-:W4:Y:S01]  /*218f0*/  LDL.LU R0, [R1+0x44] ;  /* 0x0000440001007983 */ /* 0x001f220000300800 */
[----:B-1----:R-:W-:-:S13]  /*21900*/  ISETP.NE.AND P1, PT, R9, 0x1, PT ;  /* 0x000000010900780c */ /* 0x002fda0003f25270 */
        /* <DEDUP_REMOVED lines=21> */
[----:B------:R-:W-:-:S04]  /*21a60*/  IMAD.IADD R0, R20, 0x1, R25 ;  /* 0x0000000114007824 */ /* 0x000fc800078e0219 */
        /* <DEDUP_REMOVED lines=30> */
[----:B------:R-:W-:-:S04]  /*21c50*/  IMAD R6, R6, UR5, R7 ;  /* 0x0000000506067c24 */ /* 0x000fc8000f8e0207 */
[----:B------:R-:W-:Y:S01]  /*21c60*/  IMAD.IADD R3, R3, 0x1, R6 ;  /* 0x0000000103037824 */ /* 0x000fe200078e0206 */
[----:B------:R-:W-:-:S05]  /*21c70*/  SHF.R.S32.HI R6, RZ, 0x1f, R0 ;  /* 0x0000001fff067819 */ /* 0x000fca0000011400 */
[----:B------:R-:W-:Y:S02]  /*21c80*/  IMAD R6, R6, UR6, RZ ;  /* 0x0000000606067c24 */ /* 0x000fe4000f8e02ff */
[----:B------:R-:W-:-:S04]  /*21c90*/  IMAD.WIDE.U32 R2, R0, UR6, R2 ;  /* 0x0000000600027c25 */ /* 0x000fc8000f8e0002 */
[C---:B0-----:R-:W-:Y:S02]  /*21ca0*/  IMAD.SHL.U32 R11, R13.reuse, 0x8, RZ ;  /* 0x000000080d0b7824 */ /* 0x041fe400078e00ff */
[----:B------:R-:W-:Y:S02]  /*21cb0*/  IMAD R6, R0, UR7, R6 ;  /* 0x0000000700067c24 */ /* 0x000fe4000f8e0206 */
[----:B------:R-:W-:Y:S01]  /*21cc0*/  IMAD.SHL.U32 R10, R13, 0x8, RZ ;  /* 0x000000080d0a7824 */ /* 0x000fe200078e00ff */
[----:B------:R-:W-:Y:S01]  /*21cd0*/  LOP3.LUT R11, R11, 0x18, RZ, 0xc0, !PT ;  /* 0x000000180b0b7812 */ /* 0x000fe200078ec0ff */
[----:B------:R-:W-:Y:S01]  /*21ce0*/  IMAD.IADD R6, R3, 0x1, R6 ;  /* 0x0000000103067824 */ /* 0x000fe200078e0206 */
[----:B------:R-:W-:Y:S02]  /*21cf0*/  LEA R7, P0, R2, UR8, 0x1 ;  /* 0x0000000802077c11 */ /* 0x000fe4000f8008ff */
[----:B------:R-:W-:Y:S02]  /*21d00*/  LOP3.LUT R12, R11, 0x20, RZ, 0xfc, !PT ;  /* 0x000000200b0c7812 */ /* 0x000fe400078efcff */
[----:B------:R-:W-:-:S02]  /*21d10*/  LOP3.LUT R10, R10, 0x18, RZ, 0xc0, !PT ;  /* 0x000000180a0a7812 */ /* 0x000fc400078ec0ff */
[----:B------:R-:W-:Y:S01]  /*21d20*/  LOP3.LUT R11, R11, 0x40, RZ, 0xfc, !PT ;  /* 0x000000400b0b7812 */ /* 0x000fe200078efcff */
[----:B------:R-:W-:Y:S01]  /*21d30*/  UMOV UR5, 0xffffffff ;  /* 0xffffffff00057882 */ /* 0x000fe20000000000 */
[----:B------:R-:W-:Y:S02]  /*21d40*/  LEA.HI.X R6, R2, UR9, R6, 0x1, P0 ;  /* 0x0000000902067c11 */ /* 0x000fe400080f0c06 */
[----:B------:R-:W-:Y:S02]  /*21d50*/  LOP3.LUT R20, R13, 0x7f, RZ, 0xc0, !PT ;  /* 0x0000007f0d147812 */ /* 0x000fe400078ec0ff */
[----:B------:R-:W-:Y:S02]  /*21d60*/  ISETP.GE.AND P0, PT, R10, UR4, PT ;  /* 0x000000040a007c0c */ /* 0x000fe4000bf06270 */
[----:B------:R-:W-:Y:S02]  /*21d70*/  ISETP.GE.AND P1, PT, R12, UR4, PT ;  /* 0x000000040c007c0c */ /* 0x000fe4000bf26270 */
[----:B------:R-:W-:-:S02]  /*21d80*/  ISETP.GE.AND P2, PT, R11, UR4, PT ;  /* 0x000000040b007c0c */ /* 0x000fc4000bf46270 */
[----:B------:R-:W-:Y:S01]  /*21d90*/  SHF.R.U32.HI R20, RZ, 0x2, R20 ;  /* 0x00000002ff147819 */ /* 0x000fe20000011614 */
[----:B--2---:R-:W-:Y:S10]  /*21da0*/  BRA.DIV UR5, `(.L_x_1687) ;  /* 0x0000004a05e87947 */ /* 0x004ff4000b800000 */
[----:B------:R-:W0:Y:S01]  /*21db0*/  SHFL.IDX PT, R3, R5, RZ, 0x1c1f ;  /* 0x001c1fff05037589 */ /* 0x000e2200000e0000 */
[----:B-----5:R-:W-:Y:S02]  /*21dc0*/  IMAD R0, R21, R9, RZ ;  /* 0x0000000915007224 */ /* 0x020fe400078e02ff */
[----:B------:R-:W-:Y:S01]  /*21dd0*/  IMAD.IADD R25, R20, 0x1, R25 ;  /* 0x0000000114197824 */ /* 0x000fe200078e0219 */
        /* <DEDUP_REMOVED lines=58> */
.L_x_1829:
        /* <DEDUP_REMOVED lines=12> */
.L_x_1688:
        /* <DEDUP_REMOVED lines=18> */
.L_x_1830:
[----:B------:R-:W-:Y:S05]  /*22360*/  BSYNC B0 ;  /* 0x0000000000007941 */ /* 0x000fea0003800000 */
.L_x_1689:
        /* <DEDUP_REMOVED lines=18> */
.L_x_1705:
        /* <DEDUP_REMOVED lines=42> */
.L_x_1693:
[----:B------:R-:W-:Y:S01]  /*22730*/  IMAD R5, R28, 0x8, R18 ;  /* 0x000000081c057824 */ /* 0x000fe200078e0212 */
[----:B------:R-:W-:Y:S01]  /*22740*/  SHF.L.U32 R0, R2, 0x1f, RZ ;  /* 0x0000001f02007819 */ /* 0x000fe200000006ff */
[----:B------:R-:W-:Y:S03]  /*22750*/  BSSY B1, `(.L_x_1694) ;  /* 0x0000003000017945 */ /* 0x000fe60003800000 */
[----:B------:R-:W0:Y:S02]  /*22760*/  SYNCS.PHASECHK.TRANS64.TRYWAIT P0, [R5+URZ+0x2d840], R0 ;  /* 0x02d84000050075a7 */ /* 0x000e24000800017f */
[----:B0-----:R-:W-:Y:S05]  /*22770*/  @!P0 BRA `(.L_x_1695) ;  /* 0x0000004800988947 */ /* 0x001fea0003800000 */
.L_x_1831:
[----:B------:R-:W-:Y:S05]  /*22780*/  BSYNC B1 ;  /* 0x0000000000017941 */ /* 0x000fea0003800000 */
.L_x_1694:
        /* <DEDUP_REMOVED lines=52> */
.L_x_1841:
        /* <DEDUP_REMOVED lines=11> */
.L_x_1697:
        /* <DEDUP_REMOVED lines=11> */
.L_x_1698:
[----:B------:R1:W-:Y:S01]  /*22c30*/  SYNCS.ARRIVE.TRANS64.A1T0 RZ, [R5+URZ+0x2d830], RZ ;  /* 0x02d830ff05ff79a7 */ /* 0x0003e2000810003f */
[----:B------:R-:W-:Y:S05]  /*22c40*/  @!P5 BRA `(.L_x_1699) ;  /* 0x000000000004d947 */ /* 0x000fea0003800000 */
[----:B------:R-:W-:Y:S01]  /*22c50*/  BPT.TRAP 0x1 ;  /* 0x000000040000795c */ /* 0x000fe20000300000 */
.L_x_1699:
[----:B------:R-:W-:Y:S01]  /*22c60*/  SHF.L.U32 R2, R20, 0x1f, RZ ;  /* 0x0000001f14027819 */ /* 0x000fe200000006ff */
[----:B-1----:R-:W-:Y:S01]  /*22c70*/  IMAD R5, R10, 0x8, R18 ;  /* 0x000000080a057824 */ /* 0x002fe200078e0212 */
[----:B------:R-:W-:Y:S03]  /*22c80*/  BSSY B1, `(.L_x_1700) ;  /* 0x0000003000017945 */ /* 0x000fe60003800000 */
[----:B------:R-:W1:Y:S02]  /*22c90*/  SYNCS.PHASECHK.TRANS64.TRYWAIT P0, [R5+URZ+0x2d860], R2 ;  /* 0x02d86002050075a7 */ /* 0x000e64000800017f */
[----:B-1----:R-:W-:Y:S05]  /*22ca0*/  @!P0 BRA `(.L_x_1701) ;  /* 0x0000004800b48947 */ /* 0x002fea0003800000 */
.L_x_1842:
[----:B------:R-:W-:Y:S05]  /*22cb0*/  BSYNC B1 ;  /* 0x0000000000017941 */ /* 0x000fea0003800000 */
.L_x_1700:
        /* <DEDUP_REMOVED lines=45> */
.L_x_1852:
        /* <DEDUP_REMOVED lines=29> */
.L_x_1703:
        /* <DEDUP_REMOVED lines=12> */
.L_x_1704:
        /* <DEDUP_REMOVED lines=8> */
.L_x_1692:
[----:B------:R-:W-:Y:S05]  /*232a0*/  BSYNC B0 ;  /* 0x0000000000007941 */ /* 0x000fea0003800000 */
.L_x_1691:
        /* <DEDUP_REMOVED lines=17> */
.L_x_1707:
[----:B------:R-:W-:Y:S05]  /*233c0*/  BSYNC B0 ;  /* 0x0000000000007941 */ /* 0x000fea0003800000 */
.L_x_1706:
[----:B------:R-:W-:-:S05]  /*233d0*/  IMAD.U32 R0, RZ, RZ, UR38 ;  /* 0x00000026ff007e24 */ /* 0x000fca000f8e00ff */
[----:B------:R-:W-:-:S13]  /*233e0*/  ISETP.NE.AND P0, PT, R0, 0x3, PT ;  /* 0x000000030000780c */ /* 0x000fda0003f05270 */
[----:B------:R-:W-:Y:S05]  /*233f0*/  @!P0 BRA `(.L_x_1708) ;  /* 0x0000000000048947 */ /* 0x000fea0003800000 */
[----:B------:R-:W-:Y:S01]  /*23400*/  BPT.TRAP 0x1 ;  /* 0x000000040000795c */ /* 0x000fe20000300000 */
.L_x_1708:
        /* <DEDUP_REMOVED lines=8> */
.L_x_1853:
[----:B------:R-:W-:Y:S05]  /*23490*/  BSYNC B0 ;  /* 0x0000000000007941 */ /* 0x000fea0003800000 */
.L_x_1709:
        /* <DEDUP_REMOVED lines=51> */
.L_x_1863:
        /* <DEDUP_REMOVED lines=13> */
.L_x_1712:
        /* <DEDUP_REMOVED lines=11> */
.L_x_1713:
        /* <DEDUP_REMOVED lines=8> */
.L_x_1672:
[----:B------:R-:W-:Y:S05]  /*239d0*/  BSYNC B7 ;  /* 0x0000000000077941 */ /* 0x000fea0003800000 */
.L_x_1670:
        /* <DEDUP_REMOVED lines=11> */
.L_x_1714:
[----:B------:R-:W2:Y:S01]  /*23a90*/  S2R R0, SR_TID.X ;  /* 0x0000000000007919 */ /* 0x000ea20000002100 */
[----:B------:R-:W-:Y:S01]  /*23aa0*/  UMOV UR4, 0xffffffff ;  /* 0xffffffff00047882 */ /* 0x000fe20000000000 */
[----:B--2---:R-:W-:-:S04]  /*23ab0*/  LOP3.LUT R8, R0, 0x1f, RZ, 0xc0, !PT ;  /* 0x0000001f00087812 */ /* 0x004fc800078ec0ff */
[----:B------:R-:W-:Y:S01]  /*23ac0*/  ISETP.NE.AND P0, PT, R8, 0x1f, PT ;  /* 0x0000001f0800780c */ /* 0x000fe20003f05270 */
[----:B------:R-:W-:-:S12]  /*23ad0*/  BRA.DIV UR4, `(.L_x_1716) ;  /* 0x0000004a04247947 */ /* 0x000fd8000b800000 */
[----:B------:R-:W-:Y:S01]  /*23ae0*/  IMAD.IADD R9, R27, 0x1, R8 ;  /* 0x000000011b097824 */ /* 0x000fe200078e0208 */
[----:B------:R-:W-:-:S04]  /*23af0*/  ULDC UR4, c[0x0][0xc3c] ;  /* 0x00030f0000047ab9 */ /* 0x000fc80000000800 */
[----:B------:R-:W-:-:S13]  /*23b00*/  ISETP.GE.OR P1, PT, R9, UR4, !P0 ;  /* 0x0000000409007c0c */ /* 0x000fda000c726670 */
[----:B0-----:R-:W0:Y:S08]  /*23b10*/  @!P1 LDC.64 R2, c[0x0][0xc80] ;  /* 0x00032000ff029b82 */ /* 0x001e300000000a00 */
[----:B------:R-:W2:Y:S01]  /*23b20*/  @!P1 LDC.64 R4, c[0x0][0xc78] ;  /* 0x00031e00ff049b82 */ /* 0x000ea20000000a00 */
[----:B0-----:R-:W-:-:S05]  /*23b30*/  @!P1 IMAD.WIDE R2, R9, 0x4, R2 ;  /* 0x0000000409029825 */ /* 0x001fca00078e0202 */
[----:B------:R2:W3:Y:S02]  /*23b40*/  @!P1 LDG.E R7, desc[UR52][R2.64] ;  /* 0x0000003402079981 */ /* 0x0004e4000c1e1900 */
[----:B--2---:R-:W-:-:S05]  /*23b50*/  @!P1 IMAD.WIDE R2, R9, 0x4, R4 ;  /* 0x0000000409029825 */ /* 0x004fca00078e0204 */
[----:B------:R-:W2:Y:S01]  /*23b60*/  @!P1 LDG.E R4, desc[UR52][R2.64] ;  /* 0x0000003402049981 */ /* 0x000ea2000c1e1900 */
        /* <DEDUP_REMOVED lines=9> */
[----:B---3--:R-:W-:Y:S02]  /*23c00*/  @!P1 IMAD.MOV.U32 R25, RZ, RZ, R7 ;  /* 0x000000ffff199224 */ /* 0x008fe400078e0007 */
[----:B--2---:R-:W-:Y:S01]  /*23c10*/  @!P1 IMAD.MOV.U32 R5, RZ, RZ, R4 ;  /* 0x000000ffff059224 */ /* 0x004fe200078e0004 */
        /* <DEDUP_REMOVED lines=17> */
[----:B------:R0:W2:Y:S02]  /*23d30*/  SHFL.IDX PT, R14, R2, 0x1f, 0x1f ;  /* 0x03e01f00020e7f89 */ /* 0x0000a400000e0000 */
.L_x_1873:
[----:B------:R-:W-:Y:S02]  /*23d40*/  ULDC UR4, c[0x0][0xc38] ;  /* 0x00030e0000047ab9 */ /* 0x000fe40000000800 */
[----:B------:R-:W-:-:S04]  /*23d50*/  IMAD.U32 R4, RZ, RZ, UR4 ;  /* 0x00000004ff047e24 */ /* 0x000fc8000f8e00ff */
[----:B--2---:R-:W-:-:S04]  /*23d60*/  IMAD R3, R14, R4, RZ ;  /* 0x000000040e037224 */ /* 0x004fc800078e02ff */
[----:B------:R-:W-:-:S05]  /*23d70*/  IMAD.IADD R6, R6, 0x1, R3 ;  /* 0x0000000106067824 */ /* 0x000fca00078e0203 */
[----:B------:R-:W-:-:S13]  /*23d80*/  ISETP.GT.AND P6, PT, R6, R0, PT ;  /* 0x000000000600720c */ /* 0x000fda0003fc4270 */
[----:B------:R-:W-:Y:S05]  /*23d90*/  @P6 BRA `(.L_x_1717) ;  /* 0x0000000000a46947 */ /* 0x000fea0003800000 */
.L_x_1720:
        /* <DEDUP_REMOVED lines=35> */
.L_x_1881:
[----:B------:R-:W-:Y:S02]  /*23fd0*/  ULDC UR4, c[0x0][0xc38] ;  /* 0x00030e0000047ab9 */ /* 0x000fe40000000800 */
[----:B------:R-:W-:-:S04]  /*23fe0*/  IMAD.U32 R4, RZ, RZ, UR4 ;  /* 0x00000004ff047e24 */ /* 0x000fc8000f8e00ff */
[----:B--2---:R-:W-:-:S04]  /*23ff0*/  IMAD R3, R14, R4, RZ ;  /* 0x000000040e037224 */ /* 0x004fc800078e02ff */
[----:B------:R-:W-:-:S05]  /*24000*/  IMAD.IADD R6, R3, 0x1, R6 ;  /* 0x0000000103067824 */ /* 0x000fca00078e0206 */
[----:B------:R-:W-:-:S13]  /*24010*/  ISETP.GT.AND P6, PT, R6, R0, PT ;  /* 0x000000000600720c */ /* 0x000fda0003fc4270 */
[----:B------:R-:W-:Y:S05]  /*24020*/  @!P6 BRA `(.L_x_1720) ;  /* 0xfffffffc005ce947 */ /* 0x000fea000383ffff */
.L_x_1717:
[----:B------:R-:W-:Y:S01]  /*24030*/  IMAD.IADD R6, R6, 0x1, -R3 ;  /* 0x0000000106067824 */ /* 0x000fe200078e0a03 */
[----:B------:R-:W-:-:S03]  /*24040*/  UMOV UR4, 0xffffffff ;  /* 0xffffffff00047882 */ /* 0x000fc60000000000 */
[----:B------:R-:W-:-:S05]  /*24050*/  IMAD R3, R2, R4, R6 ;  /* 0x0000000402037224 */ /* 0x000fca00078e0206 */
[----:B------:R-:W-:Y:S01]  /*24060*/  ISETP.GT.AND P6, PT, R3, R0, PT ;  /* 0x000000000300720c */ /* 0x000fe20003fc4270 */
[----:B------:R-:W-:-:S12]  /*24070*/  BRA.DIV UR4, `(.L_x_1721) ;  /* 0x0000004a04ac7947 */ /* 0x000fd8000b800000 */
[----:B------:R-:W-:-:S04]  /*24080*/  VOTE.ANY R3, PT, !P6 ;  /* 0x0000000000037806 */ /* 0x000fc800070e0100 */
[----:B------:R-:W2:Y:S02]  /*24090*/  POPC R7, R3 ;  /* 0x0000000300077309 */ /* 0x000ea40000000000 */
[----:B--2---:R2:W3:Y:S01]  /*240a0*/  SHFL.IDX PT, R25, R25, R7, 0x1f ;  /* 0x00001f0719197589 */ /* 0x0044e200000e0000 */
[----:B------:R-:W-:-:S03]  /*240b0*/  IMAD.IADD R27, R7, 0x1, R27 ;  /* 0x00000001071b7824 */ /* 0x000fc600078e021b */
[----:B------:R2:W4:Y:S04]  /*240c0*/  SHFL.IDX PT, R5, R5, R7, 0x1f ;  /* 0x00001f0705057589 */ /* 0x00052800000e0000 */
.L_x_1886:
[----:B------:R-:W-:-:S13]  /*240d0*/  ISETP.NE.AND P0, PT, R3, RZ, PT ;  /* 0x000000ff0300720c */ /* 0x000fda0003f05270 */
[----:B------:R-:W-:Y:S05]  /*240e0*/  @!P0 BRA `(.L_x_1722) ;  /* 0x0000000000108947 */ /* 0x000fea0003800000 */
[----:B------:R-:W-:Y:S01]  /*240f0*/  UMOV UR4, 0xffffffff ;  /* 0xffffffff00047882 */ /* 0x000fe20000000000 */
[----:B-1----:R-:W-:Y:S02]  /*24100*/  VIADD R12, R7, 0xffffffff ;  /* 0xffffffff070c7836 */ /* 0x002fe40000000000 */
[----:B------:R-:W-:Y:S05]  /*24110*/  BRA.DIV UR4, `(.L_x_1723) ;  /* 0x0000004a04e47947 */ /* 0x000fea000b800000 */
[----:B------:R1:W0:Y:S02]  /*24120*/  SHFL.IDX PT, R24, R2, R12, 0x1f ;  /* 0x00001f0c02187589 */ /* 0x00022400000e0000 */
.L_x_1722:
[----:B----4-:R-:W-:Y:S01]  /*24130*/  ISETP.NE.AND P0, PT, R5, 0x1, PT ;  /* 0x000000010500780c */ /* 0x010fe20003f05270 */
[----:B0-----:R-:W-:-:S04]  /*24140*/  IMAD R24, R24, R4, R6 ;  /* 0x0000000418187224 */ /* 0x001fc800078e0206 */
[----:B------:R-:W-:-:S08]  /*24150*/  IMAD.IADD R0, R0, 0x1, -R24 ;  /* 0x0000000100007824 */ /* 0x000fd000078e0a18 */
[----:B------:R-:W-:Y:S05]  /*24160*/  @!P0 BRA `(.L_x_1724) ;  /* 0x0000000000dc8947 */ /* 0x000fea0003800000 */
[-C--:B---3--:R-:W-:Y:S01]  /*24170*/  IABS R6, R25.reuse ;  /* 0x0000001900067213 */ /* 0x088fe20000000000 */
[----:B-1----:R-:W-:Y:S01]  /*24180*/  IMAD.MOV.U32 R2, RZ, RZ, RZ ;  /* 0x000000ffff027224 */ /* 0x002fe200078e00ff */
[----:B------:R-:W-:Y:S02]  /*24190*/  IABS R8, R25 ;  /* 0x0000001900087213 */ /* 0x000fe40000000000 */
[----:B------:R-:W0:Y:S03]  /*241a0*/  I2F.RP R4, R6 ;  /* 0x0000000600047306 */ /* 0x000e260000209400 */
[----:B------:R-:W-:-:S05]  /*241b0*/  IMAD.MOV R8, RZ, RZ, -R8 ;  /* 0x000000ffff087224 */ /* 0x000fca00078e0a08 */
[----:B0-----:R-:W2:Y:S02]  /*241c0*/  MUFU.RCP R4, R4 ;  /* 0x0000000400047308 */ /* 0x001ea40000001000 */
[----:B--2---:R-:W-:-:S06]  /*241d0*/  VIADD R7, R4, 0xffffffe ;  /* 0x0ffffffe04077836 */ /* 0x004fcc0000000000 */
[----:B------:R-:W0:Y:S02]  /*241e0*/  F2I.FTZ.U32.TRUNC.NTZ R3, R7 ;  /* 0x0000000700037305 */ /* 0x000e24000021f000 */
[----:B0-----:R-:W-:-:S04]  /*241f0*/  IMAD.MOV R9, RZ, RZ, -R3 ;  /* 0x000000ffff097224 */ /* 0x001fc800078e0a03 */
[----:B------:R-:W-:-:S04]  /*24200*/  IMAD R9, R9, R6, RZ ;  /* 0x0000000609097224 */ /* 0x000fc800078e02ff */
[----:B------:R-:W-:Y:S01]  /*24210*/  IMAD.HI.U32 R2, R3, R9, R2 ;  /* 0x0000000903027227 */ /* 0x000fe200078e0002 */
[----:B------:R-:W-:-:S05]  /*24220*/  IABS R3, R0 ;  /* 0x0000000000037213 */ /* 0x000fca0000000000 */
[----:B------:R-:W-:-:S04]  /*24230*/  IMAD.HI.U32 R4, R2, R3, RZ ;  /* 0x0000000302047227 */ /* 0x000fc800078e00ff */
[----:B------:R-:W-:Y:S02]  /*24240*/  IMAD R3, R4, R8, R3 ;  /* 0x0000000804037224 */ /* 0x000fe400078e0203 */
[----:B------:R-:W-:-:S03]  /*24250*/  IMAD.MOV.U32 R2, RZ, RZ, RZ ;  /* 0x000000ffff027224 */ /* 0x000fc600078e00ff */
[----:B------:R-:W-:-:S13]  /*24260*/  ISETP.GT.U32.AND P1, PT, R6, R3, PT ;  /* 0x000000030600720c */ /* 0x000fda0003f24070 */
[----:B------:R-:W-:Y:S02]  /*24270*/  @!P1 IMAD.IADD R3, R3, 0x1, -R6 ;  /* 0x0000000103039824 */ /* 0x000fe400078e0a06 */
[----:B------:R-:W-:Y:S01]  /*24280*/  @!P1 VIADD R4, R4, 0x1 ;  /* 0x0000000104049836 */ /* 0x000fe20000000000 */
[----:B------:R-:W-:Y:S02]  /*24290*/  ISETP.NE.AND P1, PT, R25, RZ, PT ;  /* 0x000000ff1900720c */ /* 0x000fe40003f25270 */
[----:B------:R-:W-:Y:S02]  /*242a0*/  ISETP.GE.U32.AND P0, PT, R3, R6, PT ;  /* 0x000000060300720c */ /* 0x000fe40003f06070 */
[----:B------:R-:W-:-:S04]  /*242b0*/  IABS R6, R5 ;  /* 0x0000000500067213 */ /* 0x000fc80000000000 */
[----:B------:R-:W0:Y:S07]  /*242c0*/  I2F.RP R7, R6 ;  /* 0x0000000600077306 */ /* 0x000e2e0000209400 */
        /* <DEDUP_REMOVED lines=33> */
.L_x_1724:
[----:B-1----:R-:W0:Y:S02]  /*244e0*/  LDC.64 R2, c[0x0][0xc90] ;  /* 0x00032400ff027b82 */ /* 0x002e240000000a00 */
[----:B0-----:R-:W-:-:S05]  /*244f0*/  IMAD.WIDE R2, R27, 0x4, R2 ;  /* 0x000000041b027825 */ /* 0x001fca00078e0202 */
[----:B------:R0:W3:Y:S02]  /*24500*/  LDG.E R6, desc[UR52][R2.64] ;  /* 0x0000003402067981 */ /* 0x0000e4000c1e1900 */
[----:B0-----:R-:W-:Y:S02]  /*24510*/  IMAD.MOV.U32 R2, RZ, RZ, RZ ;  /* 0x000000ffff027224 */ /* 0x001fe400078e00ff */
[----:B---3--:R-:W-:-:S05]  /*24520*/  IMAD R5, R25, R6, RZ ;  /* 0x0000000619057224 */ /* 0x008fca00078e02ff */
[----:B--2---:R-:W-:-:S04]  /*24530*/  IABS R7, R5 ;  /* 0x0000000500077213 */ /* 0x004fc80000000000 */
[----:B------:R-:W0:Y:S08]  /*24540*/  I2F.RP R8, R7 ;  /* 0x0000000700087306 */ /* 0x000e300000209400 */
[----:B0-----:R-:W0:Y:S02]  /*24550*/  MUFU.RCP R8, R8 ;  /* 0x0000000800087308 */ /* 0x001e240000001000 */
[----:B0-----:R-:W-:-:S06]  /*24560*/  VIADD R10, R8, 0xffffffe ;  /* 0x0ffffffe080a7836 */ /* 0x001fcc0000000000 */
[----:B------:R-:W0:Y:S02]  /*24570*/  F2I.FTZ.U32.TRUNC.NTZ R3, R10 ;  /* 0x0000000a00037305 */ /* 0x000e24000021f000 */
[----:B0-----:R-:W-:-:S04]  /*24580*/  IMAD.MOV R12, RZ, RZ, -R3 ;  /* 0x000000ffff0c7224 */ /* 0x001fc800078e0a03 */
[----:B------:R-:W-:-:S04]  /*24590*/  IMAD R9, R12, R7, RZ ;  /* 0x000000070c097224 */ /* 0x000fc800078e02ff */
        /* <DEDUP_REMOVED lines=13> */
[----:B------:R-:W-:-:S06]  /*24670*/  IMAD.MOV.U32 R2, RZ, RZ, RZ ;  /* 0x000000ffff027224 */ /* 0x000fcc00078e00ff */
[----:B------:R-:W-:-:S04]  /*24680*/  @P0 VIADD R9, R9, 0x1 ;  /* 0x0000000109090836 */ /* 0x000fc80000000000 */
[----:B------:R-:W-:-:S04]  /*24690*/  IMAD.MOV.U32 R7, RZ, RZ, R9 ;  /* 0x000000ffff077224 */ /* 0x000fc800078e0009 */
[----:B------:R-:W-:Y:S01]  /*246a0*/  @!P2 IMAD.MOV R7, RZ, RZ, -R7 ;  /* 0x000000ffff07a224 */ /* 0x000fe200078e0a07 */
[----:B------:R-:W-:-:S05]  /*246b0*/  @!P1 LOP3.LUT R7, RZ, R5, RZ, 0x33, !PT ;  /* 0x00000005ff079212 */ /* 0x000fca00078e33ff */
[----:B------:R-:W-:Y:S02]  /*246c0*/  IMAD R8, R6, R7, RZ ;  /* 0x0000000706087224 */ /* 0x000fe400078e02ff */
[----:B------:R-:W-:Y:S02]  /*246d0*/  IMAD.MOV R7, RZ, RZ, -R7 ;  /* 0x000000ffff077224 */ /* 0x000fe400078e0a07 */
[----:B------:R-:W-:Y:S02]  /*246e0*/  IMAD.MOV R3, RZ, RZ, -R8 ;  /* 0x000000ffff037224 */ /* 0x000fe400078e0a08 */
[----:B------:R-:W-:-:S03]  /*246f0*/  IMAD R5, R5, R7, R0 ;  /* 0x0000000705057224 */ /* 0x000fc600078e0200 */
[----:B------:R-:W-:-:S04]  /*24700*/  VIADDMNMX R4, R3, R4, R6, PT ;  /* 0x0000000403047246 */ /* 0x000fc80003800106 */
[-C--:B------:R-:W-:Y:S02]  /*24710*/  IABS R6, R4.reuse ;  /* 0x0000000400067213 */ /* 0x080fe40000000000 */
[----:B------:R-:W-:Y:S02]  /*24720*/  IABS R0, R4 ;  /* 0x0000000400007213 */ /* 0x000fe40000000000 */
[----:B------:R-:W0:Y:S03]  /*24730*/  I2F.RP R9, R6 ;  /* 0x0000000600097306 */ /* 0x000e260000209400 */
[----:B------:R-:W-:-:S05]  /*24740*/  IMAD.MOV R0, RZ, RZ, -R0 ;  /* 0x000000ffff007224 */ /* 0x000fca00078e0a00 */
        /* <DEDUP_REMOVED lines=9> */
[----:B------:R-:W-:Y:S02]  /*247e0*/  LOP3.LUT R0, R5, R4, RZ, 0x3c, !PT ;  /* 0x0000000405007212 */ /* 0x000fe400078e3cff */
[----:B------:R-:W-:Y:S02]  /*247f0*/  IADD3 R5, R8, 0x1000000, R5 ;  /* 0x0100000008057810 */ /* 0x000fe40007ffe005 */
        /* <DEDUP_REMOVED lines=8> */
[----:B------:R-:W-:Y:S01]  /*24880*/  @!P1 LOP3.LUT R2, RZ, R4, RZ, 0x33, !PT ;  /* 0x00000004ff029212 */ /* 0x000fe200078e33ff */
[----:B------:R-:W-:-:S04]  /*24890*/  IMAD.MOV R4, RZ, RZ, -R4 ;  /* 0x000000ffff047224 */ /* 0x000fc800078e0a04 */
[----:B------:R-:W-:-:S07]  /*248a0*/  IMAD R26, R2, R4, R5 ;  /* 0x00000004021a7224 */ /* 0x000fce00078e0205 */
.L_x_1725:
[----:B------:R-:W-:-:S05]  /*248b0*/  LOP3.LUT R2, RZ, R2, RZ, 0x33, !PT ;  /* 0x00000002ff027212 */ /* 0x000fca00078e33ff */
[----:B------:R-:W-:Y:S01]  /*248c0*/  IMAD.IADD R25, R25, 0x1, R2 ;  /* 0x0000000119197824 */ /* 0x000fe200078e0202 */
[----:B------:R-:W-:Y:S06]  /*248d0*/  BRA `(.L_x_1726) ;  /* 0x00000000001c7947 */ /* 0x000fec0003800000 */
.L_x_1718:
[----:B------:R-:W-:Y:S01]  /*248e0*/  UMOV UR4, URZ ;  /* 0x0000003f00047c82 */ /* 0x000fe20008000000 */
[----:B------:R-:W-:Y:S01]  /*248f0*/  UMOV UR5, URZ ;  /* 0x0000003f00057c82 */ /* 0x000fe20008000000 */
[----:B------:R-:W-:Y:S01]  /*24900*/  ULDC UR6, c[0x0][0xc3c] ;  /* 0x00030f0000067ab9 */ /* 0x000fe20000000800 */
[----:B------:R-:W-:Y:S02]  /*24910*/  IMAD.MOV.U32 R24, RZ, RZ, R0 ;  /* 0x000000ffff187224 */ /* 0x000fe400078e0000 */
[----:B------:R-:W-:Y:S02]  /*24920*/  IMAD.U32 R25, RZ, RZ, UR4 ;  /* 0x00000004ff197e24 */ /* 0x000fe4000f8e00ff */
[----:B------:R-:W-:Y:S02]  /*24930*/  IMAD.U32 R26, RZ, RZ, UR5 ;  /* 0x00000005ff1a7e24 */ /* 0x000fe4000f8e00ff */
[----:B------:R-:W-:-:S07]  /*24940*/  IMAD.U32 R27, RZ, RZ, UR6 ;  /* 0x00000006ff1b7e24 */ /* 0x000fce000f8e00ff */
.L_x_1726:
        /* <DEDUP_REMOVED lines=10> */
.L_x_1715:
[----:B------:R-:W-:Y:S02]  /*249f0*/  ULDC UR4, c[0x0][0xc3c] ;  /* 0x00030f0000047ab9 */ /* 0x000fe40000000800 */
[----:B----4-:R-:W-:-:S13]  /*24a00*/  ISETP.GE.AND P0, PT, R27, UR4, PT ;  /* 0x000000041b007c0c */ /* 0x010fda000bf06270 */
[----:B------:R-:W-:Y:S05]  /*24a10*/  @!P0 BRA `(.L_x_1727) ;  /* 0xffffff9000f88947 */ /* 0x000fea000383ffff */
[----:B------:R-:W-:Y:S05]  /*24a20*/  BSYNC B8 ;  /* 0x0000000000087941 */ /* 0x000fea0003800000 */
.L_x_1606:
[----:B0-----:R-:W4:Y:S01]  /*24a30*/  LDL.LU R0, [R1+0x48] ;  /* 0x0000480001007983 */ /* 0x001f220000300800 */
[----:B------:R-:W-:Y:S01]  /*24a40*/  BSSY B0, `(.L_x_1728) ;  /* 0x000000b000007945 */ /* 0x000fe20003800000 */
[----:B------:R-:W0:Y:S01]  /*24a50*/  S2R R5, SR_CgaCtaId ;  /* 0x0000000000057919 */ /* 0x000e220000008800 */
        /* <DEDUP_REMOVED lines=9> */
.L_x_1889:
[----:B------:R-:W-:Y:S05]  /*24af0*/  BSYNC B0 ;  /* 0x0000000000007941 */ /* 0x000fea0003800000 */
.L_x_1728:
[----:B------:R-:W-:-:S03]  /*24b00*/  UMOV UR4, 0xffffffff ;  /* 0xffffffff00047882 */ /* 0x000fc60000000000 */
[----:B------:R-:W-:Y:S05]  /*24b10*/  BRA.DIV UR4, `(.L_x_1730) ;  /* 0x0000004204a07947 */ /* 0x000fea000b800000 */
[----:B0-----:R-:W0:Y:S02]  /*24b20*/  S2R R0, SR_TID.X ;  /* 0x0000000000007919 */ /* 0x001e240000002100 */
[----:B0-----:R-:W-:-:S04]  /*24b30*/  SHF.R.U32.HI R0, RZ, 0x5, R0 ;  /* 0x00000005ff007819 */ /* 0x001fc80000011600 */
[----:B------:R-:W-:-:S05]  /*24b40*/  LOP3.LUT R0, R0, 0x3, RZ, 0xc0, !PT ;  /* 0x0000000300007812 */ /* 0x000fca00078ec0ff */
[----:B------:R0:W4:Y:S02]  /*24b50*/  SHFL.IDX PT, R14, R0, RZ, 0x1f ;  /* 0x00001fff000e7589 */ /* 0x00012400000e0000 */
.L_x_1892:
[----:B----4-:R-:W-:-:S13]  /*24b60*/  ISETP.NE.AND P0, PT, R14, RZ, PT ;  /* 0x000000ff0e00720c */ /* 0x010fda0003f05270 */
[----:B------:R-:W-:Y:S05]  /*24b70*/  @P0 BRA `(.L_x_1369) ;  /* 0x0000000000900947 */ /* 0x000fea0003800000 */
[----:B------:R-:W-:-:S03]  /*24b80*/  UMOV UR4, 0xffffffff ;  /* 0xffffffff00047882 */ /* 0x000fc60000000000 */
[----:B------:R-:W-:Y:S05]  /*24b90*/  BRA.DIV UR4, `(.L_x_1731) ;  /* 0x0000004204b47947 */ /* 0x000fea000b800000 */
[----:B------:R-:W-:-:S13]  /*24ba0*/  ELECT P6, URZ, PT ;  /* 0x00000000003f782f */ /* 0x000fda00038c0000 */
.L_x_1895:
[----:B------:R-:W-:Y:S05]  /*24bb0*/  @!P6 BRA `(.L_x_1369) ;  /* 0x000000000080e947 */ /* 0x000fea0003800000 */
[----:B------:R-:W-:-:S06]  /*24bc0*/  ULOP3.LUT UR4, UR36, 0x2, URZ, 0xfc, !UPT ;  /* 0x0000000224047892 */ /* 0x000fcc000f8efc3f */
[----:B0-----:R-:W-:-:S05]  /*24bd0*/  IMAD.U32 R0, RZ, RZ, UR4 ;  /* 0x00000004ff007e24 */ /* 0x001fca000f8e00ff */
[----:B------:R-:W-:-:S13]  /*24be0*/  ISETP.NE.AND P0, PT, R0, 0x3, PT ;  /* 0x000000030000780c */ /* 0x000fda0003f05270 */
[----:B------:R-:W-:Y:S05]  /*24bf0*/  @!P0 BRA `(.L_x_1732) ;  /* 0x0000000000048947 */ /* 0x000fea0003800000 */
[----:B------:R-:W-:Y:S01]  /*24c00*/  BPT.TRAP 0x1 ;  /* 0x000000040000795c */ /* 0x000fe20000300000 */
.L_x_1732:
        /* <DEDUP_REMOVED lines=8> */
.L_x_1896:
[----:B------:R-:W4:Y:S01]  /*24c90*/  LDL.LU R4, [R1] ;  /* 0x0000000001047983 */ /* 0x000f220000300800 */
[----:B------:R-:W-:Y:S02]  /*24ca0*/  SEL R28, R28, RZ, P2 ;  /* 0x000000ff1c1c7207 */ /* 0x000fe40001000000 */
[----:B----4-:R-:W-:Y:S01]  /*24cb0*/  LOP3.LUT R0, R4, R0, RZ, 0x3c, !PT ;  /* 0x0000000004007212 */ /* 0x010fe200078e3cff */
[----:B------:R-:W-:Y:S06]  /*24cc0*/  @!P0 BRA `(.L_x_1734) ;  /* 0x0000000000048947 */ /* 0x000fec0003800000 */
[----:B------:R-:W-:Y:S01]  /*24cd0*/  BPT.TRAP 0x1 ;  /* 0x000000040000795c */ /* 0x000fe20000300000 */
.L_x_1734:
[----:B------:R-:W-:Y:S01]  /*24ce0*/  IMAD R5, R28, 0x8, R5 ;  /* 0x000000081c057824 */ /* 0x000fe200078e0205 */
[----:B------:R-:W-:-:S04]  /*24cf0*/  SHF.L.U32 R0, R0, 0x1f, RZ ;  /* 0x0000001f00007819 */ /* 0x000fc800000006ff */
[----:B------:R-:W4:Y:S02]  /*24d00*/  SYNCS.PHASECHK.TRANS64.TRYWAIT P1, [R5+URZ+0x2d840], R0 ;  /* 0x02d84000050075a7 */ /* 0x000f24000802017f */
[----:B----4-:R-:W-:Y:S05]  /*24d10*/  @!P1 BRA `(.L_x_1735) ;  /* 0x0000004000889947 */ /* 0x010fea0003800000 */
.L_x_1897:
[----:B------:R-:W-:Y:S05]  /*24d20*/  @!P0 BRA `(.L_x_1736) ;  /* 0x0000000000048947 */ /* 0x000fea0003800000 */
[----:B------:R-:W-:Y:S01]  /*24d30*/  BPT.TRAP 0x1 ;  /* 0x000000040000795c */ /* 0x000fe20000300000 */
.L_x_1736:
[----:B------:R-:W0:Y:S02]  /*24d40*/  SYNCS.PHASECHK.TRANS64.TRYWAIT P1, [R3+URZ+0x2d860], R2 ;  /* 0x02d86002030075a7 */ /* 0x000e24000802017f */
[----:B0-----:R-:W-:Y:S05]  /*24d50*/  @!P1 BRA `(.L_x_1737) ;  /* 0x00000040008c9947 */ /* 0x001fea0003800000 */
.L_x_1898:
[----:B------:R-:W-:Y:S05]  /*24d60*/  @!P0 BRA `(.L_x_1738) ;  /* 0x0000000000048947 */ /* 0x000fea0003800000 */
[----:B------:R-:W-:Y:S01]  /*24d70*/  BPT.TRAP 0x1 ;  /* 0x000000040000795c */ /* 0x000fe20000300000 */
.L_x_1738:
[----:B------:R0:W0:Y:S02]  /*24d80*/  SYNCS.PHASECHK.TRANS64.TRYWAIT P0, [R5+URZ+0x2d860], R0 ;  /* 0x02d86000050075a7 */ /* 0x000024000800017f */
[----:B0-----:R-:W-:Y:S05]  /*24d90*/  @!P0 NANOSLEEP.SYNCS 0x989680 ;  /* 0x009896800000895d */ /* 0x001fea0003900000 */
[----:B------:R-:W0:Y:S02]  /*24da0*/  @!P0 SYNCS.PHASECHK.TRANS64 P0, [R5+URZ+0x2d860], R0 ;  /* 0x02d86000050085a7 */ /* 0x000e24000800007f */
[----:B0-----:R-:W-:Y:S05]  /*24db0*/  @!P0 BRA `(.L_x_1738) ;  /* 0xfffffffc00f08947 */ /* 0x001fea000383ffff */
.L_x_1369:
[----:B------:R-:W-:Y:S05]  /*24dc0*/  BSYNC B9 ;  /* 0x0000000000097941 */ /* 0x000fea0003800000 */
.L_x_1366:
[----:B------:R-:W-:Y:S05]  /*24dd0*/  EXIT ;  /* 0x000000000000794d */ /* 0x000fea0003800000 */
.L_x_1395:
[----:B0-----:R0:W1:Y:S02]  /*24de0*/  SYNCS.PHASECHK.TRANS64.TRYWAIT P4, [R34+URZ+0x2d890], R86 ;  /* 0x02d89056220075a7 */ /* 0x001064000808017f */
[----:B-1----:R-:W-:Y:S05]  /*24df0*/  @!P4 NANOSLEEP.SYNCS 0x989680 ;  /* 0x009896800000c95d */ /* 0x002fea0003900000 */
[----:B------:R-:W1:Y:S02]  /*24e00*/  @!P4 SYNCS.PHASECHK.TRANS64 P4, [R34+URZ+0x2d890], R86 ;  /* 0x02d890562200c5a7 */ /* 0x000e64000808007f */
[----:B-1----:R-:W-:Y:S05]  /*24e10*/  @!P4 BRA `(.L_x_1395) ;  /* 0xfffffffc00f0c947 */ /* 0x002fea000383ffff */
[----:B------:R-:W-:Y:S05]  /*24e20*/  BRA `(.L_x_1739) ;  /* 0xfffffde800bc7947 */ /* 0x000fea000383ffff */
.L_x_1396:
        /* <DEDUP_REMOVED lines=8> */
.L_x_1741:
[----:B------:R-:W-:Y:S05]  /*24eb0*/  BSYNC B1 ;  /* 0x0000000000017941 */ /* 0x000fea0003800000 */
.L_x_1740:
        /* <DEDUP_REMOVED lines=8> */
.L_x_1742:
[----:B------:R-:W-:Y:S01]  /*24f40*/  IMAD.MOV.U32 R60, RZ, RZ, R14 ;  /* 0x000000ffff3c7224 */ /* 0x000fe200078e000e */
[----:B------:R-:W-:Y:S06]  /*24f50*/  BRA `(.L_x_1743) ;  /* 0xfffffde800847947 */ /* 0x000fec000383ffff */
.L_x_1424:
[----:B0-----:R0:W1:Y:S02]  /*24f60*/  SYNCS.PHASECHK.TRANS64.TRYWAIT P4, [R34+URZ+0x2d890], R86 ;  /* 0x02d89056220075a7 */ /* 0x001064000808017f */
[----:B-1----:R-:W-:Y:S05]  /*24f70*/  @!P4 NANOSLEEP.SYNCS 0x989680 ;  /* 0x009896800000c95d */ /* 0x002fea0003900000 */
[----:B------:R-:W1:Y:S02]  /*24f80*/  @!P4 SYNCS.PHASECHK.TRANS64 P4, [R34+URZ+0x2d890], R86 ;  /* 0x02d890562200c5a7 */ /* 0x000e64000808007f */
[----:B-1----:R-:W-:Y:S05]  /*24f90*/  @!P4 BRA `(.L_x_1424) ;  /* 0xfffffffc00f0c947 */ /* 0x002fea000383ffff */
[----:B------:R-:W-:Y:S05]  /*24fa0*/  BRA `(.L_x_1744) ;  /* 0xfffffe0400a07947 */ /* 0x000fea000383ffff */
.L_x_1425:
        /* <DEDUP_REMOVED lines=8> */
.L_x_1746:
[----:B------:R-:W-:Y:S05]  /*25030*/  BSYNC B1 ;  /* 0x0000000000017941 */ /* 0x000fea0003800000 */
.L_x_1745:
        /* <DEDUP_REMOVED lines=8> */
.L_x_1747:
[----:B------:R-:W-:Y:S01]  /*250c0*/  IMAD.MOV.U32 R88, RZ, RZ, R14 ;  /* 0x000000ffff587224 */ /* 0x000fe200078e000e */
[----:B------:R-:W-:Y:S06]  /*250d0*/  BRA `(.L_x_1748) ;  /* 0xfffffe0400687947 */ /* 0x000fec000383ffff */
.L_x_1438:
[----:B0-----:R0:W1:Y:S02]  /*250e0*/  SYNCS.PHASECHK.TRANS64.TRYWAIT P3, [R34+URZ+0x2d890], R86 ;  /* 0x02d89056220075a7 */ /* 0x001064000806017f */
[----:B-1----:R-:W-:Y:S05]  /*250f0*/  @!P3 NANOSLEEP.SYNCS 0x989680 ;  /* 0x009896800000b95d */ /* 0x002fea0003900000 */
[----:B------:R-:W1:Y:S02]  /*25100*/  @!P3 SYNCS.PHASECHK.TRANS64 P3, [R34+URZ+0x2d890], R86 ;  /* 0x02d890562200b5a7 */ /* 0x000e64000806007f */
[----:B-1----:R-:W-:Y:S05]  /*25110*/  @!P3 BRA `(.L_x_1438) ;  /* 0xfffffffc00f0b947 */ /* 0x002fea000383ffff */
[----:B------:R-:W-:Y:S05]  /*25120*/  BRA `(.L_x_1749) ;  /* 0xfffffe1c00a47947 */ /* 0x000fea000383ffff */
.L_x_1439:
[----:B------:R-:W-:Y:S01]  /*25130*/  BSSY B1, `(.L_x_1750) ;  /* 0x0000007000017945 */ /* 0x000fe20003800000 */
[----:B------:R-:W-:Y:S02]  /*25140*/  IMAD.MOV.U32 R12, RZ, RZ, RZ ;  /* 0x000000ffff0c7224 */ /* 0x000fe400078e00ff */
[----:B------:R-:W-:Y:S02]  /*25150*/  IMAD.MOV.U32 R11, RZ, RZ, 0x1e1f ;  /* 0x00001e1fff0b7424 */ /* 0x000fe400078e00ff */
[----:B------:R-:W-:-:S07]  /*25160*/  IMAD.MOV.U32 R15, RZ, RZ, -0x1 ;  /* 0xffffffffff0f7424 */ /* 0x000fce00078e00ff */
[----:B0-----:R-:W-:Y:S05]  /*25170*/  WARPSYNC.COLLECTIVE R15, `(.L_x_1751) ;  /* 0x000000000f087348 */ /* 0x001fea0003c00000 */
[----:B------:R1:W2:Y:S02]  /*25180*/  SHFL.IDX P6, R14, R13, R12, R11 ;  /* 0x0000000c0d0e7389 */ /* 0x0002a400000c000b */
[----:B012---:R-:W-:Y:S01]  /*25190*/  ENDCOLLECTIVE ;  /* 0x000000000000791b */ /* 0x007fe20003800000 */
.L_x_1751:
[----:B------:R-:W-:Y:S05]  /*251a0*/  BSYNC B1 ;  /* 0x0000000000017941 */ /* 0x000fea0003800000 */
.L_x_1750:
        /* <DEDUP_REMOVED lines=8> */
.L_x_1752:
[----:B------:R-:W-:Y:S01]  /*25230*/  IMAD.MOV.U32 R43, RZ, RZ, R14 ;  /* 0x000000ffff2b7224 */ /* 0x000fe200078e000e */
[----:B------:R-:W-:Y:S06]  /*25240*/  BRA `(.L_x_1753) ;  /* 0xfffffe1c00d47947 */ /* 0x000fec000383ffff */
.L_x_1443:
[----:B------:R0:W0:Y:S02]  /*25250*/  SYNCS.PHASECHK.TRANS64.TRYWAIT P2, [R34+URZ+0x2d8b0], R86 ;  /* 0x02d8b056220075a7 */ /* 0x000024000804017f */
[----:B0-----:R-:W-:Y:S05]  /*25260*/  @!P2 NANOSLEEP.SYNCS 0x989680 ;  /* 0x009896800000a95d */ /* 0x001fea0003900000 */
[----:B------:R-:W0:Y:S02]  /*25270*/  @!P2 SYNCS.PHASECHK.TRANS64 P2, [R34+URZ+0x2d8b0], R86 ;  /* 0x02d8b0562200a5a7 */ /* 0x000e24000804007f */
[----:B0-----:R-:W-:Y:S05]  /*25280*/  @!P2 BRA `(.L_x_1443) ;  /* 0xfffffffc00f0a947 */ /* 0x001fea000383ffff */
[----:B------:R-:W-:Y:S05]  /*25290*/  BRA `(.L_x_1754) ;  /* 0xfffffe2000b87947 */ /* 0x000fea000383ffff */
.L_x_1459:
[----:B------:R-:W-:Y:S01]  /*252a0*/  BSSY B0, `(.L_x_1755) ;  /* 0x0000007000007945 */ /* 0x000fe20003800000 */
[----:B------:R-:W-:Y:S02]  /*252b0*/  IMAD.MOV.U32 R12, RZ, RZ, RZ ;  /* 0x000000ffff0c7224 */ /* 0x000fe400078e00ff */
[----:B------:R-:W-:Y:S02]  /*252c0*/  IMAD.MOV.U32 R11, RZ, RZ, 0x1f ;  /* 0x0000001fff0b7424 */ /* 0x000fe400078e00ff */
[----:B------:R-:W-:-:S07]  /*252d0*/  IMAD.MOV.U32 R15, RZ, RZ, -0x1 ;  /* 0xffffffffff0f7424 */ /* 0x000fce00078e00ff */
[----:B-----5:R-:W-:Y:S05]  /*252e0*/  WARPSYNC.COLLECTIVE R15, `(.L_x_1756) ;  /* 0x000000000f087348 */ /* 0x020fea0003c00000 */
[----:B------:R0:W1:Y:S02]  /*252f0*/  SHFL.IDX P6, R14, R13, R12, R11 ;  /* 0x0000000c0d0e7389 */ /* 0x00006400000c000b */
[----:B01---5:R-:W-:Y:S01]  /*25300*/  ENDCOLLECTIVE ;  /* 0x000000000000791b */ /* 0x023fe20003800000 */
.L_x_1756:
[----:B------:R-:W-:Y:S05]  /*25310*/  BSYNC B0 ;  /* 0x0000000000007941 */ /* 0x000fea0003800000 */
.L_x_1755:
[----:B------:R0:W-:Y:S01]  /*25320*/  STL [R1+0x10], R14 ;  /* 0x0000100e01007387 */ /* 0x0001e20000100800 */
[----:B------:R-:W-:Y:S05]  /*25330*/  BRA `(.L_x_1757) ;  /* 0xfffffe3000447947 */ /* 0x000fea000383ffff */
.L_x_1470:
[----:B------:R-:W-:Y:S01]  /*25340*/  BSSY B1, `(.L_x_1758) ;  /* 0x0000007000017945 */ /* 0x000fe20003800000 */
[----:B------:R-:W-:Y:S02]  /*25350*/  IMAD.MOV.U32 R12, RZ, RZ, RZ ;  /* 0x000000ffff0c7224 */ /* 0x000fe400078e00ff */
[----:B------:R-:W-:Y:S02]  /*25360*/  IMAD.MOV.U32 R11, RZ, RZ, 0x1e1f ;  /* 0x00001e1fff0b7424 */ /* 0x000fe400078e00ff */
[----:B------:R-:W-:-:S07]  /*25370*/  IMAD.MOV.U32 R15, RZ, RZ, -0x1 ;  /* 0xffffffffff0f7424 */ /* 0x000fce00078e00ff */
[----:B0-----:R-:W-:Y:S05]  /*25380*/  WARPSYNC.COLLECTIVE R15, `(.L_x_1759) ;  /* 0x000000000f087348 */ /* 0x001fea0003c00000 */
[----:B0-----:R0:W1:Y:S02]  /*25390*/  SHFL.IDX P6, R14, R13, R12, R11 ;  /* 0x0000000c0d0e7389 */ /* 0x00106400000c000b */
[----:B01----:R-:W-:Y:S01]  /*253a0*/  ENDCOLLECTIVE ;  /* 0x000000000000791b */ /* 0x003fe20003800000 */
.L_x_1759:
[----:B------:R-:W-:Y:S05]  /*253b0*/  BSYNC B1 ;  /* 0x0000000000017941 */ /* 0x000fea0003800000 */
.L_x_1758:
        /* <DEDUP_REMOVED lines=8> */
.L_x_1760:
[----:B------:R-:W-:Y:S02]  /*25440*/  IMAD.MOV.U32 R13, RZ, RZ, R0 ;  /* 0x000000ffff0d7224 */ /* 0x000fe400078e0000 */
[----:B------:R-:W-:-:S07]  /*25450*/  IMAD.MOV.U32 R38, RZ, RZ, R14 ;  /* 0x000000ffff267224 */ /* 0x000fce00078e000e */
[----:B------:R-:W-:Y:S05]  /*25460*/  WARPSYNC.COLLECTIVE R15, `(.L_x_1761) ;  /* 0x000000000f087348 */ /* 0x000fea0003c00000 */
[----:B------:R0:W1:Y:S02]  /*25470*/  SHFL.IDX P6, R14, R13, R12, R11 ;  /* 0x0000000c0d0e7389 */ /* 0x00006400000c000b */
[----:B01----:R-:W-:Y:S01]  /*25480*/  ENDCOLLECTIVE ;  /* 0x000000000000791b */ /* 0x003fe20003800000 */
.L_x_1761:
[----:B------:R-:W-:Y:S02]  /*25490*/  IMAD.MOV.U32 R13, RZ, RZ, R39 ;  /* 0x000000ffff0d7224 */ /* 0x000fe400078e0027 */
[----:B------:R-:W-:-:S07]  /*254a0*/  IMAD.MOV.U32 R0, RZ, RZ, R14 ;  /* 0x000000ffff007224 */ /* 0x000fce00078e000e */
[----:B------:R-:W-:Y:S05]  /*254b0*/  WARPSYNC.COLLECTIVE R15, `(.L_x_1762) ;  /* 0x000000000f087348 */ /* 0x000fea0003c00000 */
[----:B------:R0:W1:Y:S02]  /*254c0*/  SHFL.IDX P6, R14, R13, R12, R11 ;  /* 0x0000000c0d0e7389 */ /* 0x00006400000c000b */
[----:B01----:R-:W-:Y:S01]  /*254d0*/  ENDCOLLECTIVE ;  /* 0x000000000000791b */ /* 0x003fe20003800000 */
.L_x_1762:
[----:B------:R-:W-:Y:S01]  /*254e0*/  IMAD.MOV.U32 R39, RZ, RZ, R14 ;  /* 0x000000ffff277224 */ /* 0x000fe200078e000e */
[----:B------:R-:W-:Y:S06]  /*254f0*/  BRA `(.L_x_1763) ;  /* 0xfffffe3400cc7947 */ /* 0x000fec000383ffff */
.L_x_1474:
[----:B0-----:R0:W1:Y:S02]  /*25500*/  SYNCS.PHASECHK.TRANS64.TRYWAIT P0, [R2+URZ+0x2d800], R3 ;  /* 0x02d80003020075a7 */ /* 0x001064000800017f */
[----:B-1----:R-:W-:Y:S05]  /*25510*/  @!P0 NANOSLEEP.SYNCS 0x989680 ;  /* 0x009896800000895d */ /* 0x002fea0003900000 */
[----:B------:R-:W1:Y:S02]  /*25520*/  @!P0 SYNCS.PHASECHK.TRANS64 P0, [R2+URZ+0x2d800], R3 ;  /* 0x02d80003020085a7 */ /* 0x000e64000800007f */
[----:B-1----:R-:W-:Y:S05]  /*25530*/  @!P0 BRA `(.L_x_1474) ;  /* 0xfffffffc00f08947 */ /* 0x002fea000383ffff */
[----:B------:R-:W-:Y:S05]  /*25540*/  BRA `(.L_x_1764) ;  /* 0xfffffe4000187947 */ /* 0x000fea000383ffff */
.L_x_1486:
[----:B------:R-:W-:Y:S01]  /*25550*/  BSSY B1, `(.L_x_1765) ;  /* 0x0000007000017945 */ /* 0x000fe20003800000 */
[----:B------:R-:W-:Y:S02]  /*25560*/  IMAD.MOV.U32 R12, RZ, RZ, RZ ;  /* 0x000000ffff0c7224 */ /* 0x000fe400078e00ff */
[----:B------:R-:W-:Y:S02]  /*25570*/  IMAD.MOV.U32 R11, RZ, RZ, 0x1e1f ;  /* 0x00001e1fff0b7424 */ /* 0x000fe400078e00ff */
[----:B------:R-:W-:-:S07]  /*25580*/  IMAD.MOV.U32 R15, RZ, RZ, -0x1 ;  /* 0xffffffffff0f7424 */ /* 0x000fce00078e00ff */
[----:B0-----:R-:W-:Y:S05]  /*25590*/  WARPSYNC.COLLECTIVE R15, `(.L_x_1766) ;  /* 0x000000000f087348 */ /* 0x001fea0003c00000 */
[----:B0-----:R0:W1:Y:S02]  /*255a0*/  SHFL.IDX P6, R14, R13, R12, R11 ;  /* 0x0000000c0d0e7389 */ /* 0x00106400000c000b */
[----:B01----:R-:W-:Y:S01]  /*255b0*/  ENDCOLLECTIVE ;  /* 0x000000000000791b */ /* 0x003fe20003800000 */
.L_x_1766:
[----:B------:R-:W-:Y:S05]  /*255c0*/  BSYNC B1 ;  /* 0x0000000000017941 */ /* 0x000fea0003800000 */
.L_x_1765:
        /* <DEDUP_REMOVED lines=8> */
.L_x_1767:
[----:B------:R-:W-:Y:S02]  /*25650*/  IMAD.MOV.U32 R13, RZ, RZ, R26 ;  /* 0x000000ffff0d7224 */ /* 0x000fe400078e001a */
[----:B------:R-:W-:-:S07]  /*25660*/  IMAD.MOV.U32 R3, RZ, RZ, R14 ;  /* 0x000000ffff037224 */ /* 0x000fce00078e000e */
[----:B------:R-:W-:Y:S05]  /*25670*/  WARPSYNC.COLLECTIVE R15, `(.L_x_1768) ;  /* 0x000000000f087348 */ /* 0x000fea0003c00000 */
[----:B------:R0:W1:Y:S02]  /*25680*/  SHFL.IDX P6, R14, R13, R12, R11 ;  /* 0x0000000c0d0e7389 */ /* 0x00006400000c000b */
[----:B01----:R-:W-:Y:S01]  /*25690*/  ENDCOLLECTIVE ;  /* 0x000000000000791b */ /* 0x003fe20003800000 */
.L_x_1768:
[----:B------:R-:W-:Y:S02]  /*256a0*/  IMAD.MOV.U32 R13, RZ, RZ, R38 ;  /* 0x000000ffff0d7224 */ /* 0x000fe400078e0026 */
[----:B------:R-:W-:-:S07]  /*256b0*/  IMAD.MOV.U32 R37, RZ, RZ, R14 ;  /* 0x000000ffff257224 */ /* 0x000fce00078e000e */
[----:B------:R-:W-:Y:S05]  /*256c0*/  WARPSYNC.COLLECTIVE R15, `(.L_x_1769) ;  /* 0x000000000f087348 */ /* 0x000fea0003c00000 */
[----:B------:R0:W1:Y:S02]  /*256d0*/  SHFL.IDX P6, R14, R13, R12, R11 ;  /* 0x0000000c0d0e7389 */ /* 0x00006400000c000b */
[----:B01----:R-:W-:Y:S01]  /*256e0*/  ENDCOLLECTIVE ;  /* 0x000000000000791b */ /* 0x003fe20003800000 */
.L_x_1769:
[----:B------:R-:W-:Y:S01]  /*256f0*/  IMAD.MOV.U32 R38, RZ, RZ, R14 ;  /* 0x000000ffff267224 */ /* 0x000fe200078e000e */
[----:B------:R-:W-:Y:S06]  /*25700*/  BRA `(.L_x_1770) ;  /* 0xfffffe54002c7947 */ /* 0x000fec000383ffff */
.L_x_1490:
[----:B0-----:R0:W1:Y:S02]  /*25710*/  SYNCS.PHASECHK.TRANS64.TRYWAIT P0, [R2+URZ+0x2d800], R3 ;  /* 0x02d80003020075a7 */ /* 0x001064000800017f */
[----:B-1----:R-:W-:Y:S05]  /*25720*/  @!P0 NANOSLEEP.SYNCS 0x989680 ;  /* 0x009896800000895d */ /* 0x002fea0003900000 */
[----:B------:R-:W1:Y:S02]  /*25730*/  @!P0 SYNCS.PHASECHK.TRANS64 P0, [R2+URZ+0x2d800], R3 ;  /* 0x02d80003020085a7 */ /* 0x000e64000800007f */
[----:B-1----:R-:W-:Y:S05]  /*25740*/  @!P0 BRA `(.L_x_1490) ;  /* 0xfffffffc00f08947 */ /* 0x002fea000383ffff */
[----:B------:R-:W-:Y:S05]  /*25750*/  BRA `(.L_x_1771) ;  /* 0xfffffe5800f87947 */ /* 0x000fea000383ffff */
.L_x_1498:
[----:B--2---:R2:W3:Y:S02]  /*25760*/  SYNCS.PHASECHK.TRANS64.TRYWAIT P1, [R0+URZ+0x2d830], R5 ;  /* 0x02d83005000075a7 */ /* 0x0044e4000802017f */
[----:B---3--:R-:W-:Y:S05]  /*25770*/  @!P1 NANOSLEEP.SYNCS 0x989680 ;  /* 0x009896800000995d */ /* 0x008fea0003900000 */
[----:B------:R-:W3:Y:S02]  /*25780*/  @!P1 SYNCS.PHASECHK.TRANS64 P1, [R0+URZ+0x2d830], R5 ;  /* 0x02d83005000095a7 */ /* 0x000ee4000802007f */
[----:B---3--:R-:W-:Y:S05]  /*25790*/  @!P1 BRA `(.L_x_1498) ;  /* 0xfffffffc00f09947 */ /* 0x008fea000383ffff */
[----:B------:R-:W-:Y:S05]  /*257a0*/  BRA `(.L_x_1497) ;  /* 0xfffffe7000e47947 */ /* 0x000fea000383ffff */
.L_x_1517:
[----:B-1----:R1:W2:Y:S02]  /*257b0*/  SYNCS.PHASECHK.TRANS64.TRYWAIT P2, [R9+URZ+0x2d830], R8 ;  /* 0x02d83008090075a7 */ /* 0x0022a4000804017f */
[----:B--2---:R-:W-:Y:S05]  /*257c0*/  @!P2 NANOSLEEP.SYNCS 0x989680 ;  /* 0x009896800000a95d */ /* 0x004fea0003900000 */
[----:B------:R-:W2:Y:S02]  /*257d0*/  @!P2 SYNCS.PHASECHK.TRANS64 P2, [R9+URZ+0x2d830], R8 ;  /* 0x02d830080900a5a7 */ /* 0x000ea4000804007f */
[----:B--2---:R-:W-:Y:S05]  /*257e0*/  @!P2 BRA `(.L_x_1517) ;  /* 0xfffffffc00f0a947 */ /* 0x004fea000383ffff */
[----:B------:R-:W-:Y:S05]  /*257f0*/  BRA `(.L_x_1516) ;  /* 0xfffffea800507947 */ /* 0x000fea000383ffff */
.L_x_1521:
[----:B-1----:R1:W2:Y:S02]  /*25800*/  SYNCS.PHASECHK.TRANS64.TRYWAIT P1, [R9+URZ+0x2d850], R8 ;  /* 0x02d85008090075a7 */ /* 0x0022a4000802017f */
[----:B--2---:R-:W-:Y:S05]  /*25810*/  @!P1 NANOSLEEP.SYNCS 0x989680 ;  /* 0x009896800000995d */ /* 0x004fea0003900000 */
[----:B------:R-:W2:Y:S02]  /*25820*/  @!P1 SYNCS.PHASECHK.TRANS64 P1, [R9+URZ+0x2d850], R8 ;  /* 0x02d85008090095a7 */ /* 0x000ea4000802007f */
[----:B--2---:R-:W-:Y:S05]  /*25830*/  @!P1 BRA `(.L_x_1521) ;  /* 0xfffffffc00f09947 */ /* 0x004fea000383ffff */
[----:B------:R-:W-:Y:S05]  /*25840*/  BRA `(.L_x_1518) ;  /* 0xfffffeac00587947 */ /* 0x000fea000383ffff */
.L_x_1542:
[----:B-1----:R1:W2:Y:S02]  /*25850*/  SYNCS.PHASECHK.TRANS64.TRYWAIT P2, [R3+URZ+0x2d830], R0 ;  /* 0x02d83000030075a7 */ /* 0x0022a4000804017f */
[----:B--2---:R-:W-:Y:S05]  /*25860*/  @!P2 NANOSLEEP.SYNCS 0x989680 ;  /* 0x009896800000a95d */ /* 0x004fea0003900000 */
[----:B------:R-:W2:Y:S02]  /*25870*/  @!P2 SYNCS.PHASECHK.TRANS64 P2, [R3+URZ+0x2d830], R0 ;  /* 0x02d830000300a5a7 */ /* 0x000ea4000804007f */
[----:B--2---:R-:W-:Y:S05]  /*25880*/  @!P2 BRA `(.L_x_1542) ;  /* 0xfffffffc00f0a947 */ /* 0x004fea000383ffff */
[----:B------:R-:W-:Y:S05]  /*25890*/  BRA `(.L_x_1541) ;  /* 0xfffffee000607947 */ /* 0x000fea000383ffff */
.L_x_1546:
[----:B-1----:R1:W2:Y:S02]  /*258a0*/  SYNCS.PHASECHK.TRANS64.TRYWAIT P1, [R3+URZ+0x2d850], R0 ;  /* 0x02d85000030075a7 */ /* 0x0022a4000802017f */
[----:B--2---:R-:W-:Y:S05]  /*258b0*/  @!P1 NANOSLEEP.SYNCS 0x989680 ;  /* 0x009896800000995d */ /* 0x004fea0003900000 */
[----:B------:R-:W2:Y:S02]  /*258c0*/  @!P1 SYNCS.PHASECHK.TRANS64 P1, [R3+URZ+0x2d850], R0 ;  /* 0x02d85000030095a7 */ /* 0x000ea4000802007f */
[----:B--2---:R-:W-:Y:S05]  /*258d0*/  @!P1 BRA `(.L_x_1546) ;  /* 0xfffffffc00f09947 */ /* 0x004fea000383ffff */
[----:B------:R-:W-:Y:S05]  /*258e0*/  BRA `(.L_x_1543) ;  /* 0xfffffee400747947 */ /* 0x000fea000383ffff */
.L_x_1555:
[----:B-1----:R1:W2:Y:S02]  /*258f0*/  SYNCS.PHASECHK.TRANS64.TRYWAIT P2, [R3+URZ+0x2d830], R0 ;  /* 0x02d83000030075a7 */ /* 0x0022a4000804017f */
[----:B--2---:R-:W-:Y:S05]  /*25900*/  @!P2 NANOSLEEP.SYNCS 0x989680 ;  /* 0x009896800000a95d */ /* 0x004fea0003900000 */
[----:B------:R-:W2:Y:S02]  /*25910*/  @!P2 SYNCS.PHASECHK.TRANS64 P2, [R3+URZ+0x2d830], R0 ;  /* 0x02d830000300a5a7 */ /* 0x000ea4000804007f */
[----:B--2---:R-:W-:Y:S05]  /*25920*/  @!P2 BRA `(.L_x_1555) ;  /* 0xfffffffc00f0a947 */ /* 0x004fea000383ffff */
[----:B------:R-:W-:Y:S05]  /*25930*/  BRA `(.L_x_1554) ;  /* 0xffffff0400687947 */ /* 0x000fea000383ffff */
.L_x_1559:
[----:B-1----:R1:W2:Y:S02]  /*25940*/  SYNCS.PHASECHK.TRANS64.TRYWAIT P1, [R3+URZ+0x2d850], R0 ;  /* 0x02d85000030075a7 */ /* 0x0022a4000802017f */
[----:B--2---:R-:W-:Y:S05]  /*25950*/  @!P1 NANOSLEEP.SYNCS 0x989680 ;  /* 0x009896800000995d */ /* 0x004fea0003900000 */
[----:B------:R-:W2:Y:S02]  /*25960*/  @!P1 SYNCS.PHASECHK.TRANS64 P1, [R3+URZ+0x2d850], R0 ;  /* 0x02d85000030095a7 */ /* 0x000ea4000802007f */
[----:B--2---:R-:W-:Y:S05]  /*25970*/  @!P1 BRA `(.L_x_1559) ;  /* 0xfffffffc00f09947 */ /* 0x004fea000383ffff */
[----:B------:R-:W-:Y:S05]  /*25980*/  BRA `(.L_x_1556) ;  /* 0xffffff08007c7947 */ /* 0x000fea000383ffff */
.L_x_1574:
[----:B-1----:R1:W2:Y:S02]  /*25990*/  SYNCS.PHASECHK.TRANS64.TRYWAIT P1, [R14+URZ+0x2d850], R9 ;  /* 0x02d850090e0075a7 */ /* 0x0022a4000802017f */
[----:B--2---:R-:W-:Y:S05]  /*259a0*/  @!P1 NANOSLEEP.SYNCS 0x989680 ;  /* 0x009896800000995d */ /* 0x004fea0003900000 */
[----:B------:R-:W2:Y:S02]  /*259b0*/  @!P1 SYNCS.PHASECHK.TRANS64 P1, [R14+URZ+0x2d850], R9 ;  /* 0x02d850090e0095a7 */ /* 0x000ea4000802007f */
[----:B--2---:R-:W-:Y:S05]  /*259c0*/  @!P1 BRA `(.L_x_1574) ;  /* 0xfffffffc00f09947 */ /* 0x004fea000383ffff */
[----:B------:R-:W-:Y:S05]  /*259d0*/  BRA `(.L_x_1573) ;  /* 0xffffff3800947947 */ /* 0x000fea000383ffff */
.L_x_1580:
[----:B------:R-:W-:Y:S02]  /*259e0*/  IMAD.MOV.U32 R13, RZ, RZ, R3 ;  /* 0x000000ffff0d7224 */ /* 0x000fe400078e0003 */
[----:B------:R-:W-:Y:S02]  /*259f0*/  IMAD.MOV.U32 R12, RZ, RZ, RZ ;  /* 0x000000ffff0c7224 */ /* 0x000fe400078e00ff */
[----:B------:R-:W-:Y:S02]  /*25a00*/  IMAD.MOV.U32 R11, RZ, RZ, 0x1c1f ;  /* 0x00001c1fff0b7424 */ /* 0x000fe400078e00ff */
[----:B------:R-:W-:-:S07]  /*25a10*/  IMAD.MOV.U32 R15, RZ, RZ, -0x1 ;  /* 0xffffffffff0f7424 */ /* 0x000fce00078e00ff */
[----:B0----5:R-:W-:Y:S05]  /*25a20*/  WARPSYNC.COLLECTIVE R15, `(.L_x_1772) ;  /* 0x000000000f087348 */ /* 0x021fea0003c00000 */
[----:B------:R1:W2:Y:S02]  /*25a30*/  SHFL.IDX P6, R14, R13, R12, R11 ;  /* 0x0000000c0d0e7389 */ /* 0x0002a400000c000b */
[----:B012--5:R-:W-:Y:S01]  /*25a40*/  ENDCOLLECTIVE ;  /* 0x000000000000791b */ /* 0x027fe20003800000 */
.L_x_1772:
[----:B------:R-:W-:Y:S02]  /*25a50*/  IMAD.MOV.U32 R13, RZ, RZ, R20 ;  /* 0x000000ffff0d7224 */ /* 0x000fe400078e0014 */
[----:B------:R-:W-:-:S07]  /*25a60*/  IMAD.MOV.U32 R0, RZ, RZ, R14 ;  /* 0x000000ffff007224 */ /* 0x000fce00078e000e */
[----:B------:R-:W-:Y:S05]  /*25a70*/  WARPSYNC.COLLECTIVE R15, `(.L_x_1773) ;  /* 0x000000000f087348 */ /* 0x000fea0003c00000 */
[----:B------:R0:W1:Y:S02]  /*25a80*/  SHFL.IDX P6, R14, R13, R12, R11 ;  /* 0x0000000c0d0e7389 */ /* 0x00006400000c000b */
[----:B01----:R-:W-:Y:S01]  /*25a90*/  ENDCOLLECTIVE ;  /* 0x000000000000791b */ /* 0x003fe20003800000 */
.L_x_1773:
[----:B------:R-:W-:Y:S05]  /*25aa0*/  BRA `(.L_x_1774) ;  /* 0xffffff54005c7947 */ /* 0x000fea000383ffff */
.L_x_1583:
        /* <DEDUP_REMOVED lines=8> */
.L_x_1776:
[----:B------:R-:W-:Y:S05]  /*25b30*/  BSYNC B1 ;  /* 0x0000000000017941 */ /* 0x000fea0003800000 */
.L_x_1775:
        /* <DEDUP_REMOVED lines=8> */
.L_x_1777:
[----:B------:R-:W-:Y:S05]  /*25bc0*/  BRA `(.L_x_1778) ;  /* 0xffffff5400707947 */ /* 0x000fea000383ffff */
.L_x_1585:
[----:B------:R-:W-:Y:S02]  /*25bd0*/  IMAD.MOV.U32 R13, RZ, RZ, R20 ;  /* 0x000000ffff0d7224 */ /* 0x000fe400078e0014 */
[----:B------:R-:W-:Y:S02]  /*25be0*/  IMAD.MOV.U32 R12, RZ, RZ, RZ ;  /* 0x000000ffff0c7224 */ /* 0x000fe400078e00ff */
[----:B------:R-:W-:Y:S02]  /*25bf0*/  IMAD.MOV.U32 R11, RZ, RZ, 0x1c1f ;  /* 0x00001c1fff0b7424 */ /* 0x000fe400078e00ff */
[----:B------:R-:W-:-:S07]  /*25c00*/  IMAD.MOV.U32 R15, RZ, RZ, -0x1 ;  /* 0xffffffffff0f7424 */ /* 0x000fce00078e00ff */
[----:B------:R-:W-:Y:S05]  /*25c10*/  WARPSYNC.COLLECTIVE R15, `(.L_x_1779) ;  /* 0x000000000f087348 */ /* 0x000fea0003c00000 */
[----:B------:R0:W1:Y:S02]  /*25c20*/  SHFL.IDX P6, R14, R13, R12, R11 ;  /* 0x0000000c0d0e7389 */ /* 0x00006400000c000b */
[----:B01----:R-:W-:Y:S01]  /*25c30*/  ENDCOLLECTIVE ;  /* 0x000000000000791b */ /* 0x003fe20003800000 */
.L_x_1779:
[----:B------:R-:W-:Y:S02]  /*25c40*/  IMAD.MOV.U32 R13, RZ, RZ, R0 ;  /* 0x000000ffff0d7224 */ /* 0x000fe400078e0000 */
[----:B------:R-:W-:-:S07]  /*25c50*/  IMAD.MOV.U32 R3, RZ, RZ, R14 ;  /* 0x000000ffff037224 */ /* 0x000fce00078e000e */
[----:B------:R-:W-:Y:S05]  /*25c60*/  WARPSYNC.COLLECTIVE R15, `(.L_x_1780) ;  /* 0x000000000f087348 */ /* 0x000fea0003c00000 */
[----:B------:R0:W1:Y:S02]  /*25c70*/  SHFL.IDX P6, R14, R13, R12, R11 ;  /* 0x0000000c0d0e7389 */ /* 0x00006400000c000b */
[----:B01----:R-:W-:Y:S01]  /*25c80*/  ENDCOLLECTIVE ;  /* 0x000000000000791b */ /* 0x003fe20003800000 */
.L_x_1780:
[----:B------:R-:W-:Y:S05]  /*25c90*/  BRA `(.L_x_1781) ;  /* 0xffffff58003c7947 */ /* 0x000fea000383ffff */
.L_x_1588:
        /* <DEDUP_REMOVED lines=8> */
.L_x_1783:
[----:B------:R-:W-:Y:S05]  /*25d20*/  BSYNC B1 ;  /* 0x0000000000017941 */ /* 0x000fea0003800000 */
.L_x_1782:
        /* <DEDUP_REMOVED lines=8> */
.L_x_1784:
[----:B------:R-:W-:Y:S05]  /*25db0*/  BRA `(.L_x_1785) ;  /* 0xffffff5c005c7947 */ /* 0x000fea000383ffff */
.L_x_1592:
[----:B------:R-:W-:Y:S02]  /*25dc0*/  IMAD.MOV.U32 R13, RZ, RZ, R4 ;  /* 0x000000ffff0d7224 */ /* 0x000fe400078e0004 */
[----:B------:R-:W-:Y:S02]  /*25dd0*/  IMAD.MOV.U32 R12, RZ, RZ, RZ ;  /* 0x000000ffff0c7224 */ /* 0x000fe400078e00ff */
[----:B------:R-:W-:Y:S02]  /*25de0*/  IMAD.MOV.U32 R11, RZ, RZ, 0x1c1f ;  /* 0x00001c1fff0b7424 */ /* 0x000fe400078e00ff */
[----:B------:R-:W-:-:S07]  /*25df0*/  IMAD.MOV.U32 R15, RZ, RZ, -0x1 ;  /* 0xffffffffff0f7424 */ /* 0x000fce00078e00ff */
[----:B-1----:R-:W-:Y:S05]  /*25e00*/  WARPSYNC.COLLECTIVE R15, `(.L_x_1786) ;  /* 0x000000000f087348 */ /* 0x002fea0003c00000 */
[----:B------:R0:W2:Y:S02]  /*25e10*/  SHFL.IDX P6, R14, R13, R12, R11 ;  /* 0x0000000c0d0e7389 */ /* 0x0000a400000c000b */
[----:B012---:R-:W-:Y:S01]  /*25e20*/  ENDCOLLECTIVE ;  /* 0x000000000000791b */ /* 0x007fe20003800000 */
.L_x_1786:
[----:B------:R-:W-:Y:S02]  /*25e30*/  IMAD.MOV.U32 R13, RZ, RZ, R0 ;  /* 0x000000ffff0d7224 */ /* 0x000fe400078e0000 */
[----:B------:R-:W-:-:S07]  /*25e40*/  IMAD.MOV.U32 R3, RZ, RZ, R14 ;  /* 0x000000ffff037224 */ /* 0x000fce00078e000e */
[----:B------:R-:W-:Y:S05]  /*25e50*/  WARPSYNC.COLLECTIVE R15, `(.L_x_1787) ;  /* 0x000000000f087348 */ /* 0x000fea0003c00000 */
[----:B------:R0:W1:Y:S02]  /*25e60*/  SHFL.IDX P6, R14, R13, R12, R11 ;  /* 0x0000000c0d0e7389 */ /* 0x00006400000c000b */
[----:B01----:R-:W-:Y:S01]  /*25e70*/  ENDCOLLECTIVE ;  /* 0x000000000000791b */ /* 0x003fe20003800000 */
.L_x_1787:
[----:B------:R-:W-:Y:S05]  /*25e80*/  BRA `(.L_x_1788) ;  /* 0xffffff6800b47947 */ /* 0x000fea000383ffff */
.L_x_1595:
        /* <DEDUP_REMOVED lines=8> */
.L_x_1790:
[----:B------:R-:W-:Y:S05]  /*25f10*/  BSYNC B1 ;  /* 0x0000000000017941 */ /* 0x000fea0003800000 */
.L_x_1789:
        /* <DEDUP_REMOVED lines=8> */
.L_x_1791:
[----:B------:R-:W-:Y:S05]  /*25fa0*/  BRA `(.L_x_1792) ;  /* 0xffffff6800c87947 */ /* 0x000fea000383ffff */
.L_x_1622:
[----:B------:R-:W0:Y:S01]  /*25fb0*/  S2R R7, SR_TID.X ;  /* 0x0000000000077919 */ /* 0x000e220000002100 */
[----:B------:R-:W-:Y:S01]  /*25fc0*/  BSSY B1, `(.L_x_1793) ;  /* 0x000000a000017945 */ /* 0x000fe20003800000 */
[----:B-1----:R-:W-:Y:S02]  /*25fd0*/  IMAD.MOV.U32 R12, RZ, RZ, RZ ;  /* 0x000000ffff0c7224 */ /* 0x002fe400078e00ff */
[----:B------:R-:W-:Y:S02]  /*25fe0*/  IMAD.MOV.U32 R11, RZ, RZ, 0x1f ;  /* 0x0000001fff0b7424 */ /* 0x000fe400078e00ff */
[----:B------:R-:W-:Y:S01]  /*25ff0*/  IMAD.MOV.U32 R15, RZ, RZ, -0x1 ;  /* 0xffffffffff0f7424 */ /* 0x000fe200078e00ff */
[----:B0-----:R-:W-:-:S04]  /*26000*/  SHF.R.U32.HI R7, RZ, 0x5, R7 ;  /* 0x00000005ff077819 */ /* 0x001fc80000011607 */
[----:B------:R-:W-:-:S05]  /*26010*/  LOP3.LUT R7, R7, 0x3, RZ, 0xc0, !PT ;  /* 0x0000000307077812 */ /* 0x000fca00078ec0ff */
[----:B------:R-:W-:-:S07]  /*26020*/  IMAD.MOV.U32 R13, RZ, RZ, R7 ;  /* 0x000000ffff0d7224 */ /* 0x000fce00078e0007 */
[----:B------:R-:W-:Y:S05]  /*26030*/  WARPSYNC.COLLECTIVE R15, `(.L_x_1794) ;  /* 0x000000000f087348 */ /* 0x000fea0003c00000 */
[----:B------:R0:W1:Y:S02]  /*26040*/  SHFL.IDX P6, R14, R13, R12, R11 ;  /* 0x0000000c0d0e7389 */ /* 0x00006400000c000b */
[----:B01----:R-:W-:Y:S01]  /*26050*/  ENDCOLLECTIVE ;  /* 0x000000000000791b */ /* 0x003fe20003800000 */
.L_x_1794:
[----:B------:R-:W-:Y:S05]  /*26060*/  BSYNC B1 ;  /* 0x0000000000017941 */ /* 0x000fea0003800000 */
.L_x_1793:
[----:B------:R-:W-:Y:S05]  /*26070*/  BRA `(.L_x_1795) ;  /* 0xffffff8800ac7947 */ /* 0x000fea000383ffff */
.L_x_1624:
[----:B------:R-:W-:Y:S01]  /*26080*/  BSSY B1, `(.L_x_1796) ;  /* 0x0000006000017945 */ /* 0x000fe20003800000 */
[----:B------:R-:W-:-:S07]  /*26090*/  IMAD.MOV.U32 R15, RZ, RZ, -0x1 ;  /* 0xffffffffff0f7424 */ /* 0x000fce00078e00ff */
[----:B01----:R-:W-:Y:S05]  /*260a0*/  WARPSYNC.COLLECTIVE R15, `(.L_x_1797) ;  /* 0x000000000f0c7348 */ /* 0x003fea0003c00000 */
[----:B------:R-:W-:Y:S02]  /*260b0*/  ELECT P6, UR62, PT ;  /* 0x00000000003e782f */ /* 0x000fe400038c0000 */
[----:B------:R-:W-:Y:S01]  /*260c0*/  MOV R14, UR62 ;  /* 0x0000003e000e7c02 */ /* 0x000fe20008000f00 */
[----:B01----:R-:W-:Y:S10]  /*260d0*/  ENDCOLLECTIVE ;  /* 0x000000000000791b */ /* 0x003ff40003800000 */
.L_x_1797:
[----:B------:R-:W-:Y:S05]  /*260e0*/  BSYNC B1 ;  /* 0x0000000000017941 */ /* 0x000fea0003800000 */
.L_x_1796:
[----:B------:R-:W-:Y:S05]  /*260f0*/  BRA `(.L_x_1623) ;  /* 0xffffff8800a47947 */ /* 0x000fea000383ffff */
.L_x_1626:
[----:B0-----:R0:W2:Y:S02]  /*26100*/  SYNCS.PHASECHK.TRANS64.TRYWAIT P0, [R18+URZ+0x2d820], R6 ;  /* 0x02d82006120075a7 */ /* 0x0010a4000800017f */
[----:B--2---:R-:W-:Y:S05]  /*26110*/  @!P0 NANOSLEEP.SYNCS 0x989680 ;  /* 0x009896800000895d */ /* 0x004fea0003900000 */
[----:B------:R-:W2:Y:S02]  /*26120*/  @!P0 SYNCS.PHASECHK.TRANS64 P0, [R18+URZ+0x2d820], R6 ;  /* 0x02d82006120085a7 */ /* 0x000ea4000800007f */
[----:B--2---:R-:W-:Y:S05]  /*26130*/  @!P0 BRA `(.L_x_1626) ;  /* 0xfffffffc00f08947 */ /* 0x004fea000383ffff */
[----:B------:R-:W-:Y:S05]  /*26140*/  BRA `(.L_x_1798) ;  /* 0xffffff8800b47947 */ /* 0x000fea000383ffff */
.L_x_1630:
[----:B--2---:R2:W3:Y:S02]  /*26150*/  SYNCS.PHASECHK.TRANS64.TRYWAIT P0, [R10+URZ+0x2d8a0], R9 ;  /* 0x02d8a0090a0075a7 */ /* 0x0044e4000800017f */
[----:B---3--:R-:W-:Y:S05]  /*26160*/  @!P0 NANOSLEEP.SYNCS 0x989680 ;  /* 0x009896800000895d */ /* 0x008fea0003900000 */
[----:B------:R-:W3:Y:S02]  /*26170*/  @!P0 SYNCS.PHASECHK.TRANS64 P0, [R10+URZ+0x2d8a0], R9 ;  /* 0x02d8a0090a0085a7 */ /* 0x000ee4000800007f */
[----:B---3--:R-:W-:Y:S05]  /*26180*/  @!P0 BRA `(.L_x_1630) ;  /* 0xfffffffc00f08947 */ /* 0x008fea000383ffff */
[----:B------:R-:W-:Y:S05]  /*26190*/  BRA `(.L_x_1799) ;  /* 0xffffff8800d07947 */ /* 0x000fea000383ffff */
.L_x_1637:
[----:B0-----:R0:W3:Y:S02]  /*261a0*/  SYNCS.PHASECHK.TRANS64.TRYWAIT P0, [R10+URZ+0x2d8c0], R9 ;  /* 0x02d8c0090a0075a7 */ /* 0x0010e4000800017f */
[----:B---3--:R-:W-:Y:S05]  /*261b0*/  @!P0 NANOSLEEP.SYNCS 0x989680 ;  /* 0x009896800000895d */ /* 0x008fea0003900000 */
[----:B------:R-:W3:Y:S02]  /*261c0*/  @!P0 SYNCS.PHASECHK.TRANS64 P0, [R10+URZ+0x2d8c0], R9 ;  /* 0x02d8c0090a0085a7 */ /* 0x000ee4000800007f */
[----:B---3--:R-:W-:Y:S05]  /*261d0*/  @!P0 BRA `(.L_x_1637) ;  /* 0xfffffffc00f08947 */ /* 0x008fea000383ffff */
[----:B------:R-:W-:Y:S05]  /*261e0*/  BRA `(.L_x_1800) ;  /* 0xffffff8c00cc7947 */ /* 0x000fea000383ffff */
.L_x_1646:
[----:B0-----:R0:W2:Y:S02]  /*261f0*/  SYNCS.PHASECHK.TRANS64.TRYWAIT P1, [R9+URZ+0x2d8a0], R8 ;  /* 0x02d8a008090075a7 */ /* 0x0010a4000802017f */
[----:B--2---:R-:W-:Y:S05]  /*26200*/  @!P1 NANOSLEEP.SYNCS 0x989680 ;  /* 0x009896800000995d */ /* 0x004fea0003900000 */
[----:B------:R-:W2:Y:S02]  /*26210*/  @!P1 SYNCS.PHASECHK.TRANS64 P1, [R9+URZ+0x2d8a0], R8 ;  /* 0x02d8a008090095a7 */ /* 0x000ea4000802007f */
[----:B--2---:R-:W-:Y:S05]  /*26220*/  @!P1 BRA `(.L_x_1646) ;  /* 0xfffffffc00f09947 */ /* 0x004fea000383ffff */
[----:B------:R-:W-:Y:S05]  /*26230*/  BRA `(.L_x_1801) ;  /* 0xffffff94000c7947 */ /* 0x000fea000383ffff */
.L_x_1653:
[----:B--2---:R2:W3:Y:S02]  /*26240*/  SYNCS.PHASECHK.TRANS64.TRYWAIT P1, [R9+URZ+0x2d8c0], R8 ;  /* 0x02d8c008090075a7 */ /* 0x0044e4000802017f */
[----:B---3--:R-:W-:Y:S05]  /*26250*/  @!P1 NANOSLEEP.SYNCS 0x989680 ;  /* 0x009896800000995d */ /* 0x008fea0003900000 */
[----:B------:R-:W3:Y:S02]  /*26260*/  @!P1 SYNCS.PHASECHK.TRANS64 P1, [R9+URZ+0x2d8c0], R8 ;  /* 0x02d8c008090095a7 */ /* 0x000ee4000802007f */
[----:B---3--:R-:W-:Y:S05]  /*26270*/  @!P1 BRA `(.L_x_1653) ;  /* 0xfffffffc00f09947 */ /* 0x008fea000383ffff */
[----:B------:R-:W-:Y:S05]  /*26280*/  BRA `(.L_x_1802) ;  /* 0xffffff9800047947 */ /* 0x000fea000383ffff */
.L_x_1678:
        /* <DEDUP_REMOVED lines=11> */
.L_x_1804:
[----:B------:R-:W-:Y:S05]  /*26340*/  BSYNC B0 ;  /* 0x0000000000007941 */ /* 0x000fea0003800000 */
.L_x_1803:
[----:B------:R-:W-:Y:S05]  /*26350*/  BRA `(.L_x_1805) ;  /* 0xffffffa800cc7947 */ /* 0x000fea000383ffff */
.L_x_1681:
[----:B0-----:R0:W1:Y:S02]  /*26360*/  SYNCS.PHASECHK.TRANS64.TRYWAIT P0, [R2+URZ+0x2d840], R3 ;  /* 0x02d84003020075a7 */ /* 0x001064000800017f */
[----:B-1----:R-:W-:Y:S05]  /*26370*/  @!P0 NANOSLEEP.SYNCS 0x989680 ;  /* 0x009896800000895d */ /* 0x002fea0003900000 */
[----:B------:R-:W1:Y:S02]  /*26380*/  @!P0 SYNCS.PHASECHK.TRANS64 P0, [R2+URZ+0x2d840], R3 ;  /* 0x02d84003020085a7 */ /* 0x000e64000800007f */
[----:B-1----:R-:W-:Y:S05]  /*26390*/  @!P0 BRA `(.L_x_1681) ;  /* 0xfffffffc00f08947 */ /* 0x002fea000383ffff */
[----:B------:R-:W-:Y:S05]  /*263a0*/  BRA `(.L_x_1806) ;  /* 0xffffffac00207947 */ /* 0x000fea000383ffff */
.L_x_1682:
        /* <DEDUP_REMOVED lines=8> */
.L_x_1808:
[----:B------:R-:W-:Y:S05]  /*26430*/  BSYNC B0 ;  /* 0x0000000000007941 */ /* 0x000fea0003800000 */
.L_x_1807:
        /* <DEDUP_REMOVED lines=9> */
.L_x_1809:
[----:B------:R-:W-:Y:S02]  /*264d0*/  IMAD.MOV.U32 R13, RZ, RZ, R7 ;  /* 0x000000ffff0d7224 */ /* 0x000fe400078e0007 */
[----:B------:R-:W-:Y:S02]  /*264e0*/  IMAD.MOV.U32 R12, RZ, RZ, 0x1 ;  /* 0x00000001ff0c7424 */ /* 0x000fe400078e00ff */
[----:B------:R-:W-:-:S07]  /*264f0*/  IMAD.MOV.U32 R5, RZ, RZ, R14 ;  /* 0x000000ffff057224 */ /* 0x000fce00078e000e */
[----:B------:R-:W-:Y:S05]  /*26500*/  WARPSYNC.COLLECTIVE R15, `(.L_x_1810) ;  /* 0x000000000f087348 */ /* 0x000fea0003c00000 */
[----:B------:R0:W1:Y:S02]  /*26510*/  SHFL.IDX P6, R14, R13, R12, R11 ;  /* 0x0000000c0d0e7389 */ /* 0x00006400000c000b */
[----:B01----:R-:W-:Y:S01]  /*26520*/  ENDCOLLECTIVE ;  /* 0x000000000000791b */ /* 0x003fe20003800000 */
.L_x_1810:
        /* <DEDUP_REMOVED lines=17> */
.L_x_1811:
[----:B------:R-:W-:Y:S02]  /*26640*/  @P1 IMAD R6, R8, 0x2, R18 ;  /* 0x0000000208061824 */ /* 0x000fe400078e0212 */
[----:B------:R-:W-:Y:S02]  /*26650*/  IMAD.MOV.U32 R13, RZ, RZ, R7 ;  /* 0x000000ffff0d7224 */ /* 0x000fe400078e0007 */
[----:B------:R-:W-:Y:S02]  /*26660*/  IMAD.MOV.U32 R12, RZ, RZ, 0x2 ;  /* 0x00000002ff0c7424 */ /* 0x000fe400078e00ff */
[----:B------:R-:W-:-:S07]  /*26670*/  IMAD.MOV.U32 R5, RZ, RZ, R14 ;  /* 0x000000ffff057224 */ /* 0x000fce00078e000e */
[----:B------:R-:W-:Y:S05]  /*26680*/  WARPSYNC.COLLECTIVE R15, `(.L_x_1812) ;  /* 0x000000000f087348 */ /* 0x000fea0003c00000 */
[----:B------:R0:W1:Y:S02]  /*26690*/  SHFL.IDX P6, R14, R13, R12, R11 ;  /* 0x0000000c0d0e7389 */ /* 0x00006400000c000b */
[----:B01----:R-:W-:Y:S01]  /*266a0*/  ENDCOLLECTIVE ;  /* 0x000000000000791b */ /* 0x003fe20003800000 */
.L_x_1812:
        /* <DEDUP_REMOVED lines=17> */
.L_x_1813:
[----:B------:R-:W-:Y:S02]  /*267c0*/  @P1 IMAD R6, R8, 0x2, R18 ;  /* 0x0000000208061824 */ /* 0x000fe400078e0212 */
[----:B------:R-:W-:Y:S02]  /*267d0*/  IMAD.MOV.U32 R13, RZ, RZ, R7 ;  /* 0x000000ffff0d7224 */ /* 0x000fe400078e0007 */
[----:B------:R-:W-:Y:S02]  /*267e0*/  IMAD.MOV.U32 R12, RZ, RZ, 0x3 ;  /* 0x00000003ff0c7424 */ /* 0x000fe400078e00ff */
[----:B------:R-:W-:-:S07]  /*267f0*/  IMAD.MOV.U32 R5, RZ, RZ, R14 ;  /* 0x000000ffff057224 */ /* 0x000fce00078e000e */
[----:B------:R-:W-:Y:S05]  /*26800*/  WARPSYNC.COLLECTIVE R15, `(.L_x_1814) ;  /* 0x000000000f087348 */ /* 0x000fea0003c00000 */
[----:B------:R0:W1:Y:S02]  /*26810*/  SHFL.IDX P6, R14, R13, R12, R11 ;  /* 0x0000000c0d0e7389 */ /* 0x00006400000c000b */
[----:B01----:R-:W-:Y:S01]  /*26820*/  ENDCOLLECTIVE ;  /* 0x000000000000791b */ /* 0x003fe20003800000 */
.L_x_1814:
        /* <DEDUP_REMOVED lines=10> */
.L_x_1815:
        /* <DEDUP_REMOVED lines=8> */
.L_x_1687:
[----:B------:R-:W-:Y:S02]  /*26950*/  IMAD.MOV.U32 R13, RZ, RZ, R4 ;  /* 0x000000ffff0d7224 */ /* 0x000fe400078e0004 */
[----:B------:R-:W-:Y:S02]  /*26960*/  IMAD.MOV.U32 R12, RZ, RZ, RZ ;  /* 0x000000ffff0c7224 */ /* 0x000fe400078e00ff */
[----:B------:R-:W-:Y:S02]  /*26970*/  IMAD.MOV.U32 R11, RZ, RZ, 0x1c1f ;  /* 0x00001c1fff0b7424 */ /* 0x000fe400078e00ff */
[----:B------:R-:W-:Y:S02]  /*26980*/  IMAD.MOV.U32 R15, RZ, RZ, -0x1 ;  /* 0xffffffffff0f7424 */ /* 0x000fe400078e00ff */
[----:B-----5:R-:W-:Y:S02]  /*26990*/  IMAD R0, R21, R9, RZ ;  /* 0x0000000915007224 */ /* 0x020fe400078e02ff */
[----:B------:R-:W-:-:S07]  /*269a0*/  IMAD.IADD R25, R20, 0x1, R25 ;  /* 0x0000000114197824 */ /* 0x000fce00078e0219 */
[----:B------:R-:W-:Y:S05]  /*269b0*/  WARPSYNC.COLLECTIVE R15, `(.L_x_1817) ;  /* 0x000000000f087348 */ /* 0x000fea0003c00000 */
[----:B------:R0:W1:Y:S02]  /*269c0*/  SHFL.IDX P6, R14, R13, R12, R11 ;  /* 0x0000000c0d0e7389 */ /* 0x00006400000c000b */
[----:B01----:R-:W-:Y:S01]  /*269d0*/  ENDCOLLECTIVE ;  /* 0x000000000000791b */ /* 0x003fe20003800000 */
.L_x_1817:
[C---:B------:R-:W-:Y:S01]  /*269e0*/  VIADD R9, R25.reuse, 0x20 ;  /* 0x0000002019097836 */ /* 0x040fe20000000000 */
[----:B------:R-:W-:Y:S01]  /*269f0*/  ISETP.GE.AND P3, PT, R25, R0, PT ;  /* 0x000000001900720c */ /* 0x000fe20003f66270 */
[----:B------:R-:W-:Y:S02]  /*26a00*/  IMAD.MOV.U32 R13, RZ, RZ, R5 ;  /* 0x000000ffff0d7224 */ /* 0x000fe400078e0005 */
[----:B------:R-:W-:-:S10]  /*26a10*/  IMAD.MOV.U32 R2, RZ, RZ, R14 ;  /* 0x000000ffff027224 */ /* 0x000fd400078e000e */
[----:B------:R-:W-:Y:S05]  /*26a20*/  WARPSYNC.COLLECTIVE R15, `(.L_x_1818) ;  /* 0x000000000f087348 */ /* 0x000fea0003c00000 */
[----:B------:R0:W1:Y:S02]  /*26a30*/  SHFL.IDX P6, R14, R13, R12, R11 ;  /* 0x0000000c0d0e7389 */ /* 0x00006400000c000b */
[----:B01----:R-:W-:Y:S01]  /*26a40*/  ENDCOLLECTIVE ;  /* 0x000000000000791b */ /* 0x003fe20003800000 */
.L_x_1818:
[----:B------:R-:W-:Y:S02]  /*26a50*/  IMAD.MOV.U32 R13, RZ, RZ, R4 ;  /* 0x000000ffff0d7224 */ /* 0x000fe400078e0004 */
[----:B------:R-:W-:Y:S02]  /*26a60*/  IMAD.MOV.U32 R12, RZ, RZ, 0x1 ;  /* 0x00000001ff0c7424 */ /* 0x000fe400078e00ff */
[----:B------:R-:W-:-:S07]  /*26a70*/  IMAD.MOV.U32 R3, RZ, RZ, R14 ;  /* 0x000000ffff037224 */ /* 0x000fce00078e000e */
[----:B------:R-:W-:Y:S05]  /*26a80*/  WARPSYNC.COLLECTIVE R15, `(.L_x_1819) ;  /* 0x000000000f087348 */ /* 0x000fea0003c00000 */
[----:B------:R0:W1:Y:S02]  /*26a90*/  SHFL.IDX P6, R14, R13, R12, R11 ;  /* 0x0000000c0d0e7389 */ /* 0x00006400000c000b */
[----:B01----:R-:W-:Y:S01]  /*26aa0*/  ENDCOLLECTIVE ;  /* 0x000000000000791b */ /* 0x003fe20003800000 */
.L_x_1819:
        /* <DEDUP_REMOVED lines=17> */
.L_x_1820:
[----:B------:R-:W-:Y:S02]  /*26bc0*/  IMAD.MOV.U32 R13, RZ, RZ, R4 ;  /* 0x000000ffff0d7224 */ /* 0x000fe400078e0004 */
[----:B------:R-:W-:Y:S02]  /*26bd0*/  IMAD.MOV.U32 R12, RZ, RZ, 0x2 ;  /* 0x00000002ff0c7424 */ /* 0x000fe400078e00ff */
[----:B------:R-:W-:-:S07]  /*26be0*/  IMAD.MOV.U32 R3, RZ, RZ, R14 ;  /* 0x000000ffff037224 */ /* 0x000fce00078e000e */
[----:B------:R-:W-:Y:S05]  /*26bf0*/  WARPSYNC.COLLECTIVE R15, `(.L_x_1821) ;  /* 0x000000000f087348 */ /* 0x000fea0003c00000 */
[----:B------:R0:W1:Y:S02]  /*26c00*/  SHFL.IDX P6, R14, R13, R12, R11 ;  /* 0x0000000c0d0e7389 */ /* 0x00006400000c000b */
[----:B01----:R-:W-:Y:S01]  /*26c10*/  ENDCOLLECTIVE ;  /* 0x000000000000791b */ /* 0x003fe20003800000 */
.L_x_1821:
        /* <DEDUP_REMOVED lines=18> */
.L_x_1822:
[----:B------:R-:W-:Y:S02]  /*26d40*/  IMAD.MOV.U32 R13, RZ, RZ, R4 ;  /* 0x000000ffff0d7224 */ /* 0x000fe400078e0004 */
[----:B------:R-:W-:Y:S02]  /*26d50*/  IMAD.MOV.U32 R12, RZ, RZ, 0x3 ;  /* 0x00000003ff0c7424 */ /* 0x000fe400078e00ff */
[----:B------:R-:W-:-:S07]  /*26d60*/  IMAD.MOV.U32 R3, RZ, RZ, R14 ;  /* 0x000000ffff037224 */ /* 0x000fce00078e000e */
[----:B------:R-:W-:Y:S05]  /*26d70*/  WARPSYNC.COLLECTIVE R15, `(.L_x_1823) ;  /* 0x000000000f087348 */ /* 0x000fea0003c00000 */
[----:B------:R0:W1:Y:S02]  /*26d80*/  SHFL.IDX P6, R14, R13, R12, R11 ;  /* 0x0000000c0d0e7389 */ /* 0x00006400000c000b */
[----:B01----:R-:W-:Y:S01]  /*26d90*/  ENDCOLLECTIVE ;  /* 0x000000000000791b */ /* 0x003fe20003800000 */
.L_x_1823:
        /* <DEDUP_REMOVED lines=10> */
.L_x_1824:
        /* <DEDUP_REMOVED lines=13> */
.L_x_1825:
        /* <DEDUP_REMOVED lines=16> */
.L_x_1826:
[----:B------:R-:W-:Y:S02]  /*27010*/  IMAD.MOV.U32 R13, RZ, RZ, R6 ;  /* 0x000000ffff0d7224 */ /* 0x000fe400078e0006 */
[----:B------:R-:W-:Y:S02]  /*27020*/  IMAD.MOV.U32 R12, RZ, RZ, 0x1 ;  /* 0x00000001ff0c7424 */ /* 0x000fe400078e00ff */
[----:B------:R-:W-:-:S07]  /*27030*/  IMAD.MOV.U32 R3, RZ, RZ, R14 ;  /* 0x000000ffff037224 */ /* 0x000fce00078e000e */
[----:B------:R-:W-:Y:S05]  /*27040*/  WARPSYNC.COLLECTIVE R15, `(.L_x_1827) ;  /* 0x000000000f087348 */ /* 0x000fea0003c00000 */
[----:B------:R0:W1:Y:S02]  /*27050*/  SHFL.IDX P6, R14, R13, R12, R11 ;  /* 0x0000000c0d0e7389 */ /* 0x00006400000c000b */
[----:B01----:R-:W-:Y:S01]  /*27060*/  ENDCOLLECTIVE ;  /* 0x000000000000791b */ /* 0x003fe20003800000 */
.L_x_1827:
        /* <DEDUP_REMOVED lines=10> */
.L_x_1828:
        /* <DEDUP_REMOVED lines=8> */
.L_x_1690:
[----:B-1----:R1:W2:Y:S02]  /*27190*/  SYNCS.PHASECHK.TRANS64.TRYWAIT P0, [R18+URZ+0x2d820], R0 ;  /* 0x02d82000120075a7 */ /* 0x0022a4000800017f */
[----:B--2---:R-:W-:Y:S05]  /*271a0*/  @!P0 NANOSLEEP.SYNCS 0x989680 ;  /* 0x009896800000895d */ /* 0x004fea0003900000 */
[----:B------:R-:W2:Y:S02]  /*271b0*/  @!P0 SYNCS.PHASECHK.TRANS64 P0, [R18+URZ+0x2d820], R0 ;  /* 0x02d82000120085a7 */ /* 0x000ea4000800007f */
[----:B--2---:R-:W-:Y:S05]  /*271c0*/  @!P0 BRA `(.L_x_1690) ;  /* 0xfffffffc00f08947 */ /* 0x004fea000383ffff */
[----:B------:R-:W-:Y:S05]  /*271d0*/  BRA `(.L_x_1830) ;  /* 0xffffffb000607947 */ /* 0x000fea000383ffff */
.L_x_1695:
[----:B0-----:R0:W1:Y:S02]  /*271e0*/  SYNCS.PHASECHK.TRANS64.TRYWAIT P0, [R5+URZ+0x2d840], R0 ;  /* 0x02d84000050075a7 */ /* 0x001064000800017f */
[----:B-1----:R-:W-:Y:S05]  /*271f0*/  @!P0 NANOSLEEP.SYNCS 0x989680 ;  /* 0x009896800000895d */ /* 0x002fea0003900000 */
[----:B------:R-:W1:Y:S02]  /*27200*/  @!P0 SYNCS.PHASECHK.TRANS64 P0, [R5+URZ+0x2d840], R0 ;  /* 0x02d84000050085a7 */ /* 0x000e64000800007f */
[----:B-1----:R-:W-:Y:S05]  /*27210*/  @!P0 BRA `(.L_x_1695) ;  /* 0xfffffffc00f08947 */ /* 0x002fea000383ffff */
[----:B------:R-:W-:Y:S05]  /*27220*/  BRA `(.L_x_1831) ;  /* 0xffffffb400547947 */ /* 0x000fea000383ffff */
.L_x_1696:
        /* <DEDUP_REMOVED lines=8> */
.L_x_1833:
[----:B------:R-:W-:Y:S05]  /*272b0*/  BSYNC B1 ;  /* 0x0000000000017941 */ /* 0x000fea0003800000 */
.L_x_1832:
        /* <DEDUP_REMOVED lines=13> */
.L_x_1834:
        /* <DEDUP_REMOVED lines=8> */
.L_x_1835:
        /* <DEDUP_REMOVED lines=14> */
.L_x_1836:
[----:B------:R-:W-:Y:S02]  /*274f0*/  IMAD.MOV.U32 R13, RZ, RZ, R7 ;  /* 0x000000ffff0d7224 */ /* 0x000fe400078e0007 */
[----:B------:R-:W-:Y:S02]  /*27500*/  IMAD.MOV.U32 R12, RZ, RZ, 0x2 ;  /* 0x00000002ff0c7424 */ /* 0x000fe400078e00ff */
[----:B------:R-:W-:-:S07]  /*27510*/  IMAD.MOV.U32 R2, RZ, RZ, R14 ;  /* 0x000000ffff027224 */ /* 0x000fce00078e000e */
[----:B------:R-:W-:Y:S05]  /*27520*/  WARPSYNC.COLLECTIVE R15, `(.L_x_1837) ;  /* 0x000000000f087348 */ /* 0x000fea0003c00000 */
[----:B------:R0:W1:Y:S02]  /*27530*/  SHFL.IDX P6, R14, R13, R12, R11 ;  /* 0x0000000c0d0e7389 */ /* 0x00006400000c000b */
[----:B01----:R-:W-:Y:S01]  /*27540*/  ENDCOLLECTIVE ;  /* 0x000000000000791b */ /* 0x003fe20003800000 */
.L_x_1837:
        /* <DEDUP_REMOVED lines=13> */
.L_x_1838:
[----:B------:R-:W-:Y:S02]  /*27620*/  IMAD.MOV.U32 R13, RZ, RZ, R7 ;  /* 0x000000ffff0d7224 */ /* 0x000fe400078e0007 */
[----:B------:R-:W-:Y:S02]  /*27630*/  IMAD.MOV.U32 R12, RZ, RZ, 0x3 ;  /* 0x00000003ff0c7424 */ /* 0x000fe400078e00ff */
[----:B------:R-:W-:-:S07]  /*27640*/  IMAD.MOV.U32 R2, RZ, RZ, R14 ;  /* 0x000000ffff027224 */ /* 0x000fce00078e000e */
[----:B------:R-:W-:Y:S05]  /*27650*/  WARPSYNC.COLLECTIVE R15, `(.L_x_1839) ;  /* 0x000000000f087348 */ /* 0x000fea0003c00000 */
[----:B------:R0:W1:Y:S02]  /*27660*/  SHFL.IDX P6, R14, R13, R12, R11 ;  /* 0x0000000c0d0e7389 */ /* 0x00006400000c000b */
[----:B01----:R-:W-:Y:S01]  /*27670*/  ENDCOLLECTIVE ;  /* 0x000000000000791b */ /* 0x003fe20003800000 */
.L_x_1839:
        /* <DEDUP_REMOVED lines=14> */
.L_x_1840:
[----:B------:R-:W-:Y:S01]  /*27760*/  IMAD.MOV.U32 R2, RZ, RZ, R14 ;  /* 0x000000ffff027224 */ /* 0x000fe200078e000e */
[----:B------:R-:W-:Y:S06]  /*27770*/  BRA `(.L_x_1841) ;  /* 0xffffffb000d47947 */ /* 0x000fec000383ffff */
.L_x_1701:
[----:B-1----:R1:W2:Y:S02]  /*27780*/  SYNCS.PHASECHK.TRANS64.TRYWAIT P0, [R5+URZ+0x2d860], R2 ;  /* 0x02d86002050075a7 */ /* 0x0022a4000800017f */
[----:B--2---:R-:W-:Y:S05]  /*27790*/  @!P0 NANOSLEEP.SYNCS 0x989680 ;  /* 0x009896800000895d */ /* 0x004fea0003900000 */
[----:B------:R-:W2:Y:S02]  /*277a0*/  @!P0 SYNCS.PHASECHK.TRANS64 P0, [R5+URZ+0x2d860], R2 ;  /* 0x02d86002050085a7 */ /* 0x000ea4000800007f */
[----:B--2---:R-:W-:Y:S05]  /*277b0*/  @!P0 BRA `(.L_x_1701) ;  /* 0xfffffffc00f08947 */ /* 0x004fea000383ffff */
[----:B------:R-:W-:Y:S05]  /*277c0*/  BRA `(.L_x_1842) ;  /* 0xffffffb400387947 */ /* 0x000fea000383ffff */
.L_x_1702:
        /* <DEDUP_REMOVED lines=8> */
.L_x_1844:
[----:B------:R-:W-:Y:S05]  /*27850*/  BSYNC B1 ;  /* 0x0000000000017941 */ /* 0x000fea0003800000 */
.L_x_1843:
        /* <DEDUP_REMOVED lines=9> */
.L_x_1845:
[----:B------:R-:W-:Y:S02]  /*278f0*/  IMAD.MOV.U32 R13, RZ, RZ, R22 ;  /* 0x000000ffff0d7224 */ /* 0x000fe400078e0016 */
[----:B------:R-:W-:Y:S02]  /*27900*/  IMAD.MOV.U32 R12, RZ, RZ, 0x1 ;  /* 0x00000001ff0c7424 */ /* 0x000fe400078e00ff */
[----:B------:R-:W-:-:S07]  /*27910*/  IMAD.MOV.U32 R2, RZ, RZ, R14 ;  /* 0x000000ffff027224 */ /* 0x000fce00078e000e */
[----:B------:R-:W-:Y:S05]  /*27920*/  WARPSYNC.COLLECTIVE R15, `(.L_x_1846) ;  /* 0x000000000f087348 */ /* 0x000fea0003c00000 */
[----:B------:R0:W1:Y:S02]  /*27930*/  SHFL.IDX P6, R14, R13, R12, R11 ;  /* 0x0000000c0d0e7389 */ /* 0x00006400000c000b */
[----:B01----:R-:W-:Y:S01]  /*27940*/  ENDCOLLECTIVE ;  /* 0x000000000000791b */ /* 0x003fe20003800000 */
.L_x_1846:
        /* <DEDUP_REMOVED lines=16> */
.L_x_1847:
[----:B------:R-:W-:Y:S02]  /*27a50*/  IMAD.MOV.U32 R13, RZ, RZ, R22 ;  /* 0x000000ffff0d7224 */ /* 0x000fe400078e0016 */
[----:B------:R-:W-:Y:S02]  /*27a60*/  IMAD.MOV.U32 R12, RZ, RZ, 0x2 ;  /* 0x00000002ff0c7424 */ /* 0x000fe400078e00ff */
[----:B------:R-:W-:-:S07]  /*27a70*/  IMAD.MOV.U32 R2, RZ, RZ, R14 ;  /* 0x000000ffff027224 */ /* 0x000fce00078e000e */
[----:B------:R-:W-:Y:S05]  /*27a80*/  WARPSYNC.COLLECTIVE R15, `(.L_x_1848) ;  /* 0x000000000f087348 */ /* 0x000fea0003c00000 */
[----:B------:R0:W1:Y:S02]  /*27a90*/  SHFL.IDX P6, R14, R13, R12, R11 ;  /* 0x0000000c0d0e7389 */ /* 0x00006400000c000b */
[----:B01----:R-:W-:Y:S01]  /*27aa0*/  ENDCOLLECTIVE ;  /* 0x000000000000791b */ /* 0x003fe20003800000 */
.L_x_1848:
        /* <DEDUP_REMOVED lines=16> */
.L_x_1849:
[----:B------:R-:W-:Y:S02]  /*27bb0*/  IMAD.MOV.U32 R13, RZ, RZ, R22 ;  /* 0x000000ffff0d7224 */ /* 0x000fe400078e0016 */
[----:B------:R-:W-:Y:S02]  /*27bc0*/  IMAD.MOV.U32 R12, RZ, RZ, 0x3 ;  /* 0x00000003ff0c7424 */ /* 0x000fe400078e00ff */
[----:B------:R-:W-:-:S07]  /*27bd0*/  IMAD.MOV.U32 R2, RZ, RZ, R14 ;  /* 0x000000ffff027224 */ /* 0x000fce00078e000e */
[----:B------:R-:W-:Y:S05]  /*27be0*/  WARPSYNC.COLLECTIVE R15, `(.L_x_1850) ;  /* 0x000000000f087348 */ /* 0x000fea0003c00000 */
[----:B------:R0:W1:Y:S02]  /*27bf0*/  SHFL.IDX P6, R14, R13, R12, R11 ;  /* 0x0000000c0d0e7389 */ /* 0x00006400000c000b */
[----:B01----:R-:W-:Y:S01]  /*27c00*/  ENDCOLLECTIVE ;  /* 0x000000000000791b */ /* 0x003fe20003800000 */
.L_x_1850:
        /* <DEDUP_REMOVED lines=13> */
.L_x_1851:
        /* <DEDUP_REMOVED lines=8> */
.L_x_1710:
[----:B-1----:R1:W2:Y:S02]  /*27d60*/  SYNCS.PHASECHK.TRANS64.TRYWAIT P0, [R0+URZ+0x2d860], R3 ;  /* 0x02d86003000075a7 */ /* 0x0022a4000800017f */
[----:B--2---:R-:W-:Y:S05]  /*27d70*/  @!P0 NANOSLEEP.SYNCS 0x989680 ;  /* 0x009896800000895d */ /* 0x004fea0003900000 */
[----:B------:R-:W2:Y:S02]  /*27d80*/  @!P0 SYNCS.PHASECHK.TRANS64 P0, [R0+URZ+0x2d860], R3 ;  /* 0x02d86003000085a7 */ /* 0x000ea4000800007f */
[----:B--2---:R-:W-:Y:S05]  /*27d90*/  @!P0 BRA `(.L_x_1710) ;  /* 0xfffffffc00f08947 */ /* 0x004fea000383ffff */
[----:B------:R-:W-:Y:S05]  /*27da0*/  BRA `(.L_x_1853) ;  /* 0xffffffb400b87947 */ /* 0x000fea000383ffff */
.L_x_1711:
        /* <DEDUP_REMOVED lines=8> */
.L_x_1855:
[----:B------:R-:W-:Y:S05]  /*27e30*/  BSYNC B0 ;  /* 0x0000000000007941 */ /* 0x000fea0003800000 */
.L_x_1854:
        /* <DEDUP_REMOVED lines=10> */
.L_x_1856:
        /* <DEDUP_REMOVED lines=17> */
.L_x_1857:
        /* <DEDUP_REMOVED lines=14> */
.L_x_1858:
[----:B------:R-:W-:Y:S02]  /*280d0*/  IMAD.MOV.U32 R13, RZ, RZ, R22 ;  /* 0x000000ffff0d7224 */ /* 0x000fe400078e0016 */
[----:B------:R-:W-:Y:S01]  /*280e0*/  IMAD.MOV.U32 R12, RZ, RZ, 0x2 ;  /* 0x00000002ff0c7424 */ /* 0x000fe200078e00ff */
[----:B------:R-:W-:-:S13]  /*280f0*/  IADD3 R2, P4, R14, R5, RZ ;  /* 0x000000050e027210 */ /* 0x000fda0007f9e0ff */
[----:B------:R-:W-:Y:S05]  /*28100*/  WARPSYNC.COLLECTIVE R15, `(.L_x_1859) ;  /* 0x000000000f087348 */ /* 0x000fea0003c00000 */
[----:B------:R0:W1:Y:S02]  /*28110*/  SHFL.IDX P6, R14, R13, R12, R11 ;  /* 0x0000000c0d0e7389 */ /* 0x00006400000c000b */
[----:B01----:R-:W-:Y:S01]  /*28120*/  ENDCOLLECTIVE ;  /* 0x000000000000791b */ /* 0x003fe20003800000 */
.L_x_1859:
        /* <DEDUP_REMOVED lines=15> */
.L_x_1860:
[----:B------:R-:W-:Y:S02]  /*28220*/  IMAD.MOV.U32 R13, RZ, RZ, R22 ;  /* 0x000000ffff0d7224 */ /* 0x000fe400078e0016 */
[----:B------:R-:W-:Y:S01]  /*28230*/  IMAD.MOV.U32 R12, RZ, RZ, 0x3 ;  /* 0x00000003ff0c7424 */ /* 0x000fe200078e00ff */
[----:B------:R-:W-:-:S13]  /*28240*/  IADD3 R2, P4, R14, R5, RZ ;  /* 0x000000050e027210 */ /* 0x000fda0007f9e0ff */
[----:B------:R-:W-:Y:S05]  /*28250*/  WARPSYNC.COLLECTIVE R15, `(.L_x_1861) ;  /* 0x000000000f087348 */ /* 0x000fea0003c00000 */
[----:B------:R0:W1:Y:S02]  /*28260*/  SHFL.IDX P6, R14, R13, R12, R11 ;  /* 0x0000000c0d0e7389 */ /* 0x00006400000c000b */
[----:B01----:R-:W-:Y:S01]  /*28270*/  ENDCOLLECTIVE ;  /* 0x000000000000791b */ /* 0x003fe20003800000 */
.L_x_1861:
        /* <DEDUP_REMOVED lines=14> */
.L_x_1862:
[----:B------:R-:W-:Y:S05]  /*28360*/  BRA `(.L_x_1863) ;  /* 0xffffffb400187947 */ /* 0x000fea000383ffff */
.L_x_1716:
[----:B------:R-:W-:Y:S01]  /*28370*/  BSSY B0, `(.L_x_1864) ;  /* 0x0000008000007945 */ /* 0x000fe20003800000 */
[----:B------:R-:W-:Y:S02]  /*28380*/  IMAD.MOV.U32 R13, RZ, RZ, R24 ;  /* 0x000000ffff0d7224 */ /* 0x000fe400078e0018 */
[----:B-1----:R-:W-:Y:S02]  /*28390*/  IMAD.MOV.U32 R12, RZ, RZ, RZ ;  /* 0x000000ffff0c7224 */ /* 0x002fe400078e00ff */
[----:B------:R-:W-:Y:S02]  /*283a0*/  IMAD.MOV.U32 R11, RZ, RZ, 0x1f ;  /* 0x0000001fff0b7424 */ /* 0x000fe400078e00ff */
[----:B------:R-:W-:-:S07]  /*283b0*/  IMAD.MOV.U32 R15, RZ, RZ, -0x1 ;  /* 0xffffffffff0f7424 */ /* 0x000fce00078e00ff */
[----:B0----5:R-:W-:Y:S05]  /*283c0*/  WARPSYNC.COLLECTIVE R15, `(.L_x_1865) ;  /* 0x000000000f087348 */ /* 0x021fea0003c00000 */
[----:B------:R1:W2:Y:S02]  /*283d0*/  SHFL.IDX P6, R14, R13, R12, R11 ;  /* 0x0000000c0d0e7389 */ /* 0x0002a400000c000b */
[----:B012--5:R-:W-:Y:S01]  /*283e0*/  ENDCOLLECTIVE ;  /* 0x000000000000791b */ /* 0x027fe20003800000 */
.L_x_1865:
[----:B------:R-:W-:Y:S05]  /*283f0*/  BSYNC B0 ;  /* 0x0000000000007941 */ /* 0x000fea0003800000 */
.L_x_1864:
        /* <DEDUP_REMOVED lines=9> */
.L_x_1866:
        /* <DEDUP_REMOVED lines=23> */
.L_x_1867:
[----:B------:R-:W-:Y:S01]  /*28600*/  IMAD.MOV.U32 R12, RZ, RZ, 0x2 ;  /* 0x00000002ff0c7424 */ /* 0x000fe200078e00ff */
[----:B------:R-:W-:-:S05]  /*28610*/  SEL R4, R14, RZ, P1 ;  /* 0x000000ff0e047207 */ /* 0x000fca0000800000 */
[----:B------:R-:W-:-:S04]  /*28620*/  IMAD.IADD R4, R13, 0x1, R4 ;  /* 0x000000010d047824 */ /* 0x000fc800078e0204 */
[----:B------:R-:W-:-:S07]  /*28630*/  IMAD.MOV.U32 R13, RZ, RZ, R4 ;  /* 0x000000ffff0d7224 */ /* 0x000fce00078e0004 */
[----:B------:R-:W-:Y:S05]  /*28640*/  WARPSYNC.COLLECTIVE R15, `(.L_x_1868) ;  /* 0x000000000f087348 */ /* 0x000fea0003c00000 */
[----:B------:R0:W1:Y:S02]  /*28650*/  SHFL.UP P6, R14, R13, R12, R11 ;  /* 0x0400000c0d0e7389 */ /* 0x00006400000c000b */
[----:B01----:R-:W-:Y:S01]  /*28660*/  ENDCOLLECTIVE ;  /* 0x000000000000791b */ /* 0x003fe20003800000 */
.L_x_1868:
[----:B------:R-:W-:Y:S01]  /*28670*/  IMAD.MOV.U32 R12, RZ, RZ, 0x4 ;  /* 0x00000004ff0c7424 */ /* 0x000fe200078e00ff */
[----:B------:R-:W-:-:S05]  /*28680*/  SEL R3, R14, RZ, P2 ;  /* 0x000000ff0e037207 */ /* 0x000fca0001000000 */
[----:B------:R-:W-:-:S04]  /*28690*/  IMAD.IADD R2, R4, 0x1, R3 ;  /* 0x0000000104027824 */ /* 0x000fc800078e0203 */
[----:B------:R-:W-:-:S07]  /*286a0*/  IMAD.MOV.U32 R13, RZ, RZ, R2 ;  /* 0x000000ffff0d7224 */ /* 0x000fce00078e0002 */
[----:B------:R-:W-:Y:S05]  /*286b0*/  WARPSYNC.COLLECTIVE R15, `(.L_x_1869) ;  /* 0x000000000f087348 */ /* 0x000fea0003c00000 */
[----:B------:R0:W1:Y:S02]  /*286c0*/  SHFL.UP P6, R14, R13, R12, R11 ;  /* 0x0400000c0d0e7389 */ /* 0x00006400000c000b */
[----:B01----:R-:W-:Y:S01]  /*286d0*/  ENDCOLLECTIVE ;  /* 0x000000000000791b */ /* 0x003fe20003800000 */
.L_x_1869:
[----:B------:R-:W-:Y:S01]  /*286e0*/  IMAD.MOV.U32 R12, RZ, RZ, 0x8 ;  /* 0x00000008ff0c7424 */ /* 0x000fe200078e00ff */
[----:B------:R-:W-:-:S05]  /*286f0*/  SEL R3, R14, RZ, P3 ;  /* 0x000000ff0e037207 */ /* 0x000fca0001800000 */
[----:B------:R-:W-:-:S04]  /*28700*/  IMAD.IADD R3, R2, 0x1, R3 ;  /* 0x0000000102037824 */ /* 0x000fc800078e0203 */
[----:B------:R-:W-:-:S07]  /*28710*/  IMAD.MOV.U32 R13, RZ, RZ, R3 ;  /* 0x000000ffff0d7224 */ /* 0x000fce00078e0003 */
[----:B------:R-:W-:Y:S05]  /*28720*/  WARPSYNC.COLLECTIVE R15, `(.L_x_1870) ;  /* 0x000000000f087348 */ /* 0x000fea0003c00000 */
[----:B------:R0:W1:Y:S02]  /*28730*/  SHFL.UP P6, R14, R13, R12, R11 ;  /* 0x0400000c0d0e7389 */ /* 0x00006400000c000b */
[----:B01----:R-:W-:Y:S01]  /*28740*/  ENDCOLLECTIVE ;  /* 0x000000000000791b */ /* 0x003fe20003800000 */
.L_x_1870:
[----:B------:R-:W-:Y:S01]  /*28750*/  IMAD.MOV.U32 R12, RZ, RZ, 0x10 ;  /* 0x00000010ff0c7424 */ /* 0x000fe200078e00ff */
[----:B------:R-:W-:-:S05]  /*28760*/  SEL R4, R14, RZ, P4 ;  /* 0x000000ff0e047207 */ /* 0x000fca0002000000 */
[----:B------:R-:W-:-:S04]  /*28770*/  IMAD.IADD R4, R3, 0x1, R4 ;  /* 0x0000000103047824 */ /* 0x000fc800078e0204 */
[----:B------:R-:W-:-:S07]  /*28780*/  IMAD.MOV.U32 R13, RZ, RZ, R4 ;  /* 0x000000ffff0d7224 */ /* 0x000fce00078e0004 */
[----:B------:R-:W-:Y:S05]  /*28790*/  WARPSYNC.COLLECTIVE R15, `(.L_x_1871) ;  /* 0x000000000f087348 */ /* 0x000fea0003c00000 */
[----:B------:R0:W1:Y:S02]  /*287a0*/  SHFL.UP P6, R14, R13, R12, R11 ;  /* 0x0400000c0d0e7389 */ /* 0x00006400000c000b */
[----:B01----:R-:W-:Y:S01]  /*287b0*/  ENDCOLLECTIVE ;  /* 0x000000000000791b */ /* 0x003fe20003800000 */
.L_x_1871:
        /* <DEDUP_REMOVED lines=8> */
.L_x_1872:
[----:B------:R-:W-:Y:S05]  /*28840*/  BRA `(.L_x_1873) ;  /* 0xffffffb4003c7947 */ /* 0x000fea000383ffff */
.L_x_1719:
[----:B------:R-:W-:Y:S01]  /*28850*/  BSSY B0, `(.L_x_1874) ;  /* 0x0000007000007945 */ /* 0x000fe20003800000 */
[----:B-1----:R-:W-:Y:S02]  /*28860*/  IMAD.MOV.U32 R12, RZ, RZ, 0x1 ;  /* 0x00000001ff0c7424 */ /* 0x002fe400078e00ff */
[----:B------:R-:W-:Y:S02]  /*28870*/  IMAD.MOV.U32 R11, RZ, RZ, RZ ;  /* 0x000000ffff0b7224 */ /* 0x000fe400078e00ff */
[----:B------:R-:W-:-:S07]  /*28880*/  IMAD.MOV.U32 R15, RZ, RZ, -0x1 ;  /* 0xffffffffff0f7424 */ /* 0x000fce00078e00ff */
[----:B-----5:R-:W-:Y:S05]  /*28890*/  WARPSYNC.COLLECTIVE R15, `(.L_x_1875) ;  /* 0x000000000f087348 */ /* 0x020fea0003c00000 */
[----:B------:R0:W1:Y:S02]  /*288a0*/  SHFL.UP P6, R14, R13, R12, R11 ;  /* 0x0400000c0d0e7389 */ /* 0x00006400000c000b */
[----:B01---5:R-:W-:Y:S01]  /*288b0*/  ENDCOLLECTIVE ;  /* 0x000000000000791b */ /* 0x023fe20003800000 */
.L_x_1875:
[----:B------:R-:W-:Y:S05]  /*288c0*/  BSYNC B0 ;  /* 0x0000000000007941 */ /* 0x000fea0003800000 */
.L_x_1874:
        /* <DEDUP_REMOVED lines=8> */
.L_x_1876:
[----:B------:R-:W-:Y:S01]  /*28950*/  IMAD.MOV.U32 R12, RZ, RZ, 0x4 ;  /* 0x00000004ff0c7424 */ /* 0x000fe200078e00ff */
[----:B------:R-:W-:-:S05]  /*28960*/  SEL R14, R14, RZ, P2 ;  /* 0x000000ff0e0e7207 */ /* 0x000fca0001000000 */
[----:B------:R-:W-:-:S04]  /*28970*/  IMAD.IADD R3, R13, 0x1, R14 ;  /* 0x000000010d037824 */ /* 0x000fc800078e020e */
[----:B------:R-:W-:-:S07]  /*28980*/  IMAD.MOV.U32 R13, RZ, RZ, R3 ;  /* 0x000000ffff0d7224 */ /* 0x000fce00078e0003 */
[----:B------:R-:W-:Y:S05]  /*28990*/  WARPSYNC.COLLECTIVE R15, `(.L_x_1877) ;  /* 0x000000000f087348 */ /* 0x000fea0003c00000 */
[----:B------:R0:W1:Y:S02]  /*289a0*/  SHFL.UP P6, R14, R13, R12, R11 ;  /* 0x0400000c0d0e7389 */ /* 0x00006400000c000b */
[----:B01----:R-:W-:Y:S01]  /*289b0*/  ENDCOLLECTIVE ;  /* 0x000000000000791b */ /* 0x003fe20003800000 */
.L_x_1877:
[----:B------:R-:W-:Y:S01]  /*289c0*/  IMAD.MOV.U32 R12, RZ, RZ, 0x8 ;  /* 0x00000008ff0c7424 */ /* 0x000fe200078e00ff */
[----:B------:R-:W-:-:S05]  /*289d0*/  SEL R4, R14, RZ, P3 ;  /* 0x000000ff0e047207 */ /* 0x000fca0001800000 */
[----:B------:R-:W-:-:S04]  /*289e0*/  IMAD.IADD R4, R3, 0x1, R4 ;  /* 0x0000000103047824 */ /* 0x000fc800078e0204 */
[----:B------:R-:W-:-:S07]  /*289f0*/  IMAD.MOV.U32 R13, RZ, RZ, R4 ;  /* 0x000000ffff0d7224 */ /* 0x000fce00078e0004 */
[----:B------:R-:W-:Y:S05]  /*28a00*/  WARPSYNC.COLLECTIVE R15, `(.L_x_1878) ;  /* 0x000000000f087348 */ /* 0x000fea0003c00000 */
[----:B------:R0:W1:Y:S02]  /*28a10*/  SHFL.UP P6, R14, R13, R12, R11 ;  /* 0x0400000c0d0e7389 */ /* 0x00006400000c000b */
[----:B01----:R-:W-:Y:S01]  /*28a20*/  ENDCOLLECTIVE ;  /* 0x000000000000791b */ /* 0x003fe20003800000 */
.L_x_1878:
[----:B------:R-:W-:Y:S01]  /*28a30*/  IMAD.MOV.U32 R12, RZ, RZ, 0x10 ;  /* 0x00000010ff0c7424 */ /* 0x000fe200078e00ff */
[----:B------:R-:W-:-:S05]  /*28a40*/  SEL R7, R14, RZ, P4 ;  /* 0x000000ff0e077207 */ /* 0x000fca0002000000 */
[----:B------:R-:W-:-:S04]  /*28a50*/  IMAD.IADD R7, R4, 0x1, R7 ;  /* 0x0000000104077824 */ /* 0x000fc800078e0207 */
[----:B------:R-:W-:-:S07]  /*28a60*/  IMAD.MOV.U32 R13, RZ, RZ, R7 ;  /* 0x000000ffff0d7224 */ /* 0x000fce00078e0007 */
[----:B------:R-:W-:Y:S05]  /*28a70*/  WARPSYNC.COLLECTIVE R15, `(.L_x_1879) ;  /* 0x000000000f087348 */ /* 0x000fea0003c00000 */
[----:B------:R0:W1:Y:S02]  /*28a80*/  SHFL.UP P6, R14, R13, R12, R11 ;  /* 0x0400000c0d0e7389 */ /* 0x00006400000c000b */
[----:B01----:R-:W-:Y:S01]  /*28a90*/  ENDCOLLECTIVE ;  /* 0x000000000000791b */ /* 0x003fe20003800000 */
.L_x_1879:
        /* <DEDUP_REMOVED lines=8> */
.L_x_1880:
[----:B------:R-:W-:Y:S05]  /*28b20*/  BRA `(.L_x_1881) ;  /* 0xffffffb400287947 */ /* 0x000fea000383ffff */
.L_x_1721:
[----:B------:R-:W-:Y:S01]  /*28b30*/  BSSY B0, `(.L_x_1882) ;  /* 0x0000006000007945 */ /* 0x000fe20003800000 */
[----:B------:R-:W-:Y:S01]  /*28b40*/  PLOP3.LUT P6, PT, P6, PT, PT, 0x8, 0x0 ;  /* 0x000000000000781c */ /* 0x000fe200037ce170 */
[----:B------:R-:W-:-:S12]  /*28b50*/  IMAD.MOV.U32 R15, RZ, RZ, -0x1 ;  /* 0xffffffffff0f7424 */ /* 0x000fd800078e00ff */
[----:B01---5:R-:W-:Y:S05]  /*28b60*/  WARPSYNC.COLLECTIVE R15, `(.L_x_1883) ;  /* 0x000000000f087348 */ /* 0x023fea0003c00000 */
[----:B------:R-:W-:Y:S01]  /*28b70*/  VOTE.ANY R14, PT, P6 ;  /* 0x00000000000e7806 */ /* 0x000fe200030e0100 */
[----:B01---5:R-:W-:Y:S06]  /*28b80*/  ENDCOLLECTIVE ;  /* 0x000000000000791b */ /* 0x023fec0003800000 */
.L_x_1883:
[----:B------:R-:W-:Y:S05]  /*28b90*/  BSYNC B0 ;  /* 0x0000000000007941 */ /* 0x000fea0003800000 */
.L_x_1882:
        /* <DEDUP_REMOVED lines=10> */
.L_x_1884:
[----:B------:R-:W-:Y:S02]  /*28c40*/  IMAD.MOV.U32 R13, RZ, RZ, R5 ;  /* 0x000000ffff0d7224 */ /* 0x000fe400078e0005 */
[----:B------:R-:W-:-:S07]  /*28c50*/  IMAD.MOV.U32 R25, RZ, RZ, R14 ;  /* 0x000000ffff197224 */ /* 0x000fce00078e000e */
[----:B------:R-:W-:Y:S05]  /*28c60*/  WARPSYNC.COLLECTIVE R15, `(.L_x_1885) ;  /* 0x000000000f087348 */ /* 0x000fea0003c00000 */
[----:B------:R0:W1:Y:S02]  /*28c70*/  SHFL.IDX P6, R14, R13, R12, R11 ;  /* 0x0000000c0d0e7389 */ /* 0x00006400000c000b */
[----:B01----:R-:W-:Y:S01]  /*28c80*/  ENDCOLLECTIVE ;  /* 0x000000000000791b */ /* 0x003fe20003800000 */
.L_x_1885:
[----:B------:R-:W-:Y:S01]  /*28c90*/  IMAD.MOV.U32 R5, RZ, RZ, R14 ;  /* 0x000000ffff057224 */ /* 0x000fe200078e000e */
[----:B------:R-:W-:Y:S06]  /*28ca0*/  BRA `(.L_x_1886) ;  /* 0xffffffb400087947 */ /* 0x000fec000383ffff */
.L_x_1723:
[----:B------:R-:W-:Y:S01]  /*28cb0*/  BSSY B0, `(.L_x_1887) ;  /* 0x0000007000007945 */ /* 0x000fe20003800000 */
[----:B------:R-:W-:Y:S02]  /*28cc0*/  IMAD.MOV.U32 R13, RZ, RZ, R2 ;  /* 0x000000ffff0d7224 */ /* 0x000fe400078e0002 */
[----:B------:R-:W-:Y:S02]  /*28cd0*/  IMAD.MOV.U32 R11, RZ, RZ, 0x1f ;  /* 0x0000001fff0b7424 */ /* 0x000fe400078e00ff */
[----:B------:R-:W-:-:S07]  /*28ce0*/  IMAD.MOV.U32 R15, RZ, RZ, -0x1 ;  /* 0xffffffffff0f7424 */ /* 0x000fce00078e00ff */
[----:B0-2345:R-:W-:Y:S05]  /*28cf0*/  WARPSYNC.COLLECTIVE R15, `(.L_x_1888) ;  /* 0x000000000f087348 */ /* 0x03dfea0003c00000 */
[----:B------:R1:W0:Y:S02]  /*28d00*/  SHFL.IDX P6, R14, R13, R12, R11 ;  /* 0x0000000c0d0e7389 */ /* 0x00022400000c000b */
[----:B012345:R-:W-:Y:S01]  /*28d10*/  ENDCOLLECTIVE ;  /* 0x000000000000791b */ /* 0x03ffe20003800000 */
.L_x_1888:
[----:B------:R-:W-:Y:S05]  /*28d20*/  BSYNC B0 ;  /* 0x0000000000007941 */ /* 0x000fea0003800000 */
.L_x_1887:
[----:B------:R-:W-:Y:S01]  /*28d30*/  IMAD.MOV.U32 R24, RZ, RZ, R14 ;  /* 0x000000ffff187224 */ /* 0x000fe200078e000e */
[----:B------:R-:W-:Y:S06]  /*28d40*/  BRA `(.L_x_1722) ;  /* 0xffffffb000f87947 */ /* 0x000fec000383ffff */
.L_x_1729:
[----:B0-----:R0:W4:Y:S02]  /*28d50*/  SYNCS.PHASECHK.TRANS64.TRYWAIT P0, [R5+URZ+0x2d820], R0 ;  /* 0x02d82000050075a7 */ /* 0x001124000800017f */
[----:B----4-:R-:W-:Y:S05]  /*28d60*/  @!P0 NANOSLEEP.SYNCS 0x989680 ;  /* 0x009896800000895d */ /* 0x010fea0003900000 */
[----:B------:R-:W4:Y:S02]  /*28d70*/  @!P0 SYNCS.PHASECHK.TRANS64 P0, [R5+URZ+0x2d820], R0 ;  /* 0x02d82000050085a7 */ /* 0x000f24000800007f */
[----:B----4-:R-:W-:Y:S05]  /*28d80*/  @!P0 BRA `(.L_x_1729) ;  /* 0xfffffffc00f08947 */ /* 0x010fea000383ffff */
[----:B------:R-:W-:Y:S05]  /*28d90*/  BRA `(.L_x_1889) ;  /* 0xffffffbc00547947 */ /* 0x000fea000383ffff */
.L_x_1730:
[----:B------:R-:W4:Y:S01]  /*28da0*/  S2R R2, SR_TID.X ;  /* 0x0000000000027919 */ /* 0x000f220000002100 */
[----:B------:R-:W-:Y:S01]  /*28db0*/  BSSY B0, `(.L_x_1890) ;  /* 0x000000a000007945 */ /* 0x000fe20003800000 */
[----:B-1----:R-:W-:Y:S02]  /*28dc0*/  IMAD.MOV.U32 R12, RZ, RZ, RZ ;  /* 0x000000ffff0c7224 */ /* 0x002fe400078e00ff */
[----:B------:R-:W-:Y:S02]  /*28dd0*/  IMAD.MOV.U32 R11, RZ, RZ, 0x1f ;  /* 0x0000001fff0b7424 */ /* 0x000fe400078e00ff */
[----:B------:R-:W-:Y:S01]  /*28de0*/  IMAD.MOV.U32 R15, RZ, RZ, -0x1 ;  /* 0xffffffffff0f7424 */ /* 0x000fe200078e00ff */
[----:B----4-:R-:W-:-:S04]  /*28df0*/  SHF.R.U32.HI R2, RZ, 0x5, R2 ;  /* 0x00000005ff027819 */ /* 0x010fc80000011602 */
[----:B------:R-:W-:-:S05]  /*28e00*/  LOP3.LUT R2, R2, 0x3, RZ, 0xc0, !PT ;  /* 0x0000000302027812 */ /* 0x000fca00078ec0ff */
[----:B------:R-:W-:-:S07]  /*28e10*/  IMAD.MOV.U32 R13, RZ, RZ, R2 ;  /* 0x000000ffff0d7224 */ /* 0x000fce00078e0002 */
[----:B0-23-5:R-:W-:Y:S05]  /*28e20*/  WARPSYNC.COLLECTIVE R15, `(.L_x_1891) ;  /* 0x000000000f087348 */ /* 0x02dfea0003c00000 */
[----:B------:R1:W4:Y:S02]  /*28e30*/  SHFL.IDX P6, R14, R13, R12, R11 ;  /* 0x0000000c0d0e7389 */ /* 0x00032400000c000b */
[----:B012345:R-:W-:Y:S01]  /*28e40*/  ENDCOLLECTIVE ;  /* 0x000000000000791b */ /* 0x03ffe20003800000 */
.L_x_1891:
[----:B------:R-:W-:Y:S05]  /*28e50*/  BSYNC B0 ;  /* 0x0000000000007941 */ /* 0x000fea0003800000 */
.L_x_1890:
[----:B------:R-:W-:Y:S05]  /*28e60*/  BRA `(.L_x_1892) ;  /* 0xffffffbc003c7947 */ /* 0x000fea000383ffff */
.L_x_1731:
[----:B------:R-:W-:Y:S01]  /*28e70*/  BSSY B0, `(.L_x_1893) ;  /* 0x0000006000007945 */ /* 0x000fe20003800000 */
[----:B------:R-:W-:-:S07]  /*28e80*/  IMAD.MOV.U32 R15, RZ, RZ, -0x1 ;  /* 0xffffffffff0f7424 */ /* 0x000fce00078e00ff */
[----:B0123-5:R-:W-:Y:S05]  /*28e90*/  WARPSYNC.COLLECTIVE R15, `(.L_x_1894) ;  /* 0x000000000f0c7348 */ /* 0x02ffea0003c00000 */
[----:B------:R-:W-:Y:S02]  /*28ea0*/  ELECT P6, UR62, PT ;  /* 0x00000000003e782f */ /* 0x000fe400038c0000 */
[----:B------:R-:W-:Y:S01]  /*28eb0*/  MOV R14, UR62 ;  /* 0x0000003e000e7c02 */ /* 0x000fe20008000f00 */
[----:B0123-5:R-:W-:Y:S10]  /*28ec0*/  ENDCOLLECTIVE ;  /* 0x000000000000791b */ /* 0x02fff40003800000 */
.L_x_1894:
[----:B------:R-:W-:Y:S05]  /*28ed0*/  BSYNC B0 ;  /* 0x0000000000007941 */ /* 0x000fea0003800000 */
.L_x_1893:
[----:B------:R-:W-:Y:S05]  /*28ee0*/  BRA `(.L_x_1895) ;  /* 0xffffffbc00307947 */ /* 0x000fea000383ffff */
.L_x_1733:
[----:B0-----:R0:W4:Y:S02]  /*28ef0*/  SYNCS.PHASECHK.TRANS64.TRYWAIT P1, [R3+URZ+0x2d840], R2 ;  /* 0x02d84002030075a7 */ /* 0x001124000802017f */
[----:B----4-:R-:W-:Y:S05]  /*28f00*/  @!P1 NANOSLEEP.SYNCS 0x989680 ;  /* 0x009896800000995d */ /* 0x010fea0003900000 */
[----:B------:R-:W4:Y:S02]  /*28f10*/  @!P1 SYNCS.PHASECHK.TRANS64 P1, [R3+URZ+0x2d840], R2 ;  /* 0x02d84002030095a7 */ /* 0x000f24000802007f */
[----:B----4-:R-:W-:Y:S05]  /*28f20*/  @!P1 BRA `(.L_x_1733) ;  /* 0xfffffffc00f09947 */ /* 0x010fea000383ffff */
[----:B------:R-:W-:Y:S05]  /*28f30*/  BRA `(.L_x_1896) ;  /* 0xffffffbc00547947 */ /* 0x000fea000383ffff */
.L_x_1735:
[----:B----4-:R4:W0:Y:S02]  /*28f40*/  SYNCS.PHASECHK.TRANS64.TRYWAIT P1, [R5+URZ+0x2d840], R0 ;  /* 0x02d84000050075a7 */ /* 0x010824000802017f */
[----:B0-----:R-:W-:Y:S05]  /*28f50*/  @!P1 NANOSLEEP.SYNCS 0x989680 ;  /* 0x009896800000995d */ /* 0x001fea0003900000 */
[----:B------:R-:W0:Y:S02]  /*28f60*/  @!P1 SYNCS.PHASECHK.TRANS64 P1, [R5+URZ+0x2d840], R0 ;  /* 0x02d84000050095a7 */ /* 0x000e24000802007f */
[----:B0-----:R-:W-:Y:S05]  /*28f70*/  @!P1 BRA `(.L_x_1735) ;  /* 0xfffffffc00f09947 */ /* 0x001fea000383ffff */
[----:B------:R-:W-:Y:S05]  /*28f80*/  BRA `(.L_x_1897) ;  /* 0xffffffbc00647947 */ /* 0x000fea000383ffff */
.L_x_1737:
[----:B------:R0:W0:Y:S02]  /*28f90*/  SYNCS.PHASECHK.TRANS64.TRYWAIT P1, [R3+URZ+0x2d860], R2 ;  /* 0x02d86002030075a7 */ /* 0x000024000802017f */
[----:B0-----:R-:W-:Y:S05]  /*28fa0*/  @!P1 NANOSLEEP.SYNCS 0x989680 ;  /* 0x009896800000995d */ /* 0x001fea0003900000 */
[----:B------:R-:W0:Y:S02]  /*28fb0*/  @!P1 SYNCS.PHASECHK.TRANS64 P1, [R3+URZ+0x2d860], R2 ;  /* 0x02d86002030095a7 */ /* 0x000e24000802007f */
[----:B0-----:R-:W-:Y:S05]  /*28fc0*/  @!P1 BRA `(.L_x_1737) ;  /* 0xfffffffc00f09947 */ /* 0x001fea000383ffff */
[----:B------:R-:W-:Y:S05]  /*28fd0*/  BRA `(.L_x_1898) ;  /* 0xffffffbc00607947 */ /* 0x000fea000383ffff */
.L_x_1899:
        /* <DEDUP_REMOVED lines=10> */
.L_x_2785:


//--------------------- .text._ZN7cutlass13device_kernelIN5flash11enable_sm90INS1_16FlashAttnFwdSm90INS1_25CollectiveMainloopFwdSm90ILi2EN4cute5tupleIJNS5_1CILi1EEES8_S8_EEENS6_IJNS7_ILi192EEENS7_ILi128EEENS7_ILi96EEEEEELi96ENS_10bfloat16_tEfNS_4arch4Sm90ELb1ELb0ELb0ELb0ELb1ELb0ELb0ELb0ELb1ELb1ELb1ELb0EEENS1_21CollectiveEpilogueFwdINS6_IJSA_SC_SB_EEES9_SE_SG_Li384ELb0ELb1ELb1ELb0EEENS1_19SingleTileSchedulerILb0ELb1ELb1ELi192EEEEEEEEEvNT_6ParamsE --------------------------
	.section	.text._ZN7cutlass13device_kernelIN5flash11enable_sm90INS1_16FlashAttnFwdSm90INS1_25CollectiveMainloopFwdSm90ILi2EN4cute5tupleIJNS5_1CILi1EEES8_S8_EEENS6_IJNS7_ILi192EEENS7_ILi128EEENS7_ILi96EEEEEELi96ENS_10bfloat16_tEfNS_4arch4Sm90ELb1ELb0ELb0ELb0ELb1ELb0ELb0ELb0ELb1ELb1ELb1ELb0EEENS1_21CollectiveEpilogueFwdINS6_IJSA_SC_SB_EEES9_SE_SG_Li384ELb0ELb1ELb1ELb0EEENS1_19SingleTileSchedulerILb0ELb1ELb1ELi192EEEEEEEEEvNT_6ParamsE,"ax",@progbits
	.align	128
.text._ZN7cutlass13device_kernelIN5flash11enable_sm90INS1_16FlashAttnFwdSm90INS1_25CollectiveMainloopFwdSm90ILi2EN4cute5tupleIJNS5_1CILi1EEES8_S8_EEENS6_IJNS7_ILi192EEENS7_ILi128EEENS7_ILi96EEEEEELi96ENS_10bfloat16_tEfNS_4arch4Sm90ELb1ELb0ELb0ELb0ELb1ELb0ELb0ELb0ELb1ELb1ELb1ELb0EEENS1_21CollectiveEpilogueFwdINS6_IJSA_SC_SB_EEES9_SE_SG_Li384ELb0ELb1ELb1ELb0EEENS1_19SingleTileSchedulerILb0ELb1ELb1ELi192EEEEEEEEEvNT_6ParamsE:
        .type           _ZN7cutlass13device_kernelIN5flash11enable_sm90INS1_16FlashAttnFwdSm90INS1_25CollectiveMainloopFwdSm90ILi2EN4cute5tupleIJNS5_1CILi1EEES8_S8_EEENS6_IJNS7_ILi192EEENS7_ILi128EEENS7_ILi96EEEEEELi96ENS_10bfloat16_tEfNS_4arch4Sm90ELb1ELb0ELb0ELb0ELb1ELb0ELb0ELb0ELb1ELb1ELb1ELb0EEENS1_21CollectiveEpilogueFwdINS6_IJSA_SC_SB_EEES9_SE_SG_Li384ELb0ELb1ELb1ELb0EEENS1_19SingleTileSchedulerILb0ELb1ELb1ELi192EEEEEEEEEvNT_6ParamsE,@function
        .size           _ZN7cutlass13device_kernelIN5flash11enable_sm90INS1_16FlashAttnFwdSm90INS1_25CollectiveMainloopFwdSm90ILi2EN4cute5tupleIJNS5_1CILi1EEES8_S8_EEENS6_IJNS7_ILi192EEENS7_ILi128EEENS7_ILi96EEEEEELi96ENS_10bfloat16_tEfNS_4arch4Sm90ELb1ELb0ELb0ELb0ELb1ELb0ELb0ELb0ELb1ELb1ELb1ELb0EEENS1_21CollectiveEpilogueFwdINS6_IJSA_SC_SB_EEES9_SE_SG_Li384ELb0ELb1ELb1ELb0EEENS1_19SingleTileSchedulerILb0ELb1ELb1ELi192EEEEEEEEEvNT_6ParamsE,(.L_x_2786 - _ZN7cutlass13device_kernelIN5flash11enable_sm90INS1_16FlashAttnFwdSm90INS1_25CollectiveMainloopFwdSm90ILi2EN4cute5tupleIJNS5_1CILi1EEES8_S8_EEENS6_IJNS7_ILi192EEENS7_ILi128EEENS7_ILi96EEEEEELi96ENS_10bfloat16_tEfNS_4arch4Sm90ELb1ELb0ELb0ELb0ELb1ELb0ELb0ELb0ELb1ELb1ELb1ELb0EEENS1_21CollectiveEpilogueFwdINS6_IJSA_SC_SB_EEES9_SE_SG_Li384ELb0ELb1ELb1ELb0EEENS1_19SingleTileSchedulerILb0ELb1ELb1ELi192EEEEEEEEEvNT_6ParamsE)
        .other          _ZN7cutlass13device_kernelIN5flash11enable_sm90INS1_16FlashAttnFwdSm90INS1_25CollectiveMainloopFwdSm90ILi2EN4cute5tupleIJNS5_1CILi1EEES8_S8_EEENS6_IJNS7_ILi192EEENS7_ILi128EEENS7_ILi96EEEEEELi96ENS_10bfloat16_tEfNS_4arch4Sm90ELb1ELb0ELb0ELb0ELb1ELb0ELb0ELb0ELb1ELb1ELb1ELb0EEENS1_21CollectiveEpilogueFwdINS6_IJSA_SC_SB_EEES9_SE_SG_Li384ELb0ELb1ELb1ELb0EEENS1_19SingleTileSchedulerILb0ELb1ELb1ELi192EEEEEEEEEvNT_6ParamsE,@"STO_CUDA_ENTRY STV_DEFAULT"
_ZN7cutlass13device_kernelIN5flash11enable_sm90INS1_16FlashAttnFwdSm90INS1_25CollectiveMainloopFwdSm90ILi2EN4cute5tupleIJNS5_1CILi1EEES8_S8_EEENS6_IJNS7_ILi192EEENS7_ILi128EEENS7_ILi96EEEEEELi96ENS_10bfloat16_tEfNS_4arch4Sm90ELb1ELb0ELb0ELb0ELb1ELb0ELb0ELb0ELb1ELb1ELb1ELb0EEENS1_21CollectiveEpilogueFwdINS6_IJSA_SC_SB_EEES9_SE_SG_Li384ELb0ELb1ELb1ELb0EEENS1_19SingleTileSchedulerILb0ELb1ELb1ELi192EEEEEEEEEvNT_6ParamsE:
        /* <DEDUP_REMOVED lines=45> */
.L_x_1900:
        /* <DEDUP_REMOVED lines=22> */
.L_x_1901:
        /* <DEDUP_REMOVED lines=18> */
.L_x_1902:
        /* <DEDUP_REMOVED lines=22> */
.L_x_1903:
        /* <DEDUP_REMOVED lines=23> */
.L_x_1904:
        /* <DEDUP_REMOVED lines=11> */
.L_x_1907:
        /* <DEDUP_REMOVED lines=20> */
[----:B------:R1:W-:Y:S07]  /*0a10*/  STL [R1], R0 ;  /* 0x0000000001007387 */ /* 0x0003ee0000100800 */
[----:B------:R-:W-:Y:S06]  /*0a20*/  @!P0 BAR.ARV 0x9, 0x100 ;  /* 0x0244000000008b1d */ /* 0x000fec0000002000 */
[----:B---3--:R-:W-:-:S13]  /*0a30*/  ISETP.LE.AND P0, PT, RZ, UR8, PT ;  /* 0x00000008ff007c0c */ /* 0x008fda000bf03270 */
[----:B-1----:R-:W-:Y:S05]  /*0a40*/  @!P0 BRA `(.L_x_1908) ;  /* 0x000000d800948947 */ /* 0x002fea0003800000 */
[----:B------:R-:W1:Y:S01]  /*0a50*/  S2UR UR38, SR_CTAID.X ;  /* 0x00000000002679c3 */ /* 0x000e620000002500 */
[----:B------:R-:W-:Y:S01]  /*0a60*/  ULDC UR4, c[0x0][0x448] ;  /* 0x0001120000047ab9 */ /* 0x000fe20000000800 */
[----:B------:R-:W-:Y:S01]  /*0a70*/  ULDC UR36, c[0x0][0x424] ;  /* 0x0001090000247ab9 */ /* 0x000fe20000000800 */
[----:B------:R-:W-:Y:S01]  /*0a80*/  UISETP.NE.AND UP1, UPT, UR4, 0x1, UPT ;  /* 0x000000010400788c */ /* 0x000fe2000bf25270 */
[----:B------:R-:W-:Y:S02]  /*0a90*/  ULDC UR7, c[0x0][0x288] ;  /* 0x0000a20000077ab9 */ /* 0x000fe40000000800 */
[----:B------:R-:W-:Y:S01]  /*0aa0*/  ULDC.64 UR4, c[0x0][0x418] ;  /* 0x0001060000047ab9 */ /* 0x000fe20000000a00 */
[----:B------:R-:W-:Y:S02]  /*0ab0*/  UIADD3 UR7, -UR7, 0x80, URZ ;  /* 0x0000008007077890 */ /* 0x000fe4000fffe13f */
[----:B------:R-:W-:Y:S01]  /*0ac0*/  UISETP.NE.U32.AND UP0, UPT, UR4, URZ, UPT ;  /* 0x0000003f0400728c */ /* 0x000fe2000bf05070 */
[----:B------:R-:W-:Y:S01]  /*0ad0*/  ULDC UR8, c[0x0][0x2f0] ;  /* 0x0000bc0000087ab9 */ /* 0x000fe20000000800 */
[----:B------:R-:W-:-:S02]  /*0ae0*/  UP2UR UR37, UPR, URZ, 0x2 ;  /* 0x000000023f257883 */ /* 0x000fc40008000000 */
[----:B------:R-:W-:Y:S01]  /*0af0*/  UISETP.NE.AND.EX UP0, UPT, UR5, URZ, UPT, UP0 ;  /* 0x0000003f0500728c */ /* 0x000fe2000bf05300 */
[----:B------:R-:W-:Y:S02]  /*0b00*/  @UP1 ULDC UR10, c[0x0][0x450] ;  /* 0x00011400000a1ab9 */ /* 0x000fe40000000800 */
[----:B------:R-:W-:Y:S01]  /*0b10*/  @UP1 ULDC UR5, c[0x0][0x44c] ;  /* 0x0001130000051ab9 */ /* 0x000fe20000000800 */
[----:B------:R-:W-:Y:S02]  /*0b20*/  USEL UR36, UR36, 0x1, UP0 ;  /* 0x0000000124247887 */ /* 0x000fe40008000000 */
[----:B------:R-:W-:Y:S02]  /*0b30*/  USHF.R.U32.HI UR11, URZ, 0x10, UR9 ;  /* 0x000000103f0b7899 */ /* 0x000fe40008011609 */
[----:B------:R-:W-:Y:S02]  /*0b40*/  UIMAD UR7, UR36, UR8, UR7 ;  /* 0x00000008240772a4 */ /* 0x000fe4000f8e0207 */
[----:B-1----:R-:W-:-:S04]  /*0b50*/  UIMAD UR38, UR38, 0xc0, URZ ;  /* 0x000000c0262678a4 */ /* 0x002fc8000f8e023f */
[----:B------:R-:W-:Y:S02]  /*0b60*/  @UP1 UIADD3 UR4, UR38, 0xbf, URZ ;  /* 0x000000bf26041890 */ /* 0x000fe4000fffe03f */
[----:B------:R-:W-:Y:S02]  /*0b70*/  UIADD3 UR6, UR38, 0xbf, URZ ;  /* 0x000000bf26067890 */ /* 0x000fe4000fffe03f */
[----:B------:R-:W-:Y:S02]  /*0b80*/  UIMAD.WIDE.U32 UR4, UR4, UR5, URZ ;  /* 0x00000005040472a5 */ /* 0x000fe4000f8e003f */
[----:B------:R-:W-:Y:S02]  /*0b90*/  UIMAD UR4, UR36, UR8, 0x7f ;  /* 0x0000007f240474a4 */ /* 0x000fe4000f8e0208 */
[----:B------:R-:W-:Y:S02]  /*0ba0*/  @UP1 USHF.R.U32.HI UR6, URZ, UR10, UR5 ;  /* 0x0000000a3f061299 */ /* 0x000fe40008011605 */
[----:B------:R-:W-:-:S02]  /*0bb0*/  USHF.R.S32.HI UR5, URZ, 0x1f, UR4 ;  /* 0x0000001f3f057899 */ /* 0x000fc40008011404 */
[----:B------:R-:W-:Y:S02]  /*0bc0*/  UIADD3 UR6, UR7, UR6, URZ ;  /* 0x0000000607067290 */ /* 0x000fe4000fffe03f */
[----:B------:R-:W-:Y:S02]  /*0bd0*/  ULEA.HI UR5, UR5, UR4, URZ, 0x7 ;  /* 0x0000000405057291 */ /* 0x000fe4000f8f383f */
[----:B------:R-:W-:Y:S02]  /*0be0*/  USHF.R.S32.HI UR7, URZ, 0x1f, UR6 ;  /* 0x0000001f3f077899 */ /* 0x000fe40008011406 */
[----:B------:R-:W-:Y:S02]  /*0bf0*/  USHF.R.S32.HI UR5, URZ, 0x7, UR5 ;  /* 0x000000073f057899 */ /* 0x000fe40008011405 */
[----:B------:R-:W-:Y:S01]  /*0c00*/  ULEA.HI UR7, UR7, UR6, URZ, 0x7 ;  /* 0x0000000607077291 */ /* 0x000fe2000f8f383f */
[----:B------:R-:W-:-:S03]  /*0c10*/  UMOV UR4, URZ ;  /* 0x0000003f00047c82 */ /* 0x000fc60008000000 */
[----:B------:R-:W-:-:S04]  /*0c20*/  USHF.R.S32.HI UR7, URZ, 0x7, UR7 ;  /* 0x000000073f077899 */ /* 0x000fc80008011407 */
[----:B------:R-:W-:-:S04]  /*0c30*/  UISETP.LT.AND UP0, UPT, UR5, UR7, UPT ;  /* 0x000000070500728c */ /* 0x000fc8000bf01270 */
[----:B------:R-:W-:Y:S02]  /*0c40*/  USEL UR10, UR5, UR7, UP0 ;  /* 0x00000007050a7287 */ /* 0x000fe40008000000 */
[----:B------:R-:W-:Y:S02]  /*0c50*/  UISETP.NE.AND UP0, UPT, UR11, URZ, UPT ;  /* 0x0000003f0b00728c */ /* 0x000fe4000bf05270 */
[----:B------:R-:W-:Y:S02]  /*0c60*/  UISETP.GE.AND UP1, UPT, UR10, 0x1, UPT ;  /* 0x000000010a00788c */ /* 0x000fe4000bf26270 */
[----:B------:R-:W-:-:S04]  /*0c70*/  ULOP3.LUT UR7, UR9, 0xffff, URZ, 0xc0, !UPT ;  /* 0x0000ffff09077892 */ /* 0x000fc8000f8ec03f */
[----:B------:R-:W-:-:S03]  /*0c80*/  PLOP3.LUT P0, PT, PT, PT, UP1, 0x80, 0x0 ;  /* 0x000000000000781c */ /* 0x000fc60003f0f018 */
[----:B------:R-:W-:-:S10]  /*0c90*/  @!UP0 ULDC UR11, c[0x0][0x9f0] ;  /* 0x00027c00000b8ab9 */ /* 0x000fd40000000800 */
[----:B------:R-:W-:Y:S05]  /*0ca0*/  @!P0 BRA `(.L_x_1909) ;  /* 0x0000000000848947 */ /* 0x000fea0003800000 */
[----:B------:R-:W-:Y:S01]  /*0cb0*/  IMAD.U32 R3, RZ, RZ, UR11 ;  /* 0x0000000bff037e24 */ /* 0x000fe2000f8e00ff */
[----:B------:R-:W-:Y:S01]  /*0cc0*/  UIADD3 UR6, UR11, -0x1, UR10 ;  /* 0xffffffff0b067890 */ /* 0x000fe2000fffe00a */
[----:B------:R-:W-:-:S03]  /*0cd0*/  UMOV UR4, URZ ;  /* 0x0000003f00047c82 */ /* 0x000fc60008000000 */
[-C--:B------:R-:W-:Y:S02]  /*0ce0*/  IABS R0, R3.reuse ;  /* 0x0000000300007213 */ /* 0x080fe40000000000 */
[----:B------:R-:W-:Y:S01]  /*0cf0*/  IMAD.U32 R4, RZ, RZ, UR6 ;  /* 0x00000006ff047e24 */ /* 0x000fe2000f8e00ff */
[----:B------:R-:W-:Y:S01]  /*0d00*/  IABS R5, R3 ;  /* 0x0000000300057213 */ /* 0x000fe20000000000 */
[----:B------:R-:W-:Y:S01]  /*0d10*/  ULOP3.LUT UR6, UR6, UR11, URZ, 0x3c, !UPT ;  /* 0x0000000b06067292 */ /* 0x000fe2000f8e3c3f */
[----:B------:R-:W-:Y:S02]  /*0d20*/  R2UR UR12, R0 ;  /* 0x00000000000c72ca */ /* 0x000fe400000e0000 */
[----:B------:R-:W-:-:S05]  /*0d30*/  IABS R4, R4 ;  /* 0x0000000400047213 */ /* 0x000fca0000000000 */
[----:B------:R-:W-:-:S05]  /*0d40*/  IMAD.MOV.U32 R3, RZ, RZ, R4 ;  /* 0x000000ffff037224 */ /* 0x000fca00078e0004 */
[----:B------:R-:W-:Y:S01]  /*0d50*/  R2UR UR9, R3 ;  /* 0x00000000030972ca */ /* 0x000fe200000e0000 */
[----:B------:R-:W1:Y:S08]  /*0d60*/  I2F.RP R0, UR12 ;  /* 0x0000000c00007d06 */ /* 0x000e700008209400 */
[----:B-1----:R-:W0:Y:S02]  /*0d70*/  MUFU.RCP R0, R0 ;  /* 0x0000000000007308 */ /* 0x002e240000001000 */
        /* <DEDUP_REMOVED lines=20> */
.L_x_1909:
[----:B------:R-:W-:Y:S01]  /*0ec0*/  UIMAD UR5, UR7, UR4, URZ ;  /* 0x00000004070572a4 */ /* 0x000fe2000f8e023f */
[----:B------:R-:W-:Y:S01]  /*0ed0*/  IMAD.U32 R0, RZ, RZ, UR10 ;  /* 0x0000000aff007e24 */ /* 0x000fe2000f8e00ff */
[----:B------:R-:W-:Y:S01]  /*0ee0*/  PLOP3.LUT P0, PT, PT, PT, PT, 0x80, 0x0 ;  /* 0x000000000000781c */ /* 0x000fe20003f0f070 */
[----:B------:R-:W-:Y:S01]  /*0ef0*/  IMAD.U32 R3, RZ, RZ, UR4 ;  /* 0x00000004ff037e24 */ /* 0x000fe2000f8e00ff */
[----:B------:R-:W-:Y:S01]  /*0f00*/  CS2R R134, SRZ ;  /* 0x0000000000867805 */ /* 0x000fe2000001ff00 */
[----:B------:R-:W-:Y:S01]  /*0f10*/  VIADD R17, R6, 0xffffff80 ;  /* 0xffffff8006117836 */ /* 0x000fe20000000000 */
[----:B------:R-:W-:Y:S01]  /*0f20*/  CS2R R132, SRZ ;  /* 0x0000000000847805 */ /* 0x000fe2000001ff00 */
[----:B------:R-:W-:Y:S01]  /*0f30*/  IMAD.U32 R141, RZ, RZ, UR5 ;  /* 0x00000005ff8d7e24 */ /* 0x000fe2000f8e00ff */
[----:B------:R-:W-:Y:S02]  /*0f40*/  VIADDMNMX R0, R3, UR5, R0, PT ;  /* 0x0000000503007c46 */ /* 0x000fe4000b800100 */
[----:B0-----:R-:W-:-:S02]  /*0f50*/  CS2R R2, SRZ ;  /* 0x0000000000027805 */ /* 0x001fc4000001ff00 */
[----:B------:R-:W-:Y:S02]  /*0f60*/  CS2R R130, SRZ ;  /* 0x0000000000827805 */ /* 0x000fe4000001ff00 */
[----:B------:R-:W-:Y:S02]  /*0f70*/  CS2R R128, SRZ ;  /* 0x0000000000807805 */ /* 0x000fe4000001ff00 */
[----:B------:R-:W-:Y:S02]  /*0f80*/  R2UR UR39, R0 ;  /* 0x00000000002772ca */ /* 0x000fe400000e0000 */
        /* <DEDUP_REMOVED lines=11> */
[----:B------:R-:W-:Y:S01]  /*1040*/  CS2R R104, SRZ ;  /* 0x0000000000687805 */ /* 0x000fe2000001ff00 */
[----:B------:R-:W-:Y:S01]  /*1050*/  UISETP.GT.AND UP0, UPT, UR39, UR5, UPT ;  /* 0x000000052700728c */ /* 0x000fe2000bf04270 */
[----:B------:R-:W-:Y:S02]  /*1060*/  CS2R R102, SRZ ;  /* 0x0000000000667805 */ /* 0x000fe4000001ff00 */
[----:B------:R-:W-:Y:S02]  /*1070*/  CS2R R100, SRZ ;  /* 0x0000000000647805 */ /* 0x000fe4000001ff00 */
[----:B------:R-:W-:-:S02]  /*1080*/  CS2R R98, SRZ ;  /* 0x0000000000627805 */ /* 0x000fc4000001ff00 */
[----:B------:R-:W-:Y:S02]  /*1090*/  CS2R R96, SRZ ;  /* 0x0000000000607805 */ /* 0x000fe4000001ff00 */
[----:B------:R-:W-:Y:S02]  /*10a0*/  CS2R R94, SRZ ;  /* 0x00000000005e7805 */ /* 0x000fe4000001ff00 */
[----:B------:R-:W-:Y:S02]  /*10b0*/  PLOP3.LUT P1, PT, PT, PT, UP0, 0x80, 0x0 ;  /* 0x000000000000781c */ /* 0x000fe40003f2f008 */
[----:B------:R-:W-:Y:S02]  /*10c0*/  CS2R R92, SRZ ;  /* 0x00000000005c7805 */ /* 0x000fe4000001ff00 */
[----:B------:R-:W-:Y:S02]  /*10d0*/  CS2R R90, SRZ ;  /* 0x00000000005a7805 */ /* 0x000fe4000001ff00 */
[----:B------:R-:W-:-:S07]  /*10e0*/  CS2R R88, SRZ ;  /* 0x0000000000587805 */ /* 0x000fce000001ff00 */
[----:B------:R-:W-:Y:S05]  /*10f0*/  @!P1 BRA `(.L_x_1910) ;  /* 0x0000008000989947 */ /* 0x000fea0003800000 */
[----:B------:R-:W-:Y:S01]  /*1100*/  SHF.R.S32.HI R18, RZ, 0x1f, R17 ;  /* 0x0000001fff127819 */ /* 0x000fe20000011411 */
[----:B------:R-:W0:Y:S01]  /*1110*/  S2UR UR7, SR_CgaCtaId ;  /* 0x00000000000779c3 */ /* 0x000e220000008800 */
[----:B------:R-:W-:Y:S02]  /*1120*/  UMOV UR6, 0x400 ;  /* 0x0000040000067882 */ /* 0x000fe40000000000 */
[----:B------:R-:W-:-:S04]  /*1130*/  LEA.HI R19, R18, R17, RZ, 0x7 ;  /* 0x0000001112137211 */ /* 0x000fc800078f38ff */
[----:B------:R-:W-:-:S05]  /*1140*/  SHF.R.S32.HI R22, RZ, 0x7, R19 ;  /* 0x00000007ff167819 */ /* 0x000fca0000011413 */
[----:B------:R-:W1:Y:S01]  /*1150*/  SHFL.IDX PT, R0, R22, RZ, 0x1f ;  /* 0x00001fff16007589 */ /* 0x000e6200000e0000 */
[----:B0-----:R-:W-:-:S04]  /*1160*/  ULEA UR8, UR7, UR6, 0x18 ;  /* 0x0000000607087291 */ /* 0x001fc8000f8ec03f */
[----:B------:R-:W-:Y:S02]  /*1170*/  UIADD3 UR6, UR8, 0x21800, URZ ;  /* 0x0002180008067890 */ /* 0x000fe4000fffe03f */
[----:B------:R-:W-:Y:S02]  /*1180*/  IMAD.U32 R2, RZ, RZ, UR8 ;  /* 0x00000008ff027e24 */ /* 0x000fe4000f8e00ff */
[----:B------:R-:W-:Y:S01]  /*1190*/  ULOP3.LUT UP0, URZ, UR6, 0x3ff, URZ, 0xc0, !UPT ;  /* 0x000003ff063f7892 */ /* 0x000fe2000f80c03f */
[----:B-1----:R-:W-:-:S05]  /*11a0*/  R2UR UR9, R0 ;  /* 0x00000000000972ca */ /* 0x002fca00000e0000 */
[----:B------:R-:W-:-:S08]  /*11b0*/  PLOP3.LUT P0, PT, PT, PT, UP0, 0x80, 0x0 ;  /* 0x000000000000781c */ /* 0x000fd00003f0f008 */
[----:B------:R-:W-:Y:S02]  /*11c0*/  UIMAD.WIDE UR4, UR9, 0x55555556, URZ ;  /* 0x55555556090478a5 */ /* 0x000fe4000f8e023f */
[----:B------:R-:W-:Y:S02]  /*11d0*/  IMAD.U32 R16, RZ, RZ, UR9 ;  /* 0x00000009ff107e24 */ /* 0x000fe4000f8e00ff */
        /* <DEDUP_REMOVED lines=27> */
.L_x_1911:
[----:B------:R-:W-:Y:S02]  /*1390*/  R2UR UR4, R2 ;  /* 0x00000000020472ca */ /* 0x000fe400000e0000 */
[----:B------:R-:W-:Y:S02]  /*13a0*/  SHF.L.U32 R8, RZ, 0x1f, RZ ;  /* 0x0000001fff087819 */ /* 0x000fe400000006ff */
[----:B------:R-:W-:-:S04]  /*13b0*/  LEA.HI R6, R18, R17, RZ, 0x4 ;  /* 0x0000001112067211 */ /* 0x000fc800078f20ff */
[----:B------:R-:W-:-:S05]  /*13c0*/  LOP3.LUT R0, R6, 0xfffffff0, RZ, 0xc0, !PT ;  /* 0xfffffff006007812 */ /* 0x000fca00078ec0ff */
[----:B------:R-:W0:Y:S01]  /*13d0*/  SYNCS.PHASECHK.TRANS64.TRYWAIT P0, [UR4+0x2d800], R8 ;  /* 0x02d80008ff0075a7 */ /* 0x000e220008000144 */
[----:B------:R-:W-:-:S05]  /*13e0*/  IMAD.IADD R0, R17, 0x1, -R0 ;  /* 0x0000000111007824 */ /* 0x000fca00078e0a00 */
[----:B------:R-:W-:-:S04]  /*13f0*/  SHF.R.S32.HI R3, RZ, 0x1f, R0 ;  /* 0x0000001fff037819 */ /* 0x000fc80000011400 */
[----:B------:R-:W-:Y:S01]  /*1400*/  LEA.HI R3, R3, R0, RZ, 0x3 ;  /* 0x0000000003037211 */ /* 0x000fe200078f18ff */
[----:B0-----:R-:W-:Y:S06]  /*1410*/  @!P0 BRA `(.L_x_1912) ;  /* 0x000000d000288947 */ /* 0x001fec0003800000 */
.L_x_1997:
[----:B------:R-:W2:Y:S01]  /*1420*/  LDL R4, [R1+0x8] ;  /* 0x0000080001047983 */ /* 0x000ea20000100800 */
[----:B0-----:R-:W-:-:S05]  /*1430*/  LOP3.LUT R5, R3, 0xfffffff8, RZ, 0xc0, !PT ;  /* 0xfffffff803057812 */ /* 0x001fca00078ec0ff */
[----:B------:R-:W-:-:S05]  /*1440*/  IMAD.IADD R5, R0, 0x1, -R5 ;  /* 0x0000000100057824 */ /* 0x000fca00078e0a05 */
[----:B------:R-:W-:Y:S02]  /*1450*/  LOP3.LUT P1, RZ, R5, 0x4, RZ, 0xc0, !PT ;  /* 0x0000000405ff7812 */ /* 0x000fe4000782c0ff */
[----:B--2---:R-:W-:-:S13]  /*1460*/  R2UR UR4, R4 ;  /* 0x00000000040472ca */ /* 0x004fda00000e0000 */
[----:B------:R-:W-:-:S06]  /*1470*/  ULOP3.LUT UR4, UR4, 0x1, URZ, 0xfc, !UPT ;  /* 0x0000000104047892 */ /* 0x000fcc000f8efc3f */
[----:B------:R-:W-:-:S05]  /*1480*/  IMAD.U32 R4, RZ, RZ, UR4 ;  /* 0x00000004ff047e24 */ /* 0x000fca000f8e00ff */
[----:B------:R-:W-:Y:S01]  /*1490*/  ISETP.NE.AND P0, PT, R4, 0x3, PT ;  /* 0x000000030400780c */ /* 0x000fe20003f05270 */
[----:B------:R-:W-:-:S05]  /*14a0*/  IMAD.MOV.U32 R4, RZ, RZ, 0x20 ;  /* 0x00000020ff047424 */ /* 0x000fca00078e00ff */
[----:B------:R-:W-:-:S07]  /*14b0*/  SEL R7, R4, 0xffffffe0, !P1 ;  /* 0xffffffe004077807 */ /* 0x000fce0004800000 */
[----:B------:R-:W-:Y:S05]  /*14c0*/  @!P0 BRA `(.L_x_1913) ;  /* 0x0000000000048947 */ /* 0x000fea0003800000 */
[----:B------:R-:W-:Y:S01]  /*14d0*/  BPT.TRAP 0x1 ;  /* 0x000000040000795c */ /* 0x000fe20000300000 */
.L_x_1913:
[----:B------:R-:W-:-:S13]  /*14e0*/  R2UR UR4, R2 ;  /* 0x00000000020472ca */ /* 0x000fda00000e0000 */
[----:B------:R0:W1:Y:S01]  /*14f0*/  SYNCS.PHASECHK.TRANS64.TRYWAIT P1, [UR4+0x2d830], R8 ;  /* 0x02d83008ff0075a7 */ /* 0x0000620008020144 */
[----:B------:R-:W-:Y:S05]  /*1500*/  @!P0 BRA `(.L_x_1914) ;  /* 0x0000000000048947 */ /* 0x000fea0003800000 */
[----:B------:R-:W-:Y:S01]  /*1510*/  BPT.TRAP 0x1 ;  /* 0x000000040000795c */ /* 0x000fe20000300000 */
.L_x_1914:
[----:B------:R-:W-:-:S05]  /*1520*/  IMAD.U32 R10, RZ, RZ, UR40 ;  /* 0x00000028ff0a7e24 */ /* 0x000fca000f8e00ff */
[----:B------:R-:W-:Y:S01]  /*1530*/  LOP3.LUT R10, R10, 0x10000, RZ, 0xfc, !PT ;  /* 0x000100000a0a7812 */ /* 0x000fe200078efcff */
[----:B-1----:R-:W-:Y:S06]  /*1540*/  @P1 BRA `(.L_x_1915) ;  /* 0x00000000000c1947 */ /* 0x002fec0003800000 */
[----:B------:R-:W-:-:S13]  /*1550*/  R2UR UR4, R2 ;  /* 0x00000000020472ca */ /* 0x000fda00000e0000 */
[----:B------:R-:W1:Y:S02]  /*1560*/  SYNCS.PHASECHK.TRANS64.TRYWAIT P1, [UR4+0x2d830], R8 ;  /* 0x02d83008ff0075a7 */ /* 0x000e640008020144 */
[----:B-1----:R-:W-:Y:S05]  /*1570*/  @!P1 BRA `(.L_x_1916) ;  /* 0x000000cc00ec9947 */ /* 0x002fea0003800000 */
.L_x_1915:
[----:B------:R-:W-:Y:S05]  /*1580*/  WARPSYNC.ALL ;  /* 0x0000000000007948 */ /* 0x000fea0003800000 */
[----:B------:R-:W-:Y:S01]  /*1590*/  IMAD.MOV.U32 R11, RZ, RZ, -0x7fffffe0 ;  /* 0x80000020ff0b7424 */ /* 0x000fe200078e00ff */
[----:B------:R-:W-:Y:S01]  /*15a0*/  R2UR UR4, R2 ;  /* 0x00000000020472ca */ /* 0x000fe200000e0000 */
[----:B------:R-:W-:Y:S01]  /*15b0*/  WARPGROUP.ARRIVE ;  /* 0x00000000000079c5 */ /* 0x000fe20000000000 */
[C---:B------:R-:W-:Y:S01]  /*15c0*/  R2UR UR8, R10.reuse ;  /* 0x000000000a0872ca */ /* 0x040fe200000e0000 */
[----:B------:R-:W-:Y:S01]  /*15d0*/  UMOV UR11, 0x80000020 ;  /* 0x80000020000b7882 */ /* 0x000fe20000000000 */
[----:B------:R-:W-:Y:S01]  /*15e0*/  R2UR UR9, R11 ;  /* 0x000000000b0972ca */ /* 0x000fe200000e0000 */
[----:B------:R-:W-:Y:S01]  /*15f0*/  UMOV UR13, 0x80000020 ;  /* 0x80000020000d7882 */ /* 0x000fe20000000000 */
[----:B------:R-:W-:Y:S01]  /*1600*/  R2UR UR24, R10 ;  /* 0x000000000a1872ca */ /* 0x000fe200000e0000 */
[----:B------:R-:W-:Y:S01]  /*1610*/  UMOV UR15, 0x80000020 ;  /* 0x80000020000f7882 */ /* 0x000fe20000000000 */
[----:B------:R-:W-:Y:S01]  /*1620*/  UMOV UR17, 0x80000020 ;  /* 0x8000002000117882 */ /* 0x000fe20000000000 */
[----:B------:R-:W-:Y:S01]  /*1630*/  UMOV UR7, 0x80000020 ;  /* 0x8000002000077882 */ /* 0x000fe20000000000 */
[----:B------:R-:W-:Y:S01]  /*1640*/  UMOV UR5, UR17 ;  /* 0x0000001100057c82 */ /* 0x000fe20008000000 */
[----:B------:R-:W-:Y:S01]  /*1650*/  UMOV UR21, 0x80000020 ;  /* 0x8000002000157882 */ /* 0x000fe20000000000 */
[----:B------:R-:W-:Y:S01]  /*1660*/  UMOV UR25, 0x80000020 ;  /* 0x8000002000197882 */ /* 0x000fe20000000000 */
[----:B------:R-:W-:-:S04]  /*1670*/  UIADD3 UR4, UR4, 0x15400, URZ ;  /* 0x0001540004047890 */ /* 0x000fc8000fffe03f */
[----:B------:R-:W-:Y:S02]  /*1680*/  USHF.R.U32.HI UR4, URZ, 0x4, UR4 ;  /* 0x000000043f047899 */ /* 0x000fe40008011604 */
[----:B------:R-:W-:Y:S02]  /*1690*/  UIADD3 UR12, UR24, 0x300, URZ ;  /* 0x00000300180c7890 */ /* 0x000fe4000fffe03f */
[----:B------:R-:W-:Y:S02]  /*16a0*/  ULOP3.LUT UR4, UR4, 0x3fff, URZ, 0xc0, !UPT ;  /* 0x00003fff04047892 */ /* 0x000fe4000f8ec03f */
[----:B------:R-:W-:Y:S02]  /*16b0*/  UIADD3 UR16, UR24, 0x302, URZ ;  /* 0x0000030218107890 */ /* 0x000fe4000fffe03f */
[----:B------:R-:W-:Y:S02]  /*16c0*/  ULOP3.LUT UR18, UR4, 0x10000, URZ, 0xfc, !UPT ;  /* 0x0001000004127892 */ /* 0x000fe4000f8efc3f */
[----:B------:R-:W-:-:S02]  /*16d0*/  UIADD3 UR20, UR24, 0x600, URZ ;  /* 0x0000060018147890 */ /* 0x000fc4000fffe03f */
[----:B------:R-:W-:Y:S02]  /*16e0*/  UIADD3 UR14, UR18, 0x200, URZ ;  /* 0x00000200120e7890 */ /* 0x000fe4000fffe03f */
[----:B------:R-:W-:Y:S02]  /*16f0*/  UIADD3 UR6, UR18, 0x202, URZ ;  /* 0x0000020212067890 */ /* 0x000fe4000fffe03f */
[----:B------:R-:W-:Y:S01]  /*1700*/  IMAD.U32 R12, RZ, RZ, UR18 ;  /* 0x00000012ff0c7e24 */ /* 0x000fe2000f8e00ff */
[----:B------:R-:W-:Y:S01]  /*1710*/  UMOV UR10, UR18 ;  /* 0x00000012000a7c82 */ /* 0x000fe20008000000 */
[----:B------:R-:W-:Y:S01]  /*1720*/  UMOV UR4, UR16 ;  /* 0x0000001000047c82 */ /* 0x000fe20008000000 */
[----:B------:R-:W-:Y:S01]  /*1730*/  HGMMA.64x128x16.F32.BF16 R24, gdesc[UR8], RZ, !UPT, gsb0 ;  /* 0x01e00000081879f0 */ /* 0x000fe2000c0018ff */
[----:B------:R-:W-:Y:S02]  /*1740*/  UIADD3 UR8, UR24, 0x2, URZ ;  /* 0x0000000218087890 */ /* 0x000fe4000fffe03f */
[----:B------:R-:W-:Y:S01]  /*1750*/  UIADD3 UR10, UR18, 0x2, URZ ;  /* 0x00000002120a7890 */ /* 0x000fe2000fffe03f */
[----:B------:R-:W-:Y:S01]  /*1760*/  UMOV UR9, 0x80000020 ;  /* 0x8000002000097882 */ /* 0x000fe20000000000 */
[----:B------:R-:W-:Y:S01]  /*1770*/  UMOV UR11, 0x80000020 ;  /* 0x80000020000b7882 */ /* 0x000fe20000000000 */
[----:B------:R-:W-:Y:S01]  /*1780*/  UIADD3 UR24, UR24, 0x602, URZ ;  /* 0x0000060218187890 */ /* 0x000fe2000fffe03f */
        /* <DEDUP_REMOVED lines=8> */
[----:B------:R-:W-:Y:S01]  /*1810*/  HGMMA.64x128x16.F32.BF16 R24, gdesc[UR4], R24, gsb0 ;  /* 0x01e00000041879f0 */ /* 0x000fe20008001818 */
[----:B------:R-:W-:Y:S01]  /*1820*/  UIADD3 UR6, UR18, 0x400, URZ ;  /* 0x0000040012067890 */ /* 0x000fe2000fffe03f */
[----:B------:R-:W-:Y:S01]  /*1830*/  UMOV UR4, UR20 ;  /* 0x0000001400047c82 */ /* 0x000fe20008000000 */
[----:B------:R-:W-:Y:S01]  /*1840*/  UMOV UR5, UR21 ;  /* 0x0000001500057c82 */ /* 0x000fe20008000000 */
[----:B------:R-:W-:Y:S01]  /*1850*/  UMOV UR7, 0x80000020 ;  /* 0x8000002000077882 */ /* 0x000fe20000000000 */
[----:B------:R-:W-:Y:S02]  /*1860*/  WARPGROUP.DEPBAR.LE gsb0, 0x0 ;  /* 0x00008000000079c5 */ /* 0x000fe40000010000 */
[----:B------:R-:W-:-:S06]  /*1870*/  WARPGROUP.ARRIVE ;  /* 0x00000000000079c5 */ /* 0x000fcc0000000000 */
[----:B------:R-:W-:Y:S01]  /*1880*/  HGMMA.64x128x16.F32.BF16 R24, gdesc[UR4], R24, gsb0 ;  /* 0x01e00000041879f0 */ /* 0x000fe20008001818 */
[----:B------:R-:W-:Y:S01]  /*1890*/  UIADD3 UR6, UR18, 0x402, URZ ;  /* 0x0000040212067890 */ /* 0x000fe2000fffe03f */
[----:B------:R-:W-:Y:S01]  /*18a0*/  UMOV UR4, UR24 ;  /* 0x0000001800047c82 */ /* 0x000fe20008000000 */
[----:B------:R-:W-:Y:S01]  /*18b0*/  UMOV UR5, UR25 ;  /* 0x0000001900057c82 */ /* 0x000fe20008000000 */
[----:B------:R-:W-:Y:S01]  /*18c0*/  UMOV UR7, 0x80000020 ;  /* 0x8000002000077882 */ /* 0x000fe20000000000 */
[----:B------:R-:W-:Y:S02]  /*18d0*/  WARPGROUP.DEPBAR.LE gsb0, 0x0 ;  /* 0x00008000000079c5 */ /* 0x000fe40000010000 */
[----:B------:R-:W-:-:S06]  /*18e0*/  WARPGROUP.ARRIVE ;  /* 0x00000000000079c5 */ /* 0x000fcc0000000000 */
[----:B------:R-:W-:Y:S03]  /*18f0*/  HGMMA.64x128x16.F32.BF16 R24, gdesc[UR4], R24, gsb0 ;  /* 0x01e00000041879f0 */ /* 0x000fe60008001818 */
[----:B------:R-:W-:Y:S02]  /*1900*/  WARPGROUP.DEPBAR.LE gsb0, 0x0 ;  /* 0x00008000000079c5 */ /* 0x000fe40000010000 */
[----:B------:R-:W-:Y:S05]  /*1910*/  @!P0 BRA `(.L_x_1917) ;  /* 0x0000000000048947 */ /* 0x000fea0003800000 */
[----:B------:R-:W-:Y:S01]  /*1920*/  BPT.TRAP 0x1 ;  /* 0x000000040000795c */ /* 0x000fe20000300000 */
.L_x_1917:
[----:B------:R-:W-:Y:S01]  /*1930*/  LOP3.LUT R0, R19, 0xffffff80, RZ, 0xc0, !PT ;  /* 0xffffff8013007812 */ /* 0x000fe200078ec0ff */
[----:B------:R-:W-:Y:S01]  /*1940*/  IMAD.HI R15, R22, 0x55555556, RZ ;  /* 0x55555556160f7827 */ /* 0x000fe200078e02ff */
[----:B------:R-:W-:Y:S01]  /*1950*/  LEA.HI R13, R18, R17, RZ, 0x2 ;  /* 0x00000011120d7211 */ /* 0x000fe200078f10ff */
[----:B------:R-:W-:Y:S01]  /*1960*/  UISETP.NE.AND UP0, UPT, UR37, URZ, UPT ;  /* 0x0000003f2500728c */ /* 0x000fe2000bf05270 */
[----:B------:R-:W-:Y:S01]  /*1970*/  R2UR UR7, R2 ;  /* 0x00000000020772ca */ /* 0x000fe200000e0000 */
[----:B------:R-:W-:Y:S01]  /*1980*/  IMAD.IADD R0, R17, 0x1, -R0 ;  /* 0x0000000111007824 */ /* 0x000fe200078e0a00 */
[----:B------:R-:W-:Y:S01]  /*1990*/  LOP3.LUT R20, R13, 0xfffffffc, RZ, 0xc0, !PT ;  /* 0xfffffffc0d147812 */ /* 0x000fe200078ec0ff */
[----:B------:R-:W-:Y:S01]  /*19a0*/  ULDC UR6, c[0x0][0x2f0] ;  /* 0x0000bc0000067ab9 */ /* 0x000fe20000000800 */
[----:B------:R-:W-:Y:S01]  /*19b0*/  LEA.HI R15, R15, R15, RZ, 0x1 ;  /* 0x0000000f0f0f7211 */ /* 0x000fe200078f08ff */
[----:B------:R-:W-:Y:S01]  /*19c0*/  ULDC UR14, c[0x0][0x288] ;  /* 0x0000a200000e7ab9 */ /* 0x000fe20000000800 */
[----:B-1----:R-:W-:Y:S01]  /*19d0*/  SHF.R.S32.HI R9, RZ, 0x1f, R0 ;  /* 0x0000001fff097819 */ /* 0x002fe20000011400 */
[----:B------:R-:W-:Y:S01]  /*19e0*/  IMAD.IADD R20, R17, 0x1, -R20 ;  /* 0x0000000111147824 */ /* 0x000fe200078e0a14 */
[----:B------:R-:W-:Y:S01]  /*19f0*/  PLOP3.LUT P1, PT, PT, PT, UP0, 0x80, 0x0 ;  /* 0x000000000000781c */ /* 0x000fe20003f2f008 */
[----:B------:R-:W-:Y:S01]  /*1a00*/  IMAD R15, R15, -0x3, R22 ;  /* 0xfffffffd0f0f7824 */ /* 0x000fe200078e0216 */
[CC--:B0-----:R-:W-:Y:S01]  /*1a10*/  LEA.HI R8, R9.reuse, R0.reuse, RZ, 0x2 ;  /* 0x0000000009087211 */ /* 0x0c1fe200078f10ff */
[----:B------:R-:W-:Y:S01]  /*1a20*/  @UP0 ULDC UR4, c[0x0][0x44c] ;  /* 0x0001130000040ab9 */ /* 0x000fe20000000800 */
[----:B------:R-:W-:Y:S01]  /*1a30*/  LEA.HI R13, R9, R0, RZ, 0x5 ;  /* 0x00000000090d7211 */ /* 0x000fe200078f28ff */
[----:B------:R-:W-:Y:S01]  /*1a40*/  @UP0 ULDC UR5, c[0x0][0x450] ;  /* 0x0001140000050ab9 */ /* 0x000fe20000000800 */
[--C-:B------:R-:W-:Y:S01]  /*1a50*/  SHF.R.S32.HI R9, RZ, 0x2, R8.reuse ;  /* 0x00000002ff097819 */ /* 0x100fe20000011408 */
[----:B------:R-:W-:Y:S01]  /*1a60*/  ULDC UR31, c[0x0][0x988] ;  /* 0x00026200001f7ab9 */ /* 0x000fe20000000800 */
[----:B------:R-:W-:Y:S01]  /*1a70*/  SHF.R.S32.HI R14, RZ, 0x1f, R8 ;  /* 0x0000001fff0e7819 */ /* 0x000fe20000011408 */
[----:B------:R-:W-:Y:S01]  /*1a80*/  IMAD.SHL.U32 R3, R3, 0x40, RZ ;  /* 0x0000004003037824 */ /* 0x000fe200078e00ff */
[----:B------:R-:W-:Y:S01]  /*1a90*/  SHF.R.S32.HI R13, RZ, 0x5, R13 ;  /* 0x00000005ff0d7819 */ /* 0x000fe2000001140d */
[----:B------:R-:W0:Y:S01]  /*1aa0*/  S2UR UR10, SR_CgaCtaId ;  /* 0x00000000000a79c3 */ /* 0x000e220000008800 */
[----:B------:R-:W-:Y:S01]  /*1ab0*/  LEA.HI R14, R14, R9, RZ, 0x3 ;  /* 0x000000090e0e7211 */ /* 0x000fe200078f18ff */
[----:B------:R-:W-:Y:S01]  /*1ac0*/  @UP0 ULDC UR15, c[0x0][0x450] ;  /* 0x00011400000f0ab9 */ /* 0x000fe20000000800 */
[----:B------:R-:W-:-:S02]  /*1ad0*/  LEA.HI R19, R20, R20, RZ, 0x1 ;  /* 0x0000001414137211 */ /* 0x000fc400078f08ff */
[----:B------:R-:W-:Y:S02]  /*1ae0*/  CS2R R134, SRZ ;  /* 0x0000000000867805 */ /* 0x000fe4000001ff00 */
[----:B------:R-:W-:Y:S02]  /*1af0*/  LEA R13, R13, UR38, 0x4 ;  /* 0x000000260d0d7c11 */ /* 0x000fe4000f8e20ff */
[----:B------:R-:W-:Y:S02]  /*1b00*/  CS2R R132, SRZ ;  /* 0x0000000000847805 */ /* 0x000fe4000001ff00 */
[----:B------:R-:W-:Y:S02]  /*1b10*/  LOP3.LUT R14, R14, 0xfffffff8, RZ, 0xc0, !PT ;  /* 0xfffffff80e0e7812 */ /* 0x000fe400078ec0ff */
[----:B------:R-:W-:Y:S02]  /*1b20*/  CS2R R130, SRZ ;  /* 0x0000000000827805 */ /* 0x000fe4000001ff00 */
[----:B------:R-:W-:-:S02]  /*1b30*/  LOP3.LUT R19, R19, 0x1ffffffe, RZ, 0xc0, !PT ;  /* 0x1ffffffe13137812 */ /* 0x000fc400078ec0ff */
[----:B------:R-:W-:Y:S02]  /*1b40*/  CS2R R128, SRZ ;  /* 0x0000000000807805 */ /* 0x000fe4000001ff00 */
[----:B------:R-:W-:Y:S02]  /*1b50*/  IADD3 R14, R13, R9, -R14 ;  /* 0x000000090d0e7210 */ /* 0x000fe40007ffe80e */
[----:B------:R-:W-:Y:S02]  /*1b60*/  CS2R R126, SRZ ;  /* 0x00000000007e7805 */ /* 0x000fe4000001ff00 */
[----:B------:R-:W-:Y:S01]  /*1b70*/  PLOP3.LUT P2, PT, PT, PT, UP0, 0x80, 0x0 ;  /* 0x000000000000781c */ /* 0x000fe20003f4f008 */
[----:B------:R-:W-:Y:S01]  /*1b80*/  IMAD.IADD R9, R20, 0x1, -R19 ;  /* 0x0000000114097824 */ /* 0x000fe200078e0a13 */
[----:B------:R-:W-:Y:S01]  /*1b90*/  LOP3.LUT R139, R8, 0x7ffffffc, RZ, 0xc0, !PT ;  /* 0x7ffffffc088b7812 */ /* 0x000fe200078ec0ff */
[----:B------:R-:W-:Y:S01]  /*1ba0*/  IMAD R14, R15, 0x40, R14 ;  /* 0x000000400f0e7824 */ /* 0x000fe200078e020e */
[----:B------:R-:W-:-:S02]  /*1bb0*/  R2UR UR18, R141 ;  /* 0x000000008d1272ca */ /* 0x000fc400000e0000 */
[----:B------:R-:W-:Y:S02]  /*1bc0*/  CS2R R124, SRZ ;  /* 0x00000000007c7805 */ /* 0x000fe4000001ff00 */
[----:B------:R-:W-:Y:S01]  /*1bd0*/  CS2R R122, SRZ ;  /* 0x00000000007a7805 */ /* 0x000fe2000001ff00 */
[----:B------:R-:W-:Y:S01]  /*1be0*/  IMAD R9, R9, 0x8, R14 ;  /* 0x0000000809097824 */ /* 0x000fe200078e020e */
[----:B------:R-:W-:Y:S01]  /*1bf0*/  CS2R R120, SRZ ;  /* 0x0000000000787805 */ /* 0x000fe2000001ff00 */
[----:B------:R-:W-:Y:S01]  /*1c00*/  IMAD.IADD R139, R0, 0x1, -R139 ;  /* 0x00000001008b7824 */ /* 0x000fe200078e0a8b */
[----:B------:R-:W-:Y:S01]  /*1c10*/  CS2R R118, SRZ ;  /* 0x0000000000767805 */ /* 0x000fe2000001ff00 */
[----:B------:R-:W-:Y:S01]  /*1c20*/  @P1 IMAD.HI.U32 R13, R9, UR4, RZ ;  /* 0x00000004090d1c27 */ /* 0x000fe2000f8e00ff */
[----:B------:R-:W-:Y:S01]  /*1c30*/  UMOV UR4, 0xffffff80 ;  /* 0xffffff8000047882 */ /* 0x000fe20000000000 */
[----:B------:R-:W-:Y:S01]  /*1c40*/  CS2R R116, SRZ ;  /* 0x0000000000747805 */ /* 0x000fe2000001ff00 */
[----:B------:R-:W-:Y:S01]  /*1c50*/  UIMAD UR4, UR39, UR4, 0x80 ;  /* 0x00000080270474a4 */ /* 0x000fe2000f8e0204 */
[----:B------:R-:W-:Y:S01]  /*1c60*/  IMAD.MOV.U32 R15, RZ, RZ, R9 ;  /* 0x000000ffff0f7224 */ /* 0x000fe200078e0009 */
[----:B------:R-:W-:Y:S01]  /*1c70*/  @P2 SHF.R.U32.HI R15, RZ, UR5, R13 ;  /* 0x00000005ff0f2c19 */ /* 0x000fe2000801160d */
[----:B------:R-:W-:Y:S01]  /*1c80*/  IMAD.U32 R13, RZ, RZ, UR6 ;  /* 0x00000006ff0d7e24 */ /* 0x000fe2000f8e00ff */
[----:B------:R-:W-:Y:S01]  /*1c90*/  UIADD3 UR5, UR4, 0x1, URZ ;  /* 0x0000000104057890 */ /* 0x000fe2000fffe03f */
[----:B------:R-:W-:Y:S01]  /*1ca0*/  CS2R R114, SRZ ;  /* 0x0000000000727805 */ /* 0x000fe2000001ff00 */
[----:B------:R-:W-:Y:S01]  /*1cb0*/  UIMAD UR4, UR36, UR6, UR4 ;  /* 0x00000006240472a4 */ /* 0x000fe2000f8e0204 */
[----:B------:R-:W1:Y:S01]  /*1cc0*/  SHFL.IDX PT, R8, R15, RZ, 0x1c1f ;  /* 0x001c1fff0f087589 */ /* 0x000e6200000e0000 */
[----:B------:R-:W-:Y:S01]  /*1cd0*/  UIMAD UR6, UR36, UR6, -UR14 ;  /* 0x00000006240672a4 */ /* 0x000fe2000f8e0a0e */
[----:B------:R-:W-:Y:S01]  /*1ce0*/  CS2R R112, SRZ ;  /* 0x0000000000707805 */ /* 0x000fe2000001ff00 */
[----:B------:R-:W-:Y:S01]  /*1cf0*/  IMAD.U32 R22, RZ, RZ, UR5 ;  /* 0x00000005ff167e24 */ /* 0x000fe2000f8e00ff */
[----:B------:R-:W-:Y:S01]  /*1d00*/  SHFL.IDX PT, R15, R15, 0x1, 0x1c1f ;  /* 0x003c1f000f0f7f89 */ /* 0x000fe200000e0000 */
[----:B------:R-:W-:Y:S01]  /*1d10*/  IMAD.U32 R14, RZ, RZ, UR4 ;  /* 0x00000004ff0e7e24 */ /* 0x000fe2000f8e00ff */
[----:B------:R-:W-:Y:S01]  /*1d20*/  UIADD3 UR4, UR7, 0x2d840, URZ ;  /* 0x0002d84007047890 */ /* 0x000fe2000fffe03f */
[C---:B------:R-:W-:Y:S01]  /*1d30*/  IMAD R22, R139.reuse, -0x2, R22 ;  /* 0xfffffffe8b167824 */ /* 0x040fe200078e0216 */
[----:B------:R-:W-:Y:S01]  /*1d40*/  UMOV UR5, URZ ;  /* 0x0000003f00057c82 */ /* 0x000fe20008000000 */
[----:B------:R-:W-:Y:S01]  /*1d50*/  IMAD R14, R139, -0x2, R14 ;  /* 0xfffffffe8b0e7824 */ /* 0x000fe200078e020e */
[----:B0-----:R-:W-:Y:S01]  /*1d60*/  UPRMT UR4, UR10, 0x654, UR4 ;  /* 0x000006540a047896 */ /* 0x001fe20008000004 */
[----:B------:R-:W-:Y:S01]  /*1d70*/  IMAD R22, R13, UR36, R22 ;  /* 0x000000240d167c24 */ /* 0x000fe2000f8e0216 */
[----:B------:R-:W-:Y:S01]  /*1d80*/  CS2R R110, SRZ ;  /* 0x00000000006e7805 */ /* 0x000fe2000001ff00 */
[----:B------:R-:W-:Y:S01]  /*1d90*/  @UP0 ULDC UR10, c[0x0][0x44c] ;  /* 0x00011300000a0ab9 */ /* 0x000fe20000000800 */
[----:B------:R-:W-:Y:S01]  /*1da0*/  CS2R R108, SRZ ;  /* 0x00000000006c7805 */ /* 0x000fe2000001ff00 */
[----:B------:R-:W-:Y:S01]  /*1db0*/  VIADD R13, R22, -UR14 ;  /* 0x8000000e160d7c36 */ /* 0x000fe20008000000 */
[----:B------:R-:W-:Y:S01]  /*1dc0*/  UIMAD.WIDE.U32 UR10, UR38, UR10, URZ ;  /* 0x0000000a260a72a5 */ /* 0x000fe2000f8e003f */
[----:B------:R-:W-:-:S02]  /*1dd0*/  CS2R R106, SRZ ;  /* 0x00000000006a7805 */ /* 0x000fc4000001ff00 */
[----:B------:R-:W-:Y:S01]  /*1de0*/  CS2R R104, SRZ ;  /* 0x0000000000687805 */ /* 0x000fe2000001ff00 */
[----:B------:R-:W-:Y:S01]  /*1df0*/  SYNCS.ARRIVE.TRANS64.RED.A1T0 RZ, [UR4], RZ ;  /* 0x000000ffffff79a7 */ /* 0x000fe20008100404 */
[----:B------:R-:W-:Y:S01]  /*1e00*/  @UP0 USHF.R.U32.HI UR38, URZ, UR15, UR11 ;  /* 0x0000000f3f260299 */ /* 0x000fe2000801160b */
[----:B------:R-:W-:Y:S01]  /*1e10*/  CS2R R102, SRZ ;  /* 0x0000000000667805 */ /* 0x000fe2000001ff00 */
[----:B------:R-:W-:Y:S01]  /*1e20*/  UMOV UR4, URZ ;  /* 0x0000003f00047c82 */ /* 0x000fe20008000000 */
[----:B------:R-:W-:Y:S02]  /*1e30*/  CS2R R100, SRZ ;  /* 0x0000000000647805 */ /* 0x000fe4000001ff00 */
[----:B-1----:R-:W-:Y:S01]  /*1e40*/  VIADDMNMX R8, R8, R13, R14, PT ;  /* 0x0000000d08087246 */ /* 0x002fe2000380010e */
[----:B------:R-:W-:-:S03]  /*1e50*/  UIADD3 UR6, UR6, UR38, URZ ;  /* 0x0000002606067290 */ /* 0x000fc6000fffe03f */
[C---:B------:R-:W-:Y:S01]  /*1e60*/  ISETP.GT.AND P1, PT, R8.reuse, RZ, PT ;  /* 0x000000ff0800720c */ /* 0x040fe20003f24270 */
[----:B------:R-:W-:Y:S01]  /*1e70*/  USHF.R.S32.HI UR10, URZ, 0x1f, UR6 ;  /* 0x0000001f3f0a7899 */ /* 0x000fe20008011406 */
[C---:B------:R-:W-:Y:S02]  /*1e80*/  ISETP.GT.AND P2, PT, R8.reuse, 0x1, PT ;  /* 0x000000010800780c */ /* 0x040fe40003f44270 */
[----:B------:R-:W-:Y:S01]  /*1e90*/  ISETP.GT.AND P3, PT, R8, 0x8, PT ;  /* 0x000000080800780c */ /* 0x000fe20003f64270 */
[----:B------:R-:W-:Y:S01]  /*1ea0*/  ULEA.HI UR10, UR10, UR6, URZ, 0x7 ;  /* 0x000000060a0a7291 */ /* 0x000fe2000f8f383f */
[----:B------:R-:W-:Y:S02]  /*1eb0*/  FSEL R97, R24, -INF , P1 ;  /* 0xff80000018617808 */ /* 0x000fe40000800000 */
[----:B------:R-:W-:Y:S01]  /*1ec0*/  FSEL R95, R25, -INF , P2 ;  /* 0xff800000195f7808 */ /* 0x000fe20001000000 */
[----:B------:R-:W-:Y:S01]  /*1ed0*/  USHF.R.S32.HI UR10, URZ, 0x7, UR10 ;  /* 0x000000073f0a7899 */ /* 0x000fe2000801140a */
[----:B------:R-:W-:-:S02]  /*1ee0*/  ISETP.GT.AND P1, PT, R8, 0x9, PT ;  /* 0x000000090800780c */ /* 0x000fc40003f24270 */
[----:B------:R-:W-:Y:S01]  /*1ef0*/  FSEL R23, R28, -INF , P3 ;  /* 0xff8000001c177808 */ /* 0x000fe20001800000 */
[----:B------:R-:W-:Y:S01]  /*1f00*/  UISETP.LT.AND UP0, UPT, UR18, UR10, UPT ;  /* 0x0000000a1200728c */ /* 0x000fe2000bf01270 */
[----:B------:R-:W-:Y:S02]  /*1f10*/  FMNMX.FTZ R0, R97, R95, !PT ;  /* 0x0000005f61007209 */ /* 0x000fe40007810000 */
[C---:B------:R-:W-:Y:S01]  /*1f20*/  ISETP.GT.AND P2, PT, R8.reuse, 0x10, PT ;  /* 0x000000100800780c */ /* 0x040fe20003f44270 */
[----:B------:R-:W-:Y:S01]  /*1f30*/  USEL UR28, UR18, UR10, !UP0 ;  /* 0x0000000a121c7287 */ /* 0x000fe2000c000000 */
[----:B------:R-:W-:Y:S02]  /*1f40*/  FSEL R19, R29, -INF , P1 ;  /* 0xff8000001d137808 */ /* 0x000fe40000800000 */
[----:B------:R-:W-:Y:S02]  /*1f50*/  FMNMX.FTZ R0, R23, R0, !PT ;  /* 0x0000000017007209 */ /* 0x000fe40007810000 */
[----:B------:R-:W-:-:S02]  /*1f60*/  ISETP.GT.AND P1, PT, R8, 0x11, PT ;  /* 0x000000110800780c */ /* 0x000fc40003f24270 */
[----:B------:R-:W-:Y:S02]  /*1f70*/  FSEL R93, R32, -INF , P2 ;  /* 0xff800000205d7808 */ /* 0x000fe40001000000 */
[----:B------:R-:W-:Y:S02]  /*1f80*/  FMNMX.FTZ R0, R19, R0, !PT ;  /* 0x0000000013007209 */ /* 0x000fe40007810000 */
[C---:B------:R-:W-:Y:S02]  /*1f90*/  ISETP.GT.AND P2, PT, R8.reuse, 0x18, PT ;  /* 0x000000180800780c */ /* 0x040fe40003f44270 */
        /* <DEDUP_REMOVED lines=41> */
[----:B------:R-:W-:Y:S02]  /*2230*/  ISETP.GT.AND P2, PT, R8, 0x50, PT ;  /* 0x000000500800780c */ /* 0x000fe40003f44270 */
        /* <DEDUP_REMOVED lines=35> */
[----:B------:R-:W-:Y:S02]  /*2470*/  FSEL R85, R85, -INF , P1 ;  /* 0xff80000055557808 */ /* 0x000fe40000800000 */
[----:B------:R-:W-:-:S04]  /*2480*/  FMNMX.FTZ R0, R84, R99, !PT ;  /* 0x0000006354007209 */ /* 0x000fc80007810000 */
[----:B------:R-:W-:-:S05]  /*2490*/  FMNMX.FTZ R24, R85, R0, !PT ;  /* 0x0000000055187209 */ /* 0x000fca0007810000 */
[----:B------:R-:W0:Y:S02]  /*24a0*/  SHFL.BFLY PT, R99, R24, 0x2, 0x1f ;  /* 0x0c401f0018637f89 */ /* 0x000e2400000e0000 */
[----:B0-----:R-:W-:-:S05]  /*24b0*/  FMNMX.FTZ R99, R24, R99, !PT ;  /* 0x0000006318637209 */ /* 0x001fca0007810000 */
[----:B------:R-:W0:Y:S02]  /*24c0*/  SHFL.BFLY PT, R0, R99, 0x1, 0x1f ;  /* 0x0c201f0063007f89 */ /* 0x000e2400000e0000 */
[----:B0-----:R-:W-:Y:S02]  /*24d0*/  FMNMX.FTZ R0, R99, R0, !PT ;  /* 0x0000000063007209 */ /* 0x001fe40007810000 */
[----:B------:R-:W-:Y:S02]  /*24e0*/  CS2R R98, SRZ ;  /* 0x0000000000627805 */ /* 0x000fe4000001ff00 */
[C---:B------:R-:W-:Y:S01]  /*24f0*/  FSETP.NEU.FTZ.AND P1, PT, R0.reuse, -INF , PT ;  /* 0xff8000000000780b */ /* 0x040fe20003f3d000 */
[----:B------:R-:W-:-:S05]  /*2500*/  FMUL.FTZ R8, R0, UR31 ;  /* 0x0000001f00087c20 */ /* 0x000fca0008410000 */
[----:B------:R-:W-:-:S05]  /*2510*/  FSEL R8, R8, RZ, P1 ;  /* 0x000000ff08087208 */ /* 0x000fca0000800000 */
[----:B------:R-:W-:Y:S01]  /*2520*/  FFMA.FTZ R20, R97, UR31, -R8 ;  /* 0x0000001f61147c23 */ /* 0x000fe20008010808 */
[----:B------:R-:W-:Y:S01]  /*2530*/  IADD3 R97, R15, -UR14, R22 ;  /* 0x8000000e0f617c10 */ /* 0x000fe2000fffe016 */
[--C-:B------:R-:W-:Y:S01]  /*2540*/  FFMA.FTZ R22, R23, UR31, -R8.reuse ;  /* 0x0000001f17167c23 */ /* 0x100fe20008010808 */
[--C-:B------:R-:W-:Y:S01]  /*2550*/  FFMA.FTZ R40, R37, UR31, -R8.reuse ;  /* 0x0000001f25287c23 */ /* 0x100fe20008010808 */
[--C-:B------:R-:W-:Y:S01]  /*2560*/  FFMA.FTZ R53, R53, UR31, -R8.reuse ;  /* 0x0000001f35357c23 */ /* 0x100fe20008010808 */
[----:B------:R-:W-:Y:S01]  /*2570*/  VIMNMX R44, R14, R97, PT ;  /* 0x000000610e2c7248 */ /* 0x000fe20003fe0100 */
[--C-:B------:R-:W-:Y:S01]  /*2580*/  FFMA.FTZ R56, R60, UR31, -R8.reuse ;  /* 0x0000001f3c387c23 */ /* 0x100fe20008010808 */
[--C-:B------:R-:W-:Y:S01]  /*2590*/  FFMA.FTZ R95, R95, UR31, -R8.reuse ;  /* 0x0000001f5f5f7c23 */ /* 0x100fe20008010808 */
[--C-:B------:R-:W-:Y:S01]  /*25a0*/  FFMA.FTZ R60, R69, UR31, -R8.reuse ;  /* 0x0000001f453c7c23 */ /* 0x100fe20008010808 */
[C---:B------:R-:W-:Y:S01]  /*25b0*/  ISETP.GT.AND P1, PT, R44.reuse, RZ, PT ;  /* 0x000000ff2c00720c */ /* 0x040fe20003f24270 */
[--C-:B------:R-:W-:Y:S01]  /*25c0*/  FFMA.FTZ R19, R19, UR31, -R8.reuse ;  /* 0x0000001f13137c23 */ /* 0x100fe20008010808 */
[C---:B------:R-:W-:Y:S01]  /*25d0*/  ISETP.GT.AND P2, PT, R44.reuse, 0x1, PT ;  /* 0x000000012c00780c */ /* 0x040fe20003f44270 */
[--C-:B------:R-:W-:Y:S01]  /*25e0*/  FFMA.FTZ R93, R93, UR31, -R8.reuse ;  /* 0x0000001f5d5d7c23 */ /* 0x100fe20008010808 */
[----:B------:R-:W-:Y:S01]  /*25f0*/  ISETP.GT.AND P3, PT, R44, 0x8, PT ;  /* 0x000000082c00780c */ /* 0x000fe20003f64270 */
[--C-:B------:R-:W-:Y:S01]  /*2600*/  FFMA.FTZ R25, R25, UR31, -R8.reuse ;  /* 0x0000001f19197c23 */ /* 0x100fe20008010808 */
[----:B------:R-:W-:Y:S01]  /*2610*/  FSEL R14, R26, -INF , P1 ;  /* 0xff8000001a0e7808 */ /* 0x000fe20000800000 */
[--C-:B------:R-:W-:Y:S01]  /*2620*/  FFMA.FTZ R91, R91, UR31, -R8.reuse ;  /* 0x0000001f5b5b7c23 */ /* 0x100fe20008010808 */
[----:B------:R-:W-:Y:S01]  /*2630*/  FSEL R23, R27, -INF , P2 ;  /* 0xff8000001b177808 */ /* 0x000fe20001000000 */
[--C-:B------:R-:W-:Y:S01]  /*2640*/  FFMA.FTZ R33, R33, UR31, -R8.reuse ;  /* 0x0000001f21217c23 */ /* 0x100fe20008010808 */
[----:B------:R-:W-:Y:S01]  /*2650*/  ISETP.GT.AND P1, PT, R44, 0x9, PT ;  /* 0x000000092c00780c */ /* 0x000fe20003f24270 */
[----:B------:R-:W-:Y:S01]  /*2660*/  FFMA.FTZ R69, R80, UR31, -R8 ;  /* 0x0000001f50457c23 */ /* 0x000fe20008010808 */
[----:B------:R-:W-:Y:S01]  /*2670*/  FSEL R30, R30, -INF , P3 ;  /* 0xff8000001e1e7808 */ /* 0x000fe20001800000 */
[----:B------:R-:W-:Y:S01]  /*2680*/  MUFU.EX2 R20, R20 ;  /* 0x0000001400147308 */ /* 0x000fe20000000800 */
[----:B------:R-:W-:-:S02]  /*2690*/  FMNMX.FTZ R27, R14, R23, !PT ;  /* 0x000000170e1b7209 */ /* 0x000fc40007810000 */
[----:B------:R-:W-:Y:S02]  /*26a0*/  CS2R R96, SRZ ;  /* 0x0000000000607805 */ /* 0x000fe4000001ff00 */
[----:B------:R-:W-:Y:S02]  /*26b0*/  ISETP.GT.AND P2, PT, R44, 0x10, PT ;  /* 0x000000102c00780c */ /* 0x000fe40003f44270 */
[----:B------:R-:W-:Y:S02]  /*26c0*/  FSEL R31, R31, -INF , P1 ;  /* 0xff8000001f1f7808 */ /* 0x000fe40000800000 */
[----:B------:R-:W-:Y:S01]  /*26d0*/  FMNMX.FTZ R24, R30, R27, !PT ;  /* 0x0000001b1e187209 */ /* 0x000fe20007810000 */
[----:B------:R0:W1:Y:S01]  /*26e0*/  MUFU.EX2 R15, R95 ;  /* 0x0000005f000f7308 */ /* 0x0000620000000800 */
[----:B------:R-:W-:Y:S02]  /*26f0*/  ISETP.GT.AND P1, PT, R44, 0x11, PT ;  /* 0x000000112c00780c */ /* 0x000fe40003f24270 */
[----:B------:R-:W-:-:S02]  /*2700*/  FSEL R34, R34, -INF , P2 ;  /* 0xff80000022227808 */ /* 0x000fc40001000000 */
[----:B------:R-:W-:Y:S02]  /*2710*/  FMNMX.FTZ R27, R31, R24, !PT ;  /* 0x000000181f1b7209 */ /* 0x000fe40007810000 */
[----:B------:R-:W-:Y:S01]  /*2720*/  ISETP.GT.AND P2, PT, R44, 0x18, PT ;  /* 0x000000182c00780c */ /* 0x000fe20003f44270 */
[----:B------:R-:W2:Y:S01]  /*2730*/  MUFU.EX2 R22, R22 ;  /* 0x0000001600167308 */ /* 0x000ea20000000800 */
[----:B------:R-:W-:Y:S02]  /*2740*/  FSEL R32, R35, -INF , P1 ;  /* 0xff80000023207808 */ /* 0x000fe40000800000 */
[----:B0-----:R-:W-:Y:S02]  /*2750*/  CS2R R94, SRZ ;  /* 0x00000000005e7805 */ /* 0x001fe4000001ff00 */
[----:B------:R-:W-:Y:S02]  /*2760*/  FMNMX.FTZ R27, R34, R27, !PT ;  /* 0x0000001b221b7209 */ /* 0x000fe40007810000 */
[----:B------:R-:W-:-:S02]  /*2770*/  ISETP.GT.AND P1, PT, R44, 0x19, PT ;  /* 0x000000192c00780c */ /* 0x000fc40003f24270 */
[----:B------:R-:W-:Y:S01]  /*2780*/  FSEL R38, R38, -INF , P2 ;  /* 0xff80000026267808 */ /* 0x000fe20001000000 */
[----:B------:R-:W-:Y:S01]  /*2790*/  MUFU.EX2 R19, R19 ;  /* 0x0000001300137308 */ /* 0x000fe20000000800 */
[----:B------:R-:W-:Y:S02]  /*27a0*/  FMNMX.FTZ R27, R32, R27, !PT ;  /* 0x0000001b201b7209 */ /* 0x000fe40007810000 */
[----:B------:R-:W-:Y:S02]  /*27b0*/  ISETP.GT.AND P2, PT, R44, 0x20, PT ;  /* 0x000000202c00780c */ /* 0x000fe40003f44270 */
[----:B------:R-:W-:Y:S02]  /*27c0*/  FSEL R39, R39, -INF , P1 ;  /* 0xff80000027277808 */ /* 0x000fe40000800000 */
[----:B------:R-:W-:Y:S01]  /*27d0*/  FMNMX.FTZ R26, R38, R27, !PT ;  /* 0x0000001b261a7209 */ /* 0x000fe20007810000 */
[----:B------:R0:W-:Y:S01]  /*27e0*/  MUFU.EX2 R24, R93 ;  /* 0x0000005d00187308 */ /* 0x0001e20000000800 */
[----:B------:R-:W-:-:S02]  /*27f0*/  ISETP.GT.AND P1, PT, R44, 0x21, PT ;  /* 0x000000212c00780c */ /* 0x000fc40003f24270 */
[----:B------:R-:W-:Y:S02]  /*2800*/  FSEL R42, R42, -INF , P2 ;  /* 0xff8000002a2a7808 */ /* 0x000fe40001000000 */
[----:B------:R-:W-:Y:S02]  /*2810*/  FMNMX.FTZ R27, R39, R26, !PT ;  /* 0x0000001a271b7209 */ /* 0x000fe40007810000 */
[----:B------:R-:W-:Y:S01]  /*2820*/  ISETP.GT.AND P2, PT, R44, 0x28, PT ;  /* 0x000000282c00780c */ /* 0x000fe20003f44270 */
[----:B------:R-:W-:Y:S01]  /*2830*/  MUFU.EX2 R25, R25 ;  /* 0x0000001900197308 */ /* 0x000fe20000000800 */
[----:B------:R-:W-:Y:S02]  /*2840*/  FSEL R43, R43, -INF , P1 ;  /* 0xff8000002b2b7808 */ /* 0x000fe40000800000 */
[----:B0-----:R-:W-:Y:S02]  /*2850*/  CS2R R92, SRZ ;  /* 0x00000000005c7805 */ /* 0x001fe4000001ff00 */
[----:B------:R-:W-:Y:S01]  /*2860*/  FMNMX.FTZ R28, R42, R27, !PT ;  /* 0x0000001b2a1c7209 */ /* 0x000fe20007810000 */
[----:B------:R-:W-:Y:S01]  /*2870*/  FFMA.FTZ R27, R89, UR31, -R8 ;  /* 0x0000001f591b7c23 */ /* 0x000fe20008010808 */
[----:B------:R-:W-:-:S02]  /*2880*/  ISETP.GT.AND P1, PT, R44, 0x29, PT ;  /* 0x000000292c00780c */ /* 0x000fc40003f24270 */
[----:B------:R-:W-:Y:S01]  /*2890*/  FSEL R46, R46, -INF , P2 ;  /* 0xff8000002e2e7808 */ /* 0x000fe20001000000 */
[----:B------:R0:W-:Y:S01]  /*28a0*/  MUFU.EX2 R26, R91 ;  /* 0x0000005b001a7308 */ /* 0x0001e20000000800 */
[----:B------:R-:W-:Y:S02]  /*28b0*/  FMNMX.FTZ R35, R43, R28, !PT ;  /* 0x0000001c2b237209 */ /* 0x000fe40007810000 */
[----:B------:R-:W-:Y:S02]  /*28c0*/  ISETP.GT.AND P2, PT, R44, 0x30, PT ;  /* 0x000000302c00780c */ /* 0x000fe40003f44270 */
[----:B------:R-:W-:Y:S02]  /*28d0*/  FSEL R47, R47, -INF , P1 ;  /* 0xff8000002f2f7808 */ /* 0x000fe40000800000 */
[----:B------:R-:W-:Y:S01]  /*28e0*/  FMNMX.FTZ R28, R46, R35, !PT ;  /* 0x000000232e1c7209 */ /* 0x000fe20007810000 */
[----:B------:R-:W-:Y:S01]  /*28f0*/  MUFU.EX2 R27, R27 ;  /* 0x0000001b001b7308 */ /* 0x000fe20000000800 */
[----:B------:R-:W-:-:S02]  /*2900*/  ISETP.GT.AND P1, PT, R44, 0x31, PT ;  /* 0x000000312c00780c */ /* 0x000fc40003f24270 */
[----:B0-----:R-:W-:Y:S02]  /*2910*/  CS2R R90, SRZ ;  /* 0x00000000005a7805 */ /* 0x001fe4000001ff00 */
[----:B------:R-:W-:Y:S02]  /*2920*/  FSEL R50, R50, -INF , P2 ;  /* 0xff80000032327808 */ /* 0x000fe40001000000 */
[----:B------:R-:W-:Y:S02]  /*2930*/  FMNMX.FTZ R35, R47, R28, !PT ;  /* 0x0000001c2f237209 */ /* 0x000fe40007810000 */
[----:B------:R-:W-:Y:S01]  /*2940*/  ISETP.GT.AND P2, PT, R44, 0x38, PT ;  /* 0x000000382c00780c */ /* 0x000fe20003f44270 */
[----:B------:R0:W-:Y:S01]  /*2950*/  MUFU.EX2 R28, R40 ;  /* 0x00000028001c7308 */ /* 0x0001e20000000800 */
[----:B------:R-:W-:Y:S02]  /*2960*/  FSEL R51, R51, -INF , P1 ;  /* 0xff80000033337808 */ /* 0x000fe40000800000 */
[----:B------:R-:W-:Y:S01]  /*2970*/  FMNMX.FTZ R36, R50, R35, !PT ;  /* 0x0000002332247209 */ /* 0x000fe20007810000 */
[--C-:B------:R-:W-:Y:S01]  /*2980*/  FFMA.FTZ R35, R41, UR31, -R8.reuse ;  /* 0x0000001f29237c23 */ /* 0x100fe20008010808 */
[----:B------:R-:W-:Y:S01]  /*2990*/  ISETP.GT.AND P1, PT, R44, 0x39, PT ;  /* 0x000000392c00780c */ /* 0x000fe20003f24270 */
[--C-:B------:R-:W-:Y:S01]  /*29a0*/  FFMA.FTZ R41, R29, UR31, -R8.reuse ;  /* 0x0000001f1d297c23 */ /* 0x100fe20008010808 */
[----:B------:R-:W-:Y:S01]  /*29b0*/  FSEL R54, R54, -INF , P2 ;  /* 0xff80000036367808 */ /* 0x000fe20001000000 */
[----:B------:R-:W-:Y:S01]  /*29c0*/  MUFU.EX2 R33, R33 ;  /* 0x0000002100217308 */ /* 0x000fe20000000800 */
[----:B------:R-:W-:Y:S01]  /*29d0*/  FMNMX.FTZ R37, R51, R36, !PT ;  /* 0x0000002433257209 */ /* 0x000fe20007810000 */
[--C-:B0-----:R-:W-:Y:S01]  /*29e0*/  FFMA.FTZ R40, R45, UR31, -R8.reuse ;  /* 0x0000001f2d287c23 */ /* 0x101fe20008010808 */
[----:B------:R-:W-:Y:S01]  /*29f0*/  ISETP.GT.AND P2, PT, R44, 0x40, PT ;  /* 0x000000402c00780c */ /* 0x000fe20003f44270 */
[----:B------:R-:W-:Y:S01]  /*2a00*/  FFMA.FTZ R45, R13, UR31, -R8 ;  /* 0x0000001f0d2d7c23 */ /* 0x000fe20008010808 */
[----:B------:R-:W-:-:S02]  /*2a10*/  FSEL R55, R55, -INF , P1 ;  /* 0xff80000037377808 */ /* 0x000fc40000800000 */
[----:B------:R-:W-:Y:S01]  /*2a20*/  FMNMX.FTZ R36, R54, R37, !PT ;  /* 0x0000002536247209 */ /* 0x000fe20007810000 */
[----:B------:R-:W-:Y:S01]  /*2a30*/  MUFU.EX2 R35, R35 ;  /* 0x0000002300237308 */ /* 0x000fe20000000800 */
[----:B------:R-:W-:Y:S02]  /*2a40*/  ISETP.GT.AND P1, PT, R44, 0x41, PT ;  /* 0x000000412c00780c */ /* 0x000fe40003f24270 */
[----:B------:R-:W-:Y:S02]  /*2a50*/  FSEL R58, R58, -INF , P2 ;  /* 0xff8000003a3a7808 */ /* 0x000fe40001000000 */
[----:B------:R-:W-:Y:S02]  /*2a60*/  FMNMX.FTZ R37, R55, R36, !PT ;  /* 0x0000002437257209 */ /* 0x000fe40007810000 */
[----:B------:R-:W-:Y:S01]  /*2a70*/  ISETP.GT.AND P2, PT, R44, 0x48, PT ;  /* 0x000000482c00780c */ /* 0x000fe20003f44270 */
[----:B------:R-:W-:Y:S01]  /*2a80*/  MUFU.EX2 R40, R40 ;  /* 0x0000002800287308 */ /* 0x000fe20000000800 */
[----:B------:R-:W-:-:S02]  /*2a90*/  FSEL R59, R59, -INF , P1 ;  /* 0xff8000003b3b7808 */ /* 0x000fc40000800000 */
[----:B------:R-:W-:Y:S02]  /*2aa0*/  FMNMX.FTZ R36, R58, R37, !PT ;  /* 0x000000253a247209 */ /* 0x000fe40007810000 */
[----:B------:R-:W-:Y:S02]  /*2ab0*/  ISETP.GT.AND P1, PT, R44, 0x49, PT ;  /* 0x000000492c00780c */ /* 0x000fe40003f24270 */
[----:B------:R-:W-:Y:S01]  /*2ac0*/  FSEL R62, R62, -INF , P2 ;  /* 0xff8000003e3e7808 */ /* 0x000fe20001000000 */
[----:B------:R-:W-:Y:S01]  /*2ad0*/  MUFU.EX2 R45, R45 ;  /* 0x0000002d002d7308 */ /* 0x000fe20000000800 */
[----:B------:R-:W-:Y:S02]  /*2ae0*/  FMNMX.FTZ R37, R59, R36, !PT ;  /* 0x000000243b257209 */ /* 0x000fe40007810000 */
[----:B------:R-:W-:Y:S02]  /*2af0*/  ISETP.GT.AND P2, PT, R44, 0x50, PT ;  /* 0x000000502c00780c */ /* 0x000fe40003f44270 */
[----:B------:R-:W-:-:S02]  /*2b00*/  FSEL R63, R63, -INF , P1 ;  /* 0xff8000003f3f7808 */ /* 0x000fc40000800000 */
[----:B------:R-:W-:Y:S01]  /*2b10*/  FMNMX.FTZ R36, R62, R37, !PT ;  /* 0x000000253e247209 */ /* 0x000fe20007810000 */
[--C-:B------:R-:W-:Y:S01]  /*2b20*/  FFMA.FTZ R37, R49, UR31, -R8.reuse ;  /* 0x0000001f31257c23 */ /* 0x100fe20008010808 */
[----:B------:R-:W-:Y:S01]  /*2b30*/  ISETP.GT.AND P1, PT, R44, 0x51, PT ;  /* 0x000000512c00780c */ /* 0x000fe20003f24270 */
[--C-:B------:R-:W-:Y:S01]  /*2b40*/  FFMA.FTZ R49, R65, UR31, -R8.reuse ;  /* 0x0000001f41317c23 */ /* 0x100fe20008010808 */
[----:B------:R-:W-:Y:S01]  /*2b50*/  FSEL R66, R66, -INF , P2 ;  /* 0xff80000042427808 */ /* 0x000fe20001000000 */
[--C-:B------:R-:W-:Y:S01]  /*2b60*/  FFMA.FTZ R65, R76, UR31, -R8.reuse ;  /* 0x0000001f4c417c23 */ /* 0x100fe20008010808 */
[----:B------:R-:W-:Y:S01]  /*2b70*/  FMNMX.FTZ R29, R63, R36, !PT ;  /* 0x000000243f1d7209 */ /* 0x000fe20007810000 */
[----:B------:R-:W-:Y:S01]  /*2b80*/  FFMA.FTZ R76, R81, UR31, -R8 ;  /* 0x0000001f514c7c23 */ /* 0x000fe20008010808 */
[----:B------:R-:W-:Y:S01]  /*2b90*/  ISETP.GT.AND P2, PT, R44, 0x58, PT ;  /* 0x000000582c00780c */ /* 0x000fe20003f44270 */
[----:B------:R0:W-:Y:S01]  /*2ba0*/  MUFU.EX2 R36, R41 ;  /* 0x0000002900247308 */ /* 0x0001e20000000800 */
[----:B------:R-:W-:-:S02]  /*2bb0*/  FSEL R67, R67, -INF , P1 ;  /* 0xff80000043437808 */ /* 0x000fc40000800000 */
[----:B------:R-:W-:Y:S02]  /*2bc0*/  FMNMX.FTZ R48, R66, R29, !PT ;  /* 0x0000001d42307209 */ /* 0x000fe40007810000 */
[----:B------:R-:W-:Y:S02]  /*2bd0*/  ISETP.GT.AND P1, PT, R44, 0x59, PT ;  /* 0x000000592c00780c */ /* 0x000fe40003f24270 */
[----:B------:R-:W-:Y:S01]  /*2be0*/  FSEL R70, R70, -INF , P2 ;  /* 0xff80000046467808 */ /* 0x000fe20001000000 */
[----:B------:R-:W-:Y:S01]  /*2bf0*/  MUFU.EX2 R37, R37 ;  /* 0x0000002500257308 */ /* 0x000fe20000000800 */
[----:B------:R-:W-:Y:S01]  /*2c00*/  FMNMX.FTZ R29, R67, R48, !PT ;  /* 0x00000030431d7209 */ /* 0x000fe20007810000 */
[----:B0-----:R-:W-:Y:S01]  /*2c10*/  FFMA.FTZ R41, R21, UR31, -R8 ;  /* 0x0000001f15297c23 */ /* 0x001fe20008010808 */
[----:B------:R-:W-:Y:S02]  /*2c20*/  ISETP.GT.AND P2, PT, R44, 0x60, PT ;  /* 0x000000602c00780c */ /* 0x000fe40003f44270 */
        /* <DEDUP_REMOVED lines=19> */
[----:B------:R0:W-:Y:S01]  /*2d60*/  MUFU.EX2 R48, R53 ;  /* 0x0000003500307308 */ /* 0x0001e20000000800 */
[----:B------:R-:W-:Y:S01]  /*2d70*/  FSEL R82, R82, -INF , P2 ;  /* 0xff80000052527808 */ /* 0x000fe20001000000 */
[--C-:B------:R-:W-:Y:S01]  /*2d80*/  FFMA.FTZ R57, R61, UR31, -R8.reuse ;  /* 0x0000001f3d397c23 */ /* 0x100fe20008010808 */
        /* <DEDUP_REMOVED lines=13> */
[----:B------:R-:W-:Y:S02]  /*2e60*/  FSEL R87, R87, -INF , P1 ;  /* 0xff80000057577808 */ /* 0x000fe40000800000 */
[----:B------:R-:W-:-:S04]  /*2e70*/  FMNMX.FTZ R44, R86, R13, !PT ;  /* 0x0000000d562c7209 */ /* 0x000fc80007810000 */
[----:B------:R-:W-:Y:S01]  /*2e80*/  FMNMX.FTZ R13, R87, R44, !PT ;  /* 0x0000002c570d7209 */ /* 0x000fe20007810000 */
[----:B------:R0:W-:Y:S01]  /*2e90*/  MUFU.EX2 R52, R21 ;  /* 0x0000001500347308 */ /* 0x0001e20000000800 */
[--C-:B------:R-:W-:Y:S01]  /*2ea0*/  FFMA.FTZ R44, R64, UR31, -R8.reuse ;  /* 0x0000001f402c7c23 */ /* 0x100fe20008010808 */
[--C-:B------:R-:W-:Y:S01]  /*2eb0*/  FFMA.FTZ R64, R73, UR31, -R8.reuse ;  /* 0x0000001f49407c23 */ /* 0x100fe20008010808 */
[----:B------:R-:W-:Y:S01]  /*2ec0*/  FFMA.FTZ R73, R85, UR31, -R8 ;  /* 0x0000001f55497c23 */ /* 0x000fe20008010808 */
[----:B------:R-:W3:Y:S04]  /*2ed0*/  SHFL.BFLY PT, R88, R13, 0x2, 0x1f ;  /* 0x0c401f000d587f89 */ /* 0x000ee800000e0000 */
[----:B------:R-:W-:Y:S08]  /*2ee0*/  MUFU.EX2 R44, R44 ;  /* 0x0000002c002c7308 */ /* 0x000ff00000000800 */
[----:B------:R-:W-:Y:S08]  /*2ef0*/  MUFU.EX2 R60, R60 ;  /* 0x0000003c003c7308 */ /* 0x000ff00000000800 */
[----:B------:R-:W-:Y:S01]  /*2f00*/  MUFU.EX2 R61, R61 ;  /* 0x0000003d003d7308 */ /* 0x000fe20000000800 */
[----:B---3--:R-:W-:-:S07]  /*2f10*/  FMNMX.FTZ R88, R13, R88, !PT ;  /* 0x000000580d587209 */ /* 0x008fce0007810000 */
[----:B------:R-:W-:Y:S01]  /*2f20*/  MUFU.EX2 R64, R64 ;  /* 0x0000004000407308 */ /* 0x000fe20000000800 */
[----:B------:R-:W3:Y:S07]  /*2f30*/  SHFL.BFLY PT, R13, R88, 0x1, 0x1f ;  /* 0x0c201f00580d7f89 */ /* 0x000eee00000e0000 */
[----:B------:R-:W-:Y:S08]  /*2f40*/  MUFU.EX2 R65, R65 ;  /* 0x0000004100417308 */ /* 0x000ff00000000800 */
[----:B------:R-:W-:Y:S08]  /*2f50*/  MUFU.EX2 R72, R72 ;  /* 0x0000004800487308 */ /* 0x000ff00000000800 */
[----:B------:R-:W-:Y:S01]  /*2f60*/  MUFU.EX2 R69, R69 ;  /* 0x0000004500457308 */ /* 0x000fe20000000800 */
[----:B---3--:R-:W-:-:S02]  /*2f70*/  FMNMX.FTZ R13, R88, R13, !PT ;  /* 0x0000000d580d7209 */ /* 0x008fc40007810000 */
[----:B------:R-:W-:Y:S02]  /*2f80*/  CS2R R88, SRZ ;  /* 0x0000000000587805 */ /* 0x000fe4000001ff00 */
[C---:B------:R-:W-:Y:S01]  /*2f90*/  FSETP.NEU.FTZ.AND P1, PT, R13.reuse, -INF , PT ;  /* 0xff8000000d00780b */ /* 0x040fe20003f3d000 */
[----:B------:R-:W-:Y:S02]  /*2fa0*/  FMUL.FTZ R29, R13, UR31 ;  /* 0x0000001f0d1d7c20 */ /* 0x000fe40008410000 */
[----:B------:R-:W-:Y:S03]  /*2fb0*/  MUFU.EX2 R76, R76 ;  /* 0x0000004c004c7308 */ /* 0x000fe60000000800 */
[----:B------:R-:W-:Y:S02]  /*2fc0*/  FSEL R29, R29, RZ, P1 ;  /* 0x000000ff1d1d7208 */ /* 0x000fe40000800000 */
[----:B------:R-:W-:-:S03]  /*2fd0*/  LOP3.LUT P1, RZ, R5, 0x2, RZ, 0xc0, !PT ;  /* 0x0000000205ff7812 */ /* 0x000fc6000782c0ff */
[--C-:B0-----:R-:W-:Y:S01]  /*2fe0*/  FFMA.FTZ R21, R31, UR31, -R29.reuse ;  /* 0x0000001f1f157c23 */ /* 0x101fe2000801081d */
[--C-:B------:R-:W-:Y:S01]  /*2ff0*/  FFMA.FTZ R8, R34, UR31, -R29.reuse ;  /* 0x0000001f22087c23 */ /* 0x100fe2000801081d */
[--C-:B------:R-:W-:Y:S01]  /*3000*/  FFMA.FTZ R23, R23, UR31, -R29.reuse ;  /* 0x0000001f17177c23 */ /* 0x100fe2000801081d */
[--C-:B------:R-:W-:Y:S01]  /*3010*/  FFMA.FTZ R34, R42, UR31, -R29.reuse ;  /* 0x0000001f2a227c23 */ /* 0x100fe2000801081d */
[----:B------:R0:W-:Y:S01]  /*3020*/  MUFU.EX2 R81, R21 ;  /* 0x0000001500517308 */ /* 0x0001e20000000800 */
[----:B------:R-:W-:Y:S01]  /*3030*/  SHF.R.S32.HI R42, RZ, 0x4, R6 ;  /* 0x00000004ff2a7819 */ /* 0x000fe20000011406 */
[--C-:B------:R-:W-:Y:S01]  /*3040*/  FFMA.FTZ R14, R14, UR31, -R29.reuse ;  /* 0x0000001f0e0e7c23 */ /* 0x100fe2000801081d */
[--C-:B------:R-:W-:Y:S01]  /*3050*/  FFMA.FTZ R30, R30, UR31, -R29.reuse ;  /* 0x0000001f1e1e7c23 */ /* 0x100fe2000801081d */
[--C-:B------:R-:W-:Y:S01]  /*3060*/  FFMA.FTZ R31, R32, UR31, -R29.reuse ;  /* 0x0000001f201f7c23 */ /* 0x100fe2000801081d */
[--C-:B------:R-:W-:Y:S01]  /*3070*/  FFMA.FTZ R32, R38, UR31, -R29.reuse ;  /* 0x0000001f26207c23 */ /* 0x100fe2000801081d */
[--C-:B------:R-:W-:Y:S01]  /*3080*/  FFMA.FTZ R38, R46, UR31, -R29.reuse ;  /* 0x0000001f2e267c23 */ /* 0x100fe2000801081d */
[----:B------:R-:W-:Y:S01]  /*3090*/  IMAD.SHL.U32 R42, R42, 0x8, RZ ;  /* 0x000000082a2a7824 */ /* 0x000fe200078e00ff */
[----:B------:R3:W-:Y:S01]  /*30a0*/  MUFU.EX2 R80, R14 ;  /* 0x0000000e00507308 */ /* 0x0007e20000000800 */
[----:B0-----:R-:W-:Y:S01]  /*30b0*/  IMAD.SHL.U32 R21, R5, 0x40, RZ ;  /* 0x0000004005157824 */ /* 0x001fe200078e00ff */
[----:B------:R-:W-:Y:S01]  /*30c0*/  LEA.HI R46, R18, R17, RZ, 0x5 ;  /* 0x00000011122e7211 */ /* 0x000fe200078f28ff */
[--C-:B------:R-:W-:Y:S01]  /*30d0*/  FFMA.FTZ R77, R39, UR31, -R29.reuse ;  /* 0x0000001f274d7c23 */ /* 0x100fe2000801081d */
[--C-:B------:R-:W-:Y:S01]  /*30e0*/  FFMA.FTZ R39, R51, UR31, -R29.reuse ;  /* 0x0000001f33277c23 */ /* 0x100fe2000801081d */
[--C-:B------:R-:W-:Y:S01]  /*30f0*/  FFMA.FTZ R55, R55, UR31, -R29.reuse ;  /* 0x0000001f37377c23 */ /* 0x100fe2000801081d */
[----:B------:R-:W-:Y:S01]  /*3100*/  LOP3.LUT R21, R21, 0x1c0, RZ, 0xc0, !PT ;  /* 0x000001c015157812 */ /* 0x000fe200078ec0ff */
[----:B------:R-:W-:Y:S01]  /*3110*/  IMAD.SHL.U32 R46, R46, 0x20, RZ ;  /* 0x000000202e2e7824 */ /* 0x000fe200078e00ff */
[----:B------:R-:W0:Y:S01]  /*3120*/  MUFU.EX2 R23, R23 ;  /* 0x0000001700177308 */ /* 0x000e220000000800 */
[--C-:B------:R-:W-:Y:S01]  /*3130*/  FFMA.FTZ R43, R43, UR31, -R29.reuse ;  /* 0x0000001f2b2b7c23 */ /* 0x100fe2000801081d */
[----:B------:R-:W-:Y:S01]  /*3140*/  LOP3.LUT R42, R21, 0x8, R42, 0xf8, !PT ;  /* 0x00000008152a7812 */ /* 0x000fe200078ef82a */
[----:B------:R-:W-:Y:S01]  /*3150*/  FFMA.FTZ R47, R47, UR31, -R29 ;  /* 0x0000001f2f2f7c23 */ /* 0x000fe2000801081d */
[----:B------:R-:W-:Y:S01]  /*3160*/  SHF.R.U32.HI R21, RZ, 0x3, R21 ;  /* 0x00000003ff157819 */ /* 0x000fe20000011615 */
[--C-:B---3--:R-:W-:Y:S01]  /*3170*/  FFMA.FTZ R14, R50, UR31, -R29.reuse ;  /* 0x0000001f320e7c23 */ /* 0x108fe2000801081d */
[----:B------:R-:W-:Y:S01]  /*3180*/  LOP3.LUT R46, R46, 0x7ffffc00, RZ, 0xc0, !PT ;  /* 0x7ffffc002e2e7812 */ /* 0x000fe200078ec0ff */
[--C-:B------:R-:W-:Y:S01]  /*3190*/  FFMA.FTZ R54, R54, UR31, -R29.reuse ;  /* 0x0000001f36367c23 */ /* 0x100fe2000801081d */
[----:B------:R-:W3:Y:S01]  /*31a0*/  MUFU.EX2 R30, R30 ;  /* 0x0000001e001e7308 */ /* 0x000ee20000000800 */
[----:B------:R-:W-:Y:S01]  /*31b0*/  LOP3.LUT R21, R42, R21, RZ, 0x3c, !PT ;  /* 0x000000152a157212 */ /* 0x000fe200078e3cff */
[----:B------:R-:W-:Y:S01]  /*31c0*/  FFMA.FTZ R18, R58, UR31, -R29 ;  /* 0x0000001f3a127c23 */ /* 0x000fe2000801081d */
[----:B------:R-:W-:Y:S01]  /*31d0*/  LOP3.LUT R42, R3, 0x7ffffe00, RZ, 0xc0, !PT ;  /* 0x7ffffe00032a7812 */ /* 0x000fe200078ec0ff */
[----:B-1----:R-:W-:Y:S01]  /*31e0*/  FADD.FTZ R3, R20, R15 ;  /* 0x0000000f14037221 */ /* 0x002fe20000010000 */
[----:B------:R-:W-:Y:S01]  /*31f0*/  F2FP.BF16.F32.PACK_AB R20, R15, R20 ;  /* 0x000000140f14723e */ /* 0x000fe200000010ff */
[----:B------:R-:W-:Y:S01]  /*3200*/  FFMA.FTZ R5, R59, UR31, -R29 ;  /* 0x0000001f3b057c23 */ /* 0x000fe2000801081d */
[----:B------:R-:W-:Y:S01]  /*3210*/  IADD3 R46, R21, R42, R46 ;  /* 0x0000002a152e7210 */ /* 0x000fe20007ffe02e */
[----:B------:R-:W1:Y:S01]  /*3220*/  MUFU.EX2 R8, R8 ;  /* 0x0000000800087308 */ /* 0x000e620000000800 */
[----:B--2---:R-:W-:Y:S01]  /*3230*/  FADD.FTZ R42, R22, R3 ;  /* 0x00000003162a7221 */ /* 0x004fe20000010000 */
[----:B0-----:R-:W-:Y:S01]  /*3240*/  FADD.FTZ R3, R80, R23 ;  /* 0x0000001750037221 */ /* 0x001fe20000010000 */
[----:B------:R-:W-:Y:S01]  /*3250*/  F2FP.BF16.F32.PACK_AB R21, R23, R80 ;  /* 0x000000501715723e */ /* 0x000fe200000010ff */
[--C-:B------:R-:W-:Y:S01]  /*3260*/  FFMA.FTZ R15, R62, UR31, -R29.reuse ;  /* 0x0000001f3e0f7c23 */ /* 0x100fe2000801081d */
[C---:B------:R-:W-:Y:S01]  /*3270*/  FADD.FTZ R51, R19.reuse, R42 ;  /* 0x0000002a13337221 */ /* 0x040fe20000010000 */
[----:B------:R-:W-:Y:S01]  /*3280*/  F2FP.BF16.F32.PACK_AB R22, R19, R22 ;  /* 0x000000161316723e */ /* 0x000fe200000010ff */
[----:B------:R-:W-:Y:S01]  /*3290*/  FFMA.FTZ R19, R66, UR31, -R29 ;  /* 0x0000001f42137c23 */ /* 0x000fe2000801081d */
[----:B------:R-:W-:Y:S01]  /*32a0*/  MUFU.EX2 R31, R31 ;  /* 0x0000001f001f7308 */ /* 0x000fe20000000800 */
[----:B---3--:R-:W-:Y:S01]  /*32b0*/  FADD.FTZ R42, R30, R3 ;  /* 0x000000031e2a7221 */ /* 0x008fe20000010000 */
[----:B------:R-:W-:Y:S01]  /*32c0*/  F2FP.BF16.F32.PACK_AB R23, R81, R30 ;  /* 0x0000001e5117723e */ /* 0x000fe200000010ff */
[----:B------:R-:W-:Y:S01]  /*32d0*/  FADD.FTZ R30, R24, R51 ;  /* 0x00000033181e7221 */ /* 0x000fe20000010000 */
[----:B------:R-:W-:Y:S01]  /*32e0*/  LEA R3, R46, UR7, 0x1 ;  /* 0x000000072e037c11 */ /* 0x000fe2000f8e08ff */
[--C-:B------:R-:W-:Y:S01]  /*32f0*/  FFMA.FTZ R50, R67, UR31, -R29.reuse ;  /* 0x0000001f43327c23 */ /* 0x100fe2000801081d */
[--C-:B------:R-:W-:Y:S01]  /*3300*/  FFMA.FTZ R70, R70, UR31, -R29.reuse ;  /* 0x0000001f46467c23 */ /* 0x100fe2000801081d */
[----:B------:R-:W-:Y:S01]  /*3310*/  FADD.FTZ R51, R25, R30 ;  /* 0x0000001e19337221 */ /* 0x000fe20000010000 */
[----:B------:R-:W-:Y:S01]  /*3320*/  MUFU.EX2 R32, R32 ;  /* 0x0000002000207308 */ /* 0x000fe20000000800 */
[--C-:B------:R-:W-:Y:S01]  /*3330*/  FFMA.FTZ R71, R71, UR31, -R29.reuse ;  /* 0x0000001f47477c23 */ /* 0x100fe2000801081d */
[----:B------:R-:W-:Y:S01]  /*3340*/  FFMA.FTZ R74, R74, UR31, -R29 ;  /* 0x0000001f4a4a7c23 */ /* 0x000fe2000801081d */
[----:B------:R-:W-:Y:S01]  /*3350*/  FADD.FTZ R46, R26, R51 ;  /* 0x000000331a2e7221 */ /* 0x000fe20000010000 */
[--C-:B------:R-:W-:Y:S01]  /*3360*/  FFMA.FTZ R75, R75, UR31, -R29.reuse ;  /* 0x0000001f4b4b7c23 */ /* 0x100fe2000801081d */
[--C-:B------:R-:W-:Y:S01]  /*3370*/  FFMA.FTZ R78, R78, UR31, -R29.reuse ;  /* 0x0000001f4e4e7c23 */ /* 0x100fe2000801081d */
[--C-:B------:R-:W-:Y:S01]  /*3380*/  FFMA.FTZ R79, R79, UR31, -R29.reuse ;  /* 0x0000001f4f4f7c23 */ /* 0x100fe2000801081d */
[--C-:B------:R-:W-:Y:S01]  /*3390*/  FFMA.FTZ R82, R82, UR31, -R29.reuse ;  /* 0x0000001f52527c23 */ /* 0x100fe2000801081d */
[----:B------:R-:W0:Y:S01]  /*33a0*/  MUFU.EX2 R77, R77 ;  /* 0x0000004d004d7308 */ /* 0x000e220000000800 */
[--C-:B------:R-:W-:Y:S01]  /*33b0*/  FFMA.FTZ R83, R83, UR31, -R29.reuse ;  /* 0x0000001f53537c23 */ /* 0x100fe2000801081d */
[--C-:B------:R-:W-:Y:S01]  /*33c0*/  FFMA.FTZ R86, R86, UR31, -R29.reuse ;  /* 0x0000001f56567c23 */ /* 0x100fe2000801081d */
[----:B------:R-:W-:Y:S01]  /*33d0*/  FFMA.FTZ R87, R87, UR31, -R29 ;  /* 0x0000001f57577c23 */ /* 0x000fe2000801081d */
[----:B------:R-:W-:Y:S01]  /*33e0*/  F2FP.BF16.F32.PACK_AB R24, R25, R24 ;  /* 0x000000181918723e */ /* 0x000fe200000010ff */
[----:B------:R2:W-:Y:S01]  /*33f0*/  STSM.16.M88.4 [R3+0x21800], R20 ;  /* 0x0218001403007844 */ /* 0x0005e20000000200 */
[----:B------:R-:W-:Y:S01]  /*3400*/  F2FP.BF16.F32.PACK_AB R26, R27, R26 ;  /* 0x0000001a1b1a723e */ /* 0x000fe200000010ff */
[----:B------:R-:W-:Y:S01]  /*3410*/  UIADD3 UR7, UR39, -0x2, URZ ;  /* 0xfffffffe27077890 */ /* 0x000fe2000fffe03f */
[----:B------:R3:W-:Y:S01]  /*3420*/  MUFU.EX2 R17, R55 ;  /* 0x0000003700117308 */ /* 0x0007e20000000800 */
[----:B------:R-:W-:-:S02]  /*3430*/  F2FP.BF16.F32.PACK_AB R66, R72, R65 ;  /* 0x000000414842723e */ /* 0x000fc400000010ff */
[----:B------:R-:W-:-:S05]  /*3440*/  UISETP.GE.AND UP0, UPT, UR7, UR28, UPT ;  /* 0x0000001c0700728c */ /* 0x000fca000bf06270 */
[----:B------:R-:W4:Y:S01]  /*3450*/  MUFU.EX2 R34, R34 ;  /* 0x0000002200227308 */ /* 0x000f220000000800 */
[----:B---3--:R-:W-:Y:S01]  /*3460*/  FADD.FTZ R55, R81, R42 ;  /* 0x0000002a51377221 */ /* 0x008fe20000010000 */
[----:B------:R-:W-:-:S03]  /*3470*/  FFMA.FTZ R42, R63, UR31, -R29 ;  /* 0x0000001f3f2a7c23 */ /* 0x000fc6000801081d */
[----:B-1----:R-:W-:Y:S01]  /*3480*/  FADD.FTZ R30, R8, R55 ;  /* 0x00000037081e7221 */ /* 0x002fe20000010000 */
[----:B------:R-:W-:Y:S01]  /*3490*/  FADD.FTZ R55, R27, R46 ;  /* 0x0000002e1b377221 */ /* 0x000fe20000010000 */
[----:B0-----:R-:W-:Y:S01]  /*34a0*/  F2FP.BF16.F32.PACK_AB R27, R77, R32 ;  /* 0x000000204d1b723e */ /* 0x001fe200000010ff */
[----:B------:R-:W0:Y:S01]  /*34b0*/  MUFU.EX2 R43, R43 ;  /* 0x0000002b002b7308 */ /* 0x000e220000000800 */
[----:B------:R-:W-:Y:S01]  /*34c0*/  FADD.FTZ R51, R31, R30 ;  /* 0x0000001e1f337221 */ /* 0x000fe20000010000 */
[----:B------:R-:W-:Y:S01]  /*34d0*/  FADD.FTZ R46, R28, R55 ;  /* 0x000000371c2e7221 */ /* 0x000fe20000010000 */
[C---:B------:R-:W-:Y:S02]  /*34e0*/  F2FP.BF16.F32.PACK_AB R28, R35.reuse, R28 ;  /* 0x0000001c231c723e */ /* 0x040fe400000010ff */
[----:B------:R-:W-:Y:S01]  /*34f0*/  FADD.FTZ R30, R32, R51 ;  /* 0x00000033201e7221 */ /* 0x000fe20000010000 */
[----:B------:R-:W-:Y:S02]  /*3500*/  FADD.FTZ R46, R35, R46 ;  /* 0x0000002e232e7221 */ /* 0x000fe40000010000 */
[----:B------:R-:W1:Y:S01]  /*3510*/  MUFU.EX2 R38, R38 ;  /* 0x0000002600267308 */ /* 0x000e620000000800 */
[----:B------:R-:W-:-:S04]  /*3520*/  FADD.FTZ R29, R77, R30 ;  /* 0x0000001e4d1d7221 */ /* 0x000fc80000010000 */
[----:B----4-:R-:W-:Y:S01]  /*3530*/  FADD.FTZ R30, R34, R29 ;  /* 0x0000001d221e7221 */ /* 0x010fe20000010000 */
[----:B------:R-:W-:Y:S01]  /*3540*/  FADD.FTZ R29, R33, R46 ;  /* 0x0000002e211d7221 */ /* 0x000fe20000010000 */
[----:B------:R-:W-:Y:S01]  /*3550*/  F2FP.BF16.F32.PACK_AB R46, R60, R53 ;  /* 0x000000353c2e723e */ /* 0x000fe200000010ff */
[----:B------:R-:W3:Y:S01]  /*3560*/  MUFU.EX2 R47, R47 ;  /* 0x0000002f002f7308 */ /* 0x000ee20000000800 */
[----:B0-----:R-:W-:Y:S01]  /*3570*/  FADD.FTZ R25, R43, R30 ;  /* 0x0000001e2b197221 */ /* 0x001fe20000010000 */
[C---:B------:R-:W-:Y:S01]  /*3580*/  FADD.FTZ R29, R40.reuse, R29 ;  /* 0x0000001d281d7221 */ /* 0x040fe20000010000 */
[----:B------:R-:W-:Y:S01]  /*3590*/  F2FP.BF16.F32.PACK_AB R30, R40, R33 ;  /* 0x00000021281e723e */ /* 0x000fe200000010ff */
[----:B------:R-:W-:Y:S01]  /*35a0*/  VIADD R40, R3, 0x21800 ;  /* 0x0002180003287836 */ /* 0x000fe20000000000 */
[----:B------:R-:W-:Y:S01]  /*35b0*/  SEL R33, R4, 0xffffffe0, !P1 ;  /* 0xffffffe004217807 */ /* 0x000fe20004800000 */
[----:B--2---:R-:W-:Y:S01]  /*35c0*/  FADD.FTZ R22, R36, R29 ;  /* 0x0000001d24167221 */ /* 0x004fe20000010000 */
[----:B------:R-:W-:Y:S01]  /*35d0*/  F2FP.BF16.F32.PACK_AB R29, R43, R34 ;  /* 0x000000222b1d723e */ /* 0x000fe200000010ff */
[----:B------:R-:W0:Y:S01]  /*35e0*/  MUFU.EX2 R14, R14 ;  /* 0x0000000e000e7308 */ /* 0x000e220000000800 */
[----:B-1----:R-:W-:Y:S01]  /*35f0*/  FADD.FTZ R20, R38, R25 ;  /* 0x0000001926147221 */ /* 0x002fe20000010000 */
[----:B------:R-:W-:Y:S01]  /*3600*/  F2FP.BF16.F32.PACK_AB R25, R31, R8 ;  /* 0x000000081f19723e */ /* 0x000fe200000010ff */
[----:B------:R-:W-:Y:S01]  /*3610*/  FADD.FTZ R22, R37, R22 ;  /* 0x0000001625167221 */ /* 0x000fe20000010000 */
[----:B------:R-:W-:-:S03]  /*3620*/  PLOP3.LUT P1, PT, PT, PT, UP0, 0x80, 0x0 ;  /* 0x000000000000781c */ /* 0x000fc60003f2f008 */
[----:B------:R-:W-:Y:S01]  /*3630*/  FADD.FTZ R23, R41, R22 ;  /* 0x0000001629177221 */ /* 0x000fe20000010000 */
[----:B------:R-:W1:Y:S01]  /*3640*/  MUFU.EX2 R39, R39 ;  /* 0x0000002700277308 */ /* 0x000e620000000800 */
[C---:B---3--:R-:W-:Y:S01]  /*3650*/  FADD.FTZ R21, R47.reuse, R20 ;  /* 0x000000142f157221 */ /* 0x048fe20000010000 */
[----:B------:R-:W-:Y:S01]  /*3660*/  F2FP.BF16.F32.PACK_AB R31, R47, R38 ;  /* 0x000000262f1f723e */ /* 0x000fe200000010ff */
[----:B------:R-:W-:Y:S01]  /*3670*/  FADD.FTZ R4, R48, R23 ;  /* 0x0000001730047221 */ /* 0x000fe20000010000 */
[----:B------:R-:W-:-:S03]  /*3680*/  F2FP.BF16.F32.PACK_AB R20, R37, R36 ;  /* 0x000000242514723e */ /* 0x000fc600000010ff */
[----:B------:R-:W-:Y:S01]  /*3690*/  FADD.FTZ R23, R45, R4 ;  /* 0x000000042d177221 */ /* 0x000fe20000010000 */
[----:B------:R-:W2:Y:S01]  /*36a0*/  MUFU.EX2 R6, R54 ;  /* 0x0000003600067308 */ /* 0x000ea20000000800 */
[----:B0-----:R-:W-:Y:S01]  /*36b0*/  FADD.FTZ R8, R14, R21 ;  /* 0x000000150e087221 */ /* 0x001fe20000010000 */
[----:B------:R-:W-:Y:S02]  /*36c0*/  IMAD.IADD R4, R40, 0x1, R33 ;  /* 0x0000000128047824 */ /* 0x000fe400078e0221 */
[----:B------:R-:W-:Y:S01]  /*36d0*/  FADD.FTZ R23, R52, R23 ;  /* 0x0000001734177221 */ /* 0x000fe20000010000 */
[----:B------:R-:W-:-:S03]  /*36e0*/  IMAD R33, R7, 0x2, R3 ;  /* 0x0000000207217824 */ /* 0x000fc600078e0203 */
[----:B------:R-:W-:Y:S01]  /*36f0*/  FADD.FTZ R22, R56, R23 ;  /* 0x0000001738167221 */ /* 0x000fe20000010000 */
[----:B------:R-:W0:Y:S01]  /*3700*/  MUFU.EX2 R18, R18 ;  /* 0x0000001200127308 */ /* 0x000e220000000800 */
[----:B-1----:R-:W-:Y:S01]  /*3710*/  FADD.FTZ R21, R39, R8 ;  /* 0x0000000827157221 */ /* 0x002fe20000010000 */
[----:B------:R1:W-:Y:S01]  /*3720*/  STSM.16.M88.4 [R4], R24 ;  /* 0x0000001804007844 */ /* 0x0003e20000000200 */
[----:B------:R-:W-:Y:S01]  /*3730*/  FADD.FTZ R23, R57, R22 ;  /* 0x0000001639177221 */ /* 0x000fe20000010000 */
[----:B------:R-:W-:Y:S02]  /*3740*/  F2FP.BF16.F32.PACK_AB R22, R48, R41 ;  /* 0x000000293016723e */ /* 0x000fe400000010ff */
[----:B------:R3:W-:Y:S01]  /*3750*/  STSM.16.M88.4 [R33+0x21800], R28 ;  /* 0x0218001c21007844 */ /* 0x0007e20000000200 */
[----:B------:R-:W-:Y:S01]  /*3760*/  FADD.FTZ R34, R44, R23 ;  /* 0x000000172c227221 */ /* 0x000fe20000010000 */
[----:B------:R-:W4:Y:S01]  /*3770*/  MUFU.EX2 R5, R5 ;  /* 0x0000000500057308 */ /* 0x000f220000000800 */
[----:B--2---:R-:W-:Y:S01]  /*3780*/  FADD.FTZ R8, R6, R21 ;  /* 0x0000001506087221 */ /* 0x004fe20000010000 */
[----:B------:R-:W-:Y:S01]  /*3790*/  F2FP.BF16.F32.PACK_AB R23, R17, R6 ;  /* 0x000000061117723e */ /* 0x000fe200000010ff */
[C---:B------:R-:W-:Y:S01]  /*37a0*/  FADD.FTZ R34, R49.reuse, R34 ;  /* 0x0000002231227221 */ /* 0x040fe20000010000 */
[----:B------:R-:W-:Y:S01]  /*37b0*/  F2FP.BF16.F32.PACK_AB R44, R49, R44 ;  /* 0x0000002c312c723e */ /* 0x000fe200000010ff */
[----:B------:R-:W-:-:S03]  /*37c0*/  FADD.FTZ R21, R17, R8 ;  /* 0x0000000811157221 */ /* 0x000fc60000010000 */
[----:B------:R-:W2:Y:S01]  /*37d0*/  MUFU.EX2 R15, R15 ;  /* 0x0000000f000f7308 */ /* 0x000ea20000000800 */
[----:B0-----:R-:W-:Y:S01]  /*37e0*/  FADD.FTZ R8, R18, R21 ;  /* 0x0000001512087221 */ /* 0x001fe20000010000 */
[----:B-1----:R-:W-:Y:S02]  /*37f0*/  F2FP.BF16.F32.PACK_AB R24, R52, R45 ;  /* 0x0000002d3418723e */ /* 0x002fe400000010ff */
[----:B------:R-:W-:Y:S01]  /*3800*/  F2FP.BF16.F32.PACK_AB R26, R57, R56 ;  /* 0x00000038391a723e */ /* 0x000fe200000010ff */
[----:B---3--:R-:W-:-:S03]  /*3810*/  FADD.FTZ R29, R53, R34 ;  /* 0x00000022351d7221 */ /* 0x008fc60000010000 */
[----:B------:R-:W0:Y:S01]  /*3820*/  MUFU.EX2 R42, R42 ;  /* 0x0000002a002a7308 */ /* 0x000e220000000800 */
[C---:B----4-:R-:W-:Y:S01]  /*3830*/  FADD.FTZ R8, R5.reuse, R8 ;  /* 0x0000000805087221 */ /* 0x050fe20000010000 */
[----:B------:R-:W-:Y:S01]  /*3840*/  F2FP.BF16.F32.PACK_AB R25, R5, R18 ;  /* 0x000000120519723e */ /* 0x000fe200000010ff */
[----:B------:R-:W-:-:S04]  /*3850*/  FADD.FTZ R18, R60, R29 ;  /* 0x0000001d3c127221 */ /* 0x000fc80000010000 */
[----:B------:R-:W-:Y:S01]  /*3860*/  FADD.FTZ R17, R61, R18 ;  /* 0x000000123d117221 */ /* 0x000fe20000010000 */
[----:B------:R-:W1:Y:S01]  /*3870*/  MUFU.EX2 R19, R19 ;  /* 0x0000001300137308 */ /* 0x000e620000000800 */
[----:B--2---:R-:W-:Y:S02]  /*3880*/  FADD.FTZ R21, R15, R8 ;  /* 0x000000080f157221 */ /* 0x004fe40000010000 */
[C---:B------:R-:W-:Y:S01]  /*3890*/  FADD.FTZ R18, R64.reuse, R17 ;  /* 0x0000001140127221 */ /* 0x040fe20000010000 */
[----:B------:R-:W-:-:S04]  /*38a0*/  F2FP.BF16.F32.PACK_AB R64, R64, R61 ;  /* 0x0000003d4040723e */ /* 0x000fc800000010ff */
[----:B------:R-:W2:Y:S01]  /*38b0*/  MUFU.EX2 R50, R50 ;  /* 0x0000003200327308 */ /* 0x000ea20000000800 */
[----:B0-----:R-:W-:Y:S01]  /*38c0*/  FADD.FTZ R8, R42, R21 ;  /* 0x000000152a087221 */ /* 0x001fe20000010000 */
[----:B------:R-:W-:-:S06]  /*38d0*/  F2FP.BF16.F32.PACK_AB R21, R39, R14 ;  /* 0x0000000e2715723e */ /* 0x000fcc00000010ff */
[----:B------:R-:W0:Y:S01]  /*38e0*/  MUFU.EX2 R70, R70 ;  /* 0x0000004600467308 */ /* 0x000e220000000800 */
[----:B-1----:R-:W-:Y:S01]  /*38f0*/  FADD.FTZ R27, R19, R8 ;  /* 0x00000008131b7221 */ /* 0x002fe20000010000 */
[C---:B------:R-:W-:Y:S02]  /*3900*/  IMAD R8, R7.reuse, 0x2, R40 ;  /* 0x0000000207087824 */ /* 0x040fe400078e0228 */
[----:B------:R-:W-:-:S04]  /*3910*/  IMAD R7, R7, 0x2, R4 ;  /* 0x0000000207077824 */ /* 0x000fc800078e0204 */
[----:B------:R-:W1:Y:S01]  /*3920*/  MUFU.EX2 R71, R71 ;  /* 0x0000004700477308 */ /* 0x000e620000000800 */
[C---:B--2---:R-:W-:Y:S01]  /*3930*/  FADD.FTZ R27, R50.reuse, R27 ;  /* 0x0000001b321b7221 */ /* 0x044fe20000010000 */
[----:B------:R-:W-:Y:S01]  /*3940*/  F2FP.BF16.F32.PACK_AB R45, R50, R19 ;  /* 0x00000013322d723e */ /* 0x000fe200000010ff */
[----:B------:R2:W-:Y:S05]  /*3950*/  STSM.16.M88.4 [R7], R20 ;  /* 0x0000001407007844 */ /* 0x0005ea0000000200 */
[----:B------:R-:W3:Y:S01]  /*3960*/  MUFU.EX2 R74, R74 ;  /* 0x0000004a004a7308 */ /* 0x000ee20000000800 */
[----:B0-----:R-:W-:Y:S01]  /*3970*/  FADD.FTZ R14, R70, R27 ;  /* 0x0000001b460e7221 */ /* 0x001fe20000010000 */
[----:B------:R-:W-:-:S05]  /*3980*/  F2FP.BF16.F32.PACK_AB R27, R42, R15 ;  /* 0x0000000f2a1b723e */ /* 0x000fca00000010ff */
[----:B------:R2:W-:Y:S01]  /*3990*/  STSM.16.M88.4 [R3+0x27800], R24 ;  /* 0x0278001803007844 */ /* 0x0005e20000000200 */
[----:B------:R-:W0:Y:S01]  /*39a0*/  MUFU.EX2 R75, R75 ;  /* 0x0000004b004b7308 */ /* 0x000e220000000800 */
[C---:B-1----:R-:W-:Y:S01]  /*39b0*/  FADD.FTZ R5, R71.reuse, R14 ;  /* 0x0000000e47057221 */ /* 0x042fe20000010000 */
[----:B------:R-:W-:-:S05]  /*39c0*/  F2FP.BF16.F32.PACK_AB R47, R71, R70 ;  /* 0x00000046472f723e */ /* 0x000fca00000010ff */
[----:B------:R2:W-:Y:S01]  /*39d0*/  STSM.16.M88.4 [R4+0x6000], R44 ;  /* 0x0060002c04007844 */ /* 0x0005e20000000200 */
[----:B------:R-:W1:Y:S01]  /*39e0*/  MUFU.EX2 R67, R78 ;  /* 0x0000004e00437308 */ /* 0x000e620000000800 */
[----:B---3--:R-:W-:Y:S01]  /*39f0*/  FADD.FTZ R14, R74, R5 ;  /* 0x000000054a0e7221 */ /* 0x008fe20000010000 */
[----:B------:R-:W-:-:S04]  /*3a00*/  FADD.FTZ R5, R65, R18 ;  /* 0x0000001241057221 */ /* 0x000fc80000010000 */
[----:B------:R-:W-:Y:S02]  /*3a10*/  FADD.FTZ R18, R72, R5 ;  /* 0x0000000548127221 */ /* 0x000fe40000010000 */
[----:B------:R-:W3:Y:S01]  /*3a20*/  MUFU.EX2 R32, R79 ;  /* 0x0000004f00207308 */ /* 0x000ee20000000800 */
[----:B0-----:R-:W-:Y:S01]  /*3a30*/  FADD.FTZ R14, R75, R14 ;  /* 0x0000000e4b0e7221 */ /* 0x001fe20000010000 */
[----:B------:R-:W-:Y:S01]  /*3a40*/  FADD.FTZ R15, R69, R18 ;  /* 0x00000012450f7221 */ /* 0x000fe20000010000 */
[----:B------:R-:W-:-:S03]  /*3a50*/  F2FP.BF16.F32.PACK_AB R65, R75, R74 ;  /* 0x0000004a4b41723e */ /* 0x000fc600000010ff */
[C---:B------:R-:W-:Y:S01]  /*3a60*/  FADD.FTZ R15, R76.reuse, R15 ;  /* 0x0000000f4c0f7221 */ /* 0x040fe20000010000 */
[----:B------:R-:W-:Y:S01]  /*3a70*/  F2FP.BF16.F32.PACK_AB R76, R76, R69 ;  /* 0x000000454c4c723e */ /* 0x000fe200000010ff */
[----:B------:R-:W0:Y:S01]  /*3a80*/  MUFU.EX2 R77, R82 ;  /* 0x00000052004d7308 */ /* 0x000e220000000800 */
[----:B-1----:R-:W-:-:S07]  /*3a90*/  FADD.FTZ R5, R67, R14 ;  /* 0x0000000e43057221 */ /* 0x002fce0000010000 */
[----:B------:R-:W-:Y:S01]  /*3aa0*/  MUFU.EX2 R68, R68 ;  /* 0x0000004400447308 */ /* 0x000fe20000000800 */
[C---:B---3--:R-:W-:Y:S01]  /*3ab0*/  FADD.FTZ R14, R32.reuse, R5 ;  /* 0x00000005200e7221 */ /* 0x048fe20000010000 */
[----:B------:R-:W-:-:S05]  /*3ac0*/  F2FP.BF16.F32.PACK_AB R67, R32, R67 ;  /* 0x000000432043723e */ /* 0x000fca00000010ff */
[----:B------:R2:W-:Y:S01]  /*3ad0*/  STSM.16.M88.4 [R33+0x27800], R64 ;  /* 0x0278004021007844 */ /* 0x0005e20000000200 */
[----:B------:R-:W1:Y:S01]  /*3ae0*/  MUFU.EX2 R73, R73 ;  /* 0x0000004900497308 */ /* 0x000e620000000800 */
[----:B0-----:R-:W-:-:S07]  /*3af0*/  FADD.FTZ R5, R77, R14 ;  /* 0x0000000e4d057221 */ /* 0x001fce0000010000 */
[----:B------:R-:W0:Y:S08]  /*3b00*/  MUFU.EX2 R6, R83 ;  /* 0x0000005300067308 */ /* 0x000e300000000800 */
[----:B------:R-:W-:Y:S01]  /*3b10*/  MUFU.EX2 R86, R86 ;  /* 0x0000005600567308 */ /* 0x000fe20000000800 */
[----:B-1----:R-:W-:-:S07]  /*3b20*/  F2FP.BF16.F32.PACK_AB R78, R73, R68 ;  /* 0x00000044494e723e */ /* 0x002fce00000010ff */
[----:B------:R-:W1:Y:S01]  /*3b30*/  MUFU.EX2 R87, R87 ;  /* 0x0000005700577308 */ /* 0x000e620000000800 */
[C---:B0-----:R-:W-:Y:S01]  /*3b40*/  F2FP.BF16.F32.PACK_AB R77, R6.reuse, R77 ;  /* 0x0000004d064d723e */ /* 0x041fe200000010ff */
[----:B------:R-:W-:Y:S01]  /*3b50*/  FADD.FTZ R5, R6, R5 ;  /* 0x0000000506057221 */ /* 0x000fe20000010000 */
[----:B------:R-:W-:-:S04]  /*3b60*/  FADD.FTZ R6, R68, R15 ;  /* 0x0000000f44067221 */ /* 0x000fc80000010000 */
[----:B------:R-:W-:Y:S01]  /*3b70*/  FADD.FTZ R6, R73, R6 ;  /* 0x0000000649067221 */ /* 0x000fe20000010000 */
[----:B-1----:R-:W-:Y:S01]  /*3b80*/  F2FP.BF16.F32.PACK_AB R79, R87, R86 ;  /* 0x00000056574f723e */ /* 0x002fe200000010ff */
[----:B------:R-:W-:-:S04]  /*3b90*/  FADD.FTZ R86, R86, R5 ;  /* 0x0000000556567221 */ /* 0x000fc80000010000 */
[----:B------:R2:W-:Y:S01]  /*3ba0*/  STSM.16.M88.4 [R7+0x6000], R76 ;  /* 0x0060004c07007844 */ /* 0x0005e20000000200 */
[----:B------:R-:W-:Y:S01]  /*3bb0*/  FADD.FTZ R5, R87, R86 ;  /* 0x0000005657057221 */ /* 0x000fe20000010000 */
[----:B------:R0:W-:Y:S06]  /*3bc0*/  MEMBAR.ALL.CTA ;  /* 0x0000000000007992 */ /* 0x0001ec0000008000 */
[----:B0-----:R-:W0:Y:S02]  /*3bd0*/  FENCE.VIEW.ASYNC.S ;  /* 0x00000000000073c6 */ /* 0x001e240000000000 */
[----:B0-----:R-:W-:Y:S01]  /*3be0*/  NOP ;  /* 0x0000000000007918 */ /* 0x001fe20000000000 */
[----:B------:R-:W-:Y:S05]  /*3bf0*/  @!P1 BRA `(.L_x_1918) ;  /* 0x0000002800e49947 */ /* 0x000fea0003800000 */
[----:B------:R-:W-:Y:S01]  /*3c00*/  IMAD.MOV.U32 R15, RZ, RZ, R13 ;  /* 0x000000ffff0f7224 */ /* 0x000fe200078e000d */
[----:B------:R-:W-:Y:S01]  /*3c10*/  UMOV UR38, URZ ;  /* 0x0000003f00267c82 */ /* 0x000fe20008000000 */
[----:B------:R-:W-:Y:S01]  /*3c20*/  IMAD.MOV.U32 R14, RZ, RZ, R0 ;  /* 0x000000ffff0e7224 */ /* 0x000fe200078e0000 */
[----:B------:R-:W-:Y:S01]  /*3c30*/  UMOV UR6, URZ ;  /* 0x0000003f00067c82 */ /* 0x000fe20008000000 */
[----:B------:R-:W-:Y:S01]  /*3c40*/  IMAD.MOV.U32 R135, RZ, RZ, RZ ;  /* 0x000000ffff877224 */ /* 0x000fe200078e00ff */
[----:B------:R-:W-:Y:S01]  /*3c50*/  ULDC UR30, c[0x0][0x288] ;  /* 0x0000a200001e7ab9 */ /* 0x000fe20000000800 */
[----:B------:R-:W-:Y:S01]  /*3c60*/  ULDC UR29, c[0x0][0x2f0] ;  /* 0x0000bc00001d7ab9 */ /* 0x000fe20000000800 */
[----:B------:R-:W-:-:S05]  /*3c70*/  ULDC UR31, c[0x0][0x988] ;  /* 0x00026200001f7ab9 */ /* 0x000fca0000000800 */
.L_x_1929:
[----:B------:R-:W-:Y:S01]  /*3c80*/  R2UR UR4, R16 ;  /* 0x00000000100472ca */ /* 0x000fe200000e0000 */
[----:B------:R-:W-:-:S04]  /*3c90*/  UISETP.NE.AND UP0, UPT, UR6, 0x1, UPT ;  /* 0x000000010600788c */ /* 0x000fc8000bf05270 */
[----:B------:R-:W-:-:S04]  /*3ca0*/  USEL UR5, URZ, 0x1, UP0 ;  /* 0x000000013f057887 */ /* 0x000fc80008000000 */
[----:B------:R-:W-:-:S04]  /*3cb0*/  ULOP3.LUT UR5, UR38, UR5, URZ, 0x3c, !UPT ;  /* 0x0000000526057292 */ /* 0x000fc8000f8e3c3f */
[----:B------:R-:W-:-:S13]  /*3cc0*/  ISETP.NE.AND P2, PT, RZ, UR4, PT ;  /* 0x00000004ff007c0c */ /* 0x000fda000bf45270 */
[----:B------:R-:W-:Y:S05]  /*3cd0*/  @P2 BRA `(.L_x_1919) ;  /* 0x00000000003c2947 */ /* 0x000fea0003800000 */
[----:B------:R-:W-:Y:S05]  /*3ce0*/  @!P0 BRA `(.L_x_1920) ;  /* 0x0000000000048947 */ /* 0x000fea0003800000 */
[----:B------:R-:W-:Y:S01]  /*3cf0*/  BPT.TRAP 0x1 ;  /* 0x000000040000795c */ /* 0x000fe20000300000 */
.L_x_1920:
[----:B------:R-:W-:Y:S01]  /*3d00*/  R2UR UR10, R2 ;  /* 0x00000000020a72ca */ /* 0x000fe200000e0000 */
        /* <DEDUP_REMOVED lines=9> */
.L_x_1921:
[----:B-1----:R-:W-:Y:S05]  /*3da0*/  @P1 BRA `(.L_x_1919) ;  /* 0x0000000000081947 */ /* 0x002fea0003800000 */
[----:B------:R-:W1:Y:S02]  /*3db0*/  SYNCS.PHASECHK.TRANS64.TRYWAIT P1, [UR4+0x2d830], R0 ;  /* 0x02d83000ff0075a7 */ /* 0x000e640008020144 */
[----:B-1----:R-:W-:Y:S05]  /*3dc0*/  @!P1 BRA `(.L_x_1922) ;  /* 0x000000a400f49947 */ /* 0x002fea0003800000 */
.L_x_1919:
[----:B-1----:R-:W1:Y:S01]  /*3dd0*/  S2R R13, SR_TID.X ;  /* 0x00000000000d7919 */ /* 0x002e620000002100 */
[----:B------:R-:W-:Y:S01]  /*3de0*/  R2UR UR10, R12 ;  /* 0x000000000c0a72ca */ /* 0x000fe200000e0000 */
        /* <DEDUP_REMOVED lines=17> */
[----:B-1----:R-:W-:-:S05]  /*3f00*/  SHF.R.U32.HI R13, RZ, 0x7, R13 ;  /* 0x00000007ff0d7819 */ /* 0x002fca000001160d */
[----:B0-----:R-:W-:-:S05]  /*3f10*/  VIADD R0, R13, 0x8 ;  /* 0x000000080d007836 */ /* 0x001fca0000000000 */
[----:B------:R0:W-:Y:S06]  /*3f20*/  BAR.SYNC.DEFER_BLOCKING R0, 0x100 ;  /* 0x000400000000751d */ /* 0x0001ec0000010000 */
[----:B--2---:R-:W-:-:S06]  /*3f30*/  WARPGROUP.ARRIVE ;  /* 0x00000000000079c5 */ /* 0x004fcc0000000000 */
        /* <DEDUP_REMOVED lines=20> */
.L_x_1924:
[----:B------:R-:W-:Y:S01]  /*4080*/  R2UR UR10, R2 ;  /* 0x00000000020a72ca */ /* 0x000fe200000e0000 */
[----:B------:R-:W-:-:S05]  /*4090*/  IMAD.U32 R0, RZ, RZ, UR38 ;  /* 0x00000026ff007e24 */ /* 0x000fca000f8e00ff */
[----:B------:R-:W-:-:S07]  /*40a0*/  SHF.L.U32 R0, R0, 0x1f, RZ ;  /* 0x0000001f00007819 */ /* 0x000fce00000006ff */
[----:B------:R-:W-:-:S09]  /*40b0*/  ULEA UR10, UR6, UR10, 0x3 ;  /* 0x0000000a060a7291 */ /* 0x000fd2000f8e183f */
[----:B------:R0:W1:Y:S01]  /*40c0*/  SYNCS.PHASECHK.TRANS64.TRYWAIT P1, [UR10+0x2d850], R0 ;  /* 0x02d85000ff0075a7 */ /* 0x000062000802014a */
[----:B------:R-:W-:Y:S05]  /*40d0*/  @!P0 BRA `(.L_x_1925) ;  /* 0x0000000000048947 */ /* 0x000fea0003800000 */
[----:B------:R-:W-:Y:S01]  /*40e0*/  BPT.TRAP 0x1 ;  /* 0x000000040000795c */ /* 0x000fe20000300000 */
.L_x_1925:
[----:B-1----:R-:W-:Y:S05]  /*40f0*/  @P1 BRA `(.L_x_1923) ;  /* 0x0000000000081947 */ /* 0x002fea0003800000 */
[----:B------:R-:W1:Y:S02]  /*4100*/  SYNCS.PHASECHK.TRANS64.TRYWAIT P1, [UR10+0x2d850], R0 ;  /* 0x02d85000ff0075a7 */ /* 0x000e64000802014a */
[----:B-1----:R-:W-:Y:S05]  /*4110*/  @!P1 BRA `(.L_x_1926) ;  /* 0x000000a400389947 */ /* 0x002fea0003800000 */
.L_x_1923:
[----:B------:R-:W-:Y:S01]  /*4120*/  R2UR UR10, R2 ;  /* 0x00000000020a72ca */ /* 0x000fe200000e0000 */
[----:B------:R-:W-:Y:S01]  /*4130*/  WARPGROUP.ARRIVE ;  /* 0x00000000000079c5 */ /* 0x000fe20000000000 */
[----:B------:R-:W-:Y:S01]  /*4140*/  R2UR UR14, R140 ;  /* 0x000000008c0e72ca */ /* 0x000fe200000e0000 */
[----:B------:R-:W-:Y:S01]  /*4150*/  UMOV UR33, 0x40000040 ;  /* 0x4000004000217882 */ /* 0x000fe20000000000 */
[----:B------:R-:W-:-:S03]  /*4160*/  UMOV UR35, 0x80000020 ;  /* 0x8000002000237882 */ /* 0x000fc60000000000 */
[----:B------:R-:W1:Y:S06]  /*4170*/  S2R R17, SR_TID.X ;  /* 0x0000000000117919 */ /* 0x000e6c0000002100 */
[----:B------:R-:W-:-:S04]  /*4180*/  UIADD3 UR10, UR10, 0x400, URZ ;  /* 0x000004000a0a7890 */ /* 0x000fc8000fffe03f */
[----:B------:R-:W-:-:S04]  /*4190*/  USHF.R.U32.HI UR10, URZ, 0x4, UR10 ;  /* 0x000000043f0a7899 */ /* 0x000fc8000801160a */
[----:B------:R-:W-:-:S04]  /*41a0*/  ULOP3.LUT UR10, UR10, 0x3fff, URZ, 0xc0, !UPT ;  /* 0x00003fff0a0a7892 */ /* 0x000fc8000f8ec03f */
[----:B------:R-:W-:Y:S02]  /*41b0*/  ULOP3.LUT UR11, UR10, 0x2000000, URZ, 0xfc, !UPT ;  /* 0x020000000a0b7892 */ /* 0x000fe4000f8efc3f */
[----:B------:R-:W-:Y:S02]  /*41c0*/  ULOP3.LUT UR10, UR14, 0x10000, URZ, 0xfc, !UPT ;  /* 0x000100000e0a7892 */ /* 0x000fe4000f8efc3f */
[----:B------:R-:W-:-:S05]  /*41d0*/  UIMAD UR11, UR6, 0x600, UR11 ;  /* 0x00000600060b78a4 */ /* 0x000fca000f8e020b */
[----:B------:R-:W-:Y:S02]  /*41e0*/  UMOV UR32, UR10 ;  /* 0x0000000a00207c82 */ /* 0x000fe40008000000 */
[----:B------:R-:W-:Y:S01]  /*41f0*/  UMOV UR34, UR11 ;  /* 0x0000000b00227c82 */ /* 0x000fe20008000000 */
[----:B-1----:R-:W-:Y:S01]  /*4200*/  SHF.R.U32.HI R13, RZ, 0x7, R17 ;  /* 0x00000007ff0d7819 */ /* 0x002fe20000011611 */
[----:B------:R-:W-:Y:S01]  /*4210*/  HGMMA.64x96x16.F32.BF16 R88, gdesc[UR32].tnspB, R88, gsb0 ;  /* 0x41600000205879f0 */ /* 0x000fe20008001858 */
[----:B------:R-:W-:Y:S01]  /*4220*/  UIADD3 UR32, UR10, 0x2, URZ ;  /* 0x000000020a207890 */ /* 0x000fe2000fffe03f */
[----:B------:R-:W-:Y:S01]  /*4230*/  ISETP.GE.U32.AND P1, PT, R17, 0x180, PT ;  /* 0x000001801100780c */ /* 0x000fe20003f26070 */
[----:B------:R-:W-:Y:S01]  /*4240*/  UIADD3 UR34, UR11, 0x40, URZ ;  /* 0x000000400b227890 */ /* 0x000fe2000fffe03f */
[----:B0-----:R-:W-:Y:S01]  /*4250*/  VIADD R0, R13, 0x9 ;  /* 0x000000090d007836 */ /* 0x001fe20000000000 */
[----:B------:R-:W-:Y:S01]  /*4260*/  UMOV UR33, 0x40000040 ;  /* 0x4000004000217882 */ /* 0x000fe20000000000 */
[----:B------:R-:W-:-:S03]  /*4270*/  UMOV UR35, 0x80000020 ;  /* 0x8000002000237882 */ /* 0x000fc60000000000 */
        /* <DEDUP_REMOVED lines=50> */
.L_x_1927:
[----:B------:R-:W-:Y:S01]  /*45a0*/  UISETP.NE.AND UP0, UPT, UR37, URZ, UPT ;  /* 0x0000003f2500728c */ /* 0x000fe2000bf05270 */
[----:B0-----:R-:W-:Y:S01]  /*45b0*/  IMAD.MOV.U32 R0, RZ, RZ, R9 ;  /* 0x000000ffff007224 */ /* 0x001fe200078e0009 */
[----:B------:R-:W-:Y:S01]  /*45c0*/  R2UR UR11, R2 ;  /* 0x00000000020b72ca */ /* 0x000fe200000e0000 */
[----:B------:R-:W-:Y:S02]  /*45d0*/  IMAD.MOV.U32 R22, RZ, RZ, -0x2 ;  /* 0xfffffffeff167424 */ /* 0x000fe400078e00ff */
[----:B------:R-:W-:Y:S01]  /*45e0*/  IMAD.U32 R20, RZ, RZ, UR29 ;  /* 0x0000001dff147e24 */ /* 0x000fe2000f8e00ff */
[----:B------:R-:W-:Y:S02]  /*45f0*/  PLOP3.LUT P1, PT, PT, PT, UP0, 0x80, 0x0 ;  /* 0x000000000000781c */ /* 0x000fe40003f2f008 */
[----:B------:R-:W-:-:S03]  /*4600*/  PLOP3.LUT P2, PT, PT, PT, UP0, 0x80, 0x0 ;  /* 0x000000000000781c */ /* 0x000fc60003f4f008 */
[----:B------:R-:W-:-:S08]  /*4610*/  @UP0 ULDC UR10, c[0x0][0x44c] ;  /* 0x00011300000a0ab9 */ /* 0x000fd00000000800 */
[----:B------:R-:W-:Y:S01]  /*4620*/  @P1 IMAD.HI.U32 R13, R9, UR10, RZ ;  /* 0x0000000a090d1c27 */ /* 0x000fe2000f8e00ff */
[----:B------:R-:W-:-:S04]  /*4630*/  @UP0 ULDC UR10, c[0x0][0x450] ;  /* 0x00011400000a0ab9 */ /* 0x000fc80000000800 */
[----:B------:R-:W-:Y:S01]  /*4640*/  @P2 SHF.R.U32.HI R0, RZ, UR10, R13 ;  /* 0x0000000aff002c19 */ /* 0x000fe2000801160d */
[----:B------:R-:W-:Y:S02]  /*4650*/  UMOV UR10, 0xffffff80 ;  /* 0xffffff80000a7882 */ /* 0x000fe40000000000 */
[----:B------:R-:W-:Y:S02]  /*4660*/  UIMAD UR10, UR7, UR10, 0x1 ;  /* 0x00000001070a74a4 */ /* 0x000fe4000f8e020a */
[----:B------:R-:W0:Y:S04]  /*4670*/  SHFL.IDX PT, R18, R0, RZ, 0x1c1f ;  /* 0x001c1fff00127589 */ /* 0x000e2800000e0000 */
[----:B------:R-:W-:Y:S01]  /*4680*/  IMAD R13, R139, R22, UR10 ;  /* 0x0000000a8b0d7e24 */ /* 0x000fe2000f8e0216 */
[----:B------:R-:W-:Y:S01]  /*4690*/  ULEA UR10, UR4, UR11, 0x3 ;  /* 0x0000000b040a7291 */ /* 0x000fe2000f8e183f */
[----:B------:R-:W1:Y:S02]  /*46a0*/  S2UR UR11, SR_CgaCtaId ;  /* 0x00000000000b79c3 */ /* 0x000e640000008800 */
[----:B------:R-:W-:Y:S01]  /*46b0*/  IMAD R13, R20, UR36, R13 ;  /* 0x00000024140d7c24 */ /* 0x000fe2000f8e020d */
[----:B------:R-:W-:Y:S01]  /*46c0*/  UIADD3 UR10, UR10, 0x2d840, URZ ;  /* 0x0002d8400a0a7890 */ /* 0x000fe2000fffe03f */
[----:B------:R-:W2:Y:S03]  /*46d0*/  SHFL.IDX PT, R20, R0, 0x1, 0x1c1f ;  /* 0x003c1f0000147f89 */ /* 0x000ea600000e0000 */
[----:B0-----:R-:W-:-:S04]  /*46e0*/  IADD3 R17, R18, -UR30, R13 ;  /* 0x8000001e12117c10 */ /* 0x001fc8000fffe00d */
[C---:B------:R-:W-:Y:S02]  /*46f0*/  ISETP.GT.AND P1, PT, R17.reuse, RZ, PT ;  /* 0x000000ff1100720c */ /* 0x040fe40003f24270 */
[C---:B------:R-:W-:Y:S01]  /*4700*/  ISETP.GT.AND P2, PT, R17.reuse, 0x1, PT ;  /* 0x000000011100780c */ /* 0x040fe20003f44270 */
[----:B-1----:R-:W-:Y:S01]  /*4710*/  UPRMT UR10, UR11, 0x654, UR10 ;  /* 0x000006540b0a7896 */ /* 0x002fe2000800000a */
[----:B------:R-:W-:Y:S02]  /*4720*/  FSEL R24, R24, -INF , P1 ;  /* 0xff80000018187808 */ /* 0x000fe40000800000 */
[----:B------:R-:W-:Y:S02]  /*4730*/  ISETP.GT.AND P1, PT, R17, 0x8, PT ;  /* 0x000000081100780c */ /* 0x000fe40003f24270 */
[----:B------:R-:W-:Y:S02]  /*4740*/  FSEL R25, R25, -INF , P2 ;  /* 0xff80000019197808 */ /* 0x000fe40001000000 */
[----:B------:R-:W-:-:S02]  /*4750*/  FMNMX.FTZ R18, R24, R14, !PT ;  /* 0x0000000e18127209 */ /* 0x000fc40007810000 */
[----:B------:R-:W-:Y:S01]  /*4760*/  ISETP.GT.AND P2, PT, R17, 0x9, PT ;  /* 0x000000091100780c */ /* 0x000fe20003f44270 */
[----:B------:R-:W-:Y:S01]  /*4770*/  SYNCS.ARRIVE.TRANS64.RED.A1T0 RZ, [UR10], RZ ;  /* 0x000000ffffff79a7 */ /* 0x000fe2000810040a */
[----:B------:R-:W-:Y:S02]  /*4780*/  FSEL R28, R28, -INF , P1 ;  /* 0xff8000001c1c7808 */ /* 0x000fe40000800000 */
[----:B------:R-:W-:Y:S02]  /*4790*/  FMNMX.FTZ R19, R25, R18, !PT ;  /* 0x0000001219137209 */ /* 0x000fe40007810000 */
[----:B------:R-:W-:Y:S02]  /*47a0*/  ISETP.GT.AND P1, PT, R17, 0x10, PT ;  /* 0x000000101100780c */ /* 0x000fe40003f24270 */
[----:B------:R-:W-:Y:S02]  /*47b0*/  FSEL R29, R29, -INF , P2 ;  /* 0xff8000001d1d7808 */ /* 0x000fe40001000000 */
[----:B------:R-:W-:-:S02]  /*47c0*/  FMNMX.FTZ R18, R28, R19, !PT ;  /* 0x000000131c127209 */ /* 0x000fc40007810000 */
[----:B------:R-:W-:Y:S02]  /*47d0*/  ISETP.GT.AND P2, PT, R17, 0x11, PT ;  /* 0x000000111100780c */ /* 0x000fe40003f44270 */
        /* <DEDUP_REMOVED lines=80> */
[----:B------:R-:W-:Y:S02]  /*4ce0*/  FSEL R85, R85, -INF , P2 ;  /* 0xff80000055557808 */ /* 0x000fe40001000000 */
[----:B------:R-:W-:Y:S02]  /*4cf0*/  FMNMX.FTZ R18, R84, R17, !PT ;  /* 0x0000001154127209 */ /* 0x000fe40007810000 */
[----:B--2---:R-:W-:-:S02]  /*4d00*/  IADD3 R13, R20, -UR30, R13 ;  /* 0x8000001e140d7c10 */ /* 0x004fc4000fffe00d */
[----:B------:R-:W-:Y:S02]  /*4d10*/  FMNMX.FTZ R19, R85, R18, !PT ;  /* 0x0000001255137209 */ /* 0x000fe40007810000 */
[C---:B------:R-:W-:Y:S02]  /*4d20*/  ISETP.GT.AND P2, PT, R13.reuse, RZ, PT ;  /* 0x000000ff0d00720c */ /* 0x040fe40003f44270 */
[C---:B------:R-:W-:Y:S01]  /*4d30*/  ISETP.GT.AND P3, PT, R13.reuse, 0x1, PT ;  /* 0x000000010d00780c */ /* 0x040fe20003f64270 */
[----:B------:R-:W0:Y:S01]  /*4d40*/  SHFL.BFLY PT, R18, R19, 0x2, 0x1f ;  /* 0x0c401f0013127f89 */ /* 0x000e2200000e0000 */
[----:B------:R-:W-:Y:S02]  /*4d50*/  FSEL R26, R26, -INF , P2 ;  /* 0xff8000001a1a7808 */ /* 0x000fe40001000000 */
[----:B------:R-:W-:Y:S02]  /*4d60*/  ISETP.GT.AND P2, PT, R13, 0x8, PT ;  /* 0x000000080d00780c */ /* 0x000fe40003f44270 */
[----:B------:R-:W-:-:S02]  /*4d70*/  FSEL R27, R27, -INF , P3 ;  /* 0xff8000001b1b7808 */ /* 0x000fc40001800000 */
[----:B------:R-:W-:Y:S02]  /*4d80*/  FMNMX.FTZ R22, R26, R15, !PT ;  /* 0x0000000f1a167209 */ /* 0x000fe40007810000 */
[----:B------:R-:W-:Y:S02]  /*4d90*/  ISETP.GT.AND P3, PT, R13, 0x9, PT ;  /* 0x000000090d00780c */ /* 0x000fe40003f64270 */
[----:B------:R-:W-:Y:S02]  /*4da0*/  FSEL R30, R30, -INF , P2 ;  /* 0xff8000001e1e7808 */ /* 0x000fe40001000000 */
[----:B------:R-:W-:Y:S02]  /*4db0*/  FMNMX.FTZ R23, R27, R22, !PT ;  /* 0x000000161b177209 */ /* 0x000fe40007810000 */
[----:B------:R-:W-:Y:S02]  /*4dc0*/  ISETP.GT.AND P2, PT, R13, 0x10, PT ;  /* 0x000000100d00780c */ /* 0x000fe40003f44270 */
[----:B------:R-:W-:-:S02]  /*4dd0*/  FSEL R31, R31, -INF , P3 ;  /* 0xff8000001f1f7808 */ /* 0x000fc40001800000 */
[----:B------:R-:W-:Y:S02]  /*4de0*/  FMNMX.FTZ R22, R30, R23, !PT ;  /* 0x000000171e167209 */ /* 0x000fe40007810000 */
[----:B------:R-:W-:Y:S02]  /*4df0*/  ISETP.GT.AND P3, PT, R13, 0x11, PT ;  /* 0x000000110d00780c */ /* 0x000fe40003f64270 */
[----:B------:R-:W-:Y:S02]  /*4e00*/  FSEL R34, R34, -INF , P2 ;  /* 0xff80000022227808 */ /* 0x000fe40001000000 */
[----:B0-----:R-:W-:Y:S02]  /*4e10*/  FMNMX.FTZ R21, R19, R18, !PT ;  /* 0x0000001213157209 */ /* 0x001fe40007810000 */
[----:B------:R-:W-:Y:S02]  /*4e20*/  FMNMX.FTZ R23, R31, R22, !PT ;  /* 0x000000161f177209 */ /* 0x000fe40007810000 */
[----:B------:R-:W-:Y:S01]  /*4e30*/  ISETP.GT.AND P2, PT, R13, 0x18, PT ;  /* 0x000000180d00780c */ /* 0x000fe20003f44270 */
[----:B------:R-:W0:Y:S01]  /*4e40*/  SHFL.BFLY PT, R18, R21, 0x1, 0x1f ;  /* 0x0c201f0015127f89 */ /* 0x000e2200000e0000 */
[----:B------:R-:W-:-:S02]  /*4e50*/  FSEL R35, R35, -INF , P3 ;  /* 0xff80000023237808 */ /* 0x000fc40001800000 */
[C---:B------:R-:W-:Y:S02]  /*4e60*/  ISETP.GT.AND P3, PT, R13.reuse, 0x19, PT ;  /* 0x000000190d00780c */ /* 0x040fe40003f64270 */
[----:B------:R-:W-:Y:S02]  /*4e70*/  FSEL R38, R38, -INF , P2 ;  /* 0xff80000026267808 */ /* 0x000fe40001000000 */
[----:B------:R-:W-:Y:S02]  /*4e80*/  ISETP.GT.AND P2, PT, R13, 0x20, PT ;  /* 0x000000200d00780c */ /* 0x000fe40003f44270 */
[----:B------:R-:W-:Y:S02]  /*4e90*/  FSEL R39, R39, -INF , P3 ;  /* 0xff80000027277808 */ /* 0x000fe40001800000 */
[----:B------:R-:W-:Y:S02]  /*4ea0*/  ISETP.GT.AND P3, PT, R13, 0x21, PT ;  /* 0x000000210d00780c */ /* 0x000fe40003f64270 */
[----:B------:R-:W-:-:S02]  /*4eb0*/  FSEL R42, R42, -INF , P2 ;  /* 0xff8000002a2a7808 */ /* 0x000fc40001000000 */
[----:B------:R-:W-:Y:S02]  /*4ec0*/  ISETP.GT.AND P2, PT, R13, 0x28, PT ;  /* 0x000000280d00780c */ /* 0x000fe40003f44270 */
[----:B------:R-:W-:Y:S02]  /*4ed0*/  FSEL R43, R43, -INF , P3 ;  /* 0xff8000002b2b7808 */ /* 0x000fe40001800000 */
[C---:B------:R-:W-:Y:S02]  /*4ee0*/  ISETP.GT.AND P3, PT, R13.reuse, 0x29, PT ;  /* 0x000000290d00780c */ /* 0x040fe40003f64270 */
[----:B------:R-:W-:Y:S02]  /*4ef0*/  FSEL R46, R46, -INF , P2 ;  /* 0xff8000002e2e7808 */ /* 0x000fe40001000000 */
[----:B------:R-:W-:Y:S02]  /*4f00*/  ISETP.GT.AND P2, PT, R13, 0x30, PT ;  /* 0x000000300d00780c */ /* 0x000fe40003f44270 */
[----:B0-----:R-:W-:-:S02]  /*4f10*/  FMNMX.FTZ R0, R21, R18, !PT ;  /* 0x0000001215007209 */ /* 0x001fc40007810000 */
[----:B------:R-:W-:Y:S02]  /*4f20*/  FSEL R47, R47, -INF , P3 ;  /* 0xff8000002f2f7808 */ /* 0x000fe40001800000 */
[C---:B------:R-:W-:Y:S01]  /*4f30*/  FSETP.NEU.FTZ.AND P1, PT, R0.reuse, -INF , PT ;  /* 0xff8000000000780b */ /* 0x040fe20003f3d000 */
[----:B------:R-:W-:Y:S01]  /*4f40*/  FMUL.FTZ R17, R0, UR31 ;  /* 0x0000001f00117c20 */ /* 0x000fe20008410000 */
[----:B------:R-:W-:Y:S02]  /*4f50*/  ISETP.GT.AND P3, PT, R13, 0x31, PT ;  /* 0x000000310d00780c */ /* 0x000fe40003f64270 */
[----:B------:R-:W-:Y:S02]  /*4f60*/  FSEL R50, R50, -INF , P2 ;  /* 0xff80000032327808 */ /* 0x000fe40001000000 */
[----:B------:R-:W-:Y:S02]  /*4f70*/  FSEL R17, R17, RZ, P1 ;  /* 0x000000ff11117208 */ /* 0x000fe40000800000 */
[----:B------:R-:W-:-:S02]  /*4f80*/  ISETP.GT.AND P2, PT, R13, 0x38, PT ;  /* 0x000000380d00780c */ /* 0x000fc40003f44270 */
        /* <DEDUP_REMOVED lines=9> */
[----:B------:R-:W-:Y:S01]  /*5020*/  ISETP.GT.AND P3, PT, R13, 0x39, PT ;  /* 0x000000390d00780c */ /* 0x000fe20003f64270 */
[--C-:B------:R-:W-:Y:S01]  /*5030*/  FFMA.FTZ R36, R36, UR31, -R17.reuse ;  /* 0x0000001f24247c23 */ /* 0x100fe20008010811 */
[----:B------:R-:W-:Y:S01]  /*5040*/  FMNMX.FTZ R24, R38, R25, !PT ;  /* 0x0000001926187209 */ /* 0x000fe20007810000 */
[----:B------:R0:W-:Y:S01]  /*5050*/  MUFU.EX2 R22, R32 ;  /* 0x0000002000167308 */ /* 0x0001e20000000800 */
[----:B------:R-:W-:Y:S01]  /*5060*/  FSEL R54, R54, -INF , P2 ;  /* 0xff80000036367808 */ /* 0x000fe20001000000 */
[--C-:B------:R-:W-:Y:S01]  /*5070*/  FFMA.FTZ R40, R40, UR31, -R17.reuse ;  /* 0x0000001f28287c23 */ /* 0x100fe20008010811 */
[----:B------:R-:W-:Y:S01]  /*5080*/  FMNMX.FTZ R25, R39, R24, !PT ;  /* 0x0000001827197209 */ /* 0x000fe20007810000 */
[--C-:B------:R-:W-:Y:S01]  /*5090*/  FFMA.FTZ R44, R44, UR31, -R17.reuse ;  /* 0x0000001f2c2c7c23 */ /* 0x100fe20008010811 */
[----:B------:R-:W-:Y:S01]  /*50a0*/  ISETP.GT.AND P2, PT, R13, 0x40, PT ;  /* 0x000000400d00780c */ /* 0x000fe20003f44270 */
[--C-:B------:R-:W-:Y:S01]  /*50b0*/  FFMA.FTZ R48, R48, UR31, -R17.reuse ;  /* 0x0000001f30307c23 */ /* 0x100fe20008010811 */
[----:B------:R-:W-:Y:S01]  /*50c0*/  FMNMX.FTZ R28, R42, R25, !PT ;  /* 0x000000192a1c7209 */ /* 0x000fe20007810000 */
[----:B------:R1:W-:Y:S01]  /*50d0*/  MUFU.EX2 R24, R36 ;  /* 0x0000002400187308 */ /* 0x0003e20000000800 */
[----:B------:R-:W-:Y:S01]  /*50e0*/  FSEL R55, R55, -INF , P3 ;  /* 0xff80000037377808 */ /* 0x000fe20001800000 */
[----:B------:R-:W-:Y:S01]  /*50f0*/  FFMA.FTZ R25, R37, UR31, -R17 ;  /* 0x0000001f25197c23 */ /* 0x000fe20008010811 */
[----:B------:R-:W-:-:S02]  /*5100*/  FMNMX.FTZ R29, R43, R28, !PT ;  /* 0x0000001c2b1d7209 */ /* 0x000fc40007810000 */
[----:B------:R-:W-:Y:S02]  /*5110*/  ISETP.GT.AND P3, PT, R13, 0x41, PT ;  /* 0x000000410d00780c */ /* 0x000fe40003f64270 */
[----:B------:R-:W-:Y:S01]  /*5120*/  FMNMX.FTZ R28, R46, R29, !PT ;  /* 0x0000001d2e1c7209 */ /* 0x000fe20007810000 */
[----:B------:R-:W-:Y:S01]  /*5130*/  MUFU.EX2 R18, R18 ;  /* 0x0000001200127308 */ /* 0x000fe20000000800 */
[----:B------:R-:W-:Y:S02]  /*5140*/  FSEL R58, R58, -INF , P2 ;  /* 0xff8000003a3a7808 */ /* 0x000fe40001000000 */
[----:B------:R-:W-:Y:S02]  /*5150*/  FMNMX.FTZ R29, R47, R28, !PT ;  /* 0x0000001c2f1d7209 */ /* 0x000fe40007810000 */
[----:B------:R-:W-:Y:S02]  /*5160*/  ISETP.GT.AND P2, PT, R13, 0x48, PT ;  /* 0x000000480d00780c */ /* 0x000fe40003f44270 */
[----:B0-----:R-:W-:Y:S01]  /*5170*/  FMNMX.FTZ R32, R50, R29, !PT ;  /* 0x0000001d32207209 */ /* 0x001fe20007810000 */
[----:B------:R-:W-:Y:S01]  /*5180*/  MUFU.EX2 R28, R40 ;  /* 0x00000028001c7308 */ /* 0x000fe20000000800 */
        /* <DEDUP_REMOVED lines=9> */
[----:B-1----:R-:W-:Y:S01]  /*5220*/  FMNMX.FTZ R36, R58, R33, !PT ;  /* 0x000000213a247209 */ /* 0x002fe20007810000 */
        /* <DEDUP_REMOVED lines=8> */
[--C-:B------:R-:W-:Y:S01]  /*52b0*/  FFMA.FTZ R61, R69, UR31, -R17.reuse ;  /* 0x0000001f453d7c23 */ /* 0x100fe20008010811 */
[----:B------:R-:W-:Y:S01]  /*52c0*/  FSEL R66, R66, -INF , P2 ;  /* 0xff80000042427808 */ /* 0x000fe20001000000 */
[--C-:B0-----:R-:W-:Y:S01]  /*52d0*/  FFMA.FTZ R44, R52, UR31, -R17.reuse ;  /* 0x0000001f342c7c23 */ /* 0x101fe20008010811 */
        /* <DEDUP_REMOVED lines=11> */
[--C-:B------:R-:W-:Y:S01]  /*5390*/  FFMA.FTZ R57, R65, UR31, -R17.reuse ;  /* 0x0000001f41397c23 */ /* 0x100fe20008010811 */
[----:B------:R-:W-:Y:S01]  /*53a0*/  FMNMX.FTZ R41, R67, R40, !PT ;  /* 0x0000002843297209 */ /* 0x000fe20007810000 */
[--C-:B0-----:R-:W-:Y:S01]  /*53b0*/  FFMA.FTZ R48, R56, UR31, -R17.reuse ;  /* 0x0000001f38307c23 */ /* 0x101fe20008010811 */
[----:B------:R-:W-:Y:S01]  /*53c0*/  ISETP.GT.AND P2, PT, R13, 0x60, PT ;  /* 0x000000600d00780c */ /* 0x000fe20003f44270 */
[--C-:B------:R-:W-:Y:S01]  /*53d0*/  FFMA.FTZ R56, R64, UR31, -R17.reuse ;  /* 0x0000001f40387c23 */ /* 0x100fe20008010811 */
        /* <DEDUP_REMOVED lines=35> */
[----:B------:R-:W-:Y:S02]  /*5610*/  FSEL R87, R87, -INF , P3 ;  /* 0xff80000057577808 */ /* 0x000fe40001800000 */
        /* <DEDUP_REMOVED lines=22> */
[----:B------:R-:W-:Y:S01]  /*5780*/  FSEL R39, R0, RZ, P1 ;  /* 0x000000ff00277208 */ /* 0x000fe20000800000 */
[--C-:B------:R-:W-:Y:S01]  /*5790*/  FFMA.FTZ R136, R27, UR31, -R40.reuse ;  /* 0x0000001f1b887c23 */ /* 0x100fe20008010828 */
[----:B------:R-:W-:Y:S01]  /*57a0*/  FSEL R46, R13, RZ, P2 ;  /* 0x000000ff0d2e7208 */ /* 0x000fe20001000000 */
[--C-:B------:R-:W-:Y:S01]  /*57b0*/  FFMA.FTZ R27, R42, UR31, -R40.reuse ;  /* 0x0000001f2a1b7c23 */ /* 0x100fe20008010828 */
[----:B------:R-:W-:Y:S01]  /*57c0*/  FFMA.FTZ R41, R26, UR31, -R40 ;  /* 0x0000001f1a297c23 */ /* 0x000fe20008010828 */
[----:B------:R-:W-:Y:S01]  /*57d0*/  FADD.FTZ R14, -R39, R14 ;  /* 0x0000000e270e7221 */ /* 0x000fe20000010100 */
[--C-:B------:R-:W-:Y:S01]  /*57e0*/  FFMA.FTZ R77, R30, UR31, -R40.reuse ;  /* 0x0000001f1e4d7c23 */ /* 0x100fe20008010828 */
[----:B------:R-:W-:Y:S01]  /*57f0*/  FADD.FTZ R46, -R46, R15 ;  /* 0x0000000f2e2e7221 */ /* 0x000fe20000010100 */
[----:B------:R-:W-:Y:S01]  /*5800*/  MUFU.EX2 R136, R136 ;  /* 0x0000008800887308 */ /* 0x000fe20000000800 */
[----:B------:R-:W-:Y:S01]  /*5810*/  FMUL.FTZ R42, R14, UR31 ;  /* 0x0000001f0e2a7c20 */ /* 0x000fe20008410000 */
[--C-:B------:R-:W-:Y:S01]  /*5820*/  FFMA.FTZ R34, R34, UR31, -R40.reuse ;  /* 0x0000001f22227c23 */ /* 0x100fe20008010828 */
[----:B------:R-:W-:Y:S01]  /*5830*/  FMUL.FTZ R14, R46, UR31 ;  /* 0x0000001f2e0e7c20 */ /* 0x000fe20008410000 */
        /* <DEDUP_REMOVED lines=24> */
[----:B------:R-:W-:Y:S01]  /*59c0*/  FFMA.FTZ R62, R82, UR31, -R40 ;  /* 0x0000001f523e7c23 */ /* 0x000fe20008010828 */
[----:B------:R-:W-:Y:S01]  /*59d0*/  FADD.FTZ R43, R19, R6 ;  /* 0x00000006132b7221 */ /* 0x000fe20000010000 */
[--C-:B------:R-:W-:Y:S01]  /*59e0*/  FFMA.FTZ R70, R83, UR31, -R40.reuse ;  /* 0x0000001f53467c23 */ /* 0x100fe20008010828 */
[--C-:B------:R-:W-:Y:S01]  /*59f0*/  FFMA.FTZ R71, R86, UR31, -R40.reuse ;  /* 0x0000001f56477c23 */ /* 0x100fe20008010828 */
[----:B------:R-:W0:Y:S01]  /*5a00*/  MUFU.EX2 R77, R77 ;  /* 0x0000004d004d7308 */ /* 0x000e220000000800 */
[----:B------:R-:W-:Y:S01]  /*5a10*/  FADD.FTZ R42, R20, R43 ;  /* 0x0000002b142a7221 */ /* 0x000fe20000010000 */
[----:B------:R-:W-:-:S06]  /*5a20*/  FFMA.FTZ R74, R87, UR31, -R40 ;  /* 0x0000001f574a7c23 */ /* 0x000fcc0008010828 */
[----:B------:R-:W2:Y:S01]  /*5a30*/  MUFU.EX2 R85, R85 ;  /* 0x0000005500557308 */ /* 0x000ea20000000800 */
[----:B-1----:R-:W-:-:S04]  /*5a40*/  FFMA.FTZ R5, R14, R5, R41 ;  /* 0x000000050e057223 */ /* 0x002fc80000010029 */
[----:B------:R-:W-:Y:S01]  /*5a50*/  FADD.FTZ R6, R136, R5 ;  /* 0x0000000588067221 */ /* 0x000fe20000010000 */
[----:B------:R-:W-:Y:S02]  /*5a60*/  FADD.FTZ R5, R21, R42 ;  /* 0x0000002a15057221 */ /* 0x000fe40000010000 */
[----:B------:R-:W1:Y:S01]  /*5a70*/  MUFU.EX2 R34, R34 ;  /* 0x0000002200227308 */ /* 0x000e620000000800 */
[----:B0-----:R-:W-:-:S07]  /*5a80*/  FADD.FTZ R6, R77, R6 ;  /* 0x000000064d067221 */ /* 0x001fce0000010000 */
[----:B------:R-:W0:Y:S01]  /*5a90*/  MUFU.EX2 R84, R84 ;  /* 0x0000005400547308 */ /* 0x000e220000000800 */
[----:B--2---:R-:W-:Y:S01]  /*5aa0*/  FADD.FTZ R43, R85, R6 ;  /* 0x00000006552b7221 */ /* 0x004fe20000010000 */
[----:B------:R-:W-:-:S04]  /*5ab0*/  FADD.FTZ R6, R22, R5 ;  /* 0x0000000516067221 */ /* 0x000fc80000010000 */
[----:B------:R-:W-:Y:S02]  /*5ac0*/  FADD.FTZ R5, R23, R6 ;  /* 0x0000000617057221 */ /* 0x000fe40000010000 */
[----:B------:R-:W2:Y:S01]  /*5ad0*/  MUFU.EX2 R30, R30 ;  /* 0x0000001e001e7308 */ /* 0x000ea20000000800 */
[----:B-1----:R-:W-:Y:S01]  /*5ae0*/  FADD.FTZ R43, R34, R43 ;  /* 0x0000002b222b7221 */ /* 0x002fe20000010000 */
[----:B------:R-:W-:-:S04]  /*5af0*/  FADD.FTZ R6, R24, R5 ;  /* 0x0000000518067221 */ /* 0x000fc80000010000 */
[----:B------:R-:W-:Y:S02]  /*5b00*/  FADD.FTZ R5, R25, R6 ;  /* 0x0000000619057221 */ /* 0x000fe40000010000 */
[----:B------:R-:W1:Y:S01]  /*5b10*/  MUFU.EX2 R81, R81 ;  /* 0x0000005100517308 */ /* 0x000e620000000800 */
[----:B0-----:R-:W-:Y:S01]  /*5b20*/  FADD.FTZ R43, R84, R43 ;  /* 0x0000002b542b7221 */ /* 0x001fe20000010000 */
[----:B------:R-:W-:-:S06]  /*5b30*/  FADD.FTZ R6, R28, R5 ;  /* 0x000000051c067221 */ /* 0x000fcc0000010000 */
[----:B------:R-:W0:Y:S01]  /*5b40*/  MUFU.EX2 R27, R27 ;  /* 0x0000001b001b7308 */ /* 0x000e220000000800 */
[----:B--2---:R-:W-:Y:S01]  /*5b50*/  FADD.FTZ R42, R30, R43 ;  /* 0x0000002b1e2a7221 */ /* 0x004fe20000010000 */
[----:B------:R-:W-:-:S06]  /*5b60*/  FADD.FTZ R43, R29, R6 ;  /* 0x000000061d2b7221 */ /* 0x000fcc0000010000 */
[----:B------:R-:W2:Y:S01]  /*5b70*/  MUFU.EX2 R80, R80 ;  /* 0x0000005000507308 */ /* 0x000ea20000000800 */
[----:B-1----:R-:W-:-:S07]  /*5b80*/  FADD.FTZ R42, R81, R42 ;  /* 0x0000002a512a7221 */ /* 0x002fce0000010000 */
[----:B------:R-:W1:Y:S01]  /*5b90*/  MUFU.EX2 R31, R31 ;  /* 0x0000001f001f7308 */ /* 0x000e620000000800 */
[----:B0-----:R-:W-:Y:S01]  /*5ba0*/  FADD.FTZ R5, R27, R42 ;  /* 0x0000002a1b057221 */ /* 0x001fe20000010000 */
[----:B------:R-:W-:-:S04]  /*5bb0*/  FADD.FTZ R42, R32, R43 ;  /* 0x0000002b202a7221 */ /* 0x000fc80000010000 */
[----:B------:R-:W-:Y:S02]  /*5bc0*/  FADD.FTZ R43, R33, R42 ;  /* 0x0000002a212b7221 */ /* 0x000fe40000010000 */
[----:B------:R-:W0:Y:S01]  /*5bd0*/  MUFU.EX2 R38, R38 ;  /* 0x0000002600267308 */ /* 0x000e220000000800 */
[----:B--2---:R-:W-:-:S07]  /*5be0*/  FADD.FTZ R6, R80, R5 ;  /* 0x0000000550067221 */ /* 0x004fce0000010000 */
[----:B------:R-:W2:Y:S01]  /*5bf0*/  MUFU.EX2 R26, R26 ;  /* 0x0000001a001a7308 */ /* 0x000ea20000000800 */
[----:B-1----:R-:W-:Y:S01]  /*5c00*/  FADD.FTZ R5, R31, R6 ;  /* 0x000000061f057221 */ /* 0x002fe20000010000 */
[----:B------:R-:W-:-:S06]  /*5c10*/  FADD.FTZ R6, R36, R43 ;  /* 0x0000002b24067221 */ /* 0x000fcc0000010000 */
        /* <DEDUP_REMOVED lines=12> */
[----:B------:R-:W-:-:S04]  /*5ce0*/  FADD.FTZ R43, R49, R6 ;  /* 0x00000006312b7221 */ /* 0x000fc80000010000 */
[----:B------:R-:W-:Y:S02]  /*5cf0*/  FADD.FTZ R42, R52, R43 ;  /* 0x0000002b342a7221 */ /* 0x000fe40000010000 */
[----:B------:R-:W0:Y:S01]  /*5d00*/  MUFU.EX2 R50, R50 ;  /* 0x0000003200327308 */ /* 0x000e220000000800 */
[----:B--2---:R-:W-:-:S07]  /*5d10*/  FADD.FTZ R5, R138, R5 ;  /* 0x000000058a057221 */ /* 0x004fce0000010000 */
        /* <DEDUP_REMOVED lines=56> */
.L_x_1928:
[----:B------:R-:W0:Y:S01]  /*60a0*/  S2UR UR10, SR_CgaCtaId ;  /* 0x00000000000a79c3 */ /* 0x000e220000008800 */
[----:B------:R-:W-:Y:S01]  /*60b0*/  R2UR UR11, R2 ;  /* 0x00000000020b72ca */ /* 0x000fe200000e0000 */
[----:B------:R-:W-:Y:S01]  /*60c0*/  UISETP.GT.AND UP0, UPT, UR7, UR28, UPT ;  /* 0x0000001c0700728c */ /* 0x000fe2000bf04270 */
[----:B------:R-:W-:Y:S01]  /*60d0*/  F2FP.BF16.F32.PACK_AB R42, R21, R20 ;  /* 0x00000014152a723e */ /* 0x000fe200000010ff */
[----:B------:R-:W-:Y:S01]  /*60e0*/  UMOV UR38, UR5 ;  /* 0x0000000500267c82 */ /* 0x000fe20008000000 */
[----:B------:R-:W-:Y:S01]  /*60f0*/  F2FP.BF16.F32.PACK_AB R40, R19, R18 ;  /* 0x000000121328723e */ /* 0x000fe200000010ff */
[----:B------:R-:W-:Y:S01]  /*6100*/  FMUL.FTZ R88, R88, R15 ;  /* 0x0000000f58587220 */ /* 0x000fe20000410000 */
[----:B------:R-:W-:Y:S01]  /*6110*/  F2FP.BF16.F32.PACK_AB R41, R136, R41 ;  /* 0x000000298829723e */ /* 0x000fe200000010ff */
[----:B------:R-:W-:Y:S01]  /*6120*/  FMUL.FTZ R89, R89, R15 ;  /* 0x0000000f59597220 */ /* 0x000fe20000410000 */
[----:B------:R-:W-:Y:S01]  /*6130*/  F2FP.BF16.F32.PACK_AB R43, R85, R77 ;  /* 0x0000004d552b723e */ /* 0x000fe200000010ff */
[-C--:B------:R-:W-:Y:S01]  /*6140*/  FMUL.FTZ R92, R92, R15.reuse ;  /* 0x0000000f5c5c7220 */ /* 0x080fe20000410000 */
[----:B------:R-:W-:Y:S01]  /*6150*/  F2FP.BF16.F32.PACK_AB R20, R23, R22 ;  /* 0x000000161714723e */ /* 0x000fe200000010ff */
[-C--:B------:R-:W-:Y:S01]  /*6160*/  FMUL.FTZ R93, R93, R15.reuse ;  /* 0x0000000f5d5d7220 */ /* 0x080fe20000410000 */
[----:B------:R-:W-:Y:S01]  /*6170*/  F2FP.BF16.F32.PACK_AB R21, R84, R34 ;  /* 0x000000225415723e */ /* 0x000fe200000010ff */
[----:B------:R-:W-:Y:S01]  /*6180*/  ULEA UR6, UR6, UR11, 0x3 ;  /* 0x0000000b06067291 */ /* 0x000fe2000f8e183f */
[----:B------:R-:W-:Y:S01]  /*6190*/  F2FP.BF16.F32.PACK_AB R22, R25, R24 ;  /* 0x000000181916723e */ /* 0x000fe200000010ff */
[-C--:B------:R-:W-:Y:S01]  /*61a0*/  FMUL.FTZ R96, R96, R15.reuse ;  /* 0x0000000f60607220 */ /* 0x080fe20000410000 */
[----:B------:R-:W-:Y:S01]  /*61b0*/  F2FP.BF16.F32.PACK_AB R23, R81, R30 ;  /* 0x0000001e5117723e */ /* 0x000fe200000010ff */
[----:B------:R-:W-:Y:S01]  /*61c0*/  UIADD3 UR6, UR6, 0x2d860, URZ ;  /* 0x0002d86006067890 */ /* 0x000fe2000fffe03f */
[----:B------:R-:W-:Y:S01]  /*61d0*/  F2FP.BF16.F32.PACK_AB R28, R29, R28 ;  /* 0x0000001c1d1c723e */ /* 0x000fe200000010ff */
[-C--:B------:R-:W-:Y:S01]  /*61e0*/  FMUL.FTZ R97, R97, R15.reuse ;  /* 0x0000000f61617220 */ /* 0x080fe20000410000 */
[----:B------:R-:W-:Y:S01]  /*61f0*/  F2FP.BF16.F32.PACK_AB R48, R49, R48 ;  /* 0x000000303130723e */ /* 0x000fe200000010ff */
[----:B------:R-:W-:Y:S01]  /*6200*/  FMUL.FTZ R100, R100, R15 ;  /* 0x0000000f64647220 */ /* 0x000fe20000410000 */
[----:B------:R-:W-:Y:S01]  /*6210*/  F2FP.BF16.F32.PACK_AB R29, R80, R27 ;  /* 0x0000001b501d723e */ /* 0x000fe200000010ff */
[----:B0-----:R-:W-:Y:S01]  /*6220*/  UPRMT UR6, UR10, 0x654, UR6 ;  /* 0x000006540a067896 */ /* 0x001fe20008000006 */
[----:B------:R-:W-:Y:S01]  /*6230*/  F2FP.BF16.F32.PACK_AB R30, R33, R32 ;  /* 0x00000020211e723e */ /* 0x000fe200000010ff */
[----:B------:R-:W-:Y:S01]  /*6240*/  UIADD3 UR10, UR7, -0x1, URZ ;  /* 0xffffffff070a7890 */ /* 0x000fe2000fffe03f */
        /* <DEDUP_REMOVED lines=40> */
[----:B------:R-:W-:Y:S01]  /*64d0*/  PLOP3.LUT P1, PT, PT, PT, UP0, 0x80, 0x0 ;  /* 0x000000000000781c */ /* 0x000fe20003f2f008 */
        /* <DEDUP_REMOVED lines=39> */
[----:B------:R-:W-:Y:S01]  /*6750*/  IMAD.MOV.U32 R14, RZ, RZ, R0 ;  /* 0x000000ffff0e7224 */ /* 0x000fe200078e0000 */
[----:B-1----:R-:W-:Y:S01]  /*6760*/  NOP ;  /* 0x0000000000007918 */ /* 0x002fe20000000000 */
[----:B0-----:R-:W-:Y:S05]  /*6770*/  @P1 BRA `(.L_x_1929) ;  /* 0xffffffd400401947 */ /* 0x001fea000383ffff */
[----:B------:R-:W-:-:S05]  /*6780*/  UMOV UR7, UR10 ;  /* 0x0000000a00077c82 */ /* 0x000fca0008000000 */
.L_x_1918:
[----:B------:R-:W-:-:S13]  /*6790*/  R2UR UR6, R141 ;  /* 0x000000008d0672ca */ /* 0x000fda00000e0000 */
[----:B------:R-:W-:-:S06]  /*67a0*/  UISETP.GE.AND UP0, UPT, UR7, UR6, UPT ;  /* 0x000000060700728c */ /* 0x000fcc000bf06270 */
[----:B------:R-:W-:-:S13]  /*67b0*/  PLOP3.LUT P1, PT, PT, PT, UP0, 0x80, 0x0 ;  /* 0x000000000000781c */ /* 0x000fda0003f2f008 */
[----:B------:R-:W-:Y:S05]  /*67c0*/  @!P1 BRA `(.L_x_1930) ;  /* 0x00000020006c9947 */ /* 0x000fea0003800000 */
[----:B------:R-:W0:Y:S01]  /*67d0*/  S2R R9, SR_TID.X ;  /* 0x0000000000097919 */ /* 0x000e220000002100 */
[----:B------:R-:W-:Y:S01]  /*67e0*/  R2UR UR6, R140 ;  /* 0x000000008c0672ca */ /* 0x000fe200000e0000 */
[----:B------:R-:W-:Y:S01]  /*67f0*/  IMAD.MOV.U32 R14, RZ, RZ, R13 ;  /* 0x000000ffff0e7224 */ /* 0x000fe200078e000d */
[----:B------:R-:W-:Y:S01]  /*6800*/  UMOV UR30, UR5 ;  /* 0x00000005001e7c82 */ /* 0x000fe20008000000 */
[----:B------:R-:W-:Y:S01]  /*6810*/  IMAD.MOV.U32 R15, RZ, RZ, R0 ;  /* 0x000000ffff0f7224 */ /* 0x000fe200078e0000 */
[----:B------:R-:W-:Y:S01]  /*6820*/  UMOV UR29, 0x40000040 ;  /* 0x40000040001d7882 */ /* 0x000fe20000000000 */
[----:B------:R-:W-:Y:S01]  /*6830*/  UMOV UR33, 0x40000040 ;  /* 0x4000004000217882 */ /* 0x000fe20000000000 */
[----:B------:R-:W-:Y:S01]  /*6840*/  UMOV UR37, 0x40000040 ;  /* 0x4000004000257882 */ /* 0x000fe20000000000 */
[----:B------:R-:W-:Y:S01]  /*6850*/  UMOV UR41, 0x40000040 ;  /* 0x4000004000297882 */ /* 0x000fe20000000000 */
[----:B------:R-:W-:Y:S01]  /*6860*/  UMOV UR45, 0x40000040 ;  /* 0x40000040002d7882 */ /* 0x000fe20000000000 */
[----:B------:R-:W-:Y:S01]  /*6870*/  UMOV UR49, 0x40000040 ;  /* 0x4000004000317882 */ /* 0x000fe20000000000 */
[----:B------:R-:W-:-:S03]  /*6880*/  UMOV UR53, 0x40000040 ;  /* 0x4000004000357882 */ /* 0x000fc60000000000 */
[----:B------:R-:W-:-:S04]  /*6890*/  ULOP3.LUT UR6, UR6, 0x10000, URZ, 0xfc, !UPT ;  /* 0x0001000006067892 */ /* 0x000fc8000f8efc3f */
[----:B------:R-:W-:Y:S02]  /*68a0*/  UIADD3 UR28, UR6, 0x2, URZ ;  /* 0x00000002061c7890 */ /* 0x000fe4000fffe03f */
[----:B------:R-:W-:Y:S01]  /*68b0*/  IMAD.U32 R139, RZ, RZ, UR6 ;  /* 0x00000006ff8b7e24 */ /* 0x000fe2000f8e00ff */
[----:B------:R-:W-:Y:S02]  /*68c0*/  UIADD3 UR32, UR6, 0x4, URZ ;  /* 0x0000000406207890 */ /* 0x000fe4000fffe03f */
[----:B------:R-:W-:Y:S02]  /*68d0*/  UIADD3 UR36, UR6, 0x6, URZ ;  /* 0x0000000606247890 */ /* 0x000fe4000fffe03f */
[----:B------:R-:W-:Y:S02]  /*68e0*/  UIADD3 UR40, UR6, 0x600, URZ ;  /* 0x0000060006287890 */ /* 0x000fe4000fffe03f */
[----:B------:R-:W-:Y:S02]  /*68f0*/  UIADD3 UR44, UR6, 0x602, URZ ;  /* 0x00000602062c7890 */ /* 0x000fe4000fffe03f */
[----:B------:R-:W-:-:S02]  /*6900*/  UIADD3 UR48, UR6, 0x604, URZ ;  /* 0x0000060406307890 */ /* 0x000fc4000fffe03f */
[----:B------:R-:W-:Y:S01]  /*6910*/  UIADD3 UR52, UR6, 0x606, URZ ;  /* 0x0000060606347890 */ /* 0x000fe2000fffe03f */
[----:B0-----:R-:W-:Y:S02]  /*6920*/  SHF.R.U32.HI R17, RZ, 0x7, R9 ;  /* 0x00000007ff117819 */ /* 0x001fe40000011609 */
[----:B------:R-:W-:Y:S01]  /*6930*/  ISETP.GE.U32.AND P1, PT, R9, 0x180, PT ;  /* 0x000001800900780c */ /* 0x000fe20003f26070 */
[----:B------:R-:W-:Y:S02]  /*6940*/  UMOV UR6, UR4 ;  /* 0x0000000400067c82 */ /* 0x000fe40008000000 */
[C---:B------:R-:W-:Y:S02]  /*6950*/  VIADD R9, R17.reuse, 0x9 ;  /* 0x0000000911097836 */ /* 0x040fe40000000000 */
[----:B------:R-:W-:-:S03]  /*6960*/  VIADD R142, R17, 0x8 ;  /* 0x00000008118e7836 */ /* 0x000fc60000000000 */
[----:B------:R-:W-:-:S07]  /*6970*/  SEL R9, R9, 0x9, !P1 ;  /* 0x0000000909097807 */ /* 0x000fce0004800000 */
.L_x_1941:
[----:B------:R-:W-:Y:S01]  /*6980*/  R2UR UR10, R16 ;  /* 0x00000000100a72ca */ /* 0x000fe200000e0000 */
[----:B------:R-:W-:-:S04]  /*6990*/  UIADD3 UR4, UR6, 0x1, URZ ;  /* 0x0000000106047890 */ /* 0x000fc8000fffe03f */
[----:B------:R-:W-:-:S04]  /*69a0*/  UISETP.NE.AND UP0, UPT, UR4, 0x2, UPT ;  /* 0x000000020400788c */ /* 0x000fc8000bf05270 */
[----:B------:R-:W-:Y:S02]  /*69b0*/  USEL UR5, URZ, 0x1, UP0 ;  /* 0x000000013f057887 */ /* 0x000fe40008000000 */
[----:B------:R-:W-:Y:S02]  /*69c0*/  USEL UR4, UR4, URZ, UP0 ;  /* 0x0000003f04047287 */ /* 0x000fe40008000000 */
[----:B------:R-:W-:Y:S01]  /*69d0*/  ISETP.NE.AND P2, PT, RZ, UR10, PT ;  /* 0x0000000aff007c0c */ /* 0x000fe2000bf45270 */
[----:B------:R-:W-:-:S12]  /*69e0*/  ULOP3.LUT UR5, UR30, UR5, URZ, 0x3c, !UPT ;  /* 0x000000051e057292 */ /* 0x000fd8000f8e3c3f */
[----:B--2---:R-:W-:Y:S05]  /*69f0*/  @P2 BRA `(.L_x_1931) ;  /* 0x0000000000302947 */ /* 0x004fea0003800000 */
[----:B------:R-:W-:Y:S05]  /*6a00*/  @!P0 BRA `(.L_x_1932) ;  /* 0x0000000000048947 */ /* 0x000fea0003800000 */
[----:B------:R-:W-:Y:S01]  /*6a10*/  BPT.TRAP 0x1 ;  /* 0x000000040000795c */ /* 0x000fe20000300000 */
.L_x_1932:
[----:B------:R-:W-:Y:S01]  /*6a20*/  R2UR UR10, R2 ;  /* 0x00000000020a72ca */ /* 0x000fe200000e0000 */
[----:B------:R-:W-:-:S05]  /*6a30*/  IMAD.U32 R0, RZ, RZ, UR5 ;  /* 0x00000005ff007e24 */ /* 0x000fca000f8e00ff */
[----:B------:R-:W-:-:S07]  /*6a40*/  SHF.L.U32 R0, R0, 0x1f, RZ ;  /* 0x0000001f00007819 */ /* 0x000fce00000006ff */
[----:B------:R-:W-:-:S09]  /*6a50*/  ULEA UR10, UR4, UR10, 0x3 ;  /* 0x0000000a040a7291 */ /* 0x000fd2000f8e183f */
[----:B------:R0:W1:Y:S01]  /*6a60*/  SYNCS.PHASECHK.TRANS64.TRYWAIT P1, [UR10+0x2d830], R0 ;  /* 0x02d83000ff0075a7 */ /* 0x000062000802014a */
[----:B------:R-:W-:Y:S05]  /*6a70*/  @!P0 BRA `(.L_x_1933) ;  /* 0x0000000000048947 */ /* 0x000fea0003800000 */
[----:B------:R-:W-:Y:S01]  /*6a80*/  BPT.TRAP 0x1 ;  /* 0x000000040000795c */ /* 0x000fe20000300000 */
.L_x_1933:
[----:B-1----:R-:W-:Y:S05]  /*6a90*/  @P1 BRA `(.L_x_1931) ;  /* 0x0000000000081947 */ /* 0x002fea0003800000 */
[----:B------:R-:W1:Y:S02]  /*6aa0*/  SYNCS.PHASECHK.TRANS64.TRYWAIT P1, [UR10+0x2d830], R0 ;  /* 0x02d83000ff0075a7 */ /* 0x000e64000802014a */
[----:B-1----:R-:W-:Y:S05]  /*6ab0*/  @!P1 BRA `(.L_x_1934) ;  /* 0x0000007800e89947 */ /* 0x002fea0003800000 */
.L_x_1931:
[----:B------:R3:W-:Y:S01]  /*6ac0*/  BAR.SYNC.DEFER_BLOCKING R142, 0x100 ;  /* 0x0004008e0000751d */ /* 0x0007e20000010000 */
[----:B------:R-:W-:Y:S02]  /*6ad0*/  R2UR UR10, R12 ;  /* 0x000000000c0a72ca */ /* 0x000fe400000e0000 */
[----:B------:R-:W-:Y:S02]  /*6ae0*/  R2UR UR56, R10 ;  /* 0x000000000a3872ca */ /* 0x000fe400000e0000 */
[----:B------:R-:W-:Y:S01]  /*6af0*/  R2UR UR57, R11 ;  /* 0x000000000b3972ca */ /* 0x000fe200000e0000 */
[----:B------:R-:W-:Y:S01]  /*6b00*/  UMOV UR59, 0x80000020 ;  /* 0x80000020003b7882 */ /* 0x000fe20000000000 */
[----:B------:R-:W-:Y:S01]  /*6b10*/  UMOV UR11, 0x80000020 ;  /* 0x80000020000b7882 */ /* 0x000fe20000000000 */
[----:B------:R-:W-:Y:S01]  /*6b20*/  UMOV UR15, 0x80000020 ;  /* 0x80000020000f7882 */ /* 0x000fe20000000000 */
[----:B------:R-:W-:Y:S01]  /*6b30*/  UMOV UR19, 0x80000020 ;  /* 0x8000002000137882 */ /* 0x000fe20000000000 */
[----:B------:R-:W-:Y:S01]  /*6b40*/  UMOV UR23, 0x80000020 ;  /* 0x8000002000177882 */ /* 0x000fe20000000000 */
[----:B------:R-:W-:-:S03]  /*6b50*/  UMOV UR27, 0x80000020 ;  /* 0x80000020001b7882 */ /* 0x000fc60000000000 */
[----:B------:R-:W-:-:S04]  /*6b60*/  UIMAD UR26, UR4, 0x600, UR10 ;  /* 0x00000600041a78a4 */ /* 0x000fc8000f8e020a */
[----:B------:R-:W-:Y:S02]  /*6b70*/  UIADD3 UR10, UR26, 0x2, URZ ;  /* 0x000000021a0a7890 */ /* 0x000fe4000fffe03f */
[----:B------:R-:W-:Y:S02]  /*6b80*/  UIADD3 UR14, UR26, 0x200, URZ ;  /* 0x000002001a0e7890 */ /* 0x000fe4000fffe03f */
[----:B------:R-:W-:Y:S01]  /*6b90*/  UMOV UR58, UR26 ;  /* 0x0000001a003a7c82 */ /* 0x000fe20008000000 */
[----:B------:R-:W-:Y:S01]  /*6ba0*/  UIADD3 UR18, UR26, 0x202, URZ ;  /* 0x000002021a127890 */ /* 0x000fe2000fffe03f */
[----:B--2---:R-:W-:Y:S01]  /*6bb0*/  WARPGROUP.ARRIVE ;  /* 0x00000000000079c5 */ /* 0x004fe20000000000 */
[----:B------:R-:W-:Y:S02]  /*6bc0*/  UIADD3 UR22, UR26, 0x400, URZ ;  /* 0x000004001a167890 */ /* 0x000fe4000fffe03f */
[----:B------:R-:W-:-:S03]  /*6bd0*/  UIADD3 UR26, UR26, 0x402, URZ ;  /* 0x000004021a1a7890 */ /* 0x000fc6000fffe03f */
        /* <DEDUP_REMOVED lines=20> */
.L_x_1936:
[----:B------:R-:W-:Y:S01]  /*6d20*/  R2UR UR10, R2 ;  /* 0x00000000020a72ca */ /* 0x000fe200000e0000 */
[----:B01----:R-:W-:-:S05]  /*6d30*/  IMAD.U32 R0, RZ, RZ, UR30 ;  /* 0x0000001eff007e24 */ /* 0x003fca000f8e00ff */
[----:B------:R-:W-:-:S07]  /*6d40*/  SHF.L.U32 R0, R0, 0x1f, RZ ;  /* 0x0000001f00007819 */ /* 0x000fce00000006ff */
[----:B------:R-:W-:-:S09]  /*6d50*/  ULEA UR10, UR6, UR10, 0x3 ;  /* 0x0000000a060a7291 */ /* 0x000fd2000f8e183f */
[----:B------:R0:W1:Y:S01]  /*6d60*/  SYNCS.PHASECHK.TRANS64.TRYWAIT P1, [UR10+0x2d850], R0 ;  /* 0x02d85000ff0075a7 */ /* 0x000062000802014a */
[----:B------:R-:W-:Y:S05]  /*6d70*/  @!P0 BRA `(.L_x_1937) ;  /* 0x0000000000048947 */ /* 0x000fea0003800000 */
[----:B------:R-:W-:Y:S01]  /*6d80*/  BPT.TRAP 0x1 ;  /* 0x000000040000795c */ /* 0x000fe20000300000 */
.L_x_1937:
[----:B-1----:R-:W-:Y:S05]  /*6d90*/  @P1 BRA `(.L_x_1935) ;  /* 0x0000000000081947 */ /* 0x002fea0003800000 */
[----:B------:R-:W1:Y:S02]  /*6da0*/  SYNCS.PHASECHK.TRANS64.TRYWAIT P1, [UR10+0x2d850], R0 ;  /* 0x02d85000ff0075a7 */ /* 0x000e64000802014a */
[----:B-1----:R-:W-:Y:S05]  /*6db0*/  @!P1 BRA `(.L_x_1938) ;  /* 0x0000007800409947 */ /* 0x002fea0003800000 */
.L_x_1935:
[----:B------:R-:W-:Y:S01]  /*6dc0*/  R2UR UR10, R2 ;  /* 0x00000000020a72ca */ /* 0x000fe200000e0000 */
[----:B------:R-:W-:Y:S01]  /*6dd0*/  WARPGROUP.ARRIVE ;  /* 0x00000000000079c5 */ /* 0x000fe20000000000 */
[----:B------:R-:W-:Y:S01]  /*6de0*/  R2UR UR11, R139 ;  /* 0x000000008b0b72ca */ /* 0x000fe200000e0000 */
[----:B------:R-:W-:Y:S01]  /*6df0*/  UMOV UR57, 0x40000040 ;  /* 0x4000004000397882 */ /* 0x000fe20000000000 */
[----:B------:R-:W-:Y:S01]  /*6e00*/  UMOV UR59, 0x80000020 ;  /* 0x80000020003b7882 */ /* 0x000fe20000000000 */
[----:B------:R-:W-:Y:S01]  /*6e10*/  UMOV UR31, 0x80000020 ;  /* 0x80000020001f7882 */ /* 0x000fe20000000000 */
[----:B------:R-:W-:Y:S01]  /*6e20*/  UMOV UR35, 0x80000020 ;  /* 0x8000002000237882 */ /* 0x000fe20000000000 */
[----:B------:R-:W-:Y:S01]  /*6e30*/  UMOV UR39, 0x80000020 ;  /* 0x8000002000277882 */ /* 0x000fe20000000000 */
[----:B------:R-:W-:Y:S01]  /*6e40*/  UMOV UR43, 0x80000020 ;  /* 0x80000020002b7882 */ /* 0x000fe20000000000 */
[----:B------:R-:W-:Y:S01]  /*6e50*/  UMOV UR47, 0x80000020 ;  /* 0x80000020002f7882 */ /* 0x000fe20000000000 */
[----:B------:R-:W-:Y:S01]  /*6e60*/  UMOV UR51, 0x80000020 ;  /* 0x8000002000337882 */ /* 0x000fe20000000000 */
[----:B------:R-:W-:-:S02]  /*6e70*/  UMOV UR55, 0x80000020 ;  /* 0x8000002000377882 */ /* 0x000fc40000000000 */
[----:B------:R-:W-:Y:S02]  /*6e80*/  UIADD3 UR10, UR10, 0x400, URZ ;  /* 0x000004000a0a7890 */ /* 0x000fe4000fffe03f */
[----:B------:R-:W-:Y:S02]  /*6e90*/  UMOV UR56, UR11 ;  /* 0x0000000b00387c82 */ /* 0x000fe40008000000 */
[----:B------:R-:W-:-:S04]  /*6ea0*/  USHF.R.U32.HI UR10, URZ, 0x4, UR10 ;  /* 0x000000043f0a7899 */ /* 0x000fc8000801160a */
[----:B------:R-:W-:-:S04]  /*6eb0*/  ULOP3.LUT UR10, UR10, 0x3fff, URZ, 0xc0, !UPT ;  /* 0x00003fff0a0a7892 */ /* 0x000fc8000f8ec03f */
[----:B------:R-:W-:-:S04]  /*6ec0*/  ULOP3.LUT UR10, UR10, 0x2000000, URZ, 0xfc, !UPT ;  /* 0x020000000a0a7892 */ /* 0x000fc8000f8efc3f */
[----:B------:R-:W-:-:S04]  /*6ed0*/  UIMAD UR58, UR6, 0x600, UR10 ;  /* 0x00000600063a78a4 */ /* 0x000fc8000f8e020a */
        /* <DEDUP_REMOVED lines=33> */
.L_x_1939:
[----:B01----:R-:W-:Y:S01]  /*70f0*/  FMNMX.FTZ R0, R24, R15, !PT ;  /* 0x0000000f18007209 */ /* 0x003fe20007810000 */
[----:B------:R-:W-:Y:S01]  /*7100*/  ULDC UR10, c[0x0][0x988] ;  /* 0x00026200000a7ab9 */ /* 0x000fe20000000800 */
[----:B------:R-:W-:Y:S01]  /*7110*/  FMNMX.FTZ R18, R26, R14, !PT ;  /* 0x0000000e1a127209 */ /* 0x000fe20007810000 */
[----:B------:R-:W-:Y:S01]  /*7120*/  UMOV UR31, UR10 ;  /* 0x0000000a001f7c82 */ /* 0x000fe20008000000 */
[----:B------:R-:W-:Y:S01]  /*7130*/  FMNMX.FTZ R13, R25, R0, !PT ;  /* 0x00000000190d7209 */ /* 0x000fe20007810000 */
[----:B------:R-:W0:Y:S01]  /*7140*/  S2UR UR11, SR_CgaCtaId ;  /* 0x00000000000b79c3 */ /* 0x000e220000008800 */
        /* <DEDUP_REMOVED lines=62> */
[----:B------:R-:W1:Y:S04]  /*7530*/  SHFL.BFLY PT, R0, R17, 0x2, 0x1f ;  /* 0x0c401f0011007f89 */ /* 0x000e6800000e0000 */
[----:B------:R-:W3:Y:S08]  /*7540*/  SHFL.BFLY PT, R13, R18, 0x2, 0x1f ;  /* 0x0c401f00120d7f89 */ /* 0x000ef000000e0000 */
[----:B------:R-:W-:-:S04]  /*7550*/  ULEA UR10, UR4, UR10, 0x3 ;  /* 0x0000000a040a7291 */ /* 0x000fc8000f8e183f */
[----:B------:R-:W-:-:S04]  /*7560*/  UIADD3 UR10, UR10, 0x2d840, URZ ;  /* 0x0002d8400a0a7890 */ /* 0x000fc8000fffe03f */
[----:B0-----:R-:W-:Y:S01]  /*7570*/  UPRMT UR10, UR11, 0x654, UR10 ;  /* 0x000006540b0a7896 */ /* 0x001fe2000800000a */
[----:B-1----:R-:W-:Y:S02]  /*7580*/  FMNMX.FTZ R19, R17, R0, !PT ;  /* 0x0000000011137209 */ /* 0x002fe40007810000 */
[----:B---3--:R-:W-:-:S03]  /*7590*/  FMNMX.FTZ R20, R18, R13, !PT ;  /* 0x0000000d12147209 */ /* 0x008fc60007810000 */
[----:B------:R-:W0:Y:S03]  /*75a0*/  SHFL.BFLY PT, R0, R19, 0x1, 0x1f ;  /* 0x0c201f0013007f89 */ /* 0x000e2600000e0000 */
[----:B------:R-:W-:Y:S01]  /*75b0*/  SYNCS.ARRIVE.TRANS64.RED.A1T0 RZ, [UR10], RZ ;  /* 0x000000ffffff79a7 */ /* 0x000fe2000810040a */
[----:B------:R-:W1:Y:S01]  /*75c0*/  SHFL.BFLY PT, R13, R20, 0x1, 0x1f ;  /* 0x0c201f00140d7f89 */ /* 0x000e6200000e0000 */
[----:B0-----:R-:W-:Y:S02]  /*75d0*/  FMNMX.FTZ R0, R19, R0, !PT ;  /* 0x0000000013007209 */ /* 0x001fe40007810000 */
[----:B-1----:R-:W-:-:S03]  /*75e0*/  FMNMX.FTZ R13, R20, R13, !PT ;  /* 0x0000000d140d7209 */ /* 0x002fc60007810000 */
[C---:B------:R-:W-:Y:S01]  /*75f0*/  FMUL.FTZ R17, R0.reuse, UR31 ;  /* 0x0000001f00117c20 */ /* 0x040fe20008410000 */
[----:B------:R-:W-:-:S03]  /*7600*/  FADD.FTZ R15, -R0, R15 ;  /* 0x0000000f000f7221 */ /* 0x000fc60000010100 */
[--C-:B------:R-:W-:Y:S01]  /*7610*/  FFMA.FTZ R18, R24, UR31, -R17.reuse ;  /* 0x0000001f18127c23 */ /* 0x100fe20008010811 */
[--C-:B------:R-:W-:Y:S01]  /*7620*/  FFMA.FTZ R24, R36, UR31, -R17.reuse ;  /* 0x0000001f24187c23 */ /* 0x100fe20008010811 */
[C---:B------:R-:W-:Y:S01]  /*7630*/  FADD.FTZ R14, -R13.reuse, R14 ;  /* 0x0000000e0d0e7221 */ /* 0x040fe20000010100 */
[----:B------:R-:W-:Y:S01]  /*7640*/  FMUL.FTZ R36, R13, UR31 ;  /* 0x0000001f0d247c20 */ /* 0x000fe20008410000 */
[--C-:B------:R-:W-:Y:S01]  /*7650*/  FFMA.FTZ R19, R25, UR31, -R17.reuse ;  /* 0x0000001f19137c23 */ /* 0x100fe20008010811 */
        /* <DEDUP_REMOVED lines=26> */
[----:B------:R-:W-:Y:S01]  /*7800*/  FFMA.FTZ R136, R35, UR31, -R36 ;  /* 0x0000001f23887c23 */ /* 0x000fe20008010824 */
        /* <DEDUP_REMOVED lines=9> */
[----:B0-----:R-:W-:Y:S01]  /*78a0*/  FFMA.FTZ R6, R15, R6, R18 ;  /* 0x000000060f067223 */ /* 0x001fe20000010012 */
[----:B------:R-:W0:Y:S01]  /*78b0*/  MUFU.EX2 R19, R19 ;  /* 0x0000001300137308 */ /* 0x000e220000000800 */
[--C-:B------:R-:W-:Y:S01]  /*78c0*/  FFMA.FTZ R69, R77, UR31, -R17.reuse ;  /* 0x0000001f4d457c23 */ /* 0x100fe20008010811 */
[--C-:B------:R-:W-:Y:S01]  /*78d0*/  FFMA.FTZ R72, R80, UR31, -R17.reuse ;  /* 0x0000001f50487c23 */ /* 0x100fe20008010811 */
[--C-:B------:R-:W-:Y:S01]  /*78e0*/  FFMA.FTZ R73, R81, UR31, -R17.reuse ;  /* 0x0000001f51497c23 */ /* 0x100fe20008010811 */
[--C-:B------:R-:W-:Y:S01]  /*78f0*/  FFMA.FTZ R76, R84, UR31, -R17.reuse ;  /* 0x0000001f544c7c23 */ /* 0x100fe20008010811 */
[----:B------:R-:W-:Y:S01]  /*7900*/  FFMA.FTZ R17, R85, UR31, -R17 ;  /* 0x0000001f55117c23 */ /* 0x000fe20008010811 */
[--C-:B------:R-:W-:Y:S01]  /*7910*/  FFMA.FTZ R30, R38, UR31, -R36.reuse ;  /* 0x0000001f261e7c23 */ /* 0x100fe20008010824 */
[--C-:B------:R-:W-:Y:S01]  /*7920*/  FFMA.FTZ R85, R39, UR31, -R36.reuse ;  /* 0x0000001f27557c23 */ /* 0x100fe20008010824 */
[----:B------:R-:W3:Y:S01]  /*7930*/  MUFU.EX2 R138, R138 ;  /* 0x0000008a008a7308 */ /* 0x000ee20000000800 */
        /* <DEDUP_REMOVED lines=32> */
[----:B0-----:R-:W-:-:S07]  /*7b40*/  FADD.FTZ R38, R26, R5 ;  /* 0x000000051a267221 */ /* 0x001fce0000010000 */
[----:B------:R-:W0:Y:S01]  /*7b50*/  MUFU.EX2 R22, R22 ;  /* 0x0000001600167308 */ /* 0x000e220000000800 */
[----:B---3--:R-:W-:-:S07]  /*7b60*/  FADD.FTZ R5, R21, R6 ;  /* 0x0000000615057221 */ /* 0x008fce0000010000 */
[----:B------:R-:W3:Y:S01]  /*7b70*/  MUFU.EX2 R27, R27 ;  /* 0x0000001b001b7308 */ /* 0x000ee20000000800 */
[----:B-1----:R-:W-:-:S07]  /*7b80*/  FADD.FTZ R38, R137, R38 ;  /* 0x0000002689267221 */ /* 0x002fce0000010000 */
        /* <DEDUP_REMOVED lines=107> */
[----:B-1----:R-:W-:Y:S01]  /*8240*/  FADD.FTZ R5, R71, R6 ;  /* 0x0000000647057221 */ /* 0x002fe20000010000 */
[----:B0-----:R-:W-:-:S03]  /*8250*/  FADD.FTZ R6, R17, R36 ;  /* 0x0000002411067221 */ /* 0x001fc60000010000 */
[----:B---3--:R-:W-:Y:S01]  /*8260*/  FADD.FTZ R5, R74, R5 ;  /* 0x000000054a057221 */ /* 0x008fe20000010000 */
[----:B------:R-:W-:Y:S06]  /*8270*/  @!P0 BRA `(.L_x_1940) ;  /* 0x0000000000048947 */ /* 0x000fec0003800000 */
[----:B------:R-:W-:Y:S01]  /*8280*/  BPT.TRAP 0x1 ;  /* 0x000000040000795c */ /* 0x000fe20000300000 */
.L_x_1940:
[----:B------:R-:W0:Y:S01]  /*8290*/  S2UR UR10, SR_CgaCtaId ;  /* 0x00000000000a79c3 */ /* 0x000e220000008800 */
[----:B------:R-:W-:Y:S01]  /*82a0*/  R2UR UR11, R2 ;  /* 0x00000000020b72ca */ /* 0x000fe200000e0000 */
[----:B------:R-:W-:Y:S01]  /*82b0*/  UMOV UR30, UR5 ;  /* 0x00000005001e7c82 */ /* 0x000fe20008000000 */
        /* <DEDUP_REMOVED lines=19> */
[-C--:B------:R-:W-:Y:S01]  /*83f0*/  FMUL.FTZ R101, R101, R15.reuse ;  /* 0x0000000f65657220 */ /* 0x080fe20000410000 */
[----:B------:R-:W-:Y:S01]  /*8400*/  F2FP.BF16.F32.PACK_AB R40, R41, R40 ;  /* 0x000000282928723e */ /* 0x000fe200000010ff */
[----:B0-----:R-:W-:Y:S01]  /*8410*/  UPRMT UR6, UR10, 0x654, UR6 ;  /* 0x000006540a067896 */ /* 0x001fe20008000006 */
        /* <DEDUP_REMOVED lines=13> */
[----:B------:R-:W-:Y:S01]  /*84f0*/  UIADD3 UR6, UR7, -0x1, URZ ;  /* 0xffffffff07067890 */ /* 0x000fe2000fffe03f */
        /* <DEDUP_REMOVED lines=15> */
[-C--:B------:R-:W-:Y:S01]  /*85f0*/  FMUL.FTZ R117, R117, R15.reuse ;  /* 0x0000000f75757220 */ /* 0x080fe20000410000 */
[----:B------:R-:W-:Y:S01]  /*8600*/  R2UR UR10, R141 ;  /* 0x000000008d0a72ca */ /* 0x000fe200000e0000 */
        /* <DEDUP_REMOVED lines=12> */
[----:B------:R-:W-:Y:S01]  /*86d0*/  UISETP.GT.AND UP0, UPT, UR7, UR10, UPT ;  /* 0x0000000a0700728c */ /* 0x000fe2000bf04270 */
[-C--:B------:R-:W-:Y:S01]  /*86e0*/  FMUL.FTZ R128, R128, R15.reuse ;  /* 0x0000000f80807220 */ /* 0x080fe20000410000 */
[-C--:B------:R-:W-:Y:S01]  /*86f0*/  FMUL.FTZ R129, R129, R15.reuse ;  /* 0x0000000f81817220 */ /* 0x080fe20000410000 */
[----:B------:R-:W-:Y:S01]  /*8700*/  UMOV UR7, UR6 ;  /* 0x0000000600077c82 */ /* 0x000fe20008000000 */
[----:B------:R0:W-:Y:S01]  /*8710*/  STSM.16.M88.4 [R7+0x6000], R68 ;  /* 0x0060004407007844 */ /* 0x0001e20000000200 */
[----:B------:R-:W-:Y:S01]  /*8720*/  UMOV UR6, UR4 ;  /* 0x0000000400067c82 */ /* 0x000fe20008000000 */
[----:B------:R-:W-:Y:S01]  /*8730*/  PLOP3.LUT P1, PT, PT, PT, UP0, 0x80, 0x0 ;  /* 0x000000000000781c */ /* 0x000fe20003f2f008 */
[-C--:B------:R-:W-:Y:S01]  /*8740*/  FMUL.FTZ R132, R132, R15.reuse ;  /* 0x0000000f84847220 */ /* 0x080fe20000410000 */
[----:B------:R-:W-:Y:S01]  /*8750*/  @!PT LDS RZ, [RZ] ;  /* 0x00000000fffff984 */ /* 0x000fe20000000800 */
[----:B------:R-:W-:Y:S01]  /*8760*/  @!PT LDS RZ, [RZ] ;  /* 0x00000000fffff984 */ /* 0x000fe20000000800 */
[----:B------:R-:W-:Y:S01]  /*8770*/  @!PT LDS RZ, [RZ] ;  /* 0x00000000fffff984 */ /* 0x000fe20000000800 */
[----:B------:R-:W-:Y:S01]  /*8780*/  @!PT LDS RZ, [RZ] ;  /* 0x00000000fffff984 */ /* 0x000fe20000000800 */
[----:B------:R1:W-:Y:S06]  /*8790*/  MEMBAR.ALL.CTA ;  /* 0x0000000000007992 */ /* 0x0003ec0000008000 */
[----:B-1----:R-:W1:Y:S01]  /*87a0*/  FENCE.VIEW.ASYNC.S ;  /* 0x00000000000073c6 */ /* 0x002e620000000000 */
        /* <DEDUP_REMOVED lines=29> */
.L_x_1930:
[----:B------:R-:W-:Y:S06]  /*8980*/  BAR.ARV 0x8, 0x200 ;  /* 0x0208000000007b1d */ /* 0x000fec0000002000 */
[----:B------:R-:W-:Y:S05]  /*8990*/  @!P0 BRA `(.L_x_1942) ;  /* 0x0000000000048947 */ /* 0x000fea0003800000 */
[----:B------:R-:W-:Y:S01]  /*89a0*/  BPT.TRAP 0x1 ;  /* 0x000000040000795c */ /* 0x000fe20000300000 */
.L_x_1942:
[----:B------:R-:W-:Y:S01]  /*89b0*/  R2UR UR6, R2 ;  /* 0x00000000020672ca */ /* 0x000fe200000e0000 */
[----:B--2---:R-:W-:-:S05]  /*89c0*/  IMAD.U32 R3, RZ, RZ, UR5 ;  /* 0x00000005ff037e24 */ /* 0x004fca000f8e00ff */
[----:B------:R-:W-:-:S07]  /*89d0*/  SHF.L.U32 R3, R3, 0x1f, RZ ;  /* 0x0000001f03037819 */ /* 0x000fce00000006ff */
[----:B------:R-:W-:-:S09]  /*89e0*/  ULEA UR6, UR4, UR6, 0x3 ;  /* 0x0000000604067291 */ /* 0x000fd2000f8e183f */
[----:B------:R0:W1:Y:S01]  /*89f0*/  SYNCS.PHASECHK.TRANS64.TRYWAIT P1, [UR6+0x2d850], R3 ;  /* 0x02d85003ff0075a7 */ /* 0x0000620008020146 */
[----:B------:R-:W-:Y:S05]  /*8a00*/  @!P0 BRA `(.L_x_1943) ;  /* 0x0000000000048947 */ /* 0x000fea0003800000 */
[----:B------:R-:W-:Y:S01]  /*8a10*/  BPT.TRAP 0x1 ;  /* 0x000000040000795c */ /* 0x000fe20000300000 */
.L_x_1943:
[----:B-1----:R-:W-:Y:S05]  /*8a20*/  @P1 BRA `(.L_x_1944) ;  /* 0x0000000000081947 */ /* 0x002fea0003800000 */
[----:B------:R-:W1:Y:S02]  /*8a30*/  SYNCS.PHASECHK.TRANS64.TRYWAIT P1, [UR6+0x2d850], R3 ;  /* 0x02d85003ff0075a7 */ /* 0x000e640008020146 */
[----:B-1----:R-:W-:Y:S05]  /*8a40*/  @!P1 BRA `(.L_x_1945) ;  /* 0x0000005c00349947 */ /* 0x002fea0003800000 */
.L_x_1944:
[----:B------:R-:W-:Y:S01]  /*8a50*/  R2UR UR5, R2 ;  /* 0x00000000020572ca */ /* 0x000fe200000e0000 */
[----:B------:R-:W-:Y:S01]  /*8a60*/  WARPGROUP.ARRIVE ;  /* 0x00000000000079c5 */ /* 0x000fe20000000000 */
[----:B------:R-:W-:Y:S01]  /*8a70*/  R2UR UR7, R140 ;  /* 0x000000008c0772ca */ /* 0x000fe200000e0000 */
[----:B------:R-:W-:Y:S01]  /*8a80*/  UMOV UR9, 0x40000040 ;  /* 0x4000004000097882 */ /* 0x000fe20000000000 */
[----:B------:R-:W-:Y:S01]  /*8a90*/  UMOV UR11, 0x80000020 ;  /* 0x80000020000b7882 */ /* 0x000fe20000000000 */
[----:B01----:R-:W0:Y:S01]  /*8aa0*/  SHFL.BFLY PT, R3, R6, 0x2, 0x1f ;  /* 0x0c401f0006037f89 */ /* 0x003e2200000e0000 */
[----:B------:R-:W-:Y:S02]  /*8ab0*/  IMAD.MOV.U32 R8, RZ, RZ, RZ ;  /* 0x000000ffff087224 */ /* 0x000fe400078e00ff */
[----:B------:R-:W-:Y:S01]  /*8ac0*/  IMAD.U32 R15, RZ, RZ, UR31 ;  /* 0x0000001fff0f7e24 */ /* 0x000fe2000f8e00ff */
[----:B------:R-:W1:Y:S04]  /*8ad0*/  SHFL.BFLY PT, R2, R5, 0x2, 0x1f ;  /* 0x0c401f0005027f89 */ /* 0x000e6800000e0000 */
[----:B------:R-:W-:-:S02]  /*8ae0*/  UIADD3 UR5, UR5, 0x400, URZ ;  /* 0x0000040005057890 */ /* 0x000fc4000fffe03f */
[----:B------:R-:W-:Y:S02]  /*8af0*/  ULOP3.LUT UR7, UR7, 0x10000, URZ, 0xfc, !UPT ;  /* 0x0001000007077892 */ /* 0x000fe4000f8efc3f */
[----:B------:R-:W-:-:S04]  /*8b00*/  USHF.R.U32.HI UR5, URZ, 0x4, UR5 ;  /* 0x000000043f057899 */ /* 0x000fc80008011605 */
[----:B------:R-:W-:Y:S01]  /*8b10*/  ULOP3.LUT UR5, UR5, 0x3fff, URZ, 0xc0, !UPT ;  /* 0x00003fff05057892 */ /* 0x000fe2000f8ec03f */
[----:B------:R-:W-:-:S03]  /*8b20*/  UMOV UR8, UR7 ;  /* 0x0000000700087c82 */ /* 0x000fc60008000000 */
[----:B------:R-:W-:-:S04]  /*8b30*/  ULOP3.LUT UR5, UR5, 0x2000000, URZ, 0xfc, !UPT ;  /* 0x0200000005057892 */ /* 0x000fc8000f8efc3f */
[----:B------:R-:W-:Y:S01]  /*8b40*/  UIMAD UR4, UR4, 0x600, UR5 ;  /* 0x00000600040478a4 */ /* 0x000fe2000f8e0205 */
[----:B0-----:R-:W-:Y:S01]  /*8b50*/  FADD.FTZ R3, R3, R6 ;  /* 0x0000000603037221 */ /* 0x001fe20000010000 */
[----:B-1----:R-:W-:Y:S01]  /*8b60*/  FADD.FTZ R4, R2, R5 ;  /* 0x0000000502047221 */ /* 0x002fe20000010000 */
[----:B------:R-:W-:-:S03]  /*8b70*/  IMAD.MOV.U32 R5, RZ, RZ, RZ ;  /* 0x000000ffff057224 */ /* 0x000fc600078e00ff */
[----:B------:R-:W0:Y:S01]  /*8b80*/  SHFL.BFLY PT, R2, R3, 0x1, 0x1f ;  /* 0x0c201f0003027f89 */ /* 0x000e2200000e0000 */
[----:B------:R-:W-:Y:S02]  /*8b90*/  UMOV UR10, UR4 ;  /* 0x00000004000a7c82 */ /* 0x000fe40008000000 */
[----:B------:R-:W-:Y:S01]  /*8ba0*/  HGMMA.64x96x16.F32.BF16 R88, gdesc[UR8].tnspB, R88, gsb0 ;  /* 0x41600000085879f0 */ /* 0x000fe20008001858 */
[----:B------:R-:W-:Y:S01]  /*8bb0*/  UIADD3 UR8, UR7, 0x2, URZ ;  /* 0x0000000207087890 */ /* 0x000fe2000fffe03f */
[----:B------:R-:W1:Y:S01]  /*8bc0*/  SHFL.BFLY PT, R7, R4, 0x1, 0x1f ;  /* 0x0c201f0004077f89 */ /* 0x000e6200000e0000 */
[----:B------:R-:W-:Y:S01]  /*8bd0*/  UIADD3 UR10, UR4, 0x40, URZ ;  /* 0x00000040040a7890 */ /* 0x000fe2000fffe03f */
[----:B------:R-:W-:Y:S01]  /*8be0*/  UMOV UR9, 0x40000040 ;  /* 0x4000004000097882 */ /* 0x000fe20000000000 */
[----:B------:R-:W-:Y:S01]  /*8bf0*/  UMOV UR11, 0x80000020 ;  /* 0x80000020000b7882 */ /* 0x000fe20000000000 */
[----:B0-----:R-:W-:Y:S01]  /*8c00*/  FADD.FTZ R10, R3, R2 ;  /* 0x00000002030a7221 */ /* 0x001fe20000010000 */
[----:B------:R-:W-:-:S02]  /*8c10*/  IMAD.MOV.U32 R3, RZ, RZ, -0x800000 ;  /* 0xff800000ff037424 */ /* 0x000fc400078e00ff */
[----:B------:R-:W-:Y:S02]  /*8c20*/  IMAD.MOV.U32 R2, RZ, RZ, -0x800000 ;  /* 0xff800000ff027424 */ /* 0x000fe400078e00ff */
[----:B-1----:R-:W-:Y:S01]  /*8c30*/  FADD.FTZ R11, R4, R7 ;  /* 0x00000007040b7221 */ /* 0x002fe20000010000 */
[----:B------:R-:W-:Y:S01]  /*8c40*/  FSETP.NE.FTZ.AND P1, PT, R10, RZ, PT ;  /* 0x000000ff0a00720b */ /* 0x000fe20003f35000 */
[----:B------:R-:W-:-:S03]  /*8c50*/  IMAD.U32 R7, RZ, RZ, UR31 ;  /* 0x0000001fff077e24 */ /* 0x000fc6000f8e00ff */
[----:B------:R-:W-:-:S09]  /*8c60*/  FSETP.NE.FTZ.AND P2, PT, R11, RZ, PT ;  /* 0x000000ff0b00720b */ /* 0x000fd20003f55000 */
[----:B------:R-:W0:Y:S01]  /*8c70*/  @P1 MUFU.LG2 R6, R10 ;  /* 0x0000000a00061308 */ /* 0x000e220000000c00 */
[----:B------:R-:W-:-:S03]  /*8c80*/  @P1 FMUL.FTZ R7, R7, 0.69314718246459960938 ;  /* 0x3f31721807071820 */ /* 0x000fc60000410000 */
[----:B------:R-:W-:-:S04]  /*8c90*/  @P2 FMUL.FTZ R15, R15, 0.69314718246459960938 ;  /* 0x3f3172180f0f2820 */ /* 0x000fc80000410000 */
        /* <DEDUP_REMOVED lines=55> */
.L_x_1946:
        /* <DEDUP_REMOVED lines=53> */
.L_x_1910:
[----:B------:R-:W-:Y:S05]  /*9360*/  @P0 BRA `(.L_x_1947) ;  /* 0x0000001000940947 */ /* 0x000fea0003800000 */
[----:B------:R-:W2:Y:S01]  /*9370*/  LDL R4, [R1] ;  /* 0x0000000001047983 */ /* 0x000ea20000100800 */
[----:B------:R-:W0:Y:S01]  /*9380*/  S2UR UR12, SR_CTAID.Z ;  /* 0x00000000000c79c3 */ /* 0x000e220000002700 */
[----:B------:R-:W-:Y:S01]  /*9390*/  ULDC.64 UR8, c[0x0][0xbd0] ;  /* 0x0002f40000087ab9 */ /* 0x000fe20000000a00 */
[----:B------:R-:W-:Y:S01]  /*93a0*/  BSSY B0, `(.L_x_1948) ;  /* 0x00000d5000007945 */ /* 0x000fe20003800000 */
[----:B------:R-:W1:Y:S01]  /*93b0*/  S2R R0, SR_TID.X ;  /* 0x0000000000007919 */ /* 0x000e620000002100 */
[----:B------:R-:W3:Y:S04]  /*93c0*/  S2R R21, SR_CTAID.X ;  /* 0x0000000000157919 */ /* 0x000ee80000002500 */
[----:B------:R-:W4:Y:S08]  /*93d0*/  S2UR UR11, SR_CTAID.Y ;  /* 0x00000000000b79c3 */ /* 0x000f300000002600 */
[----:B------:R-:W4:Y:S08]  /*93e0*/  LDC R20, c[0x0][0xc50] ;  /* 0x00031400ff147b82 */ /* 0x000f300000000800 */
[----:B------:R-:W5:Y:S01]  /*93f0*/  LDC.64 R18, c[0x0][0xb40] ;  /* 0x0002d000ff127b82 */ /* 0x000f620000000a00 */
        /* <DEDUP_REMOVED lines=50> */
[----:B---3--:R-:W-:Y:S01]  /*9720*/  IMAD R12, R21, 0xc0, R8 ;  /* 0x000000c0150c7824 */ /* 0x008fe200078e0208 */
[----:B------:R-:W-:Y:S01]  /*9730*/  ULDC.64 UR8, c[0x0][0xb28] ;  /* 0x0002ca0000087ab9 */ /* 0x000fe20000000a00 */
[----:B------:R-:W-:Y:S02]  /*9740*/  IMAD R17, RZ, RZ, -UR13 ;  /* 0x8000000dff117e24 */ /* 0x000fe4000f8e02ff */
[----:B------:R-:W-:Y:S01]  /*9750*/  IMAD.WIDE.U32 R4, R14, UR12, R4 ;  /* 0x0000000c0e047c25 */ /* 0x000fe2000f8e0004 */
[----:B------:R-:W2:Y:S03]  /*9760*/  @P0 LDC R25, c[0x0][0xbec] ;  /* 0x0002fb00ff190b82 */ /* 0x000ea60000000800 */
[----:B------:R-:W-:-:S02]  /*9770*/  IMAD.U32 R9, RZ, RZ, UR5 ;  /* 0x00000005ff097e24 */ /* 0x000fc4000f8e00ff */
[----:B----4-:R-:W-:Y:S02]  /*9780*/  IMAD R23, R20, R17, UR11 ;  /* 0x0000000b14177e24 */ /* 0x010fe4000f8e0211 */
[----:B------:R-:W-:Y:S01]  /*9790*/  IMAD.U32 R8, RZ, RZ, UR4 ;  /* 0x00000004ff087e24 */ /* 0x000fe2000f8e00ff */
[----:B------:R-:W3:Y:S01]  /*97a0*/  @P0 LDC R22, c[0x0][0xbf0] ;  /* 0x0002fc00ff160b82 */ /* 0x000ee20000000800 */
[----:B0-----:R-:W-:Y:S01]  /*97b0*/  @P0 IMAD.HI.U32 R13, R12, R13, RZ ;  /* 0x0000000d0c0d0227 */ /* 0x001fe200078e00ff */
[----:B------:R-:W-:-:S03]  /*97c0*/  ULDC.64 UR4, c[0x0][0xbe0] ;  /* 0x0002f80000047ab9 */ /* 0x000fc60000000a00 */
[----:B------:R-:W-:Y:S01]  /*97d0*/  IMAD.U32 R9, RZ, RZ, UR6 ;  /* 0x00000006ff097e24 */ /* 0x000fe2000f8e00ff */
[----:B------:R-:W-:Y:S01]  /*97e0*/  ULDC.64 UR6, c[0x0][0xb48] ;  /* 0x0002d20000067ab9 */ /* 0x000fe20000000a00 */
[C---:B-----5:R-:W-:Y:S02]  /*97f0*/  IMAD R14, R18.reuse, UR10, RZ ;  /* 0x0000000a120e7c24 */ /* 0x060fe4000f8e02ff */
        /* <DEDUP_REMOVED lines=11> */
[----:B---3--:R-:W-:Y:S01]  /*98b0*/  @P0 SHF.R.U32.HI R13, RZ, R22, R25 ;  /* 0x00000016ff0d0219 */ /* 0x008fe20000011619 */
        /* <DEDUP_REMOVED lines=131> */
.L_x_1949:
[----:B------:R-:W-:Y:S05]  /*a0f0*/  BSYNC B0 ;  /* 0x0000000000007941 */ /* 0x000fea0003800000 */
.L_x_1948:
[----:B------:R-:W-:Y:S01]  /*a100*/  ISETP.GE.AND P0, PT, R18, R19, PT ;  /* 0x000000131200720c */ /* 0x000fe20003f06270 */
[----:B0-----:R0:W1:Y:S04]  /*a110*/  SHFL.IDX PT, R15, R22, 0x1, 0x1c1f ;  /* 0x003c1f00160f7f89 */ /* 0x00106800000e0000 */
[----:B------:R0:W0:Y:S08]  /*a120*/  SHFL.IDX PT, R14, R20, 0x1, 0x1c1f ;  /* 0x003c1f00140e7f89 */ /* 0x00003000000e0000 */
        /* <DEDUP_REMOVED lines=24> */
[--C-:B01----:R-:W-:Y:S01]  /*a2b0*/  @!P2 IMAD.WIDE R2, R7, 0x4, R14.reuse ;  /* 0x000000040702a825 */ /* 0x103fe200078e020e */
        /* <DEDUP_REMOVED lines=44> */
[----:B0-----:R-:W-:-:S05]  /*a580*/  LOP3.LUT R3, R7, 0xfffffffe, RZ, 0xc0, !PT ;  /* 0xfffffffe07037812 */ /* 0x001fca00078ec0ff */
[----:B------:R-:W-:-:S05]  /*a590*/  IMAD.WIDE R2, R3, 0x4, R14 ;  /* 0x0000000403027825 */ /* 0x000fca00078e020e */
[----:B------:R0:W-:Y:S01]  /*a5a0*/  ST.E.64 desc[UR60][R2.64], R134 ;  /* 0x0000008602007985 */ /* 0x0001e2000c101b3c */
[----:B------:R-:W-:Y:S05]  /*a5b0*/  BRA `(.L_x_1908) ;  /* 0x0000003c00b87947 */ /* 0x000fea0003800000 */
.L_x_1947:
        /* <DEDUP_REMOVED lines=12> */
[----:B------:R-:W2:Y:S01]  /*a680*/  LDL R2, [R1] ;  /* 0x0000000001027983 */ /* 0x000ea20000100800 */
[----:B------:R-:W-:Y:S01]  /*a690*/  ISETP.NE.AND P0, PT, R6, 0x1, PT ;  /* 0x000000010600780c */ /* 0x000fe20003f05270 */
[----:B------:R-:W-:Y:S01]  /*a6a0*/  S2UR UR7, SR_CTAID.Z ;  /* 0x00000000000779c3 */ /* 0x000fe20000002700 */
[----:B------:R-:W-:Y:S01]  /*a6b0*/  ULDC.64 UR8, c[0x0][0xbd0] ;  /* 0x0002f40000087ab9 */ /* 0x000fe20000000a00 */
[----:B------:R-:W-:-:S06]  /*a6c0*/  IMAD.MOV.U32 R5, RZ, RZ, R0 ;  /* 0x000000ffff057224 */ /* 0x000fcc00078e0000 */
[----:B------:R-:W0:Y:S08]  /*a6d0*/  LDC.64 R10, c[0x0][0xbd8] ;  /* 0x0002f600ff0a7b82 */ /* 0x000e300000000a00 */
[----:B------:R-:W1:Y:S08]  /*a6e0*/  @P0 LDC R7, c[0x0][0xbec] ;  /* 0x0002fb00ff070b82 */ /* 0x000e700000000800 */
[----:B------:R-:W3:Y:S08]  /*a6f0*/  @P0 LDC R9, c[0x0][0xbf0] ;  /* 0x0002fc00ff090b82 */ /* 0x000ef00000000800 */
[----:B------:R-:W4:Y:S08]  /*a700*/  S2UR UR10, SR_CTAID.Y ;  /* 0x00000000000a79c3 */ /* 0x000f300000002600 */
[----:B------:R-:W4:Y:S01]  /*a710*/  LDC R8, c[0x0][0xc50] ;  /* 0x00031400ff087b82 */ /* 0x000f220000000800 */
[----:B-1----:R-:W-:-:S05]  /*a720*/  @P0 IMAD.HI.U32 R4, R0, R7, RZ ;  /* 0x0000000700040227 */ /* 0x002fca00078e00ff */
[----:B---3--:R-:W-:Y:S02]  /*a730*/  @P0 SHF.R.U32.HI R5, RZ, R9, R4 ;  /* 0x00000009ff050219 */ /* 0x008fe40000011604 */
[----:B--2---:R-:W-:-:S13]  /*a740*/  R2UR UR11, R2 ;  /* 0x00000000020b72ca */ /* 0x004fda00000e0000 */
[----:B------:R-:W-:Y:S02]  /*a750*/  USHF.R.S32.HI UR6, URZ, 0x1f, UR11 ;  /* 0x0000001f3f067899 */ /* 0x000fe4000801140b */
[----:B------:R-:W-:Y:S01]  /*a760*/  IMAD R7, RZ, RZ, -UR11 ;  /* 0x8000000bff077e24 */ /* 0x000fe2000f8e02ff */
[----:B------:R-:W-:Y:S02]  /*a770*/  UIMAD.WIDE.U32 UR4, UR11, UR8, URZ ;  /* 0x000000080b0472a5 */ /* 0x000fe4000f8e003f */
[----:B------:R-:W-:Y:S01]  /*a780*/  UIMAD UR6, UR6, UR8, URZ ;  /* 0x00000008060672a4 */ /* 0x000fe2000f8e023f */
[----:B----4-:R-:W-:Y:S01]  /*a790*/  IMAD R9, R8, R7, UR10 ;  /* 0x0000000a08097e24 */ /* 0x010fe2000f8e0207 */
        /* <DEDUP_REMOVED lines=32> */
.L_x_1906:
        /* <DEDUP_REMOVED lines=18> */
.L_x_1950:
[----:B------:R-:W-:Y:S01]  /*aac0*/  ULDC UR42, c[0x0][0xc50] ;  /* 0x00031400002a7ab9 */ /* 0x000fe20000000800 */
[----:B------:R-:W-:Y:S01]  /*aad0*/  UMOV UR39, UR6 ;  /* 0x0000000600277c82 */ /* 0x000fe20008000000 */
[----:B------:R-:W-:-:S11]  /*aae0*/  UISETP.NE.AND UP0, UPT, UR42, 0x1, UPT ;  /* 0x000000012a00788c */ /* 0x000fd6000bf05270 */
[----:B------:R-:W-:Y:S01]  /*aaf0*/  @UP0 ULDC UR4, c[0x0][0xc54] ;  /* 0x0003150000040ab9 */ /* 0x000fe20000000800 */
[----:B------:R-:W-:Y:S01]  /*ab00*/  @UP0 ULDC UR7, c[0x0][0xc58] ;  /* 0x0003160000070ab9 */ /* 0x000fe20000000800 */
[----:B------:R-:W-:-:S04]  /*ab10*/  UIMAD.WIDE.U32 UR4, UR6, UR4, URZ ;  /* 0x00000004060472a5 */ /* 0x000fc8000f8e003f */
[----:B------:R-:W-:-:S12]  /*ab20*/  @UP0 USHF.R.U32.HI UR39, URZ, UR7, UR5 ;  /* 0x000000073f270299 */ /* 0x000fd80008011605 */
.L_x_1951:
        /* <DEDUP_REMOVED lines=8> */
[----:B------:R-:W-:Y:S01]  /*abb0*/  ULDC UR6, c[0x0][0x448] ;  /* 0x0001120000067ab9 */ /* 0x000fe20000000800 */
[----:B------:R-:W-:Y:S01]  /*abc0*/  ULDC.64 UR4, c[0x0][0x418] ;  /* 0x0001060000047ab9 */ /* 0x000fe20000000a00 */
[----:B------:R-:W-:-:S05]  /*abd0*/  IMAD.MOV.U32 R22, RZ, RZ, RZ ;  /* 0x000000ffff167224 */ /* 0x000fca00078e00ff */
[----:B------:R-:W1:Y:S01]  /*abe0*/  S2UR UR46, SR_CTAID.X ;  /* 0x00000000002e79c3 */ /* 0x000e620000002500 */
[----:B------:R-:W-:Y:S02]  /*abf0*/  UISETP.NE.AND UP1, UPT, UR6, 0x1, UPT ;  /* 0x000000010600788c */ /* 0x000fe4000bf25270 */
[----:B------:R-:W-:Y:S01]  /*ac00*/  UISETP.NE.U32.AND UP0, UPT, UR4, URZ, UPT ;  /* 0x0000003f0400728c */ /* 0x000fe2000bf05070 */
[----:B------:R-:W-:Y:S02]  /*ac10*/  UMOV UR6, 0xc0 ;  /* 0x000000c000067882 */ /* 0x000fe40000000000 */
[----:B------:R-:W-:Y:S01]  /*ac20*/  ULDC UR4, c[0x0][0x424] ;  /* 0x0001090000047ab9 */ /* 0x000fe20000000800 */
[----:B------:R-:W-:Y:S01]  /*ac30*/  UISETP.NE.AND.EX UP0, UPT, UR5, URZ, UPT, UP0 ;  /* 0x0000003f0500728c */ /* 0x000fe2000bf05300 */
[----:B------:R-:W-:Y:S01]  /*ac40*/  ULDC UR7, c[0x0][0x2f0] ;  /* 0x0000bc0000077ab9 */ /* 0x000fe20000000800 */
[----:B------:R-:W-:Y:S02]  /*ac50*/  ULDC UR8, c[0x0][0x288] ;  /* 0x0000a20000087ab9 */ /* 0x000fe40000000800 */
[----:B------:R-:W-:Y:S01]  /*ac60*/  USEL UR40, UR4, 0x1, UP0 ;  /* 0x0000000104287887 */ /* 0x000fe20008000000 */
[----:B------:R-:W-:Y:S01]  /*ac70*/  @UP1 ULDC UR5, c[0x0][0x44c] ;  /* 0x0001130000051ab9 */ /* 0x000fe20000000800 */
[----:B0-----:R-:W-:-:S04]  /*ac80*/  ISETP.NE.U32.AND P0, PT, R2, RZ, PT ;  /* 0x000000ff0200720c */ /* 0x001fc80003f05070 */
[----:B------:R-:W-:Y:S01]  /*ac90*/  ISETP.NE.AND.EX P0, PT, R3, RZ, PT, P0 ;  /* 0x000000ff0300720c */ /* 0x000fe20003f05300 */
[----:B-1----:R-:W-:Y:S02]  /*aca0*/  UIMAD UR6, UR46, UR6, 0xbf ;  /* 0x000000bf2e0674a4 */ /* 0x002fe4000f8e0206 */
[----:B------:R-:W-:Y:S02]  /*acb0*/  UIMAD UR40, UR40, UR7, URZ ;  /* 0x00000007282872a4 */ /* 0x000fe4000f8e023f */
[----:B------:R-:W-:Y:S01]  /*acc0*/  UIMAD.WIDE.U32 UR4, UR6, UR5, URZ ;  /* 0x00000005060472a5 */ /* 0x000fe2000f8e003f */
[----:B------:R-:W-:-:S03]  /*acd0*/  @UP1 ULDC UR7, c[0x0][0x450] ;  /* 0x0001140000071ab9 */ /* 0x000fc60000000800 */
[----:B------:R-:W-:-:S04]  /*ace0*/  @UP1 USHF.R.U32.HI UR6, URZ, UR7, UR5 ;  /* 0x000000073f061299 */ /* 0x000fc80008011605 */
[----:B------:R-:W0:Y:S01]  /*acf0*/  @P0 LDC.64 R2, c[0x0][0xa28] ;  /* 0x00028a00ff020b82 */ /* 0x000e220000000a00 */
[----:B------:R-:W-:Y:S02]  /*ad00*/  UIADD3 UR5, UR40, 0x80, -UR8 ;  /* 0x0000008028057890 */ /* 0x000fe4000fffe808 */
[----:B------:R-:W-:Y:S02]  /*ad10*/  UIADD3 UR4, UR40, 0x7f, URZ ;  /* 0x0000007f28047890 */ /* 0x000fe4000fffe03f */
[----:B------:R-:W-:Y:S02]  /*ad20*/  UIADD3 UR6, UR5, UR6, URZ ;  /* 0x0000000605067290 */ /* 0x000fe4000fffe03f */
[----:B------:R-:W-:Y:S02]  /*ad30*/  USHF.R.S32.HI UR5, URZ, 0x1f, UR4 ;  /* 0x0000001f3f057899 */ /* 0x000fe40008011404 */
[----:B------:R-:W-:Y:S02]  /*ad40*/  USHF.R.S32.HI UR7, URZ, 0x1f, UR6 ;  /* 0x0000001f3f077899 */ /* 0x000fe40008011406 */
[----:B------:R-:W-:-:S02]  /*ad50*/  ULEA.HI UR5, UR5, UR4, URZ, 0x7 ;  /* 0x0000000405057291 */ /* 0x000fc4000f8f383f */
[----:B------:R-:W-:Y:S02]  /*ad60*/  ULEA.HI UR7, UR7, UR6, URZ, 0x7 ;  /* 0x0000000607077291 */ /* 0x000fe4000f8f383f */
[----:B------:R-:W-:Y:S02]  /*ad70*/  USHF.R.S32.HI UR41, URZ, 0x7, UR5 ;  /* 0x000000073f297899 */ /* 0x000fe40008011405 */
[----:B------:R-:W-:-:S04]  /*ad80*/  USHF.R.S32.HI UR43, URZ, 0x7, UR7 ;  /* 0x000000073f2b7899 */ /* 0x000fc80008011407 */
[----:B------:R-:W-:Y:S02]  /*ad90*/  UISETP.LT.AND UP0, UPT, UR41, UR43, UPT ;  /* 0x0000002b2900728c */ /* 0x000fe4000bf01270 */
[----:B------:R-:W-:Y:S01]  /*ada0*/  UP2UR UR47, UPR, URZ, 0x2 ;  /* 0x000000023f2f7883 */ /* 0x000fe20008000000 */
[----:B0-----:R-:W-:Y:S01]  /*adb0*/  @P0 IMAD.WIDE R2, R24, 0x4, R2 ;  /* 0x0000000418020825 */ /* 0x001fe200078e0202 */
[----:B------:R-:W-:-:S04]  /*adc0*/  USEL UR11, UR41, UR43, UP0 ;  /* 0x0000002b290b7287 */ /* 0x000fc80008000000 */
[----:B------:R-:W-:Y:S01]  /*add0*/  UISETP.GE.AND UP1, UPT, UR11, 0x1, UPT ;  /* 0x000000010b00788c */ /* 0x000fe2000bf26270 */
[----:B------:R0:W5:Y:S01]  /*ade0*/  @P0 LDG.E R22, desc[UR60][R2.64] ;  /* 0x0000003c02160981 */ /* 0x000162000c1e1900 */
[----:B------:R-:W-:Y:S02]  /*adf0*/  USHF.R.U32.HI UR9, URZ, 0x10, UR42 ;  /* 0x000000103f097899 */ /* 0x000fe4000801162a */
[----:B------:R-:W-:Y:S02]  /*ae00*/  ULOP3.LUT UR42, UR42, 0xffff, URZ, 0xc0, !UPT ;  /* 0x0000ffff2a2a7892 */ /* 0x000fe4000f8ec03f */
[----:B------:R-:W-:Y:S01]  /*ae10*/  PLOP3.LUT P0, PT, PT, PT, UP1, 0x80, 0x0 ;  /* 0x000000000000781c */ /* 0x000fe20003f0f018 */
[----:B------:R-:W-:Y:S01]  /*ae20*/  UISETP.NE.AND UP0, UPT, UR9, URZ, UPT ;  /* 0x0000003f0900728c */ /* 0x000fe2000bf05270 */
[----:B------:R-:W-:-:S10]  /*ae30*/  UMOV UR38, URZ ;  /* 0x0000003f00267c82 */ /* 0x000fd40008000000 */
[----:B------:R-:W-:Y:S01]  /*ae40*/  @!UP0 ULDC UR9, c[0x0][0x9f0] ;  /* 0x00027c0000098ab9 */ /* 0x000fe20000000800 */
[----:B0-----:R-:W-:Y:S05]  /*ae50*/  @!P0 BRA `(.L_x_1953) ;  /* 0x0000000000788947 */ /* 0x001fea0003800000 */
[----:B------:R-:W-:Y:S01]  /*ae60*/  IABS R2, UR9 ;  /* 0x0000000900027c13 */ /* 0x000fe20008000000 */
[----:B------:R-:W-:Y:S02]  /*ae70*/  UIADD3 UR6, UR9, -0x1, UR11 ;  /* 0xffffffff09067890 */ /* 0x000fe4000fffe00b */
[----:B------:R-:W-:Y:S01]  /*ae80*/  IABS R5, UR9 ;  /* 0x0000000900057c13 */ /* 0x000fe20008000000 */
[----:B------:R-:W-:Y:S01]  /*ae90*/  UMOV UR4, URZ ;  /* 0x0000003f00047c82 */ /* 0x000fe20008000000 */
[----:B------:R-:W-:Y:S02]  /*aea0*/  R2UR UR10, R2 ;  /* 0x00000000020a72ca */ /* 0x000fe400000e0000 */
[----:B------:R-:W-:Y:S01]  /*aeb0*/  IABS R4, UR6 ;  /* 0x0000000600047c13 */ /* 0x000fe20008000000 */
[----:B------:R-:W-:-:S03]  /*aec0*/  ULOP3.LUT UR6, UR6, UR9, URZ, 0x3c, !UPT ;  /* 0x0000000906067292 */ /* 0x000fc6000f8e3c3f */
[----:B------:R-:W-:-:S07]  /*aed0*/  R2UR UR8, R4 ;  /* 0x00000000040872ca */ /* 0x000fce00000e0000 */
        /* <DEDUP_REMOVED lines=22> */
.L_x_1953:
[----:B------:R-:W-:Y:S02]  /*b040*/  UIMAD UR48, UR42, UR38, URZ ;  /* 0x000000262a3072a4 */ /* 0x000fe4000f8e023f */
[----:B------:R-:W-:Y:S02]  /*b050*/  IMAD.U32 R2, RZ, RZ, UR38 ;  /* 0x00000026ff027e24 */ /* 0x000fe4000f8e00ff */
[----:B------:R-:W-:Y:S02]  /*b060*/  IMAD.MOV.U32 R6, RZ, RZ, 0x1 ;  /* 0x00000001ff067424 */ /* 0x000fe400078e00ff */
[----:B------:R-:W-:-:S05]  /*b070*/  IMAD.U32 R19, RZ, RZ, UR48 ;  /* 0x00000030ff137e24 */ /* 0x000fca000f8e00ff */
[----:B------:R-:W-:Y:S01]  /*b080*/  VIADDMNMX R19, R19, R2, UR11, PT ;  /* 0x0000000b13137e46 */ /* 0x000fe2000b800102 */
[----:B------:R-:W-:-:S03]  /*b090*/  IMAD.MOV.U32 R2, RZ, RZ, RZ ;  /* 0x000000ffff027224 */ /* 0x000fc600078e00ff */
        /* <DEDUP_REMOVED lines=25> */
.L_x_1954:
        /* <DEDUP_REMOVED lines=20> */
.L_x_1956:
        /* <DEDUP_REMOVED lines=15> */
.L_x_1955:
        /* <DEDUP_REMOVED lines=57> */
.L_x_1999:
        /* <DEDUP_REMOVED lines=14> */
.L_x_1958:
        /* <DEDUP_REMOVED lines=26> */
.L_x_2000:
        /* <DEDUP_REMOVED lines=76> */
.L_x_2010:
        /* <DEDUP_REMOVED lines=20> */
.L_x_1961:
        /* <DEDUP_REMOVED lines=30> */
.L_x_1962:
[----:B------:R-:W0:Y:S01]  /*c250*/  S2R R13, SR_TID.X ;  /* 0x00000000000d7919 */ /* 0x000e220000002100 */
[----:B------:R-:W-:Y:S01]  /*c260*/  UISETP.NE.AND UP0, UPT, UR47, URZ, UPT ;  /* 0x0000003f2f00728c */ /* 0x000fe2000bf05270 */
[----:B------:R-:W-:Y:S01]  /*c270*/  IMAD.U32 R4, RZ, RZ, UR36 ;  /* 0x00000024ff047e24 */ /* 0x000fe2000f8e00ff */
[----:B------:R-:W-:Y:S01]  /*c280*/  ULDC.64 UR4, c[0x0][0x2e0] ;  /* 0x0000b80000047ab9 */ /* 0x000fe20000000a00 */
[----:B------:R-:W-:Y:S01]  /*c290*/  IMAD.U32 R7, RZ, RZ, UR46 ;  /* 0x0000002eff077e24 */ /* 0x000fe2000f8e00ff */
[----:B------:R-:W1:Y:S01]  /*c2a0*/  LDC R20, c[0x0][0x448] ;  /* 0x00011200ff147b82 */ /* 0x000e620000000800 */
[----:B------:R-:W-:Y:S01]  /*c2b0*/  IMAD.U32 R3, RZ, RZ, UR45 ;  /* 0x0000002dff037e24 */ /* 0x000fe2000f8e00ff */
[----:B------:R-:W-:Y:S01]  /*c2c0*/  PLOP3.LUT P1, PT, PT, PT, UP0, 0x80, 0x0 ;  /* 0x000000000000781c */ /* 0x000fe20003f2f008 */
[----:B------:R-:W-:Y:S01]  /*c2d0*/  IMAD.MOV.U32 R2, RZ, RZ, R4 ;  /* 0x000000ffff027224 */ /* 0x000fe200078e0004 */
[----:B------:R-:W-:Y:S01]  /*c2e0*/  PLOP3.LUT P0, PT, PT, PT, UP0, 0x80, 0x0 ;  /* 0x000000000000781c */ /* 0x000fe20003f0f008 */
[----:B------:R-:W-:-:S02]  /*c2f0*/  IMAD R25, R25, UR4, RZ ;  /* 0x0000000419197c24 */ /* 0x000fc4000f8e02ff */
[----:B------:R-:W-:Y:S01]  /*c300*/  IMAD.WIDE.U32 R2, R24, UR4, R2 ;  /* 0x0000000418027c25 */ /* 0x000fe2000f8e0002 */
[----:B------:R-:W-:-:S03]  /*c310*/  @UP0 ULDC UR4, c[0x0][0x44c] ;  /* 0x0001130000040ab9 */ /* 0x000fc60000000800 */
[----:B------:R-:W-:Y:S02]  /*c320*/  IMAD.U32 R5, RZ, RZ, UR37 ;  /* 0x00000025ff057e24 */ /* 0x000fe4000f8e00ff */
[----:B------:R-:W-:-:S04]  /*c330*/  IMAD R25, R24, UR5, R25 ;  /* 0x0000000518197c24 */ /* 0x000fc8000f8e0219 */
[----:B------:R-:W-:Y:S01]  /*c340*/  IMAD.IADD R3, R3, 0x1, R25 ;  /* 0x0000000103037824 */ /* 0x000fe200078e0219 */
[C---:B0-----:R-:W-:Y:S01]  /*c350*/  LOP3.LUT R21, R13.reuse, 0x7f, RZ, 0xc0, !PT ;  /* 0x0000007f0d157812 */ /* 0x041fe200078ec0ff */
[----:B------:R-:W-:-:S03]  /*c360*/  IMAD.SHL.U32 R13, R13, 0x8, RZ ;  /* 0x000000080d0d7824 */ /* 0x000fc600078e00ff */
[----:B------:R-:W-:Y:S02]  /*c370*/  SHF.R.U32.HI R21, RZ, 0x2, R21 ;  /* 0x00000002ff157819 */ /* 0x000fe40000011615 */
[----:B------:R-:W-:-:S03]  /*c380*/  LOP3.LUT R13, R13, 0x18, RZ, 0xc0, !PT ;  /* 0x000000180d0d7812 */ /* 0x000fc600078ec0ff */
[----:B------:R-:W-:Y:S01]  /*c390*/  IMAD.IADD R0, R23, 0x1, R21 ;  /* 0x0000000117007824 */ /* 0x000fe200078e0215 */
[C---:B------:R-:W-:Y:S02]  /*c3a0*/  LOP3.LUT R14, R13.reuse, 0x20, RZ, 0xfc, !PT ;  /* 0x000000200d0e7812 */ /* 0x040fe400078efcff */
[----:B------:R-:W-:Y:S01]  /*c3b0*/  LOP3.LUT R13, R13, 0x40, RZ, 0xfc, !PT ;  /* 0x000000400d0d7812 */ /* 0x000fe200078efcff */
[----:B------:R-:W-:-:S04]  /*c3c0*/  IMAD R7, R7, 0xc0, R0 ;  /* 0x000000c007077824 */ /* 0x000fc800078e0200 */
[C---:B------:R-:W-:Y:S01]  /*c3d0*/  @P1 IMAD.HI.U32 R0, R7.reuse, UR4, RZ ;  /* 0x0000000407001c27 */ /* 0x040fe2000f8e00ff */
[----:B------:R-:W-:Y:S01]  /*c3e0*/  PLOP3.LUT P1, PT, PT, PT, UP0, 0x80, 0x0 ;  /* 0x000000000000781c */ /* 0x000fe20003f2f008 */
[----:B------:R-:W-:Y:S02]  /*c3f0*/  @UP0 ULDC UR4, c[0x0][0x450] ;  /* 0x0001140000040ab9 */ /* 0x000fe40000000800 */
[----:B------:R-:W-:Y:S01]  /*c400*/  IMAD.MOV.U32 R5, RZ, RZ, R7 ;  /* 0x000000ffff057224 */ /* 0x000fe200078e0007 */
[----:B------:R-:W-:Y:S01]  /*c410*/  @P0 SHF.R.U32.HI R5, RZ, UR4, R0 ;  /* 0x00000004ff050c19 */ /* 0x000fe20008011600 */
[----:B------:R-:W-:Y:S01]  /*c420*/  VIADD R0, R7, 0x80 ;  /* 0x0000008007007836 */ /* 0x000fe20000000000 */
[----:B------:R-:W-:Y:S01]  /*c430*/  PLOP3.LUT P0, PT, PT, PT, UP0, 0x80, 0x0 ;  /* 0x000000000000781c */ /* 0x000fe20003f0f008 */
[----:B------:R-:W-:Y:S02]  /*c440*/  @UP0 ULDC UR4, c[0x0][0x44c] ;  /* 0x0001130000040ab9 */ /* 0x000fe40000000800 */
[----:B------:R-:W-:-:S02]  /*c450*/  IMAD.MOV.U32 R10, RZ, RZ, R0 ;  /* 0x000000ffff0a7224 */ /* 0x000fc400078e0000 */
        /* <DEDUP_REMOVED lines=43> */
[----:B------:R-:W-:Y:S01]  /*c710*/  IMAD.U32 R0, RZ, RZ, UR46 ;  /* 0x0000002eff007e24 */ /* 0x000fe2000f8e00ff */
        /* <DEDUP_REMOVED lines=9> */
[----:B------:R-:W-:Y:S02]  /*c7b0*/  IMAD R0, R0, 0xc0, R3 ;  /* 0x000000c000007824 */ /* 0x000fe400078e0203 */
        /* <DEDUP_REMOVED lines=48> */
.L_x_2023:
        /* <DEDUP_REMOVED lines=14> */
.L_x_1965:
[----:B------:R-:W-:Y:S05]  /*cba0*/  BSYNC B0 ;  /* 0x0000000000007941 */ /* 0x000fea0003800000 */
.L_x_1964:
        /* <DEDUP_REMOVED lines=11> */
.L_x_2024:
[----:B------:R-:W-:Y:S01]  /*cc60*/  IMAD.MOV.U32 R21, RZ, RZ, RZ ;  /* 0x000000ffff157224 */ /* 0x000fe200078e00ff */
[----:B------:R-:W-:Y:S06]  /*cc70*/  @!P0 BRA `(.L_x_1967) ;  /* 0x0000000c00c88947 */ /* 0x000fec0003800000 */
[----:B0-----:R-:W0:Y:S01]  /*cc80*/  S2R R2, SR_TID.X ;  /* 0x0000000000027919 */ /* 0x001e220000002100 */
[----:B------:R-:W-:Y:S01]  /*cc90*/  UIADD3 UR4, UR42, 0x1, URZ ;  /* 0x000000012a047890 */ /* 0x000fe2000fffe03f */
[----:B------:R-:W-:Y:S01]  /*cca0*/  LOP3.LUT R0, RZ, UR41, RZ, 0x33, !PT ;  /* 0x00000029ff007c12 */ /* 0x000fe2000f8e33ff */
[----:B------:R-:W-:Y:S01]  /*ccb0*/  ULOP3.LUT UR5, URZ, UR43, URZ, 0x33, !UPT ;  /* 0x0000002b3f057292 */ /* 0x000fe2000f8e333f */
[----:B------:R-:W1:Y:S01]  /*ccc0*/  S2R R4, SR_TID.X ;  /* 0x0000000000047919 */ /* 0x000e620000002100 */
[----:B------:R-:W-:Y:S01]  /*ccd0*/  UIMAD UR4, UR4, UR38, URZ ;  /* 0x00000026040472a4 */ /* 0x000fe2000f8e023f */
[----:B------:R-:W-:Y:S01]  /*cce0*/  BSSY B0, `(.L_x_1967) ;  /* 0x00000eb000007945 */ /* 0x000fe20003800000 */
[----:B------:R-:W-:-:S04]  /*ccf0*/  IMAD.MOV.U32 R20, RZ, RZ, RZ ;  /* 0x000000ffff147224 */ /* 0x000fc800078e00ff */
[----:B------:R-:W-:Y:S01]  /*cd00*/  LOP3.LUT R3, RZ, UR4, RZ, 0x33, !PT ;  /* 0x00000004ff037c12 */ /* 0x000fe2000f8e33ff */
[----:B------:R-:W-:-:S03]  /*cd10*/  ULDC UR4, c[0x0][0x2f4] ;  /* 0x0000bd0000047ab9 */ /* 0x000fc60000000800 */
[----:B------:R-:W-:-:S04]  /*cd20*/  VIMNMX3 R0, R0, UR5, R3, !PT ;  /* 0x0000000500007c0f */ /* 0x000fc8000f800103 */
        /* <DEDUP_REMOVED lines=19> */
.L_x_1980:
        /* <DEDUP_REMOVED lines=29> */
.L_x_1968:
[----:B------:R-:W-:Y:S01]  /*d030*/  LEA R7, R21, UR44, 0x3 ;  /* 0x0000002c15077c11 */ /* 0x000fe2000f8e18ff */
[----:B------:R-:W-:Y:S01]  /*d040*/  BSSY B1, `(.L_x_1969) ;  /* 0x0000004000017945 */ /* 0x000fe20003800000 */
[----:B------:R-:W-:-:S04]  /*d050*/  SHF.L.U32 R2, R24, 0x1f, RZ ;  /* 0x0000001f18027819 */ /* 0x000fc800000006ff */
[----:B------:R-:W0:Y:S02]  /*d060*/  SYNCS.PHASECHK.TRANS64.TRYWAIT P0, [R7+URZ+0x2d840], R2 ;  /* 0x02d84002070075a7 */ /* 0x000e24000800017f */
[----:B0-----:R-:W-:Y:S05]  /*d070*/  @!P0 BRA `(.L_x_1970) ;  /* 0x00000024006c8947 */ /* 0x001fea0003800000 */
.L_x_2025:
[----:B------:R-:W-:Y:S05]  /*d080*/  BSYNC B1 ;  /* 0x0000000000017941 */ /* 0x000fea0003800000 */
.L_x_1969:
        /* <DEDUP_REMOVED lines=58> */
.L_x_2035:
        /* <DEDUP_REMOVED lines=11> */
.L_x_1972:
        /* <DEDUP_REMOVED lines=10> */
.L_x_1973:
[----:B------:R2:W-:Y:S01]  /*d580*/  SYNCS.ARRIVE.TRANS64.A1T0 RZ, [R7+URZ+0x2d830], RZ ;  /* 0x02d830ff07ff79a7 */ /* 0x0005e2000810003f */
[----:B------:R-:W-:Y:S05]  /*d590*/  @!P5 BRA `(.L_x_1974) ;  /* 0x000000000004d947 */ /* 0x000fea0003800000 */
[----:B------:R-:W-:Y:S01]  /*d5a0*/  BPT.TRAP 0x1 ;  /* 0x000000040000795c */ /* 0x000fe20000300000 */
.L_x_1974:
[----:B-1----:R-:W-:Y:S01]  /*d5b0*/  SHF.L.U32 R2, R22, 0x1f, RZ ;  /* 0x0000001f16027819 */ /* 0x002fe200000006ff */
[----:B------:R-:W-:Y:S01]  /*d5c0*/  BSSY B1, `(.L_x_1975) ;  /* 0x0000004000017945 */ /* 0x000fe20003800000 */
[----:B--2---:R-:W-:-:S04]  /*d5d0*/  LEA R7, R20, UR44, 0x3 ;  /* 0x0000002c14077c11 */ /* 0x004fc8000f8e18ff */
[----:B------:R-:W1:Y:S02]  /*d5e0*/  SYNCS.PHASECHK.TRANS64.TRYWAIT P0, [R7+URZ+0x2d860], R2 ;  /* 0x02d86002070075a7 */ /* 0x000e64000800017f */
[----:B-1----:R-:W-:Y:S05]  /*d5f0*/  @!P0 BRA `(.L_x_1976) ;  /* 0x0000002400748947 */ /* 0x002fea0003800000 */
.L_x_2036:
[----:B------:R-:W-:Y:S05]  /*d600*/  BSYNC B1 ;  /* 0x0000000000017941 */ /* 0x000fea0003800000 */
.L_x_1975:
        /* <DEDUP_REMOVED lines=36> */
.L_x_2046:
        /* <DEDUP_REMOVED lines=23> */
.L_x_1978:
        /* <DEDUP_REMOVED lines=10> */
.L_x_1979:
        /* <DEDUP_REMOVED lines=20> */
.L_x_1967:
[----:B------:R-:W-:-:S13]  /*dba0*/  LOP3.LUT P0, RZ, R16, 0x8, RZ, 0xc0, !PT ;  /* 0x0000000810ff7812 */ /* 0x000fda000780c0ff */
[----:B------:R-:W-:Y:S05]  /*dbb0*/  @!P0 BRA `(.L_x_1981) ;  /* 0x0000000000048947 */ /* 0x000fea0003800000 */
[----:B------:R-:W-:Y:S01]  /*dbc0*/  BPT.TRAP 0x1 ;  /* 0x000000040000795c */ /* 0x000fe20000300000 */
.L_x_1981:
        /* <DEDUP_REMOVED lines=12> */
.L_x_2047:
[----:B------:R-:W-:Y:S05]  /*dc90*/  BSYNC B0 ;  /* 0x0000000000007941 */ /* 0x000fea0003800000 */
.L_x_1982:
        /* <DEDUP_REMOVED lines=48> */
.L_x_2057:
        /* <DEDUP_REMOVED lines=14> */
.L_x_1985:
        /* <DEDUP_REMOVED lines=10> */
.L_x_1986:
[----:B0-----:R-:W-:Y:S01]  /*e120*/  VIADD R2, R21, 0x1 ;  /* 0x0000000115027836 */ /* 0x001fe20000000000 */
[----:B------:R0:W-:Y:S04]  /*e130*/  SYNCS.ARRIVE.TRANS64.A1T0 RZ, [R0+URZ+0x2d850], RZ ;  /* 0x02d850ff00ff79a7 */ /* 0x0001e8000810003f */
[----:B------:R-:W-:-:S04]  /*e140*/  ISETP.NE.AND P0, PT, R2, 0x2, PT ;  /* 0x000000020200780c */ /* 0x000fc80003f05270 */
[----:B------:R-:W-:Y:S02]  /*e150*/  SEL R3, RZ, 0x1, P0 ;  /* 0x00000001ff037807 */ /* 0x000fe40000000000 */
[----:B------:R-:W-:Y:S02]  /*e160*/  SEL R2, R2, RZ, P0 ;  /* 0x000000ff02027207 */ /* 0x000fe40000000000 */
[----:B0-----:R-:W-:-:S07]  /*e170*/  LOP3.LUT R0, R24, R3, RZ, 0x3c, !PT ;  /* 0x0000000318007212 */ /* 0x001fce00078e3cff */
.L_x_1952:
[----:B------:R-:W0:Y:S01]  /*e180*/  S2R R4, SR_CgaCtaId ;  /* 0x0000000000047919 */ /* 0x000e220000008800 */
[----:B------:R-:W-:Y:S02]  /*e190*/  MOV R3, 0x400 ;  /* 0x0000040000037802 */ /* 0x000fe40000000f00 */
[----:B------:R-:W-:Y:S02]  /*e1a0*/  SHF.L.U32 R6, R6, 0x1f, RZ ;  /* 0x0000001f06067819 */ /* 0x000fe400000006ff */
[----:B0-----:R-:W-:-:S04]  /*e1b0*/  LEA R7, R4, R3, 0x18 ;  /* 0x0000000304077211 */ /* 0x001fc800078ec0ff */
[----:B------:R-:W0:Y:S02]  /*e1c0*/  SYNCS.PHASECHK.TRANS64.TRYWAIT P0, [R7+URZ+0x2d820], R6 ;  /* 0x02d82006070075a7 */ /* 0x000e24000800017f */
[----:B0-----:R-:W-:Y:S05]  /*e1d0*/  @!P0 BRA `(.L_x_1987) ;  /* 0x0000002400748947 */ /* 0x001fea0003800000 */
.L_x_2058:
[----:B------:R-:W-:-:S03]  /*e1e0*/  UMOV UR4, 0xffffffff ;  /* 0xffffffff00047882 */ /* 0x000fc60000000000 */
[----:B------:R-:W-:Y:S05]  /*e1f0*/  BRA.DIV UR4, `(.L_x_1988) ;  /* 0x0000002604807947 */ /* 0x000fea000b800000 */
[----:B------:R-:W1:Y:S02]  /*e200*/  S2R R3, SR_TID.X ;  /* 0x0000000000037919 */ /* 0x000e640000002100 */
[----:B-1----:R-:W-:-:S04]  /*e210*/  SHF.R.U32.HI R3, RZ, 0x5, R3 ;  /* 0x00000005ff037819 */ /* 0x002fc80000011603 */
[----:B------:R-:W-:-:S05]  /*e220*/  LOP3.LUT R3, R3, 0x3, RZ, 0xc0, !PT ;  /* 0x0000000303037812 */ /* 0x000fca00078ec0ff */
[----:B------:R1:W2:Y:S02]  /*e230*/  SHFL.IDX PT, R14, R3, RZ, 0x1f ;  /* 0x00001fff030e7589 */ /* 0x0002a400000e0000 */
.L_x_2061:
[----:B--2---:R-:W-:-:S13]  /*e240*/  ISETP.NE.AND P0, PT, R14, RZ, PT ;  /* 0x000000ff0e00720c */ /* 0x004fda0003f05270 */
[----:B------:R-:W-:Y:S05]  /*e250*/  @P0 BRA `(.L_x_1908) ;  /* 0x0000000000900947 */ /* 0x000fea0003800000 */
[----:B------:R-:W-:-:S03]  /*e260*/  UMOV UR4, 0xffffffff ;  /* 0xffffffff00047882 */ /* 0x000fc60000000000 */
[----:B------:R-:W-:Y:S05]  /*e270*/  BRA.DIV UR4, `(.L_x_1989) ;  /* 0x0000002604947947 */ /* 0x000fea000b800000 */
[----:B------:R-:W-:-:S13]  /*e280*/  ELECT P6, URZ, PT ;  /* 0x00000000003f782f */ /* 0x000fda00038c0000 */
.L_x_2064:
        /* <DEDUP_REMOVED lines=8> */
.L_x_1990:
[----:B------:R-:W-:Y:S01]  /*e310*/  IMAD R5, R2, 0x8, R7 ;  /* 0x0000000802057824 */ /* 0x000fe200078e0207 */
[----:B------:R-:W-:Y:S01]  /*e320*/  SHF.L.U32 R4, R0, 0x1f, RZ ;  /* 0x0000001f00047819 */ /* 0x000fe200000006ff */
[----:B------:R-:W-:-:S03]  /*e330*/  VIADD R2, R2, 0x1 ;  /* 0x0000000102027836 */ /* 0x000fc60000000000 */
[----:B------:R-:W1:Y:S02]  /*e340*/  SYNCS.PHASECHK.TRANS64.TRYWAIT P1, [R5+URZ+0x2d840], R4 ;  /* 0x02d84004050075a7 */ /* 0x000e64000802017f */
[----:B------:R-:W-:-:S04]  /*e350*/  ISETP.NE.AND P2, PT, R2, 0x2, PT ;  /* 0x000000020200780c */ /* 0x000fc80003f45270 */
[----:B------:R-:W-:Y:S01]  /*e360*/  SEL R3, RZ, 0x1, P2 ;  /* 0x00000001ff037807 */ /* 0x000fe20001000000 */
[----:B-1----:R-:W-:Y:S08]  /*e370*/  @!P1 BRA `(.L_x_1991) ;  /* 0x0000002400749947 */ /* 0x002ff00003800000 */
.L_x_2065:
[----:B------:R-:W-:Y:S02]  /*e380*/  SEL R2, R2, RZ, P2 ;  /* 0x000000ff02027207 */ /* 0x000fe40001000000 */
[----:B------:R-:W-:Y:S01]  /*e390*/  LOP3.LUT R0, R0, R3, RZ, 0x3c, !PT ;  /* 0x0000000300007212 */ /* 0x000fe200078e3cff */
[----:B------:R-:W-:Y:S06]  /*e3a0*/  @!P0 BRA `(.L_x_1992) ;  /* 0x0000000000048947 */ /* 0x000fec0003800000 */
[----:B------:R-:W-:Y:S01]  /*e3b0*/  BPT.TRAP 0x1 ;  /* 0x000000040000795c */ /* 0x000fe20000300000 */
.L_x_1992:
[----:B------:R-:W-:Y:S01]  /*e3c0*/  IMAD R3, R2, 0x8, R7 ;  /* 0x0000000802037824 */ /* 0x000fe200078e0207 */
[----:B------:R-:W-:-:S04]  /*e3d0*/  SHF.L.U32 R0, R0, 0x1f, RZ ;  /* 0x0000001f00007819 */ /* 0x000fc800000006ff */
[----:B------:R-:W2:Y:S02]  /*e3e0*/  SYNCS.PHASECHK.TRANS64.TRYWAIT P1, [R3+URZ+0x2d840], R0 ;  /* 0x02d84000030075a7 */ /* 0x000ea4000802017f */
[----:B--2---:R-:W-:Y:S05]  /*e3f0*/  @!P1 BRA `(.L_x_1993) ;  /* 0x0000002400689947 */ /* 0x004fea0003800000 */
.L_x_2066:
[----:B------:R-:W-:Y:S05]  /*e400*/  @!P0 BRA `(.L_x_1994) ;  /* 0x0000000000048947 */ /* 0x000fea0003800000 */
[----:B------:R-:W-:Y:S01]  /*e410*/  BPT.TRAP 0x1 ;  /* 0x000000040000795c */ /* 0x000fe20000300000 */
.L_x_1994:
[----:B------:R-:W3:Y:S02]  /*e420*/  SYNCS.PHASECHK.TRANS64.TRYWAIT P1, [R5+URZ+0x2d860], R4 ;  /* 0x02d86004050075a7 */ /* 0x000ee4000802017f */
[----:B---3--:R-:W-:Y:S05]  /*e430*/  @!P1 BRA `(.L_x_1995) ;  /* 0x00000024006c9947 */ /* 0x008fea0003800000 */
.L_x_2067:
[----:B------:R-:W-:Y:S05]  /*e440*/  @!P0 BRA `(.L_x_1996) ;  /* 0x0000000000048947 */ /* 0x000fea0003800000 */
[----:B------:R-:W-:Y:S01]  /*e450*/  BPT.TRAP 0x1 ;  /* 0x000000040000795c */ /* 0x000fe20000300000 */
.L_x_1996:
[----:B----4-:R4:W0:Y:S02]  /*e460*/  SYNCS.PHASECHK.TRANS64.TRYWAIT P0, [R3+URZ+0x2d860], R0 ;  /* 0x02d86000030075a7 */ /* 0x010824000800017f */
[----:B0-----:R-:W-:Y:S05]  /*e470*/  @!P0 NANOSLEEP.SYNCS 0x989680 ;  /* 0x009896800000895d */ /* 0x001fea0003900000 */
[----:B------:R-:W0:Y:S02]  /*e480*/  @!P0 SYNCS.PHASECHK.TRANS64 P0, [R3+URZ+0x2d860], R0 ;  /* 0x02d86000030085a7 */ /* 0x000e24000800007f */
[----:B0-----:R-:W-:Y:S05]  /*e490*/  @!P0 BRA `(.L_x_1996) ;  /* 0xfffffffc00f08947 */ /* 0x001fea000383ffff */
.L_x_1908:
[----:B------:R-:W-:Y:S05]  /*e4a0*/  BSYNC B6 ;  /* 0x0000000000067941 */ /* 0x000fea0003800000 */
.L_x_1905:
[----:B------:R-:W-:Y:S05]  /*e4b0*/  EXIT ;  /* 0x000000000000794d */ /* 0x000fea0003800000 */
.L_x_1912:
[----:B------:R-:W-:-:S13]  /*e4c0*/  R2UR UR4, R2 ;  /* 0x00000000020472ca */ /* 0x000fda00000e0000 */
[----:B0-----:R-:W-:-:S04]  /*e4d0*/  IMAD.U32 R5, RZ, RZ, UR4 ;  /* 0x00000004ff057e24 */ /* 0x001fc8000f8e00ff */
[----:B------:R0:W1:Y:S03]  /*e4e0*/  SYNCS.PHASECHK.TRANS64.TRYWAIT P0, [R5+URZ+0x2d800], R8 ;  /* 0x02d80008050075a7 */ /* 0x000066000800017f */
[----:B-1----:R-:W-:Y:S05]  /*e4f0*/  @!P0 NANOSLEEP.SYNCS 0x989680 ;  /* 0x009896800000895d */ /* 0x002fea0003900000 */
[----:B------:R-:W1:Y:S02]  /*e500*/  @!P0 SYNCS.PHASECHK.TRANS64 P0, [R5+URZ+0x2d800], R8 ;  /* 0x02d80008050085a7 */ /* 0x000e64000800007f */
[----:B-1----:R-:W-:Y:S05]  /*e510*/  @!P0 BRA `(.L_x_1912) ;  /* 0xfffffffc00e88947 */ /* 0x002fea000383ffff */
[----:B------:R-:W-:Y:S05]  /*e520*/  BRA `(.L_x_1997) ;  /* 0xffffff2c00bc7947 */ /* 0x000fea000383ffff */
.L_x_1916:
[----:B------:R-:W-:-:S13]  /*e530*/  R2UR UR4, R2 ;  /* 0x00000000020472ca */ /* 0x000fda00000e0000 */
[----:B-1----:R-:W-:-:S04]  /*e540*/  IMAD.U32 R9, RZ, RZ, UR4 ;  /* 0x00000004ff097e24 */ /* 0x002fc8000f8e00ff */
[----:B------:R1:W2:Y:S03]  /*e550*/  SYNCS.PHASECHK.TRANS64.TRYWAIT P1, [R9+URZ+0x2d830], R8 ;  /* 0x02d83008090075a7 */ /* 0x0002a6000802017f */
[----:B--2---:R-:W-:Y:S05]  /*e560*/  @!P1 NANOSLEEP.SYNCS 0x989680 ;  /* 0x009896800000995d */ /* 0x004fea0003900000 */
[----:B------:R-:W2:Y:S02]  /*e570*/  @!P1 SYNCS.PHASECHK.TRANS64 P1, [R9+URZ+0x2d830], R8 ;  /* 0x02d83008090095a7 */ /* 0x000ea4000802007f */
[----:B--2---:R-:W-:Y:S05]  /*e580*/  @!P1 BRA `(.L_x_1916) ;  /* 0xfffffffc00e89947 */ /* 0x004fea000383ffff */
[----:B------:R-:W-:Y:S05]  /*e590*/  BRA `(.L_x_1915) ;  /* 0xffffff2c00f87947 */ /* 0x000fea000383ffff */
.L_x_1922:
[----:B-1----:R-:W-:-:S04]  /*e5a0*/  IMAD.U32 R13, RZ, RZ, UR4 ;  /* 0x00000004ff0d7e24 */ /* 0x002fc8000f8e00ff */
[----:B------:R1:W3:Y:S03]  /*e5b0*/  SYNCS.PHASECHK.TRANS64.TRYWAIT P1, [R13+URZ+0x2d830], R0 ;  /* 0x02d830000d0075a7 */ /* 0x0002e6000802017f */
[----:B---3--:R-:W-:Y:S05]  /*e5c0*/  @!P1 NANOSLEEP.SYNCS 0x989680 ;  /* 0x009896800000995d */ /* 0x008fea0003900000 */
[----:B------:R-:W3:Y:S02]  /*e5d0*/  @!P1 SYNCS.PHASECHK.TRANS64 P1, [R13+URZ+0x2d830], R0 ;  /* 0x02d830000d0095a7 */ /* 0x000ee4000802007f */
[----:B---3--:R-:W-:Y:S05]  /*e5e0*/  @!P1 BRA `(.L_x_1922) ;  /* 0xfffffffc00ec9947 */ /* 0x008fea000383ffff */
[----:B------:R-:W-:Y:S05]  /*e5f0*/  BRA `(.L_x_1919) ;  /* 0xffffff5400f47947 */ /* 0x000fea000383ffff */
.L_x_1926:
[----:B-1----:R-:W-:-:S04]  /*e600*/  IMAD.U32 R13, RZ, RZ, UR10 ;  /* 0x0000000aff0d7e24 */ /* 0x002fc8000f8e00ff */
[----:B------:R1:W2:Y:S03]  /*e610*/  SYNCS.PHASECHK.TRANS64.TRYWAIT P1, [R13+URZ+0x2d850], R0 ;  /* 0x02d850000d0075a7 */ /* 0x0002a6000802017f */
[----:B--2---:R-:W-:Y:S05]  /*e620*/  @!P1 NANOSLEEP.SYNCS 0x989680 ;  /* 0x009896800000995d */ /* 0x004fea0003900000 */
[----:B------:R-:W2:Y:S02]  /*e630*/  @!P1 SYNCS.PHASECHK.TRANS64 P1, [R13+URZ+0x2d850], R0 ;  /* 0x02d850000d0095a7 */ /* 0x000ea4000802007f */
[----:B--2---:R-:W-:Y:S05]  /*e640*/  @!P1 BRA `(.L_x_1926) ;  /* 0xfffffffc00ec9947 */ /* 0x004fea000383ffff */
[----:B------:R-:W-:Y:S05]  /*e650*/  BRA `(.L_x_1923) ;  /* 0xffffff5800b07947 */ /* 0x000fea000383ffff */
.L_x_1934:
[----:B-1----:R-:W-:-:S04]  /*e660*/  IMAD.U32 R13, RZ, RZ, UR10 ;  /* 0x0000000aff0d7e24 */ /* 0x002fc8000f8e00ff */
[----:B------:R1:W3:Y:S03]  /*e670*/  SYNCS.PHASECHK.TRANS64.TRYWAIT P1, [R13+URZ+0x2d830], R0 ;  /* 0x02d830000d0075a7 */ /* 0x0002e6000802017f */
[----:B---3--:R-:W-:Y:S05]  /*e680*/  @!P1 NANOSLEEP.SYNCS 0x989680 ;  /* 0x009896800000995d */ /* 0x008fea0003900000 */
[----:B------:R-:W3:Y:S02]  /*e690*/  @!P1 SYNCS.PHASECHK.TRANS64 P1, [R13+URZ+0x2d830], R0 ;  /* 0x02d830000d0095a7 */ /* 0x000ee4000802007f */
[----:B---3--:R-:W-:Y:S05]  /*e6a0*/  @!P1 BRA `(.L_x_1934) ;  /* 0xfffffffc00ec9947 */ /* 0x008fea000383ffff */
[----:B------:R-:W-:Y:S05]  /*e6b0*/  BRA `(.L_x_1931) ;  /* 0xffffff8400007947 */ /* 0x000fea000383ffff */
.L_x_1938:
[----:B-1----:R-:W-:-:S04]  /*e6c0*/  IMAD.U32 R13, RZ, RZ, UR10 ;  /* 0x0000000aff0d7e24 */ /* 0x002fc8000f8e00ff */
[----:B------:R1:W2:Y:S03]  /*e6d0*/  SYNCS.PHASECHK.TRANS64.TRYWAIT P1, [R13+URZ+0x2d850], R0 ;  /* 0x02d850000d0075a7 */ /* 0x0002a6000802017f */
[----:B--2---:R-:W-:Y:S05]  /*e6e0*/  @!P1 NANOSLEEP.SYNCS 0x989680 ;  /* 0x009896800000995d */ /* 0x004fea0003900000 */
[----:B------:R-:W2:Y:S02]  /*e6f0*/  @!P1 SYNCS.PHASECHK.TRANS64 P1, [R13+URZ+0x2d850], R0 ;  /* 0x02d850000d0095a7 */ /* 0x000ea4000802007f */
[----:B--2---:R-:W-:Y:S05]  /*e700*/  @!P1 BRA `(.L_x_1938) ;  /* 0xfffffffc00ec9947 */ /* 0x004fea000383ffff */
[----:B------:R-:W-:Y:S05]  /*e710*/  BRA `(.L_x_1935) ;  /* 0xffffff8400a87947 */ /* 0x000fea000383ffff */
.L_x_1945:
[----:B-1----:R-:W-:-:S04]  /*e720*/  IMAD.U32 R4, RZ, RZ, UR6 ;  /* 0x00000006ff047e24 */ /* 0x002fc8000f8e00ff */
[----:B------:R1:W2:Y:S03]  /*e730*/  SYNCS.PHASECHK.TRANS64.TRYWAIT P1, [R4+URZ+0x2d850], R3 ;  /* 0x02d85003040075a7 */ /* 0x0002a6000802017f */
[----:B--2---:R-:W-:Y:S05]  /*e740*/  @!P1 NANOSLEEP.SYNCS 0x989680 ;  /* 0x009896800000995d */ /* 0x004fea0003900000 */
[----:B------:R-:W2:Y:S02]  /*e750*/  @!P1 SYNCS.PHASECHK.TRANS64 P1, [R4+URZ+0x2d850], R3 ;  /* 0x02d85003040095a7 */ /* 0x000ea4000802007f */
[----:B--2---:R-:W-:Y:S05]  /*e760*/  @!P1 BRA `(.L_x_1945) ;  /* 0xfffffffc00ec9947 */ /* 0x004fea000383ffff */
[----:B------:R-:W-:Y:S05]  /*e770*/  BRA `(.L_x_1944) ;  /* 0xffffffa000b47947 */ /* 0x000fea000383ffff */
.L_x_1957:
[----:B------:R-:W-:Y:S02]  /*e780*/  IMAD.MOV.U32 R13, RZ, RZ, R18 ;  /* 0x000000ffff0d7224 */ /* 0x000fe400078e0012 */
[----:B------:R-:W-:Y:S02]  /*e790*/  IMAD.MOV.U32 R12, RZ, RZ, RZ ;  /* 0x000000ffff0c7224 */ /* 0x000fe400078e00ff */
[----:B------:R-:W-:Y:S02]  /*e7a0*/  IMAD.MOV.U32 R11, RZ, RZ, 0x1f ;  /* 0x0000001fff0b7424 */ /* 0x000fe400078e00ff */
[----:B------:R-:W-:-:S07]  /*e7b0*/  IMAD.MOV.U32 R15, RZ, RZ, -0x1 ;  /* 0xffffffffff0f7424 */ /* 0x000fce00078e00ff */
[----:B-----5:R-:W-:Y:S05]  /*e7c0*/  WARPSYNC.COLLECTIVE R15, `(.L_x_1998) ;  /* 0x000000000f087348 */ /* 0x020fea0003c00000 */
[----:B------:R0:W1:Y:S02]  /*e7d0*/  SHFL.IDX P6, R14, R13, R12, R11 ;  /* 0x0000000c0d0e7389 */ /* 0x00006400000c000b */
[----:B01---5:R-:W-:Y:S01]  /*e7e0*/  ENDCOLLECTIVE ;  /* 0x000000000000791b */ /* 0x023fe20003800000 */
.L_x_1998:
[----:B------:R-:W-:Y:S05]  /*e7f0*/  BRA `(.L_x_1999) ;  /* 0xffffffcc00fc7947 */ /* 0x000fea000383ffff */
.L_x_1959:
[----:B0-----:R-:W-:-:S04]  /*e800*/  IMAD.U32 R3, RZ, RZ, UR44 ;  /* 0x0000002cff037e24 */ /* 0x001fc8000f8e00ff */
[----:B------:R0:W1:Y:S03]  /*e810*/  SYNCS.PHASECHK.TRANS64.TRYWAIT P0, [R3+URZ+0x2d840], R10 ;  /* 0x02d8400a030075a7 */ /* 0x000066000800017f */
[----:B-1----:R-:W-:Y:S05]  /*e820*/  @!P0 NANOSLEEP.SYNCS 0x989680 ;  /* 0x009896800000895d */ /* 0x002fea0003900000 */
[----:B------:R-:W1:Y:S02]  /*e830*/  @!P0 SYNCS.PHASECHK.TRANS64 P0, [R3+URZ+0x2d840], R10 ;  /* 0x02d8400a030085a7 */ /* 0x000e64000800007f */
[----:B-1----:R-:W-:Y:S05]  /*e840*/  @!P0 BRA `(.L_x_1959) ;  /* 0xfffffffc00ec8947 */ /* 0x002fea000383ffff */
[----:B------:R-:W-:Y:S05]  /*e850*/  BRA `(.L_x_2000) ;  /* 0xffffffd000847947 */ /* 0x000fea000383ffff */
.L_x_1960:
        /* <DEDUP_REMOVED lines=8> */
.L_x_2002:
[----:B------:R-:W-:Y:S05]  /*e8e0*/  BSYNC B0 ;  /* 0x0000000000007941 */ /* 0x000fea0003800000 */
.L_x_2001:
        /* <DEDUP_REMOVED lines=9> */
.L_x_2003:
        /* <DEDUP_REMOVED lines=9> */
.L_x_2004:
        /* <DEDUP_REMOVED lines=14> */
.L_x_2005:
[----:B------:R-:W-:Y:S01]  /*eaf0*/  @P0 LEA R25, R28, UR44, 0x1 ;  /* 0x0000002c1c190c11 */ /* 0x000fe2000f8e08ff */
[----:B------:R-:W-:Y:S02]  /*eb00*/  IMAD.MOV.U32 R13, RZ, RZ, R9 ;  /* 0x000000ffff0d7224 */ /* 0x000fe400078e0009 */
[----:B------:R-:W-:Y:S02]  /*eb10*/  IMAD.MOV.U32 R12, RZ, RZ, 0x2 ;  /* 0x00000002ff0c7424 */ /* 0x000fe400078e00ff */
[----:B------:R-:W-:-:S07]  /*eb20*/  IMAD.MOV.U32 R5, RZ, RZ, R14 ;  /* 0x000000ffff057224 */ /* 0x000fce00078e000e */
[----:B------:R-:W-:Y:S05]  /*eb30*/  WARPSYNC.COLLECTIVE R15, `(.L_x_2006) ;  /* 0x000000000f087348 */ /* 0x000fea0003c00000 */
[----:B------:R0:W1:Y:S02]  /*eb40*/  SHFL.IDX P6, R14, R13, R12, R11 ;  /* 0x0000000c0d0e7389 */ /* 0x00006400000c000b */
[----:B01----:R-:W-:Y:S01]  /*eb50*/  ENDCOLLECTIVE ;  /* 0x000000000000791b */ /* 0x003fe20003800000 */
.L_x_2006:
        /* <DEDUP_REMOVED lines=14> */
.L_x_2007:
        /* <DEDUP_REMOVED lines=11> */
.L_x_2008:
        /* <DEDUP_REMOVED lines=16> */
.L_x_2009:
[----:B------:R-:W-:Y:S05]  /*edf0*/  BRA `(.L_x_2010) ;  /* 0xffffffd0004c7947 */ /* 0x000fea000383ffff */
.L_x_1963:
[----:B------:R-:W-:Y:S02]  /*ee00*/  IMAD.MOV.U32 R13, RZ, RZ, R9 ;  /* 0x000000ffff0d7224 */ /* 0x000fe400078e0009 */
[----:B------:R-:W-:Y:S02]  /*ee10*/  IMAD.MOV.U32 R12, RZ, RZ, RZ ;  /* 0x000000ffff0c7224 */ /* 0x000fe400078e00ff */
[----:B------:R-:W-:Y:S02]  /*ee20*/  IMAD.MOV.U32 R11, RZ, RZ, 0x1c1f ;  /* 0x00001c1fff0b7424 */ /* 0x000fe400078e00ff */
[----:B------:R-:W-:Y:S02]  /*ee30*/  IMAD.MOV.U32 R15, RZ, RZ, -0x1 ;  /* 0xffffffffff0f7424 */ /* 0x000fe400078e00ff */
[----:B------:R-:W-:Y:S02]  /*ee40*/  IMAD.U32 R0, RZ, RZ, UR46 ;  /* 0x0000002eff007e24 */ /* 0x000fe4000f8e00ff */
[----:B------:R-:W-:-:S07]  /*ee50*/  IMAD.MOV.U32 R24, RZ, RZ, 0x1 ;  /* 0x00000001ff187424 */ /* 0x000fce00078e00ff */
[----:B------:R-:W-:Y:S05]  /*ee60*/  WARPSYNC.COLLECTIVE R15, `(.L_x_2011) ;  /* 0x000000000f087348 */ /* 0x000fea0003c00000 */
[----:B------:R0:W1:Y:S02]  /*ee70*/  SHFL.IDX P6, R14, R13, R12, R11 ;  /* 0x0000000c0d0e7389 */ /* 0x00006400000c000b */
[----:B01----:R-:W-:Y:S01]  /*ee80*/  ENDCOLLECTIVE ;  /* 0x000000000000791b */ /* 0x003fe20003800000 */
.L_x_2011:
[----:B------:R-:W-:-:S04]  /*ee90*/  IMAD R0, R0, 0xc0, R21 ;  /* 0x000000c000007824 */ /* 0x000fc800078e0215 */
[----:B------:R-:W-:Y:S02]  /*eea0*/  VIADD R5, R0, 0x20 ;  /* 0x0000002000057836 */ /* 0x000fe40000000000 */
[----:B------:R-:W-:Y:S02]  /*eeb0*/  IMAD.MOV.U32 R13, RZ, RZ, R7 ;  /* 0x000000ffff0d7224 */ /* 0x000fe400078e0007 */
[----:B------:R-:W-:-:S07]  /*eec0*/  IMAD.MOV.U32 R2, RZ, RZ, R14 ;  /* 0x000000ffff027224 */ /* 0x000fce00078e000e */
[----:B------:R-:W-:Y:S05]  /*eed0*/  WARPSYNC.COLLECTIVE R15, `(.L_x_2012) ;  /* 0x000000000f087348 */ /* 0x000fea0003c00000 */
[----:B------:R0:W1:Y:S02]  /*eee0*/  SHFL.IDX P6, R14, R13, R12, R11 ;  /* 0x0000000c0d0e7389 */ /* 0x00006400000c000b */
[----:B01----:R-:W-:Y:S01]  /*eef0*/  ENDCOLLECTIVE ;  /* 0x000000000000791b */ /* 0x003fe20003800000 */
.L_x_2012:
        /* <DEDUP_REMOVED lines=11> */
.L_x_2013:
        /* <DEDUP_REMOVED lines=13> */
.L_x_2014:
        /* <DEDUP_REMOVED lines=9> */
.L_x_2015:
        /* <DEDUP_REMOVED lines=13> */
.L_x_2016:
        /* <DEDUP_REMOVED lines=8> */
.L_x_2017:
        /* <DEDUP_REMOVED lines=12> */
.L_x_2018:
        /* <DEDUP_REMOVED lines=10> */
.L_x_2019:
        /* <DEDUP_REMOVED lines=13> */
.L_x_2020:
[----:B------:R-:W-:Y:S01]  /*f490*/  @!P2 LEA R7, R28, UR44, 0x1 ;  /* 0x0000002c1c07ac11 */ /* 0x000fe2000f8e08ff */
[----:B------:R-:W-:Y:S02]  /*f4a0*/  IMAD.MOV.U32 R13, RZ, RZ, R8 ;  /* 0x000000ffff0d7224 */ /* 0x000fe400078e0008 */
[----:B------:R-:W-:Y:S02]  /*f4b0*/  IMAD.MOV.U32 R12, RZ, RZ, 0x1 ;  /* 0x00000001ff0c7424 */ /* 0x000fe400078e00ff */
[----:B------:R-:W-:-:S07]  /*f4c0*/  IMAD.MOV.U32 R2, RZ, RZ, R14 ;  /* 0x000000ffff027224 */ /* 0x000fce00078e000e */
[----:B------:R-:W-:Y:S05]  /*f4d0*/  WARPSYNC.COLLECTIVE R15, `(.L_x_2021) ;  /* 0x000000000f087348 */ /* 0x000fea0003c00000 */
[----:B------:R0:W1:Y:S02]  /*f4e0*/  SHFL.IDX P6, R14, R13, R12, R11 ;  /* 0x0000000c0d0e7389 */ /* 0x00006400000c000b */
[----:B01----:R-:W-:Y:S01]  /*f4f0*/  ENDCOLLECTIVE ;  /* 0x000000000000791b */ /* 0x003fe20003800000 */
.L_x_2021:
        /* <DEDUP_REMOVED lines=12> */
.L_x_2022:
[----:B------:R-:W-:Y:S05]  /*f5c0*/  BRA `(.L_x_2023) ;  /* 0xffffffd4003c7947 */ /* 0x000fea000383ffff */
.L_x_1966:
[----:B0-----:R-:W-:-:S04]  /*f5d0*/  IMAD.U32 R3, RZ, RZ, UR44 ;  /* 0x0000002cff037e24 */ /* 0x001fc8000f8e00ff */
[----:B------:R0:W1:Y:S03]  /*f5e0*/  SYNCS.PHASECHK.TRANS64.TRYWAIT P1, [R3+URZ+0x2d820], R0 ;  /* 0x02d82000030075a7 */ /* 0x000066000802017f */
[----:B-1----:R-:W-:Y:S05]  /*f5f0*/  @!P1 NANOSLEEP.SYNCS 0x989680 ;  /* 0x009896800000995d */ /* 0x002fea0003900000 */
[----:B------:R-:W1:Y:S02]  /*f600*/  @!P1 SYNCS.PHASECHK.TRANS64 P1, [R3+URZ+0x2d820], R0 ;  /* 0x02d82000030095a7 */ /* 0x000e64000802007f */
[----:B-1----:R-:W-:Y:S05]  /*f610*/  @!P1 BRA `(.L_x_1966) ;  /* 0xfffffffc00ec9947 */ /* 0x002fea000383ffff */
[----:B------:R-:W-:Y:S05]  /*f620*/  BRA `(.L_x_2024) ;  /* 0xffffffd4008c7947 */ /* 0x000fea000383ffff */
.L_x_1970:
[----:B0-----:R0:W1:Y:S02]  /*f630*/  SYNCS.PHASECHK.TRANS64.TRYWAIT P0, [R7+URZ+0x2d840], R2 ;  /* 0x02d84002070075a7 */ /* 0x001064000800017f */
[----:B-1----:R-:W-:Y:S05]  /*f640*/  @!P0 NANOSLEEP.SYNCS 0x989680 ;  /* 0x009896800000895d */ /* 0x002fea0003900000 */
[----:B------:R-:W1:Y:S02]  /*f650*/  @!P0 SYNCS.PHASECHK.TRANS64 P0, [R7+URZ+0x2d840], R2 ;  /* 0x02d84002070085a7 */ /* 0x000e64000800007f */
[----:B-1----:R-:W-:Y:S05]  /*f660*/  @!P0 BRA `(.L_x_1970) ;  /* 0xfffffffc00f08947 */ /* 0x002fea000383ffff */
[----:B------:R-:W-:Y:S05]  /*f670*/  BRA `(.L_x_2025) ;  /* 0xffffffd800807947 */ /* 0x000fea000383ffff */
.L_x_1971:
        /* <DEDUP_REMOVED lines=8> */
.L_x_2027:
[----:B------:R-:W-:Y:S05]  /*f700*/  BSYNC B1 ;  /* 0x0000000000017941 */ /* 0x000fea0003800000 */
.L_x_2026:
        /* <DEDUP_REMOVED lines=13> */
.L_x_2028:
        /* <DEDUP_REMOVED lines=8> */
.L_x_2029:
        /* <DEDUP_REMOVED lines=14> */
.L_x_2030:
[----:B------:R-:W-:Y:S02]  /*f940*/  IMAD.MOV.U32 R13, RZ, RZ, R19 ;  /* 0x000000ffff0d7224 */ /* 0x000fe400078e0013 */
[----:B------:R-:W-:Y:S02]  /*f950*/  IMAD.MOV.U32 R12, RZ, RZ, 0x2 ;  /* 0x00000002ff0c7424 */ /* 0x000fe400078e00ff */
[----:B------:R-:W-:-:S07]  /*f960*/  IMAD.MOV.U32 R2, RZ, RZ, R14 ;  /* 0x000000ffff027224 */ /* 0x000fce00078e000e */
[----:B------:R-:W-:Y:S05]  /*f970*/  WARPSYNC.COLLECTIVE R15, `(.L_x_2031) ;  /* 0x000000000f087348 */ /* 0x000fea0003c00000 */
[----:B------:R0:W1:Y:S02]  /*f980*/  SHFL.IDX P6, R14, R13, R12, R11 ;  /* 0x0000000c0d0e7389 */ /* 0x00006400000c000b */
[----:B01----:R-:W-:Y:S01]  /*f990*/  ENDCOLLECTIVE ;  /* 0x000000000000791b */ /* 0x003fe20003800000 */
.L_x_2031:
        /* <DEDUP_REMOVED lines=13> */
.L_x_2032:
[----:B------:R-:W-:Y:S02]  /*fa70*/  IMAD.MOV.U32 R13, RZ, RZ, R19 ;  /* 0x000000ffff0d7224 */ /* 0x000fe400078e0013 */
[----:B------:R-:W-:Y:S02]  /*fa80*/  IMAD.MOV.U32 R12, RZ, RZ, 0x3 ;  /* 0x00000003ff0c7424 */ /* 0x000fe400078e00ff */
[----:B------:R-:W-:-:S07]  /*fa90*/  IMAD.MOV.U32 R2, RZ, RZ, R14 ;  /* 0x000000ffff027224 */ /* 0x000fce00078e000e */
[----:B------:R-:W-:Y:S05]  /*faa0*/  WARPSYNC.COLLECTIVE R15, `(.L_x_2033) ;  /* 0x000000000f087348 */ /* 0x000fea0003c00000 */
[----:B------:R0:W1:Y:S02]  /*fab0*/  SHFL.IDX P6, R14, R13, R12, R11 ;  /* 0x0000000c0d0e7389 */ /* 0x00006400000c000b */
[----:B01----:R-:W-:Y:S01]  /*fac0*/  ENDCOLLECTIVE ;  /* 0x000000000000791b */ /* 0x003fe20003800000 */
.L_x_2033:
        /* <DEDUP_REMOVED lines=14> */
.L_x_2034:
[----:B------:R-:W-:Y:S01]  /*fbb0*/  IMAD.MOV.U32 R2, RZ, RZ, R14 ;  /* 0x000000ffff027224 */ /* 0x000fe200078e000e */
[----:B------:R-:W-:Y:S06]  /*fbc0*/  BRA `(.L_x_2035) ;  /* 0xffffffd800187947 */ /* 0x000fec000383ffff */
.L_x_1976:
[----:B-1----:R1:W2:Y:S02]  /*fbd0*/  SYNCS.PHASECHK.TRANS64.TRYWAIT P0, [R7+URZ+0x2d860], R2 ;  /* 0x02d86002070075a7 */ /* 0x0022a4000800017f */
[----:B--2---:R-:W-:Y:S05]  /*fbe0*/  @!P0 NANOSLEEP.SYNCS 0x989680 ;  /* 0x009896800000895d */ /* 0x004fea0003900000 */
[----:B------:R-:W2:Y:S02]  /*fbf0*/  @!P0 SYNCS.PHASECHK.TRANS64 P0, [R7+URZ+0x2d860], R2 ;  /* 0x02d86002070085a7 */ /* 0x000ea4000800007f */
[----:B--2---:R-:W-:Y:S05]  /*fc00*/  @!P0 BRA `(.L_x_1976) ;  /* 0xfffffffc00f08947 */ /* 0x004fea000383ffff */
[----:B------:R-:W-:Y:S05]  /*fc10*/  BRA `(.L_x_2036) ;  /* 0xffffffd800787947 */ /* 0x000fea000383ffff */
.L_x_1977:
        /* <DEDUP_REMOVED lines=8> */
.L_x_2038:
[----:B------:R-:W-:Y:S05]  /*fca0*/  BSYNC B1 ;  /* 0x0000000000017941 */ /* 0x000fea0003800000 */
.L_x_2037:
        /* <DEDUP_REMOVED lines=9> */
.L_x_2039:
[----:B------:R-:W-:Y:S02]  /*fd40*/  IMAD.MOV.U32 R13, RZ, RZ, R18 ;  /* 0x000000ffff0d7224 */ /* 0x000fe400078e0012 */
[----:B------:R-:W-:Y:S01]  /*fd50*/  IMAD.MOV.U32 R12, RZ, RZ, 0x1 ;  /* 0x00000001ff0c7424 */ /* 0x000fe200078e00ff */
[----:B------:R-:W-:-:S13]  /*fd60*/  IADD3 R2, P0, R14, R4, RZ ;  /* 0x000000040e027210 */ /* 0x000fda0007f1e0ff */
[----:B------:R-:W-:Y:S05]  /*fd70*/  WARPSYNC.COLLECTIVE R15, `(.L_x_2040) ;  /* 0x000000000f087348 */ /* 0x000fea0003c00000 */
[----:B------:R0:W1:Y:S02]  /*fd80*/  SHFL.IDX P6, R14, R13, R12, R11 ;  /* 0x0000000c0d0e7389 */ /* 0x00006400000c000b */
[----:B01----:R-:W-:Y:S01]  /*fd90*/  ENDCOLLECTIVE ;  /* 0x000000000000791b */ /* 0x003fe20003800000 */
.L_x_2040:
        /* <DEDUP_REMOVED lines=15> */
.L_x_2041:
[----:B------:R-:W-:Y:S02]  /*fe90*/  IMAD.MOV.U32 R13, RZ, RZ, R18 ;  /* 0x000000ffff0d7224 */ /* 0x000fe400078e0012 */
[----:B------:R-:W-:Y:S01]  /*fea0*/  IMAD.MOV.U32 R12, RZ, RZ, 0x2 ;  /* 0x00000002ff0c7424 */ /* 0x000fe200078e00ff */
[----:B------:R-:W-:-:S13]  /*feb0*/  IADD3 R2, P0, R14, R4, RZ ;  /* 0x000000040e027210 */ /* 0x000fda0007f1e0ff */
[----:B------:R-:W-:Y:S05]  /*fec0*/  WARPSYNC.COLLECTIVE R15, `(.L_x_2042) ;  /* 0x000000000f087348 */ /* 0x000fea0003c00000 */
[----:B------:R0:W1:Y:S02]  /*fed0*/  SHFL.IDX P6, R14, R13, R12, R11 ;  /* 0x0000000c0d0e7389 */ /* 0x00006400000c000b */
[----:B01----:R-:W-:Y:S01]  /*fee0*/  ENDCOLLECTIVE ;  /* 0x000000000000791b */ /* 0x003fe20003800000 */
.L_x_2042:
        /* <DEDUP_REMOVED lines=15> */
.L_x_2043:
[----:B------:R-:W-:Y:S02]  /*ffe0*/  IMAD.MOV.U32 R13, RZ, RZ, R18 ;  /* 0x000000ffff0d7224 */ /* 0x000fe400078e0012 */
[----:B------:R-:W-:Y:S01]  /*fff0*/  IMAD.MOV.U32 R12, RZ, RZ, 0x3 ;  /* 0x00000003ff0c7424 */ /* 0x000fe200078e00ff */
[----:B------:R-:W-:-:S13]  /*10000*/  IADD3 R2, P0, R14, R4, RZ ;  /* 0x000000040e027210 */ /* 0x000fda0007f1e0ff */
[----:B------:R-:W-:Y:S05]  /*10010*/  WARPSYNC.COLLECTIVE R15, `(.L_x_2044) ;  /* 0x000000000f087348 */ /* 0x000fea0003c00000 */
[----:B------:R0:W1:Y:S02]  /*10020*/  SHFL.IDX P6, R14, R13, R12, R11 ;  /* 0x0000000c0d0e7389 */ /* 0x00006400000c000b */
[----:B01----:R-:W-:Y:S01]  /*10030*/  ENDCOLLECTIVE ;  /* 0x000000000000791b */ /* 0x003fe20003800000 */
.L_x_2044:
        /* <DEDUP_REMOVED lines=12> */
.L_x_2045:
[----:B------:R-:W-:Y:S01]  /*10100*/  @!PT LDS RZ, [RZ] ;  /* 0x00000000fffff984 */ /* 0x000fe20000000800 */
[----:B------:R-:W-:Y:S01]  /*10110*/  @!PT LDS RZ, [RZ] ;  /* 0x00000000fffff984 */ /* 0x000fe20000000800 */
[----:B------:R-:W-:Y:S01]  /*10120*/  @!PT LDS RZ, [RZ] ;  /* 0x00000000fffff984 */ /* 0x000fe20000000800 */
[----:B------:R0:W-:Y:S01]  /*10130*/  LDGSTS.E.BYPASS.LTC128B.128 [R8+0x3400], desc[UR60][R2.64+0x40], !P0 ;  /* 0x0340004002087fae */ /* 0x0001e2000c101d7c */
[----:B------:R-:W-:-:S13]  /*10140*/  ISETP.LT.OR P0, PT, R0, 0x41, P1 ;  /* 0x000000410000780c */ /* 0x000fda0000f01670 */
[----:B------:R0:W-:Y:S01]  /*10150*/  LDGSTS.E.BYPASS.LTC128B.128 [R8+0x5400], desc[UR60][R2.64+0x80], !P0 ;  /* 0x0540008002087fae */ /* 0x0001e2000c101d7c */
[----:B------:R-:W-:Y:S05]  /*10160*/  BRA `(.L_x_2046) ;  /* 0xffffffd400b87947 */ /* 0x000fea000383ffff */
.L_x_1983:
[----:B0-----:R0:W1:Y:S02]  /*10170*/  SYNCS.PHASECHK.TRANS64.TRYWAIT P0, [R0+URZ+0x2d860], R3 ;  /* 0x02d86003000075a7 */ /* 0x001064000800017f */
[----:B-1----:R-:W-:Y:S05]  /*10180*/  @!P0 NANOSLEEP.SYNCS 0x989680 ;  /* 0x009896800000895d */ /* 0x002fea0003900000 */
[----:B------:R-:W1:Y:S02]  /*10190*/  @!P0 SYNCS.PHASECHK.TRANS64 P0, [R0+URZ+0x2d860], R3 ;  /* 0x02d86003000085a7 */ /* 0x000e64000800007f */
[----:B-1----:R-:W-:Y:S05]  /*101a0*/  @!P0 BRA `(.L_x_1983) ;  /* 0xfffffffc00f08947 */ /* 0x002fea000383ffff */
[----:B------:R-:W-:Y:S05]  /*101b0*/  BRA `(.L_x_2047) ;  /* 0xffffffd800b47947 */ /* 0x000fea000383ffff */
.L_x_1984:
        /* <DEDUP_REMOVED lines=8> */
.L_x_2049:
[----:B------:R-:W-:Y:S05]  /*10240*/  BSYNC B0 ;  /* 0x0000000000007941 */ /* 0x000fea0003800000 */
.L_x_2048:
        /* <DEDUP_REMOVED lines=10> */
.L_x_2050:
        /* <DEDUP_REMOVED lines=15> */
.L_x_2051:
        /* <DEDUP_REMOVED lines=17> */
.L_x_2052:
        /* <DEDUP_REMOVED lines=8> */
.L_x_2053:
        /* <DEDUP_REMOVED lines=15> */
.L_x_2054:
[----:B------:R-:W-:Y:S02]  /*10660*/  IMAD.MOV.U32 R3, RZ, RZ, R7 ;  /* 0x000000ffff037224 */ /* 0x000fe400078e0007 */
[----:B------:R-:W-:Y:S02]  /*10670*/  IMAD.MOV.U32 R13, RZ, RZ, R18 ;  /* 0x000000ffff0d7224 */ /* 0x000fe400078e0012 */
[----:B------:R-:W-:Y:S02]  /*10680*/  IMAD.MOV.U32 R12, RZ, RZ, 0x3 ;  /* 0x00000003ff0c7424 */ /* 0x000fe400078e00ff */
[----:B------:R-:W-:-:S07]  /*10690*/  IMAD.MOV.U32 R8, RZ, RZ, R14 ;  /* 0x000000ffff087224 */ /* 0x000fce00078e000e */
[----:B------:R-:W-:Y:S05]  /*106a0*/  WARPSYNC.COLLECTIVE R15, `(.L_x_2055) ;  /* 0x000000000f087348 */ /* 0x000fea0003c00000 */
[----:B------:R0:W1:Y:S02]  /*106b0*/  SHFL.IDX P6, R14, R13, R12, R11 ;  /* 0x0000000c0d0e7389 */ /* 0x00006400000c000b */
[----:B01----:R-:W-:Y:S01]  /*106c0*/  ENDCOLLECTIVE ;  /* 0x000000000000791b */ /* 0x003fe20003800000 */
.L_x_2055:
        /* <DEDUP_REMOVED lines=13> */
.L_x_2056:
[----:B------:R-:W-:Y:S05]  /*107a0*/  BRA `(.L_x_2057) ;  /* 0xffffffd400fc7947 */ /* 0x000fea000383ffff */
.L_x_1987:
[----:B0-----:R0:W1:Y:S02]  /*107b0*/  SYNCS.PHASECHK.TRANS64.TRYWAIT P0, [R7+URZ+0x2d820], R6 ;  /* 0x02d82006070075a7 */ /* 0x001064000800017f */
[----:B-1----:R-:W-:Y:S05]  /*107c0*/  @!P0 NANOSLEEP.SYNCS 0x989680 ;  /* 0x009896800000895d */ /* 0x002fea0003900000 */
[----:B------:R-:W1:Y:S02]  /*107d0*/  @!P0 SYNCS.PHASECHK.TRANS64 P0, [R7+URZ+0x2d820], R6 ;  /* 0x02d82006070085a7 */ /* 0x000e64000800007f */
[----:B-1----:R-:W-:Y:S05]  /*107e0*/  @!P0 BRA `(.L_x_1987) ;  /* 0xfffffffc00f08947 */ /* 0x002fea000383ffff */
[----:B------:R-:W-:Y:S05]  /*107f0*/  BRA `(.L_x_2058) ;  /* 0xffffffd800787947 */ /* 0x000fea000383ffff */
.L_x_1988:
        /* <DEDUP_REMOVED lines=11> */
.L_x_2060:
[----:B------:R-:W-:Y:S05]  /*108b0*/  BSYNC B0 ;  /* 0x0000000000007941 */ /* 0x000fea0003800000 */
.L_x_2059:
[----:B------:R-:W-:Y:S05]  /*108c0*/  BRA `(.L_x_2061) ;  /* 0xffffffd8005c7947 */ /* 0x000fea000383ffff */
.L_x_1989:
[----:B------:R-:W-:Y:S01]  /*108d0*/  BSSY B0, `(.L_x_2062) ;  /* 0x0000006000007945 */ /* 0x000fe20003800000 */
[----:B------:R-:W-:-:S07]  /*108e0*/  IMAD.MOV.U32 R15, RZ, RZ, -0x1 ;  /* 0xffffffffff0f7424 */ /* 0x000fce00078e00ff */
[----:B01---5:R-:W-:Y:S05]  /*108f0*/  WARPSYNC.COLLECTIVE R15, `(.L_x_2063) ;  /* 0x000000000f0c7348 */ /* 0x023fea0003c00000 */
[----:B------:R-:W-:Y:S02]  /*10900*/  ELECT P6, UR62, PT ;  /* 0x00000000003e782f */ /* 0x000fe400038c0000 */
[----:B------:R-:W-:Y:S01]  /*10910*/  MOV R14, UR62 ;  /* 0x0000003e000e7c02 */ /* 0x000fe20008000f00 */
[----:B01---5:R-:W-:Y:S10]  /*10920*/  ENDCOLLECTIVE ;  /* 0x000000000000791b */ /* 0x023ff40003800000 */
.L_x_2063:
[----:B------:R-:W-:Y:S05]  /*10930*/  BSYNC B0 ;  /* 0x0000000000007941 */ /* 0x000fea0003800000 */
.L_x_2062:
[----:B------:R-:W-:Y:S05]  /*10940*/  BRA `(.L_x_2064) ;  /* 0xffffffd800507947 */ /* 0x000fea000383ffff */
.L_x_1991:
[----:B-1----:R1:W2:Y:S02]  /*10950*/  SYNCS.PHASECHK.TRANS64.TRYWAIT P1, [R5+URZ+0x2d840], R4 ;  /* 0x02d84004050075a7 */ /* 0x0022a4000802017f */
[----:B--2---:R-:W-:Y:S05]  /*10960*/  @!P1 NANOSLEEP.SYNCS 0x989680 ;  /* 0x009896800000995d */ /* 0x004fea0003900000 */
[----:B------:R-:W2:Y:S02]  /*10970*/  @!P1 SYNCS.PHASECHK.TRANS64 P1, [R5+URZ+0x2d840], R4 ;  /* 0x02d84004050095a7 */ /* 0x000ea4000802007f */
[----:B--2---:R-:W-:Y:S05]  /*10980*/  @!P1 BRA `(.L_x_1991) ;  /* 0xfffffffc00f09947 */ /* 0x004fea000383ffff */
[----:B------:R-:W-:Y:S05]  /*10990*/  BRA `(.L_x_2065) ;  /* 0xffffffd800787947 */ /* 0x000fea000383ffff */
.L_x_1993:
[----:B--2---:R2:W3:Y:S02]  /*109a0*/  SYNCS.PHASECHK.TRANS64.TRYWAIT P1, [R3+URZ+0x2d840], R0 ;  /* 0x02d84000030075a7 */ /* 0x0044e4000802017f */
[----:B---3--:R-:W-:Y:S05]  /*109b0*/  @!P1 NANOSLEEP.SYNCS 0x989680 ;  /* 0x009896800000995d */ /* 0x008fea0003900000 */
[----:B------:R-:W3:Y:S02]  /*109c0*/  @!P1 SYNCS.PHASECHK.TRANS64 P1, [R3+URZ+0x2d840], R0 ;  /* 0x02d84000030095a7 */ /* 0x000ee4000802007f */
[----:B---3--:R-:W-:Y:S05]  /*109d0*/  @!P1 BRA `(.L_x_1993) ;  /* 0xfffffffc00f09947 */ /* 0x008fea000383ffff */
[----:B------:R-:W-:Y:S05]  /*109e0*/  BRA `(.L_x_2066) ;  /* 0xffffffd800847947 */ /* 0x000fea000383ffff */
.L_x_1995:
[----:B---3--:R3:W4:Y:S02]  /*109f0*/  SYNCS.PHASECHK.TRANS64.TRYWAIT P1, [R5+URZ+0x2d860], R4 ;  /* 0x02d86004050075a7 */ /* 0x008724000802017f */
[----:B----4-:R-:W-:Y:S05]  /*10a00*/  @!P1 NANOSLEEP.SYNCS 0x989680 ;  /* 0x009896800000995d */ /* 0x010fea0003900000 */
[----:B------:R-:W4:Y:S02]  /*10a10*/  @!P1 SYNCS.PHASECHK.TRANS64 P1, [R5+URZ+0x2d860], R4 ;  /* 0x02d86004050095a7 */ /* 0x000f24000802007f */
[----:B----4-:R-:W-:Y:S05]  /*10a20*/  @!P1 BRA `(.L_x_1995) ;  /* 0xfffffffc00f09947 */ /* 0x010fea000383ffff */
[----:B------:R-:W-:Y:S05]  /*10a30*/  BRA `(.L_x_2067) ;  /* 0xffffffd800807947 */ /* 0x000fea000383ffff */
.L_x_2068:
        /* <DEDUP_REMOVED lines=12> */
.L_x_2786:


//--------------------- .text._ZN7cutlass13device_kernelIN5flash11enable_sm90INS1_16FlashAttnFwdSm90INS1_25CollectiveMainloopFwdSm90ILi2EN4cute5tupleIJNS5_1CILi1EEES8_S8_EEENS6_IJNS7_ILi192EEENS7_ILi128EEENS7_ILi96EEEEEELi96ENS_10bfloat16_tEfNS_4arch4Sm90ELb1ELb0ELb0ELb1ELb1ELb0ELb0ELb0ELb1ELb1ELb1ELb0EEENS1_21CollectiveEpilogueFwdINS6_IJSA_SC_SB_EEES9_SE_SG_Li384ELb1ELb1ELb1ELb0EEENS1_36VarlenDynamicPersistentTileSchedulerILi192ELi128ELi384ELi128ELb1ELb1ELb1ELb1ELb1ELb1EEEEEEEEEvNT_6ParamsE --------------------------
	.section	.text._ZN7cutlass13device_kernelIN5flash11enable_sm90INS1_16FlashAttnFwdSm90INS1_25CollectiveMainloopFwdSm90ILi2EN4cute5tupleIJNS5_1CILi1EEES8_S8_EEENS6_IJNS7_ILi192EEENS7_ILi128EEENS7_ILi96EEEEEELi96ENS_10bfloat16_tEfNS_4arch4Sm90ELb1ELb0ELb0ELb1ELb1ELb0ELb0ELb0ELb1ELb1ELb1ELb0EEENS1_21CollectiveEpilogueFwdINS6_IJSA_SC_SB_EEES9_SE_SG_Li384ELb1ELb1ELb1ELb0EEENS1_36VarlenDynamicPersistentTileSchedulerILi192ELi128ELi384ELi128ELb1ELb1ELb1ELb1ELb1ELb1EEEEEEEEEvNT_6ParamsE,"ax",@progbits
	.align	128
.text._ZN7cutlass13device_kernelIN5flash11enable_sm90INS1_16FlashAttnFwdSm90INS1_25CollectiveMainloopFwdSm90ILi2EN4cute5tupleIJNS5_1CILi1EEES8_S8_EEENS6_IJNS7_ILi192EEENS7_ILi128EEENS7_ILi96EEEEEELi96ENS_10bfloat16_tEfNS_4arch4Sm90ELb1ELb0ELb0ELb1ELb1ELb0ELb0ELb0ELb1ELb1ELb1ELb0EEENS1_21CollectiveEpilogueFwdINS6_IJSA_SC_SB_EEES9_SE_SG_Li384ELb1ELb1ELb1ELb0EEENS1_36VarlenDynamicPersistentTileSchedulerILi192ELi128ELi384ELi128ELb1ELb1ELb1ELb1ELb1ELb1EEEEEEEEEvNT_6ParamsE:
        .type           _ZN7cutlass13device_kernelIN5flash11enable_sm90INS1_16FlashAttnFwdSm90INS1_25CollectiveMainloopFwdSm90ILi2EN4cute5tupleIJNS5_1CILi1EEES8_S8_EEENS6_IJNS7_ILi192EEENS7_ILi128EEENS7_ILi96EEEEEELi96ENS_10bfloat16_tEfNS_4arch4Sm90ELb1ELb0ELb0ELb1ELb1ELb0ELb0ELb0ELb1ELb1ELb1ELb0EEENS1_21CollectiveEpilogueFwdINS6_IJSA_SC_SB_EEES9_SE_SG_Li384ELb1ELb1ELb1ELb0EEENS1_36VarlenDynamicPersistentTileSchedulerILi192ELi128ELi384ELi128ELb1ELb1ELb1ELb1ELb1ELb1EEEEEEEEEvNT_6ParamsE,@function
        .size           _ZN7cutlass13device_kernelIN5flash11enable_sm90INS1_16FlashAttnFwdSm90INS1_25CollectiveMainloopFwdSm90ILi2EN4cute5tupleIJNS5_1CILi1EEES8_S8_EEENS6_IJNS7_ILi192EEENS7_ILi128EEENS7_ILi96EEEEEELi96ENS_10bfloat16_tEfNS_4arch4Sm90ELb1ELb0ELb0ELb1ELb1ELb0ELb0ELb0ELb1ELb1ELb1ELb0EEENS1_21CollectiveEpilogueFwdINS6_IJSA_SC_SB_EEES9_SE_SG_Li384ELb1ELb1ELb1ELb0EEENS1_36VarlenDynamicPersistentTileSchedulerILi192ELi128ELi384ELi128ELb1ELb1ELb1ELb1ELb1ELb1EEEEEEEEEvNT_6ParamsE,(.L_x_2787 - _ZN7cutlass13device_kernelIN5flash11enable_sm90INS1_16FlashAttnFwdSm90INS1_25CollectiveMainloopFwdSm90ILi2EN4cute5tupleIJNS5_1CILi1EEES8_S8_EEENS6_IJNS7_ILi192EEENS7_ILi128EEENS7_ILi96EEEEEELi96ENS_10bfloat16_tEfNS_4arch4Sm90ELb1ELb0ELb0ELb1ELb1ELb0ELb0ELb0ELb1ELb1ELb1ELb0EEENS1_21CollectiveEpilogueFwdINS6_IJSA_SC_SB_EEES9_SE_SG_Li384ELb1ELb1ELb1ELb0EEENS1_36VarlenDynamicPersistentTileSchedulerILi192ELi128ELi384ELi128ELb1ELb1ELb1ELb1ELb1ELb1EEEEEEEEEvNT_6ParamsE)
        .other          _ZN7cutlass13device_kernelIN5flash11enable_sm90INS1_16FlashAttnFwdSm90INS1_25CollectiveMainloopFwdSm90ILi2EN4cute5tupleIJNS5_1CILi1EEES8_S8_EEENS6_IJNS7_ILi192EEENS7_ILi128EEENS7_ILi96EEEEEELi96ENS_10bfloat16_tEfNS_4arch4Sm90ELb1ELb0ELb0ELb1ELb1ELb0ELb0ELb0ELb1ELb1ELb1ELb0EEENS1_21CollectiveEpilogueFwdINS6_IJSA_SC_SB_EEES9_SE_SG_Li384ELb1ELb1ELb1ELb0EEENS1_36VarlenDynamicPersistentTileSchedulerILi192ELi128ELi384ELi128ELb1ELb1ELb1ELb1ELb1ELb1EEEEEEEEEvNT_6ParamsE,@"STO_CUDA_ENTRY STV_DEFAULT"
_ZN7cutlass13device_kernelIN5flash11enable_sm90INS1_16FlashAttnFwdSm90INS1_25CollectiveMainloopFwdSm90ILi2EN4cute5tupleIJNS5_1CILi1EEES8_S8_EEENS6_IJNS7_ILi192EEENS7_ILi128EEENS7_ILi96EEEEEELi96ENS_10bfloat16_tEfNS_4arch4Sm90ELb1ELb0ELb0ELb1ELb1ELb0ELb0ELb0ELb1ELb1ELb1ELb0EEENS1_21CollectiveEpilogueFwdINS6_IJSA_SC_SB_EEES9_SE_SG_Li384ELb1ELb1ELb1ELb0EEENS1_36VarlenDynamicPersistentTileSchedulerILi192ELi128ELi384ELi128ELb1ELb1ELb1ELb1ELb1ELb1EEEEEEEEEvNT_6ParamsE:
        /* <DEDUP_REMOVED lines=45> */
.L_x_2069:
        /* <DEDUP_REMOVED lines=22> */
.L_x_2070:
        /* <DEDUP_REMOVED lines=18> */
.L_x_2071:
        /* <DEDUP_REMOVED lines=22> */
.L_x_2072:
        /* <DEDUP_REMOVED lines=22> */
.L_x_2073:
        /* <DEDUP_REMOVED lines=8> */
.L_x_2075:
        /* <DEDUP_REMOVED lines=38> */
[----:B------:R-:W-:Y:S01]  /*0af0*/  IMAD.IADD R3, R4, 0x1, -R3 ;  /* 0x0000000104037824 */ /* 0x000fe200078e0a03 */
[----:B------:R-:W-:Y:S01]  /*0b00*/  LEA.HI R13, R12, R16, RZ, 0x2 ;  /* 0x000000100c0d7211 */ /* 0x000fe200078f10ff */
[----:B------:R-:W-:Y:S02]  /*0b10*/  IMAD.IADD R7, R6, 0x1, -R7 ;  /* 0x0000000106077824 */ /* 0x000fe400078e0a07 */
[----:B------:R-:W-:Y:S01]  /*0b20*/  IMAD R6, R8, 0x10, R4 ;  /* 0x0000001008067824 */ /* 0x000fe200078e0204 */
[----:B------:R-:W-:Y:S01]  /*0b30*/  LEA.HI R4, R2, R2, RZ, 0x1 ;  /* 0x0000000202047211 */ /* 0x000fe200078f08ff */
[----:B------:R-:W-:Y:S01]  /*0b40*/  IMAD.SHL.U32 R2, R3, 0x40, RZ ;  /* 0x0000004003027824 */ /* 0x000fe200078e00ff */
[--C-:B------:R-:W-:Y:S02]  /*0b50*/  SHF.R.S32.HI R14, RZ, 0x2, R13.reuse ;  /* 0x00000002ff0e7819 */ /* 0x100fe4000001140d */
[----:B------:R-:W-:Y:S01]  /*0b60*/  SHF.R.S32.HI R15, RZ, 0x1f, R13 ;  /* 0x0000001fff0f7819 */ /* 0x000fe2000001140d */
[----:B------:R-:W-:Y:S01]  /*0b70*/  IMAD.SHL.U32 R7, R7, 0x8, RZ ;  /* 0x0000000807077824 */ /* 0x000fe200078e00ff */
[----:B------:R-:W-:Y:S01]  /*0b80*/  LOP3.LUT R2, R2, 0x1c0, RZ, 0xc0, !PT ;  /* 0x000001c002027812 */ /* 0x000fe200078ec0ff */
[----:B------:R-:W-:Y:S01]  /*0b90*/  IMAD.SHL.U32 R5, R5, 0x40, RZ ;  /* 0x0000004005057824 */ /* 0x000fe200078e00ff */
[----:B------:R-:W-:Y:S01]  /*0ba0*/  LEA.HI R15, R15, R14, RZ, 0x3 ;  /* 0x0000000e0f0f7211 */ /* 0x000fe200078f18ff */
[----:B------:R-:W-:Y:S01]  /*0bb0*/  IMAD.U32 R6, R6, 0x20, R7 ;  /* 0x0000002006067824 */ /* 0x000fe200078e0007 */
[----:B------:R-:W-:-:S02]  /*0bc0*/  LEA.HI R12, R12, R16, RZ, 0x5 ;  /* 0x000000100c0c7211 */ /* 0x000fc400078f28ff */
[----:B------:R-:W-:Y:S02]  /*0bd0*/  LOP3.LUT R15, R15, 0xfffffff8, RZ, 0xc0, !PT ;  /* 0xfffffff80f0f7812 */ /* 0x000fe400078ec0ff */
[----:B------:R-:W-:Y:S02]  /*0be0*/  LOP3.LUT R7, R2, 0x8, R7, 0xf8, !PT ;  /* 0x0000000802077812 */ /* 0x000fe400078ef807 */
[----:B------:R-:W-:Y:S02]  /*0bf0*/  LOP3.LUT R5, R5, 0x7ffffe00, RZ, 0xc0, !PT ;  /* 0x7ffffe0005057812 */ /* 0x000fe400078ec0ff */
[----:B------:R-:W-:Y:S01]  /*0c00*/  SHF.R.U32.HI R2, RZ, 0x3, R2 ;  /* 0x00000003ff027819 */ /* 0x000fe20000011602 */
[----:B------:R-:W-:Y:S01]  /*0c10*/  IMAD.IADD R15, R14, 0x1, -R15 ;  /* 0x000000010e0f7824 */ /* 0x000fe200078e0a0f */
[----:B------:R-:W-:Y:S01]  /*0c20*/  SHF.R.S32.HI R12, RZ, 0x5, R12 ;  /* 0x00000005ff0c7819 */ /* 0x000fe2000001140c */
[----:B------:R-:W-:Y:S01]  /*0c30*/  IMAD R5, R8, 0x400, R5 ;  /* 0x0000040008057824 */ /* 0x000fe200078e0205 */
[----:B------:R-:W-:-:S02]  /*0c40*/  LOP3.LUT R2, R7, R2, RZ, 0x3c, !PT ;  /* 0x0000000207027212 */ /* 0x000fc400078e3cff */
[----:B------:R-:W-:Y:S01]  /*0c50*/  LEA.HI R0, R0, R18, RZ, 0x2 ;  /* 0x0000001200007211 */ /* 0x000fe200078f10ff */
[----:B------:R-:W-:Y:S02]  /*0c60*/  IMAD R4, R4, -0x3, R17 ;  /* 0xfffffffd04047824 */ /* 0x000fe400078e0211 */
[----:B------:R-:W-:Y:S02]  /*0c70*/  IMAD R15, R12, 0x10, R15 ;  /* 0x000000100c0f7824 */ /* 0x000fe400078e020f */
[----:B------:R-:W-:Y:S01]  /*0c80*/  IMAD.IADD R17, R5, 0x1, R2 ;  /* 0x0000000105117824 */ /* 0x000fe200078e0202 */
[----:B------:R-:W-:Y:S01]  /*0c90*/  LOP3.LUT R2, R0, 0xfffffffc, RZ, 0xc0, !PT ;  /* 0xfffffffc00027812 */ /* 0x000fe200078ec0ff */
[----:B------:R-:W-:Y:S01]  /*0ca0*/  IMAD R8, R4, 0x40, R15 ;  /* 0x0000004004087824 */ /* 0x000fe200078e020f */
[----:B------:R0:W-:Y:S01]  /*0cb0*/  STL [R1+0x48], R6 ;  /* 0x0000480601007387 */ /* 0x0001e20000100800 */
[----:B------:R-:W-:Y:S02]  /*0cc0*/  LOP3.LUT R13, R13, 0x7ffffffc, RZ, 0xc0, !PT ;  /* 0x7ffffffc0d0d7812 */ /* 0x000fe400078ec0ff */
[----:B------:R-:W-:Y:S01]  /*0cd0*/  IMAD.IADD R4, R18, 0x1, -R2 ;  /* 0x0000000112047824 */ /* 0x000fe200078e0a02 */
[----:B------:R1:W-:Y:S01]  /*0ce0*/  STL [R1+0x44], R8 ;  /* 0x0000440801007387 */ /* 0x0003e20000100800 */
[----:B------:R-:W-:-:S03]  /*0cf0*/  R2P PR, R3, 0x6 ;  /* 0x0000000603007804 */ /* 0x000fc60000000000 */
[----:B------:R1:W-:Y:S01]  /*0d00*/  STL [R1+0x10], RZ ;  /* 0x000010ff01007387 */ /* 0x0003e20000100800 */
[C---:B------:R-:W-:Y:S01]  /*0d10*/  LEA.HI R3, R4.reuse, R4, RZ, 0x1 ;  /* 0x0000000404037211 */ /* 0x040fe200078f08ff */
[----:B------:R-:W-:Y:S02]  /*0d20*/  IMAD.SHL.U32 R145, R4, 0x8, RZ ;  /* 0x0000000804917824 */ /* 0x000fe400078e00ff */
[----:B------:R-:W-:Y:S01]  /*0d30*/  IMAD.IADD R13, R16, 0x1, -R13 ;  /* 0x00000001100d7824 */ /* 0x000fe200078e0a0d */
[----:B------:R-:W-:Y:S01]  /*0d40*/  LOP3.LUT R3, R3, 0x1ffffffe, RZ, 0xc0, !PT ;  /* 0x1ffffffe03037812 */ /* 0x000fe200078ec0ff */
[----:B------:R-:W-:Y:S01]  /*0d50*/  VIADD R150, R145, 0x40 ;  /* 0x0000004091967836 */ /* 0x000fe20000000000 */
[----:B------:R-:W-:Y:S01]  /*0d60*/  LEA R17, R17, UR40, 0x1 ;  /* 0x0000002811117c11 */ /* 0x000fe2000f8e08ff */
[----:B------:R-:W-:Y:S02]  /*0d70*/  VIADD R148, R145, 0x20 ;  /* 0x0000002091947836 */ /* 0x000fe40000000000 */
[----:B------:R-:W-:Y:S01]  /*0d80*/  IMAD.SHL.U32 R141, R13, 0x2, RZ ;  /* 0x000000020d8d7824 */ /* 0x000fe200078e00ff */
[----:B------:R-:W-:Y:S01]  /*0d90*/  SHF.R.S32.HI R0, RZ, 0x2, R0 ;  /* 0x00000002ff007819 */ /* 0x000fe20000011400 */
[----:B------:R-:W-:Y:S01]  /*0da0*/  IMAD.MOV.U32 R18, RZ, RZ, 0x40 ;  /* 0x00000040ff127424 */ /* 0x000fe200078e00ff */
[----:B------:R-:W-:Y:S01]  /*0db0*/  SHF.R.S32.HI R0, RZ, 0x1f, R150 ;  /* 0x0000001fff007819 */ /* 0x000fe20000011496 */
[----:B------:R-:W-:Y:S01]  /*0dc0*/  IMAD.IADD R3, R4, 0x1, -R3 ;  /* 0x0000000104037824 */ /* 0x000fe200078e0a03 */
[----:B------:R-:W-:Y:S01]  /*0dd0*/  SHF.R.S32.HI R4, RZ, 0x1f, R148 ;  /* 0x0000001fff047819 */ /* 0x000fe20000011494 */
[----:B------:R-:W-:-:S02]  /*0de0*/  IMAD.MOV.U32 R5, RZ, RZ, R9 ;  /* 0x000000ffff057224 */ /* 0x000fc400078e0009 */
[C---:B------:R-:W-:Y:S01]  /*0df0*/  VIADD R0, R141.reuse, 0x20 ;  /* 0x000000208d007836 */ /* 0x040fe20000000000 */
[----:B------:R-:W-:Y:S01]  /*0e00*/  SEL R18, R18, 0xffffffc0, !P2 ;  /* 0xffffffc012127807 */ /* 0x000fe20005000000 */
[C---:B------:R-:W-:Y:S02]  /*0e10*/  VIADD R9, R141.reuse, 0x10 ;  /* 0x000000108d097836 */ /* 0x040fe40000000000 */
[C---:B------:R-:W-:Y:S02]  /*0e20*/  VIADD R4, R141.reuse, 0x18 ;  /* 0x000000188d047836 */ /* 0x040fe40000000000 */
[C---:B------:R-:W-:Y:S02]  /*0e30*/  VIADD R155, R141.reuse, 0x38 ;  /* 0x000000388d9b7836 */ /* 0x040fe40000000000 */
[----:B0-----:R-:W-:Y:S02]  /*0e40*/  IMAD.MOV.U32 R6, RZ, RZ, R10 ;  /* 0x000000ffff067224 */ /* 0x001fe400078e000a */
[----:B------:R-:W-:-:S02]  /*0e50*/  VIADD R157, R141, 0x28 ;  /* 0x000000288d9d7836 */ /* 0x000fc40000000000 */
[C---:B------:R-:W-:Y:S02]  /*0e60*/  VIADD R156, R141.reuse, 0x30 ;  /* 0x000000308d9c7836 */ /* 0x040fe40000000000 */
[C---:B------:R-:W-:Y:S02]  /*0e70*/  VIADD R153, R141.reuse, 0x48 ;  /* 0x000000488d997836 */ /* 0x040fe40000000000 */
[C---:B------:R-:W-:Y:S02]  /*0e80*/  VIADD R10, R141.reuse, 0x8 ;  /* 0x000000088d0a7836 */ /* 0x040fe40000000000 */
[C---:B------:R-:W-:Y:S02]  /*0e90*/  VIADD R154, R141.reuse, 0x40 ;  /* 0x000000408d9a7836 */ /* 0x040fe40000000000 */
[C---:B------:R-:W-:Y:S02]  /*0ea0*/  VIADD R152, R141.reuse, 0x50 ;  /* 0x000000508d987836 */ /* 0x040fe40000000000 */
[----:B------:R-:W-:-:S02]  /*0eb0*/  VIADD R151, R141, 0x58 ;  /* 0x000000588d977836 */ /* 0x000fc40000000000 */
[----:B------:R-:W-:Y:S01]  /*0ec0*/  VIADD R23, R17, 0x21820 ;  /* 0x0002182011177836 */ /* 0x000fe20000000000 */
[----:B------:R-:W-:Y:S02]  /*0ed0*/  SHF.R.S32.HI R0, RZ, 0x1f, R0 ;  /* 0x0000001fff007819 */ /* 0x000fe40000011400 */
[----:B------:R-:W-:Y:S02]  /*0ee0*/  SHF.R.S32.HI R9, RZ, 0x1f, R9 ;  /* 0x0000001fff097819 */ /* 0x000fe40000011409 */
[----:B------:R-:W-:Y:S02]  /*0ef0*/  SHF.R.S32.HI R4, RZ, 0x1f, R4 ;  /* 0x0000001fff047819 */ /* 0x000fe40000011404 */
[----:B------:R-:W-:Y:S01]  /*0f00*/  SHF.R.S32.HI R0, RZ, 0x1f, R155 ;  /* 0x0000001fff007819 */ /* 0x000fe2000001149b */
[----:B------:R-:W-:Y:S01]  /*0f10*/  IMAD.MOV.U32 R7, RZ, RZ, R11 ;  /* 0x000000ffff077224 */ /* 0x000fe200078e000b */
[----:B------:R-:W-:Y:S01]  /*0f20*/  SHF.R.S32.HI R9, RZ, 0x1f, R157 ;  /* 0x0000001fff097819 */ /* 0x000fe2000001149d */
[----:B------:R-:W-:Y:S01]  /*0f30*/  IMAD.MOV.U32 R2, RZ, RZ, RZ ;  /* 0x000000ffff027224 */ /* 0x000fe200078e00ff */
[----:B------:R-:W-:Y:S01]  /*0f40*/  SHF.R.S32.HI R4, RZ, 0x1f, R156 ;  /* 0x0000001fff047819 */ /* 0x000fe2000001149c */
[----:B------:R-:W-:Y:S01]  /*0f50*/  IMAD R143, R3, 0x8, R8 ;  /* 0x00000008038f7824 */ /* 0x000fe200078e0208 */
[----:B------:R-:W-:-:S02]  /*0f60*/  SHF.R.S32.HI R0, RZ, 0x1f, R153 ;  /* 0x0000001fff007819 */ /* 0x000fc40000011499 */
[----:B------:R-:W-:Y:S02]  /*0f70*/  SHF.R.S32.HI R10, RZ, 0x1f, R10 ;  /* 0x0000001fff0a7819 */ /* 0x000fe4000001140a */
[----:B------:R-:W-:Y:S02]  /*0f80*/  SHF.R.S32.HI R9, RZ, 0x1f, R154 ;  /* 0x0000001fff097819 */ /* 0x000fe4000001149a */
[----:B------:R-:W-:Y:S02]  /*0f90*/  SHF.R.S32.HI R4, RZ, 0x1f, R152 ;  /* 0x0000001fff047819 */ /* 0x000fe40000011498 */
[----:B------:R-:W-:Y:S01]  /*0fa0*/  SHF.R.S32.HI R0, RZ, 0x1f, R151 ;  /* 0x0000001fff007819 */ /* 0x000fe20000011497 */
[----:B------:R-:W-:Y:S01]  /*0fb0*/  UMOV UR38, URZ ;  /* 0x0000003f00267c82 */ /* 0x000fe20008000000 */
[----:B--2---:R-:W-:Y:S01]  /*0fc0*/  LOP3.LUT R22, R19, 0x1, RZ, 0xfc, !PT ;  /* 0x0000000113167812 */ /* 0x004fe200078efcff */
[----:B------:R-:W-:-:S04]  /*0fd0*/  VIADD R19, R17, 0x21800 ;  /* 0x0002180011137836 */ /* 0x000fc80000000000 */
[C---:B------:R-:W-:Y:S02]  /*0fe0*/  @P1 VIADD R23, R19.reuse, 0xffffffe0 ;  /* 0xffffffe013171836 */ /* 0x040fe40000000000 */
[----:B------:R-:W-:Y:S02]  /*0ff0*/  IMAD.IADD R19, R19, 0x1, R18 ;  /* 0x0000000113137824 */ /* 0x000fe400078e0212 */
[----:B------:R-:W-:Y:S02]  /*1000*/  IMAD.IADD R18, R18, 0x1, R23 ;  /* 0x0000000112127824 */ /* 0x000fe400078e0217 */
[----:B-1----:R-:W-:-:S07]  /*1010*/  VIADD R136, R23, 0x6000 ;  /* 0x0000600017887836 */ /* 0x002fce0000000000 */
.L_x_2131:
[----:B012-4-:R-:W0:Y:S01]  /*1020*/  LDC.64 R8, c[0x0][0xc88] ;  /* 0x00032200ff087b82 */ /* 0x017e220000000a00 */
[----:B------:R-:W-:Y:S01]  /*1030*/  ULDC.64 UR4, c[0x0][0xa28] ;  /* 0x00028a0000047ab9 */ /* 0x000fe20000000a00 */
[----:B------:R-:W-:-:S06]  /*1040*/  ULDC.64 UR6, c[0x0][0xa18] ;  /* 0x0002860000067ab9 */ /* 0x000fcc0000000a00 */
[----:B------:R-:W1:Y:S08]  /*1050*/  LDC.64 R12, c[0x0][0x418] ;  /* 0x00010600ff0c7b82 */ /* 0x000e700000000a00 */
[----:B------:R-:W2:Y:S01]  /*1060*/  LDC R0, c[0x0][0x424] ;  /* 0x00010900ff007b82 */ /* 0x000ea20000000800 */
[----:B0-----:R-:W-:-:S07]  /*1070*/  IMAD.WIDE R8, R7, 0x4, R8 ;  /* 0x0000000407087825 */ /* 0x001fce00078e0208 */
[----:B------:R-:W0:Y:S01]  /*1080*/  LDC R15, c[0x0][0x2f0] ;  /* 0x0000bc00ff0f7b82 */ /* 0x000e220000000800 */
[----:B------:R-:W3:Y:S01]  /*1090*/  LDG.E R144, desc[UR36][R8.64] ;  /* 0x0000002408907981 */ /* 0x000ee2000c1e1900 */
[----:B------:R-:W-:Y:S01]  /*10a0*/  ISETP.NE.U32.AND P1, PT, RZ, UR4, PT ;  /* 0x00000004ff007c0c */ /* 0x000fe2000bf25070 */
[----:B------:R-:W-:Y:S01]  /*10b0*/  IMAD.MOV.U32 R3, RZ, RZ, RZ ;  /* 0x000000ffff037224 */ /* 0x000fe200078e00ff */
[----:B------:R-:W-:Y:S02]  /*10c0*/  ISETP.NE.U32.AND P0, PT, RZ, UR6, PT ;  /* 0x00000006ff007c0c */ /* 0x000fe4000bf05070 */
[----:B------:R-:W-:Y:S02]  /*10d0*/  ISETP.NE.AND.EX P1, PT, RZ, UR5, PT, P1 ;  /* 0x00000005ff007c0c */ /* 0x000fe4000bf25310 */
[----:B------:R-:W-:Y:S02]  /*10e0*/  ISETP.NE.AND.EX P0, PT, RZ, UR7, PT, P0 ;  /* 0x00000007ff007c0c */ /* 0x000fe4000bf05300 */
[----:B---3--:R-:W-:-:S09]  /*10f0*/  SHF.R.S32.HI R149, RZ, 0x1f, R144 ;  /* 0x0000001fff957819 */ /* 0x008fd20000011490 */
[----:B------:R-:W-:-:S04]  /*1100*/  @P1 LEA R10, P2, R144, UR4, 0x2 ;  /* 0x00000004900a1c11 */ /* 0x000fc8000f8410ff */
[C---:B------:R-:W-:Y:S02]  /*1110*/  @P1 LEA.HI.X R11, R144.reuse, UR5, R149, 0x2, P2 ;  /* 0x00000005900b1c11 */ /* 0x040fe400090f1495 */
[----:B------:R-:W-:-:S03]  /*1120*/  @P0 LEA R8, P2, R144, UR6, 0x2 ;  /* 0x0000000690080c11 */ /* 0x000fc6000f8410ff */
[----:B------:R3:W5:Y:S01]  /*1130*/  @P1 LDG.E R3, desc[UR36][R10.64] ;  /* 0x000000240a031981 */ /* 0x000762000c1e1900 */
[----:B------:R-:W-:Y:S01]  /*1140*/  @P0 LEA.HI.X R9, R144, UR7, R149, 0x2, P2 ;  /* 0x0000000790090c11 */ /* 0x000fe200090f1495 */
[----:B------:R-:W-:-:S04]  /*1150*/  ULDC.64 UR6, c[0x0][0xa20] ;  /* 0x0002880000067ab9 */ /* 0x000fc80000000a00 */
[----:B------:R3:W5:Y:S01]  /*1160*/  @P0 LDG.E R140, desc[UR36][R8.64] ;  /* 0x00000024088c0981 */ /* 0x000762000c1e1900 */
[----:B-1----:R-:W-:Y:S02]  /*1170*/  ISETP.NE.U32.AND P1, PT, R12, RZ, PT ;  /* 0x000000ff0c00720c */ /* 0x002fe40003f25070 */
[----:B------:R-:W-:Y:S02]  /*1180*/  ISETP.NE.U32.AND P2, PT, RZ, UR6, PT ;  /* 0x00000006ff007c0c */ /* 0x000fe4000bf45070 */
[----:B------:R-:W-:Y:S02]  /*1190*/  ISETP.NE.AND.EX P1, PT, R13, RZ, PT, P1 ;  /* 0x000000ff0d00720c */ /* 0x000fe40003f25310 */
[----:B------:R-:W-:Y:S02]  /*11a0*/  ISETP.NE.AND.EX P2, PT, RZ, UR7, PT, P2 ;  /* 0x00000007ff007c0c */ /* 0x000fe4000bf45320 */
[----:B--2---:R-:W-:Y:S01]  /*11b0*/  SEL R0, R0, 0x1, P1 ;  /* 0x0000000100007807 */ /* 0x004fe20000800000 */
[----:B0--3--:R-:W-:Y:S10]  /*11c0*/  @P0 BRA `(.L_x_2076) ;  /* 0x0000000000280947 */ /* 0x009ff40003800000 */
[----:B------:R-:W-:Y:S01]  /*11d0*/  ULDC.64 UR4, c[0x0][0xa00] ;  /* 0x0002800000047ab9 */ /* 0x000fe20000000a00 */
[----:B-----5:R-:W0:Y:S01]  /*11e0*/  LDC R140, c[0x0][0x288] ;  /* 0x0000a200ff8c7b82 */ /* 0x020e220000000800 */
[----:B------:R-:W-:-:S04]  /*11f0*/  ISETP.NE.U32.AND P0, PT, RZ, UR4, PT ;  /* 0x00000004ff007c0c */ /* 0x000fc8000bf05070 */
[----:B------:R-:W-:-:S13]  /*1200*/  ISETP.NE.AND.EX P0, PT, RZ, UR5, PT, P0 ;  /* 0x00000005ff007c0c */ /* 0x000fda000bf05300 */
[----:B------:R-:W-:Y:S05]  /*1210*/  @!P0 BRA `(.L_x_2076) ;  /* 0x0000000000148947 */ /* 0x000fea0003800000 */
[----:B------:R-:W1:Y:S02]  /*1220*/  LDC.64 R8, c[0x0][0xa00] ;  /* 0x00028000ff087b82 */ /* 0x000e640000000a00 */
[----:B-1----:R-:W-:-:S05]  /*1230*/  IMAD.WIDE R8, R144, 0x4, R8 ;  /* 0x0000000490087825 */ /* 0x002fca00078e0208 */
[----:B0-----:R-:W2:Y:S04]  /*1240*/  LDG.E R140, desc[UR36][R8.64] ;  /* 0x00000024088c7981 */ /* 0x001ea8000c1e1900 */
[----:B------:R-:W2:Y:S02]  /*1250*/  LDG.E R7, desc[UR36][R8.64+0x4] ;  /* 0x0000042408077981 */ /* 0x000ea4000c1e1900 */
[----:B--2---:R-:W-:-:S07]  /*1260*/  IMAD.IADD R140, R7, 0x1, -R140 ;  /* 0x00000001078c7824 */ /* 0x004fce00078e0a8c */
.L_x_2076:
[----:B------:R-:W-:Y:S01]  /*1270*/  IMAD R138, R0, R15, RZ ;  /* 0x0000000f008a7224 */ /* 0x000fe200078e02ff */
[----:B------:R-:W-:Y:S01]  /*1280*/  LOP3.LUT R146, R6, 0xffff, RZ, 0xc0, !PT ;  /* 0x0000ffff06927812 */ /* 0x000fe200078ec0ff */
[----:B------:R-:W-:Y:S06]  /*1290*/  @!P2 BRA `(.L_x_2077) ;  /* 0x000000000010a947 */ /* 0x000fec0003800000 */
[----:B------:R-:W-:-:S04]  /*12a0*/  LEA R8, P0, R144, UR6, 0x2 ;  /* 0x0000000690087c11 */ /* 0x000fc8000f8010ff */
[----:B------:R-:W-:-:S05]  /*12b0*/  LEA.HI.X R9, R144, UR7, R149, 0x2, P0 ;  /* 0x0000000790097c11 */ /* 0x000fca00080f1495 */
[----:B------:R1:W5:Y:S01]  /*12c0*/  LDG.E R138, desc[UR36][R8.64] ;  /* 0x00000024088a7981 */ /* 0x000362000c1e1900 */
[----:B------:R-:W-:Y:S05]  /*12d0*/  BRA `(.L_x_2078) ;  /* 0x0000000000247947 */ /* 0x000fea0003800000 */
.L_x_2077:
[----:B------:R-:W-:Y:S02]  /*12e0*/  ULDC.64 UR4, c[0x0][0xa08] ;  /* 0x0002820000047ab9 */ /* 0x000fe40000000a00 */
[----:B------:R-:W-:-:S04]  /*12f0*/  ISETP.NE.U32.AND P0, PT, RZ, UR4, PT ;  /* 0x00000004ff007c0c */ /* 0x000fc8000bf05070 */
[----:B------:R-:W-:-:S13]  /*1300*/  ISETP.NE.AND.EX P0, PT, RZ, UR5, PT, P0 ;  /* 0x00000005ff007c0c */ /* 0x000fda000bf05300 */
[----:B------:R-:W-:Y:S05]  /*1310*/  @!P0 BRA `(.L_x_2078) ;  /* 0x0000000000148947 */ /* 0x000fea0003800000 */
[----:B------:R-:W1:Y:S02]  /*1320*/  LDC.64 R8, c[0x0][0xa08] ;  /* 0x00028200ff087b82 */ /* 0x000e640000000a00 */
[----:B-1----:R-:W-:-:S05]  /*1330*/  IMAD.WIDE R8, R144, 0x4, R8 ;  /* 0x0000000490087825 */ /* 0x002fca00078e0208 */
[----:B------:R-:W2:Y:S04]  /*1340*/  LDG.E R138, desc[UR36][R8.64] ;  /* 0x00000024088a7981 */ /* 0x000ea8000c1e1900 */
[----:B------:R-:W2:Y:S02]  /*1350*/  LDG.E R7, desc[UR36][R8.64+0x4] ;  /* 0x0000042408077981 */ /* 0x000ea4000c1e1900 */
[----:B--2---:R-:W-:-:S07]  /*1360*/  IMAD.IADD R138, R7, 0x1, -R138 ;  /* 0x00000001078a7824 */ /* 0x004fce00078e0a8a */
.L_x_2078:
[----:B------:R-:W2:Y:S01]  /*1370*/  LDC R0, c[0x0][0x448] ;  /* 0x00011200ff007b82 */ /* 0x000ea20000000800 */
[----:B------:R-:W-:Y:S01]  /*1380*/  IMAD R137, R5, 0xc0, RZ ;  /* 0x000000c005897824 */ /* 0x000fe200078e02ff */
[----:B------:R-:W-:Y:S01]  /*1390*/  LOP3.LUT R16, R16, 0xffffffef, RZ, 0xc0, !PT ;  /* 0xffffffef10107812 */ /* 0x000fe200078ec0ff */
[----:B-----5:R-:W-:-:S05]  /*13a0*/  IMAD.IADD R138, R138, 0x1, -R3 ;  /* 0x000000018a8a7824 */ /* 0x020fca00078e0a03 */
[----:B0-----:R-:W-:Y:S02]  /*13b0*/  IADD3 R5, R138, 0x80, -R140 ;  /* 0x000000808a057810 */ /* 0x001fe40007ffe88c */
[----:B--2---:R-:W-:Y:S01]  /*13c0*/  ISETP.NE.AND P0, PT, R0, 0x1, PT ;  /* 0x000000010000780c */ /* 0x004fe20003f05270 */
[----:B------:R-:W-:-:S12]  /*13d0*/  VIADD R0, R137, 0xbf ;  /* 0x000000bf89007836 */ /* 0x000fd80000000000 */
[----:B------:R-:W0:Y:S01]  /*13e0*/  @P0 LDC R7, c[0x0][0x44c] ;  /* 0x00011300ff070b82 */ /* 0x000e220000000800 */
[----:B------:R-:W-:-:S07]  /*13f0*/  @P0 LOP3.LUT R16, R16, 0x10, RZ, 0xfc, !PT ;  /* 0x0000001010100812 */ /* 0x000fce00078efcff */
[----:B------:R-:W2:Y:S01]  /*1400*/  @P0 LDC R4, c[0x0][0x450] ;  /* 0x00011400ff040b82 */ /* 0x000ea20000000800 */
[----:B0-----:R-:W-:-:S05]  /*1410*/  @P0 IMAD.HI.U32 R3, R0, R7, RZ ;  /* 0x0000000700030227 */ /* 0x001fca00078e00ff */
[----:B--2---:R-:W-:Y:S01]  /*1420*/  @P0 SHF.R.U32.HI R0, RZ, R4, R3 ;  /* 0x00000004ff000219 */ /* 0x004fe20000011603 */
[----:B------:R-:W-:-:S04]  /*1430*/  VIADD R3, R138, 0x7f ;  /* 0x0000007f8a037836 */ /* 0x000fc80000000000 */
[----:B------:R-:W-:Y:S01]  /*1440*/  IMAD.IADD R5, R5, 0x1, R0 ;  /* 0x0000000105057824 */ /* 0x000fe200078e0200 */
[----:B------:R-:W-:-:S04]  /*1450*/  SHF.R.S32.HI R0, RZ, 0x1f, R3 ;  /* 0x0000001fff007819 */ /* 0x000fc80000011403 */
[----:B------:R-:W-:Y:S02]  /*1460*/  SHF.R.S32.HI R4, RZ, 0x1f, R5 ;  /* 0x0000001fff047819 */ /* 0x000fe40000011405 */
[----:B------:R-:W-:Y:S02]  /*1470*/  LEA.HI R0, R0, R3, RZ, 0x7 ;  /* 0x0000000300007211 */ /* 0x000fe400078f38ff */
[----:B------:R-:W-:Y:S01]  /*1480*/  LEA.HI R4, R4, R5, RZ, 0x7 ;  /* 0x0000000504047211 */ /* 0x000fe200078f38ff */
[----:B------:R-:W-:Y:S01]  /*1490*/  IMAD.MOV.U32 R5, RZ, RZ, RZ ;  /* 0x000000ffff057224 */ /* 0x000fe200078e00ff */
[----:B------:R-:W-:Y:S02]  /*14a0*/  SHF.R.S32.HI R3, RZ, 0x7, R0 ;  /* 0x00000007ff037819 */ /* 0x000fe40000011400 */
[----:B------:R-:W-:Y:S02]  /*14b0*/  SHF.R.S32.HI R4, RZ, 0x7, R4 ;  /* 0x00000007ff047819 */ /* 0x000fe40000011404 */
[----:B------:R-:W-:-:S02]  /*14c0*/  LOP3.LUT R0, R6, 0xff000000, RZ, 0xc0, !PT ;  /* 0xff00000006007812 */ /* 0x000fc400078ec0ff */
[----:B------:R-:W-:Y:S02]  /*14d0*/  VIMNMX R88, R3, R4, PT ;  /* 0x0000000403587248 */ /* 0x000fe40003fe0100 */
[----:B------:R-:W-:Y:S02]  /*14e0*/  LOP3.LUT R6, R6, 0xff0000, RZ, 0xc0, !PT ;  /* 0x00ff000006067812 */ /* 0x000fe400078ec0ff */
[----:B------:R-:W-:Y:S02]  /*14f0*/  SHF.R.U32.HI R3, RZ, 0x8, R0 ;  /* 0x00000008ff037819 */ /* 0x000fe40000011600 */
[----:B------:R-:W-:Y:S02]  /*1500*/  ISETP.GE.AND P0, PT, R88, 0x1, PT ;  /* 0x000000015800780c */ /* 0x000fe40003f06270 */
[----:B------:R-:W-:-:S04]  /*1510*/  LEA.HI R3, R6, R3, RZ, 0x10 ;  /* 0x0000000306037211 */ /* 0x000fc800078f80ff */
[----:B------:R-:W-:Y:S02]  /*1520*/  LOP3.LUT R11, R3, 0xff, RZ, 0xc0, !PT ;  /* 0x000000ff030b7812 */ /* 0x000fe400078ec0ff */
[----:B------:R-:W-:-:S03]  /*1530*/  SHF.R.U32.HI R147, RZ, 0x10, R3 ;  /* 0x00000010ff937819 */ /* 0x000fc60000011603 */
[----:B------:R0:W-:Y:S02]  /*1540*/  STL [R1+0x8], R11 ;  /* 0x0000080b01007387 */ /* 0x0001e40000100800 */
[----:B------:R-:W-:Y:S05]  /*1550*/  @!P0 BRA `(.L_x_2079) ;  /* 0x0000000000708947 */ /* 0x000fea0003800000 */
[----:B------:R-:W1:Y:S01]  /*1560*/  LDC R0, c[0x0][0x9f0] ;  /* 0x00027c00ff007b82 */ /* 0x000e620000000800 */
[----:B------:R-:W-:-:S04]  /*1570*/  ISETP.NE.AND P0, PT, R147, RZ, PT ;  /* 0x000000ff9300720c */ /* 0x000fc80003f05270 */
[----:B-1----:R-:W-:-:S04]  /*1580*/  SEL R9, R147, R0, P0 ;  /* 0x0000000093097207 */ /* 0x002fc80000000000 */
        /* <DEDUP_REMOVED lines=25> */
.L_x_2079:
[-C--:B------:R-:W-:Y:S01]  /*1720*/  IMAD R142, R11, R5.reuse, RZ ;  /* 0x000000050b8e7224 */ /* 0x080fe200078e02ff */
[----:B------:R-:W-:Y:S01]  /*1730*/  PLOP3.LUT P0, PT, PT, PT, PT, 0x80, 0x0 ;  /* 0x000000000000781c */ /* 0x000fe20003f0f070 */
[----:B------:R-:W-:Y:S01]  /*1740*/  IMAD.MOV.U32 R20, RZ, RZ, RZ ;  /* 0x000000ffff147224 */ /* 0x000fe200078e00ff */
[----:B------:R-:W-:Y:S01]  /*1750*/  CS2R R134, SRZ ;  /* 0x0000000000867805 */ /* 0x000fe2000001ff00 */
[----:B------:R-:W-:Y:S01]  /*1760*/  IMAD.MOV.U32 R0, RZ, RZ, RZ ;  /* 0x000000ffff007224 */ /* 0x000fe200078e00ff */
[----:B------:R-:W-:Y:S02]  /*1770*/  VIADDMNMX R88, R142, R5, R88, PT ;  /* 0x000000058e587246 */ /* 0x000fe40003800158 */
[----:B------:R-:W-:Y:S02]  /*1780*/  CS2R R132, SRZ ;  /* 0x0000000000847805 */ /* 0x000fe4000001ff00 */
[----:B------:R-:W-:Y:S02]  /*1790*/  CS2R R130, SRZ ;  /* 0x0000000000827805 */ /* 0x000fe4000001ff00 */
[----:B------:R-:W-:-:S02]  /*17a0*/  CS2R R128, SRZ ;  /* 0x0000000000807805 */ /* 0x000fc4000001ff00 */
[----:B------:R-:W-:Y:S02]  /*17b0*/  ISETP.GT.AND P1, PT, R88, R142, PT ;  /* 0x0000008e5800720c */ /* 0x000fe40003f24270 */
        /* <DEDUP_REMOVED lines=20> */
[----:B------:R-:W-:Y:S06]  /*1900*/  @!P1 BRA `(.L_x_2080) ;  /* 0x0000007800dc9947 */ /* 0x000fec0003800000 */
[----:B------:R-:W2:Y:S01]  /*1910*/  S2R R3, SR_TID.X ;  /* 0x0000000000037919 */ /* 0x000ea20000002100 */
[----:B------:R-:W-:-:S04]  /*1920*/  UIADD3 UR6, UR40, 0x21800, URZ ;  /* 0x0002180028067890 */ /* 0x000fc8000fffe03f */
[----:B------:R-:W-:-:S06]  /*1930*/  ULOP3.LUT UP0, URZ, UR6, 0x3ff, URZ, 0xc0, !UPT ;  /* 0x000003ff063f7892 */ /* 0x000fcc000f80c03f */
[----:B------:R-:W-:Y:S01]  /*1940*/  PLOP3.LUT P0, PT, PT, PT, UP0, 0x80, 0x0 ;  /* 0x000000000000781c */ /* 0x000fe20003f0f008 */
[----:B--2---:R-:W-:-:S05]  /*1950*/  VIADD R4, R3, 0xffffff80 ;  /* 0xffffff8003047836 */ /* 0x004fca0000000000 */
[----:B------:R-:W-:-:S04]  /*1960*/  SHF.R.S32.HI R3, RZ, 0x1f, R4 ;  /* 0x0000001fff037819 */ /* 0x000fc80000011404 */
[----:B------:R-:W-:-:S04]  /*1970*/  LEA.HI R3, R3, R4, RZ, 0x7 ;  /* 0x0000000403037211 */ /* 0x000fc800078f38ff */
[----:B------:R-:W-:-:S05]  /*1980*/  SHF.R.S32.HI R3, RZ, 0x7, R3 ;  /* 0x00000007ff037819 */ /* 0x000fca0000011403 */
[----:B------:R-:W2:Y:S02]  /*1990*/  SHFL.IDX PT, R0, R3, RZ, 0x1f ;  /* 0x00001fff03007589 */ /* 0x000ea400000e0000 */
[----:B--2---:R-:W-:-:S13]  /*19a0*/  R2UR UR42, R0 ;  /* 0x00000000002a72ca */ /* 0x004fda00000e0000 */
        /* <DEDUP_REMOVED lines=9> */
[----:B------:R-:W-:Y:S01]  /*1a40*/  ULOP3.LUT UR43, UR4, 0x3fff, URZ, 0xc0, !UPT ;  /* 0x00003fff042b7892 */ /* 0x000fe2000f8ec03f */
[----:B------:R-:W-:Y:S11]  /*1a50*/  @!P0 BRA `(.L_x_2081) ;  /* 0x0000000000408947 */ /* 0x000ff60003800000 */
[----:B------:R-:W-:Y:S01]  /*1a60*/  MOV R0, 0x0 ;  /* 0x0000000000007802 */ /* 0x000fe20000000f00 */
[----:B------:R-:W-:Y:S01]  /*1a70*/  ULDC.64 UR4, c[0x4][0x88] ;  /* 0x0100220000047ab9 */ /* 0x000fe20000000a00 */
[----:B------:R-:W-:Y:S01]  /*1a80*/  ULDC.64 UR6, c[0x4][0x28] ;  /* 0x01000a0000067ab9 */ /* 0x000fe20000000a00 */
[----:B------:R-:W-:Y:S01]  /*1a90*/  IMAD.U32 R4, RZ, RZ, UR4 ;  /* 0x00000004ff047e24 */ /* 0x000fe2000f8e00ff */
[----:B------:R2:W3:Y:S01]  /*1aa0*/  LDC.64 R14, c[0x4][R0] ;  /* 0x01000000000e7b82 */ /* 0x0004e20000000a00 */
[----:B------:R-:W-:Y:S01]  /*1ab0*/  IMAD.U32 R5, RZ, RZ, UR5 ;  /* 0x00000005ff057e24 */ /* 0x000fe2000f8e00ff */
[----:B------:R-:W-:Y:S01]  /*1ac0*/  ULDC.64 UR4, c[0x4][0x90] ;  /* 0x0100240000047ab9 */ /* 0x000fe20000000a00 */
[----:B------:R-:W-:Y:S02]  /*1ad0*/  IMAD.U32 R10, RZ, RZ, UR6 ;  /* 0x00000006ff0a7e24 */ /* 0x000fe4000f8e00ff */
[----:B------:R-:W-:Y:S02]  /*1ae0*/  IMAD.U32 R6, RZ, RZ, UR4 ;  /* 0x00000004ff067e24 */ /* 0x000fe4000f8e00ff */
[----:B------:R-:W-:-:S02]  /*1af0*/  IMAD.U32 R7, RZ, RZ, UR5 ;  /* 0x00000005ff077e24 */ /* 0x000fc4000f8e00ff */
[----:B0-----:R-:W-:Y:S02]  /*1b00*/  IMAD.U32 R11, RZ, RZ, UR7 ;  /* 0x00000007ff0b7e24 */ /* 0x001fe4000f8e00ff */
[----:B-1----:R-:W-:Y:S02]  /*1b10*/  IMAD.MOV.U32 R8, RZ, RZ, 0x70 ;  /* 0x00000070ff087424 */ /* 0x002fe400078e00ff */
[----:B------:R-:W-:Y:S02]  /*1b20*/  IMAD.MOV.U32 R12, RZ, RZ, 0x1 ;  /* 0x00000001ff0c7424 */ /* 0x000fe400078e00ff */
[----:B--2---:R-:W-:-:S07]  /*1b30*/  IMAD.MOV.U32 R13, RZ, RZ, RZ ;  /* 0x000000ffff0d7224 */ /* 0x004fce00078e00ff */
[----:B------:R-:W-:-:S07]  /*1b40*/  LEPC R20, `(.L_x_2081) ;  /* 0x000000001014794e */ /* 0x000fce0000000000 */
[----:B---3--:R-:W-:Y:S05]  /*1b50*/  CALL.ABS.NOINC R14 ;  /* 0x000000000e007343 */ /* 0x008fea0003c00000 */
.L_x_2081:
[----:B------:R-:W2:Y:S01]  /*1b60*/  LDL R20, [R1+0x10] ;  /* 0x0000100001147983 */ /* 0x000ea20000100800 */
[----:B------:R-:W-:Y:S02]  /*1b70*/  ISETP.NE.AND P0, PT, R22, 0x3, PT ;  /* 0x000000031600780c */ /* 0x000fe40003f05270 */
[----:B--2---:R-:W-:-:S04]  /*1b80*/  LEA.HI R0, R20, R20, RZ, 0x1 ;  /* 0x0000001414007211 */ /* 0x004fc800078f08ff */
[----:B------:R-:W-:-:S05]  /*1b90*/  LOP3.LUT R0, R0, 0xfffffffe, RZ, 0xc0, !PT ;  /* 0xfffffffe00007812 */ /* 0x000fca00078ec0ff */
[----:B------:R-:W-:-:S05]  /*1ba0*/  IMAD.IADD R0, R20, 0x1, -R0 ;  /* 0x0000000114007824 */ /* 0x000fca00078e0a00 */
[----:B------:R-:W-:-:S04]  /*1bb0*/  SHF.L.U32 R0, R0, 0x1f, RZ ;  /* 0x0000001f00007819 */ /* 0x000fc800000006ff */
[----:B------:R-:W2:Y:S02]  /*1bc0*/  SYNCS.PHASECHK.TRANS64.TRYWAIT P1, [UR40+0x2d800], R0 ;  /* 0x02d80000ff0075a7 */ /* 0x000ea40008020168 */
[----:B--2---:R-:W-:Y:S05]  /*1bd0*/  @!P1 BRA `(.L_x_2082) ;  /* 0x0000010000e89947 */ /* 0x004fea0003800000 */
.L_x_2218:
[----:B------:R-:W-:Y:S05]  /*1be0*/  @!P0 BRA `(.L_x_2083) ;  /* 0x0000000000048947 */ /* 0x000fea0003800000 */
[----:B------:R-:W-:Y:S01]  /*1bf0*/  BPT.TRAP 0x1 ;  /* 0x000000040000795c */ /* 0x000fe20000300000 */
.L_x_2083:
[----:B--2---:R-:W-:Y:S01]  /*1c00*/  IMAD.U32 R0, RZ, RZ, UR38 ;  /* 0x00000026ff007e24 */ /* 0x004fe2000f8e00ff */
[----:B------:R-:W-:-:S04]  /*1c10*/  SHF.L.U32 R3, R2, 0x1f, RZ ;  /* 0x0000001f02037819 */ /* 0x000fc800000006ff */
[----:B------:R-:W-:-:S04]  /*1c20*/  LEA R0, R0, UR40, 0x3 ;  /* 0x0000002800007c11 */ /* 0x000fc8000f8e18ff */
[----:B------:R2:W3:Y:S01]  /*1c30*/  SYNCS.PHASECHK.TRANS64.TRYWAIT P1, [R0+URZ+0x2d830], R3 ;  /* 0x02d83003000075a7 */ /* 0x0004e2000802017f */
[----:B------:R-:W-:Y:S05]  /*1c40*/  @!P0 BRA `(.L_x_2084) ;  /* 0x0000000000048947 */ /* 0x000fea0003800000 */
[----:B------:R-:W-:Y:S01]  /*1c50*/  BPT.TRAP 0x1 ;  /* 0x000000040000795c */ /* 0x000fe20000300000 */
.L_x_2084:
[----:B---3--:R-:W-:Y:S05]  /*1c60*/  @P1 BRA `(.L_x_2085) ;  /* 0x0000000000081947 */ /* 0x008fea0003800000 */
[----:B------:R-:W3:Y:S02]  /*1c70*/  SYNCS.PHASECHK.TRANS64.TRYWAIT P1, [R0+URZ+0x2d830], R3 ;  /* 0x02d83003000075a7 */ /* 0x000ee4000802017f */
[----:B---3--:R-:W-:Y:S05]  /*1c80*/  @!P1 BRA `(.L_x_2086) ;  /* 0x0000010000d49947 */ /* 0x008fea0003800000 */
.L_x_2085:
        /* <DEDUP_REMOVED lines=49> */
.L_x_2087:
[----:B--23--:R-:W2:Y:S01]  /*1fa0*/  LDC R3, c[0x0][0x448] ;  /* 0x00011200ff037b82 */ /* 0x00cea20000000800 */
[----:B------:R-:W-:Y:S01]  /*1fb0*/  IMAD.IADD R6, R143, 0x1, R137 ;  /* 0x000000018f067824 */ /* 0x000fe200078e0289 */
[----:B------:R-:W-:Y:S01]  /*1fc0*/  ULDC UR6, c[0x0][0x988] ;  /* 0x0002620000067ab9 */ /* 0x000fe20000000800 */
[----:B------:R-:W-:Y:S02]  /*1fd0*/  CS2R R134, SRZ ;  /* 0x0000000000867805 */ /* 0x000fe4000001ff00 */
[----:B--2---:R-:W-:-:S13]  /*1fe0*/  ISETP.NE.AND P4, PT, R3, 0x1, PT ;  /* 0x000000010300780c */ /* 0x004fda0003f85270 */
[----:B------:R-:W2:Y:S08]  /*1ff0*/  @P4 LDC R3, c[0x0][0x44c] ;  /* 0x00011300ff034b82 */ /* 0x000eb00000000800 */
[----:B------:R-:W3:Y:S01]  /*2000*/  @P4 LDC R4, c[0x0][0x450] ;  /* 0x00011400ff044b82 */ /* 0x000ee20000000800 */
[----:B--2---:R-:W-:-:S05]  /*2010*/  @P4 IMAD.HI.U32 R3, R6, R3, RZ ;  /* 0x0000000306034227 */ /* 0x004fca00078e00ff */
[----:B---3--:R-:W-:Y:S01]  /*2020*/  @P4 SHF.R.U32.HI R6, RZ, R4, R3 ;  /* 0x00000004ff064219 */ /* 0x008fe20000011603 */
[----:B------:R-:W-:-:S04]  /*2030*/  IMAD.MOV.U32 R3, RZ, RZ, -0x80 ;  /* 0xffffff80ff037424 */ /* 0x000fc800078e00ff */
[----:B------:R-:W2:Y:S01]  /*2040*/  SHFL.IDX PT, R5, R6, 0x1, 0x1c1f ;  /* 0x003c1f0006057f89 */ /* 0x000ea200000e0000 */
[----:B------:R-:W-:-:S03]  /*2050*/  IMAD R4, R88, R3, 0x80 ;  /* 0x0000008058047424 */ /* 0x000fc600078e0203 */
[----:B------:R-:W3:Y:S02]  /*2060*/  SHFL.IDX PT, R6, R6, RZ, 0x1c1f ;  /* 0x001c1fff06067589 */ /* 0x000ee400000e0000 */
[C-C-:B------:R-:W-:Y:S02]  /*2070*/  IADD3 R3, -R141.reuse, 0x1, R4.reuse ;  /* 0x000000018d037810 */ /* 0x140fe40007ffe104 */
[----:B------:R-:W-:Y:S02]  /*2080*/  IADD3 R7, -R141, R138, R4 ;  /* 0x0000008a8d077210 */ /* 0x000fe40007ffe104 */
[----:B------:R-:W-:-:S04]  /*2090*/  IADD3 R4, -R140, R3, R138 ;  /* 0x000000038c047210 */ /* 0x000fc80007ffe18a */
[----:B--2---:R-:W-:-:S04]  /*20a0*/  VIADDMNMX R3, R5, R4, R7, PT ;  /* 0x0000000405037246 */ /* 0x004fc80003800107 */
[C---:B------:R-:W-:Y:S02]  /*20b0*/  ISETP.GT.AND P1, PT, R3.reuse, RZ, PT ;  /* 0x000000ff0300720c */ /* 0x040fe40003f24270 */
[C---:B------:R-:W-:Y:S02]  /*20c0*/  ISETP.GT.AND P2, PT, R3.reuse, 0x1, PT ;  /* 0x000000010300780c */ /* 0x040fe40003f44270 */
[----:B------:R-:W-:Y:S02]  /*20d0*/  ISETP.GT.AND P3, PT, R3, 0x8, PT ;  /* 0x000000080300780c */ /* 0x000fe40003f64270 */
[----:B------:R-:W-:Y:S02]  /*20e0*/  FSEL R26, R26, -INF , P1 ;  /* 0xff8000001a1a7808 */ /* 0x000fe40000800000 */
[----:B------:R-:W-:Y:S02]  /*20f0*/  FSEL R27, R27, -INF , P2 ;  /* 0xff8000001b1b7808 */ /* 0x000fe40001000000 */
[----:B------:R-:W-:-:S02]  /*2100*/  ISETP.GT.AND P1, PT, R3, 0x9, PT ;  /* 0x000000090300780c */ /* 0x000fc40003f24270 */
[----:B------:R-:W-:Y:S02]  /*2110*/  FSEL R30, R30, -INF , P3 ;  /* 0xff8000001e1e7808 */ /* 0x000fe40001800000 */
[----:B------:R-:W-:Y:S02]  /*2120*/  FMNMX.FTZ R5, R26, R27, !PT ;  /* 0x0000001b1a057209 */ /* 0x000fe40007810000 */
[----:B------:R-:W-:Y:S02]  /*2130*/  ISETP.GT.AND P2, PT, R3, 0x10, PT ;  /* 0x000000100300780c */ /* 0x000fe40003f44270 */
[----:B-1----:R-:W-:Y:S02]  /*2140*/  FSEL R8, R31, -INF , P1 ;  /* 0xff8000001f087808 */ /* 0x002fe40000800000 */
        /* <DEDUP_REMOVED lines=79> */
[----:B------:R-:W-:Y:S01]  /*2640*/  ISETP.GT.AND P1, PT, R3, 0x79, PT ;  /* 0x000000790300780c */ /* 0x000fe20003f24270 */
[----:B------:R-:W-:Y:S01]  /*2650*/  IMAD.U32 R3, RZ, RZ, UR6 ;  /* 0x00000006ff037e24 */ /* 0x000fe2000f8e00ff */
[----:B------:R-:W-:-:S02]  /*2660*/  FSEL R86, R86, -INF , P2 ;  /* 0xff80000056567808 */ /* 0x000fc40001000000 */
[----:B------:R-:W-:Y:S02]  /*2670*/  FMNMX.FTZ R5, R106, R5, !PT ;  /* 0x000000056a057209 */ /* 0x000fe40007810000 */
[----:B------:R-:W-:Y:S02]  /*2680*/  FSEL R108, R87, -INF , P1 ;  /* 0xff800000576c7808 */ /* 0x000fe40000800000 */
[----:B------:R-:W-:Y:S02]  /*2690*/  FMNMX.FTZ R5, R86, R5, !PT ;  /* 0x0000000556057209 */ /* 0x000fe40007810000 */
[----:B---3--:R-:W-:Y:S02]  /*26a0*/  VIADDMNMX R4, R6, R4, R7, PT ;  /* 0x0000000406047246 */ /* 0x008fe40003800107 */
[----:B0-----:R-:W-:Y:S02]  /*26b0*/  FMNMX.FTZ R11, R108, R5, !PT ;  /* 0x000000056c0b7209 */ /* 0x001fe40007810000 */
[----:B------:R-:W-:-:S02]  /*26c0*/  ISETP.GT.AND P2, PT, R4, 0x1, PT ;  /* 0x000000010400780c */ /* 0x000fc40003f44270 */
[----:B------:R-:W-:Y:S01]  /*26d0*/  ISETP.GT.AND P3, PT, R4, 0x8, PT ;  /* 0x000000080400780c */ /* 0x000fe20003f64270 */
[----:B------:R-:W0:Y:S01]  /*26e0*/  SHFL.BFLY PT, R110, R11, 0x2, 0x1f ;  /* 0x0c401f000b6e7f89 */ /* 0x000e2200000e0000 */
[----:B------:R-:W-:Y:S02]  /*26f0*/  FSEL R25, R25, -INF , P2 ;  /* 0xff80000019197808 */ /* 0x000fe40001000000 */
[----:B------:R-:W-:Y:S02]  /*2700*/  FSEL R28, R28, -INF , P3 ;  /* 0xff8000001c1c7808 */ /* 0x000fe40001800000 */
[----:B------:R-:W-:Y:S02]  /*2710*/  ISETP.GT.AND P2, PT, R4, 0x10, PT ;  /* 0x000000100400780c */ /* 0x000fe40003f44270 */
[----:B------:R-:W-:Y:S02]  /*2720*/  R2UR UR6, R0 ;  /* 0x00000000000672ca */ /* 0x000fe400000e0000 */
[----:B------:R-:W-:-:S02]  /*2730*/  FSEL R32, R32, -INF , P2 ;  /* 0xff80000020207808 */ /* 0x000fc40001000000 */
[----:B------:R-:W-:-:S04]  /*2740*/  ISETP.GT.AND P2, PT, R4, 0x18, PT ;  /* 0x000000180400780c */ /* 0x000fc80003f44270 */
[----:B------:R-:W-:Y:S02]  /*2750*/  FSEL R36, R36, -INF , P2 ;  /* 0xff80000024247808 */ /* 0x000fe40001000000 */
[----:B------:R-:W-:-:S03]  /*2760*/  ISETP.GT.AND P2, PT, R4, 0x20, PT ;  /* 0x000000200400780c */ /* 0x000fc60003f44270 */
[----:B------:R-:W-:Y:S01]  /*2770*/  UIADD3 UR6, UR6, 0x2d840, URZ ;  /* 0x0002d84006067890 */ /* 0x000fe2000fffe03f */
[----:B------:R-:W-:Y:S02]  /*2780*/  FSEL R40, R40, -INF , P2 ;  /* 0xff80000028287808 */ /* 0x000fe40001000000 */
[----:B------:R-:W-:Y:S01]  /*2790*/  ISETP.GT.AND P2, PT, R4, 0x28, PT ;  /* 0x000000280400780c */ /* 0x000fe20003f44270 */
[----:B------:R-:W-:Y:S01]  /*27a0*/  UPRMT UR6, UR41, 0x654, UR6 ;  /* 0x0000065429067896 */ /* 0x000fe20008000006 */
[----:B0-----:R-:W-:Y:S02]  /*27b0*/  FMNMX.FTZ R110, R11, R110, !PT ;  /* 0x0000006e0b6e7209 */ /* 0x001fe40007810000 */
[----:B------:R-:W-:Y:S02]  /*27c0*/  FSEL R44, R44, -INF , P2 ;  /* 0xff8000002c2c7808 */ /* 0x000fe40001000000 */
[----:B------:R-:W-:Y:S01]  /*27d0*/  ISETP.GT.AND P2, PT, R4, 0x30, PT ;  /* 0x000000300400780c */ /* 0x000fe20003f44270 */
[----:B------:R-:W0:Y:S03]  /*27e0*/  SHFL.BFLY PT, R5, R110, 0x1, 0x1f ;  /* 0x0c201f006e057f89 */ /* 0x000e2600000e0000 */
[----:B------:R-:W-:Y:S01]  /*27f0*/  FSEL R48, R48, -INF , P2 ;  /* 0xff80000030307808 */ /* 0x000fe20001000000 */
[----:B------:R-:W-:Y:S01]  /*2800*/  SYNCS.ARRIVE.TRANS64.RED.A1T0 RZ, [UR6], RZ ;  /* 0x000000ffffff79a7 */ /* 0x000fe20008100406 */
[----:B------:R-:W-:-:S04]  /*2810*/  ISETP.GT.AND P2, PT, R4, 0x38, PT ;  /* 0x000000380400780c */ /* 0x000fc80003f44270 */
[----:B------:R-:W-:Y:S02]  /*2820*/  FSEL R52, R52, -INF , P2 ;  /* 0xff80000034347808 */ /* 0x000fe40001000000 */
[----:B------:R-:W-:-:S04]  /*2830*/  ISETP.GT.AND P2, PT, R4, 0x40, PT ;  /* 0x000000400400780c */ /* 0x000fc80003f44270 */
[----:B------:R-:W-:Y:S02]  /*2840*/  FSEL R56, R56, -INF , P2 ;  /* 0xff80000038387808 */ /* 0x000fe40001000000 */
[----:B------:R-:W-:-:S04]  /*2850*/  ISETP.GT.AND P2, PT, R4, 0x48, PT ;  /* 0x000000480400780c */ /* 0x000fc80003f44270 */
[----:B------:R-:W-:Y:S02]  /*2860*/  FSEL R60, R60, -INF , P2 ;  /* 0xff8000003c3c7808 */ /* 0x000fe40001000000 */
[----:B------:R-:W-:Y:S02]  /*2870*/  ISETP.GT.AND P2, PT, R4, 0x50, PT ;  /* 0x000000500400780c */ /* 0x000fe40003f44270 */
[----:B0-----:R-:W-:Y:S02]  /*2880*/  FMNMX.FTZ R5, R110, R5, !PT ;  /* 0x000000056e057209 */ /* 0x001fe40007810000 */
[----:B------:R-:W-:Y:S02]  /*2890*/  FSEL R64, R64, -INF , P2 ;  /* 0xff80000040407808 */ /* 0x000fe40001000000 */
[C---:B------:R-:W-:Y:S01]  /*28a0*/  FSETP.NEU.FTZ.AND P1, PT, R5.reuse, -INF , PT ;  /* 0xff8000000500780b */ /* 0x040fe20003f3d000 */
[----:B------:R-:W-:Y:S01]  /*28b0*/  FMUL.FTZ R9, R5, R3 ;  /* 0x0000000305097220 */ /* 0x000fe20000410000 */
[----:B------:R-:W-:-:S04]  /*28c0*/  ISETP.GT.AND P2, PT, R4, 0x58, PT ;  /* 0x000000580400780c */ /* 0x000fc80003f44270 */
[----:B------:R-:W-:Y:S02]  /*28d0*/  FSEL R9, R9, RZ, P1 ;  /* 0x000000ff09097208 */ /* 0x000fe40000800000 */
[----:B------:R-:W-:Y:S02]  /*28e0*/  ISETP.GT.AND P1, PT, R4, RZ, PT ;  /* 0x000000ff0400720c */ /* 0x000fe40003f24270 */
[----:B------:R-:W-:Y:S01]  /*28f0*/  FSEL R122, R68, -INF , P2 ;  /* 0xff800000447a7808 */ /* 0x000fe20001000000 */
[-CC-:B------:R-:W-:Y:S01]  /*2900*/  FFMA.FTZ R6, R30, R3.reuse, -R9.reuse ;  /* 0x000000031e067223 */ /* 0x180fe20000010809 */
[----:B------:R-:W-:Y:S01]  /*2910*/  FSEL R24, R24, -INF , P1 ;  /* 0xff80000018187808 */ /* 0x000fe20000800000 */
[-CC-:B------:R-:W-:Y:S01]  /*2920*/  FFMA.FTZ R7, R26, R3.reuse, -R9.reuse ;  /* 0x000000031a077223 */ /* 0x180fe20000010809 */
[----:B------:R-:W-:Y:S01]  /*2930*/  ISETP.GT.AND P1, PT, R4, 0x9, PT ;  /* 0x000000090400780c */ /* 0x000fe20003f24270 */
[--C-:B------:R-:W-:Y:S01]  /*2940*/  FFMA.FTZ R26, R27, R3, -R9.reuse ;  /* 0x000000031b1a7223 */ /* 0x100fe20000010809 */
[----:B------:R-:W-:Y:S01]  /*2950*/  FMNMX.FTZ R11, R24, R25, !PT ;  /* 0x00000019180b7209 */ /* 0x000fe20007810000 */
[-CC-:B------:R-:W-:Y:S01]  /*2960*/  FFMA.FTZ R46, R46, R3.reuse, -R9.reuse ;  /* 0x000000032e2e7223 */ /* 0x180fe20000010809 */
[----:B------:R-:W-:Y:S01]  /*2970*/  FSEL R110, R29, -INF , P1 ;  /* 0xff8000001d6e7808 */ /* 0x000fe20000800000 */
[--C-:B------:R-:W-:Y:S01]  /*2980*/  FFMA.FTZ R50, R50, R3, -R9.reuse ;  /* 0x0000000332327223 */ /* 0x100fe20000010809 */
[----:B------:R-:W-:Y:S01]  /*2990*/  FMNMX.FTZ R13, R28, R11, !PT ;  /* 0x0000000b1c0d7209 */ /* 0x000fe20007810000 */
[--C-:B------:R-:W-:Y:S01]  /*29a0*/  FFMA.FTZ R70, R70, R3, -R9.reuse ;  /* 0x0000000346467223 */ /* 0x100fe20000010809 */
[----:B------:R-:W-:Y:S01]  /*29b0*/  ISETP.GT.AND P1, PT, R4, 0x11, PT ;  /* 0x000000110400780c */ /* 0x000fe20003f24270 */
[----:B------:R0:W-:Y:S01]  /*29c0*/  MUFU.EX2 R11, R6 ;  /* 0x00000006000b7308 */ /* 0x0001e20000000800 */
[----:B------:R-:W-:Y:S01]  /*29d0*/  FMNMX.FTZ R13, R110, R13, !PT ;  /* 0x0000000d6e0d7209 */ /* 0x000fe20007810000 */
[-CC-:B------:R-:W-:Y:S01]  /*29e0*/  FFMA.FTZ R8, R8, R3.reuse, -R9.reuse ;  /* 0x0000000308087223 */ /* 0x180fe20000010809 */
[----:B------:R-:W-:Y:S01]  /*29f0*/  FSEL R30, R33, -INF , P1 ;  /* 0xff800000211e7808 */ /* 0x000fe20000800000 */
[--C-:B------:R-:W-:Y:S01]  /*2a00*/  FFMA.FTZ R10, R10, R3, -R9.reuse ;  /* 0x000000030a0a7223 */ /* 0x100fe20000010809 */
[----:B------:R-:W-:Y:S01]  /*2a10*/  FMNMX.FTZ R13, R32, R13, !PT ;  /* 0x0000000d200d7209 */ /* 0x000fe20007810000 */
[--C-:B------:R-:W-:Y:S01]  /*2a20*/  FFMA.FTZ R54, R54, R3, -R9.reuse ;  /* 0x0000000336367223 */ /* 0x100fe20000010809 */
[----:B------:R-:W-:Y:S01]  /*2a30*/  ISETP.GT.AND P1, PT, R4, 0x19, PT ;  /* 0x000000190400780c */ /* 0x000fe20003f24270 */
[----:B------:R-:W-:Y:S01]  /*2a40*/  MUFU.EX2 R7, R7 ;  /* 0x0000000700077308 */ /* 0x000fe20000000800 */
[----:B------:R-:W-:Y:S01]  /*2a50*/  FMNMX.FTZ R13, R30, R13, !PT ;  /* 0x0000000d1e0d7209 */ /* 0x000fe20007810000 */
[-CC-:B0-----:R-:W-:Y:S01]  /*2a60*/  FFMA.FTZ R6, R34, R3.reuse, -R9.reuse ;  /* 0x0000000322067223 */ /* 0x181fe20000010809 */
        /* <DEDUP_REMOVED lines=13> */
[----:B------:R-:W1:Y:S01]  /*2b40*/  MUFU.EX2 R26, R26 ;  /* 0x0000001a001a7308 */ /* 0x000e620000000800 */
        /* <DEDUP_REMOVED lines=11> */
[----:B------:R-:W-:Y:S01]  /*2c00*/  FFMA.FTZ R108, R108, R3, -R9 ;  /* 0x000000036c6c7223 */ /* 0x000fe20000010809 */
[----:B------:R-:W-:-:S02]  /*2c10*/  FMNMX.FTZ R21, R48, R21, !PT ;  /* 0x0000001530157209 */ /* 0x000fc40007810000 */
[----:B------:R-:W-:Y:S02]  /*2c20*/  CS2R R106, SRZ ;  /* 0x00000000006a7805 */ /* 0x000fe4000001ff00 */
[----:B------:R-:W-:Y:S01]  /*2c30*/  ISETP.GT.AND P1, PT, R4, 0x39, PT ;  /* 0x000000390400780c */ /* 0x000fe20003f24270 */
[----:B------:R-:W2:Y:S01]  /*2c40*/  MUFU.EX2 R8, R8 ;  /* 0x0000000800087308 */ /* 0x000ea20000000800 */
[----:B------:R-:W-:Y:S01]  /*2c50*/  FMNMX.FTZ R21, R38, R21, !PT ;  /* 0x0000001526157209 */ /* 0x000fe20007810000 */
[-CC-:B0-----:R-:W-:Y:S01]  /*2c60*/  FFMA.FTZ R6, R42, R3.reuse, -R9.reuse ;  /* 0x000000032a067223 */ /* 0x181fe20000010809 */
[----:B------:R-:W-:Y:S01]  /*2c70*/  FSEL R116, R53, -INF , P1 ;  /* 0xff80000035747808 */ /* 0x000fe20000800000 */
[----:B------:R-:W-:Y:S01]  /*2c80*/  FFMA.FTZ R42, R14, R3, -R9 ;  /* 0x000000030e2a7223 */ /* 0x000fe20000010809 */
[----:B------:R-:W-:Y:S02]  /*2c90*/  FMNMX.FTZ R27, R52, R21, !PT ;  /* 0x00000015341b7209 */ /* 0x000fe40007810000 */
[----:B------:R-:W-:-:S02]  /*2ca0*/  CS2R R94, SRZ ;  /* 0x00000000005e7805 */ /* 0x000fc4000001ff00 */
[----:B------:R-:W-:Y:S01]  /*2cb0*/  ISETP.GT.AND P1, PT, R4, 0x41, PT ;  /* 0x000000410400780c */ /* 0x000fe20003f24270 */
[----:B------:R-:W-:Y:S01]  /*2cc0*/  MUFU.EX2 R21, R6 ;  /* 0x0000000600157308 */ /* 0x000fe20000000800 */
[----:B------:R-:W-:Y:S02]  /*2cd0*/  FMNMX.FTZ R27, R116, R27, !PT ;  /* 0x0000001b741b7209 */ /* 0x000fe40007810000 */
[----:B------:R-:W-:Y:S02]  /*2ce0*/  FSEL R118, R57, -INF , P1 ;  /* 0xff80000039767808 */ /* 0x000fe40000800000 */
[----:B------:R-:W-:Y:S02]  /*2cf0*/  FMNMX.FTZ R27, R56, R27, !PT ;  /* 0x0000001b381b7209 */ /* 0x000fe40007810000 */
[----:B------:R-:W-:Y:S01]  /*2d00*/  ISETP.GT.AND P1, PT, R4, 0x49, PT ;  /* 0x000000490400780c */ /* 0x000fe20003f24270 */
[----:B------:R-:W-:Y:S01]  /*2d10*/  MUFU.EX2 R10, R10 ;  /* 0x0000000a000a7308 */ /* 0x000fe20000000800 */
[----:B------:R-:W-:-:S02]  /*2d20*/  FMNMX.FTZ R27, R118, R27, !PT ;  /* 0x0000001b761b7209 */ /* 0x000fc40007810000 */
[----:B------:R-:W-:Y:S02]  /*2d30*/  FSEL R14, R61, -INF , P1 ;  /* 0xff8000003d0e7808 */ /* 0x000fe40000800000 */
[----:B------:R-:W-:Y:S02]  /*2d40*/  FMNMX.FTZ R29, R60, R27, !PT ;  /* 0x0000001b3c1d7209 */ /* 0x000fe40007810000 */
[----:B------:R-:W-:Y:S01]  /*2d50*/  ISETP.GT.AND P1, PT, R4, 0x51, PT ;  /* 0x000000510400780c */ /* 0x000fe20003f24270 */
[----:B------:R0:W-:Y:S01]  /*2d60*/  MUFU.EX2 R27, R46 ;  /* 0x0000002e001b7308 */ /* 0x0001e20000000800 */
[----:B------:R-:W-:Y:S02]  /*2d70*/  FMNMX.FTZ R29, R14, R29, !PT ;  /* 0x0000001d0e1d7209 */ /* 0x000fe40007810000 */
[----:B------:R-:W-:Y:S02]  /*2d80*/  FSEL R120, R65, -INF , P1 ;  /* 0xff80000041787808 */ /* 0x000fe40000800000 */
[----:B------:R-:W-:-:S02]  /*2d90*/  FMNMX.FTZ R29, R64, R29, !PT ;  /* 0x0000001d401d7209 */ /* 0x000fc40007810000 */
[----:B------:R-:W-:Y:S01]  /*2da0*/  ISETP.GT.AND P1, PT, R4, 0x59, PT ;  /* 0x000000590400780c */ /* 0x000fe20003f24270 */
[----:B------:R-:W-:Y:S01]  /*2db0*/  MUFU.EX2 R12, R12 ;  /* 0x0000000c000c7308 */ /* 0x000fe20000000800 */
[----:B------:R-:W-:Y:S01]  /*2dc0*/  FMNMX.FTZ R29, R120, R29, !PT ;  /* 0x0000001d781d7209 */ /* 0x000fe20007810000 */
[----:B0-----:R-:W-:Y:S01]  /*2dd0*/  FFMA.FTZ R46, R90, R3, -R9 ;  /* 0x000000035a2e7223 */ /* 0x001fe20000010809 */
[----:B------:R-:W-:Y:S02]  /*2de0*/  ISETP.GT.AND P2, PT, R4, 0x60, PT ;  /* 0x000000600400780c */ /* 0x000fe40003f44270 */
[----:B------:R-:W-:Y:S02]  /*2df0*/  FSEL R124, R69, -INF , P1 ;  /* 0xff800000457c7808 */ /* 0x000fe40000800000 */
[----:B------:R-:W-:Y:S01]  /*2e00*/  FMNMX.FTZ R31, R122, R29, !PT ;  /* 0x0000001d7a1f7209 */ /* 0x000fe20007810000 */
[----:B------:R-:W-:Y:S01]  /*2e10*/  MUFU.EX2 R42, R42 ;  /* 0x0000002a002a7308 */ /* 0x000fe20000000800 */
[----:B------:R-:W-:-:S02]  /*2e20*/  ISETP.GT.AND P1, PT, R4, 0x61, PT ;  /* 0x000000610400780c */ /* 0x000fc40003f24270 */
[----:B------:R-:W-:Y:S01]  /*2e30*/  FSEL R126, R72, -INF , P2 ;  /* 0xff800000487e7808 */ /* 0x000fe20001000000 */
[----:B------:R-:W-:Y:S01]  /*2e40*/  FFMA.FTZ R72, R96, R3, -R9 ;  /* 0x0000000360487223 */ /* 0x000fe20000010809 */
[----:B------:R-:W-:Y:S02]  /*2e50*/  FMNMX.FTZ R31, R124, R31, !PT ;  /* 0x0000001f7c1f7209 */ /* 0x000fe40007810000 */
[----:B------:R-:W-:Y:S02]  /*2e60*/  CS2R R96, SRZ ;  /* 0x0000000000607805 */ /* 0x000fe4000001ff00 */
[----:B------:R-:W-:Y:S01]  /*2e70*/  ISETP.GT.AND P2, PT, R4, 0x68, PT ;  /* 0x000000680400780c */ /* 0x000fe20003f44270 */
[----:B------:R0:W-:Y:S01]  /*2e80*/  MUFU.EX2 R29, R50 ;  /* 0x00000032001d7308 */ /* 0x0001e20000000800 */
[----:B------:R-:W-:Y:S02]  /*2e90*/  FSEL R128, R73, -INF , P1 ;  /* 0xff80000049807808 */ /* 0x000fe40000800000 */
[----:B------:R-:W-:-:S02]  /*2ea0*/  FMNMX.FTZ R31, R126, R31, !PT ;  /* 0x0000001f7e1f7209 */ /* 0x000fc40007810000 */
[----:B------:R-:W-:Y:S02]  /*2eb0*/  ISETP.GT.AND P1, PT, R4, 0x69, PT ;  /* 0x000000690400780c */ /* 0x000fe40003f24270 */
[----:B------:R-:W-:Y:S01]  /*2ec0*/  FSEL R90, R76, -INF , P2 ;  /* 0xff8000004c5a7808 */ /* 0x000fe20001000000 */
[--C-:B------:R-:W-:Y:S01]  /*2ed0*/  FFMA.FTZ R76, R98, R3, -R9.reuse ;  /* 0x00000003624c7223 */ /* 0x100fe20000010809 */
[----:B------:R-:W-:Y:S01]  /*2ee0*/  FMNMX.FTZ R31, R128, R31, !PT ;  /* 0x0000001f801f7209 */ /* 0x000fe20007810000 */
[----:B0-----:R-:W-:Y:S01]  /*2ef0*/  FFMA.FTZ R50, R92, R3, -R9 ;  /* 0x000000035c327223 */ /* 0x001fe20000010809 */
[----:B------:R-:W-:Y:S01]  /*2f00*/  ISETP.GT.AND P2, PT, R4, 0x70, PT ;  /* 0x000000700400780c */ /* 0x000fe20003f44270 */
[----:B------:R-:W-:Y:S01]  /*2f10*/  MUFU.EX2 R20, R20 ;  /* 0x0000001400147308 */ /* 0x000fe20000000800 */
[----:B------:R-:W-:Y:S02]  /*2f20*/  FSEL R130, R77, -INF , P1 ;  /* 0xff8000004d827808 */ /* 0x000fe40000800000 */
[----:B------:R-:W-:-:S02]  /*2f30*/  CS2R R98, SRZ ;  /* 0x0000000000627805 */ /* 0x000fc4000001ff00 */
[----:B------:R-:W-:Y:S02]  /*2f40*/  FMNMX.FTZ R33, R90, R31, !PT ;  /* 0x0000001f5a217209 */ /* 0x000fe40007810000 */
[----:B------:R-:W-:Y:S02]  /*2f50*/  ISETP.GT.AND P1, PT, R4, 0x71, PT ;  /* 0x000000710400780c */ /* 0x000fe40003f24270 */
[----:B------:R-:W-:Y:S01]  /*2f60*/  FSEL R80, R80, -INF , P2 ;  /* 0xff80000050507808 */ /* 0x000fe20001000000 */
[----:B------:R0:W-:Y:S01]  /*2f70*/  MUFU.EX2 R31, R54 ;  /* 0x00000036001f7308 */ /* 0x0001e20000000800 */
[----:B------:R-:W-:Y:S02]  /*2f80*/  FMNMX.FTZ R33, R130, R33, !PT ;  /* 0x0000002182217209 */ /* 0x000fe40007810000 */
[----:B------:R-:W-:Y:S02]  /*2f90*/  ISETP.GT.AND P2, PT, R4, 0x78, PT ;  /* 0x000000780400780c */ /* 0x000fe40003f44270 */
[----:B------:R-:W-:-:S02]  /*2fa0*/  FSEL R132, R81, -INF , P1 ;  /* 0xff80000051847808 */ /* 0x000fc40000800000 */
[----:B------:R-:W-:Y:S01]  /*2fb0*/  FMNMX.FTZ R33, R80, R33, !PT ;  /* 0x0000002150217209 */ /* 0x000fe20007810000 */
[----:B------:R-:W-:Y:S01]  /*2fc0*/  MUFU.EX2 R46, R46 ;  /* 0x0000002e002e7308 */ /* 0x000fe20000000800 */
[----:B------:R-:W-:Y:S01]  /*2fd0*/  ISETP.GT.AND P1, PT, R4, 0x79, PT ;  /* 0x000000790400780c */ /* 0x000fe20003f24270 */
[----:B0-----:R-:W-:Y:S01]  /*2fe0*/  FFMA.FTZ R54, R102, R3, -R9 ;  /* 0x0000000366367223 */ /* 0x001fe20000010809 */
[----:B------:R-:W-:Y:S02]  /*2ff0*/  FSEL R84, R84, -INF , P2 ;  /* 0xff80000054547808 */ /* 0x000fe40001000000 */
[----:B------:R-:W-:Y:S02]  /*3000*/  CS2R R102, SRZ ;  /* 0x0000000000667805 */ /* 0x000fe4000001ff00 */
[----:B------:R-:W-:Y:S02]  /*3010*/  FMNMX.FTZ R33, R132, R33, !PT ;  /* 0x0000002184217209 */ /* 0x000fe40007810000 */
[----:B------:R-:W-:Y:S01]  /*3020*/  FSEL R92, R85, -INF , P1 ;  /* 0xff800000555c7808 */ /* 0x000fe20000800000 */
[----:B------:R-:W-:Y:S01]  /*3030*/  MUFU.EX2 R50, R50 ;  /* 0x0000003200327308 */ /* 0x000fe20000000800 */
[----:B------:R-:W-:-:S04]  /*3040*/  FMNMX.FTZ R35, R84, R33, !PT ;  /* 0x0000002154237209 */ /* 0x000fc80007810000 */
[----:B------:R-:W-:Y:S01]  /*3050*/  FMNMX.FTZ R4, R92, R35, !PT ;  /* 0x000000235c047209 */ /* 0x000fe20007810000 */
[-CC-:B------:R-:W-:Y:S01]  /*3060*/  FFMA.FTZ R35, R62, R3.reuse, -R9.reuse ;  /* 0x000000033e237223 */ /* 0x180fe20000010809 */
[-CC-:B------:R-:W-:Y:S01]  /*3070*/  FFMA.FTZ R62, R104, R3.reuse, -R9.reuse ;  /* 0x00000003683e7223 */ /* 0x180fe20000010809 */
[----:B------:R0:W-:Y:S01]  /*3080*/  MUFU.EX2 R33, R58 ;  /* 0x0000003a00217308 */ /* 0x0001e20000000800 */
[----:B------:R-:W-:Y:S01]  /*3090*/  CS2R R104, SRZ ;  /* 0x0000000000687805 */ /* 0x000fe2000001ff00 */
[----:B------:R-:W3:Y:S06]  /*30a0*/  SHFL.BFLY PT, R39, R4, 0x2, 0x1f ;  /* 0x0c401f0004277f89 */ /* 0x000eec00000e0000 */
[----:B------:R-:W-:Y:S01]  /*30b0*/  MUFU.EX2 R68, R68 ;  /* 0x0000004400447308 */ /* 0x000fe20000000800 */
[----:B0-----:R-:W-:Y:S01]  /*30c0*/  FFMA.FTZ R58, R100, R3, -R9 ;  /* 0x00000003643a7223 */ /* 0x001fe20000010809 */
[----:B------:R-:W-:-:S06]  /*30d0*/  CS2R R100, SRZ ;  /* 0x0000000000647805 */ /* 0x000fcc000001ff00 */
[----:B------:R-:W-:Y:S08]  /*30e0*/  MUFU.EX2 R35, R35 ;  /* 0x0000002300237308 */ /* 0x000ff00000000800 */
[----:B------:R-:W-:Y:S01]  /*30f0*/  MUFU.EX2 R72, R72 ;  /* 0x0000004800487308 */ /* 0x000fe20000000800 */
[----:B---3--:R-:W-:Y:S01]  /*3100*/  FMNMX.FTZ R45, R4, R39, !PT ;  /* 0x00000027042d7209 */ /* 0x008fe20007810000 */
[----:B------:R-:W-:-:S04]  /*3110*/  FFMA.FTZ R4, R86, R3, -R9 ;  /* 0x0000000356047223 */ /* 0x000fc80000010809 */
[----:B------:R-:W0:Y:S02]  /*3120*/  SHFL.BFLY PT, R6, R45, 0x1, 0x1f ;  /* 0x0c201f002d067f89 */ /* 0x000e2400000e0000 */
[----:B------:R3:W-:Y:S08]  /*3130*/  MUFU.EX2 R39, R70 ;  /* 0x0000004600277308 */ /* 0x0007f00000000800 */
[----:B------:R-:W-:Y:S08]  /*3140*/  MUFU.EX2 R37, R37 ;  /* 0x0000002500257308 */ /* 0x000ff00000000800 */
[----:B------:R-:W-:Y:S01]  /*3150*/  MUFU.EX2 R76, R76 ;  /* 0x0000004c004c7308 */ /* 0x000fe20000000800 */
[----:B0-----:R-:W-:Y:S01]  /*3160*/  FMNMX.FTZ R6, R45, R6, !PT ;  /* 0x000000062d067209 */ /* 0x001fe20007810000 */
[----:B------:R-:W-:-:S06]  /*3170*/  FFMA.FTZ R45, R82, R3, -R9 ;  /* 0x00000003522d7223 */ /* 0x000fcc0000010809 */
[----:B------:R-:W-:Y:S01]  /*3180*/  MUFU.EX2 R58, R58 ;  /* 0x0000003a003a7308 */ /* 0x000fe20000000800 */
[C---:B------:R-:W-:Y:S01]  /*3190*/  FSETP.NEU.FTZ.AND P1, PT, R6.reuse, -INF , PT ;  /* 0xff8000000600780b */ /* 0x040fe20003f3d000 */
[----:B------:R-:W-:-:S05]  /*31a0*/  FMUL.FTZ R55, R6, R3 ;  /* 0x0000000306377220 */ /* 0x000fca0000410000 */
[----:B------:R-:W-:Y:S01]  /*31b0*/  FSEL R55, R55, RZ, P1 ;  /* 0x000000ff37377208 */ /* 0x000fe20000800000 */
[----:B------:R-:W-:Y:S04]  /*31c0*/  MUFU.EX2 R41, R41 ;  /* 0x0000002900297308 */ /* 0x000fe80000000800 */
[-CC-:B------:R-:W-:Y:S01]  /*31d0*/  FFMA.FTZ R24, R24, R3.reuse, -R55.reuse ;  /* 0x0000000318187223 */ /* 0x180fe20000010837 */
[-CC-:B------:R-:W-:Y:S01]  /*31e0*/  FFMA.FTZ R25, R25, R3.reuse, -R55.reuse ;  /* 0x0000000319197223 */ /* 0x180fe20000010837 */
[-CC-:B------:R-:W-:Y:S01]  /*31f0*/  FFMA.FTZ R47, R28, R3.reuse, -R55.reuse ;  /* 0x000000031c2f7223 */ /* 0x180fe20000010837 */
[-CC-:B---3--:R-:W-:Y:S01]  /*3200*/  FFMA.FTZ R70, R110, R3.reuse, -R55.reuse ;  /* 0x000000036e467223 */ /* 0x188fe20000010837 */
[-CC-:B------:R-:W-:Y:S01]  /*3210*/  FFMA.FTZ R32, R32, R3.reuse, -R55.reuse ;  /* 0x0000000320207223 */ /* 0x180fe20000010837 */
[-CC-:B------:R-:W-:Y:S01]  /*3220*/  FFMA.FTZ R51, R30, R3.reuse, -R55.reuse ;  /* 0x000000031e337223 */ /* 0x180fe20000010837 */
[----:B------:R-:W-:Y:S01]  /*3230*/  MUFU.EX2 R24, R24 ;  /* 0x0000001800187308 */ /* 0x000fe20000000800 */
[-CC-:B------:R-:W-:Y:S01]  /*3240*/  FFMA.FTZ R36, R36, R3.reuse, -R55.reuse ;  /* 0x0000000324247223 */ /* 0x180fe20000010837 */
[-CC-:B------:R-:W-:Y:S01]  /*3250*/  FFMA.FTZ R28, R40, R3.reuse, -R55.reuse ;  /* 0x00000003281c7223 */ /* 0x180fe20000010837 */
[-CC-:B------:R-:W-:Y:S01]  /*3260*/  FFMA.FTZ R40, R52, R3.reuse, -R55.reuse ;  /* 0x0000000334287223 */ /* 0x180fe20000010837 */
[-CC-:B------:R-:W-:Y:S01]  /*3270*/  FFMA.FTZ R65, R14, R3.reuse, -R55.reuse ;  /* 0x000000030e417223 */ /* 0x180fe20000010837 */
[----:B-1----:R-:W-:Y:S01]  /*3280*/  FADD.FTZ R52, R7, R26 ;  /* 0x0000001a07347221 */ /* 0x002fe20000010000 */
[-CC-:B------:R-:W-:Y:S01]  /*3290*/  FFMA.FTZ R59, R112, R3.reuse, -R55.reuse ;  /* 0x00000003703b7223 */ /* 0x180fe20000010837 */
[-CC-:B------:R-:W-:Y:S01]  /*32a0*/  FFMA.FTZ R49, R34, R3.reuse, -R55.reuse ;  /* 0x0000000322317223 */ /* 0x180fe20000010837 */
[----:B------:R-:W0:Y:S01]  /*32b0*/  MUFU.EX2 R25, R25 ;  /* 0x0000001900197308 */ /* 0x000e220000000800 */
[----:B------:R-:W-:Y:S01]  /*32c0*/  FADD.FTZ R67, R11, R52 ;  /* 0x000000340b437221 */ /* 0x000fe20000010000 */
[-CC-:B------:R-:W-:Y:S01]  /*32d0*/  FFMA.FTZ R30, R44, R3.reuse, -R55.reuse ;  /* 0x000000032c1e7223 */ /* 0x180fe20000010837 */
[-CC-:B------:R-:W-:Y:S01]  /*32e0*/  FFMA.FTZ R53, R114, R3.reuse, -R55.reuse ;  /* 0x0000000372357223 */ /* 0x180fe20000010837 */
[--C-:B------:R-:W-:Y:S01]  /*32f0*/  FFMA.FTZ R34, R48, R3, -R55.reuse ;  /* 0x0000000330227223 */ /* 0x100fe20000010837 */
[----:B--2---:R-:W-:Y:S01]  /*3300*/  F2FP.BF16.F32.PACK_AB R11, R8, R11 ;  /* 0x0000000b080b723e */ /* 0x004fe200000010ff */
        /* <DEDUP_REMOVED lines=17> */
[-C--:B------:R-:W-:Y:S01]  /*3420*/  FFMA.FTZ R132, R132, R3.reuse, -R55 ;  /* 0x0000000384847223 */ /* 0x080fe20000010837 */
[----:B------:R-:W0:Y:S01]  /*3430*/  MUFU.EX2 R32, R32 ;  /* 0x0000002000207308 */ /* 0x000e220000000800 */
[----:B-1----:R-:W-:Y:S01]  /*3440*/  FADD.FTZ R9, R47, R14 ;  /* 0x0000000e2f097221 */ /* 0x002fe20000010000 */
[----:B------:R-:W-:Y:S01]  /*3450*/  FADD.FTZ R14, R8, R67 ;  /* 0x00000043080e7221 */ /* 0x000fe20000010000 */
[----:B------:R-:W-:Y:S01]  /*3460*/  F2FP.BF16.F32.PACK_AB R8, R25, R24 ;  /* 0x000000181908723e */ /* 0x000fe200000010ff */
[-CC-:B------:R-:W-:Y:S01]  /*3470*/  FFMA.FTZ R84, R84, R3.reuse, -R55.reuse ;  /* 0x0000000354547223 */ /* 0x180fe20000010837 */
[----:B------:R-:W-:Y:S01]  /*3480*/  FFMA.FTZ R55, R92, R3, -R55 ;  /* 0x000000035c377223 */ /* 0x000fe20000010837 */
[----:B------:R-:W-:Y:S01]  /*3490*/  FADD.FTZ R69, R13, R14 ;  /* 0x0000000e0d457221 */ /* 0x000fe20000010000 */
[----:B------:R-:W-:Y:S01]  /*34a0*/  F2FP.BF16.F32.PACK_AB R13, R10, R13 ;  /* 0x0000000d0a0d723e */ /* 0x000fe200000010ff */
[----:B------:R-:W1:Y:S01]  /*34b0*/  MUFU.EX2 R51, R51 ;  /* 0x0000003300337308 */ /* 0x000e620000000800 */
[----:B--2---:R-:W-:Y:S01]  /*34c0*/  FADD.FTZ R67, R70, R9 ;  /* 0x0000000946437221 */ /* 0x004fe20000010000 */
[----:B------:R-:W-:Y:S01]  /*34d0*/  F2FP.BF16.F32.PACK_AB R9, R26, R7 ;  /* 0x000000071a09723e */ /* 0x000fe200000010ff */
[----:B------:R-:W-:Y:S01]  /*34e0*/  FADD.FTZ R26, R10, R69 ;  /* 0x000000450a1a7221 */ /* 0x000fe20000010000 */
[----:B------:R-:W-:-:S02]  /*34f0*/  CS2R R122, SRZ ;  /* 0x00000000007a7805 */ /* 0x000fc4000001ff00 */
[----:B------:R-:W-:Y:S02]  /*3500*/  CS2R R118, SRZ ;  /* 0x0000000000767805 */ /* 0x000fe4000001ff00 */
[----:B------:R-:W-:Y:S01]  /*3510*/  CS2R R116, SRZ ;  /* 0x0000000000747805 */ /* 0x000fe2000001ff00 */
[----:B------:R-:W-:Y:S01]  /*3520*/  FADD.FTZ R69, R15, R26 ;  /* 0x0000001a0f457221 */ /* 0x000fe20000010000 */
[----:B------:R-:W2:Y:S01]  /*3530*/  MUFU.EX2 R36, R36 ;  /* 0x0000002400247308 */ /* 0x000ea20000000800 */
[----:B0-----:R-:W-:Y:S01]  /*3540*/  FADD.FTZ R14, R32, R67 ;  /* 0x00000043200e7221 */ /* 0x001fe20000010000 */
[----:B------:R-:W-:Y:S02]  /*3550*/  F2FP.BF16.F32.PACK_AB R15, R12, R15 ;  /* 0x0000000f0c0f723e */ /* 0x000fe400000010ff */
[----:B------:R-:W-:Y:S02]  /*3560*/  CS2R R114, SRZ ;  /* 0x0000000000727805 */ /* 0x000fe4000001ff00 */
[----:B------:R-:W-:-:S02]  /*3570*/  CS2R R112, SRZ ;  /* 0x0000000000707805 */ /* 0x000fc4000001ff00 */
[----:B------:R-:W-:Y:S02]  /*3580*/  CS2R R110, SRZ ;  /* 0x00000000006e7805 */ /* 0x000fe4000001ff00 */
[----:B------:R-:W-:Y:S01]  /*3590*/  CS2R R92, SRZ ;  /* 0x00000000005c7805 */ /* 0x000fe2000001ff00 */
[----:B------:R-:W0:Y:S01]  /*35a0*/  MUFU.EX2 R59, R59 ;  /* 0x0000003b003b7308 */ /* 0x000e220000000800 */
[C---:B-1----:R-:W-:Y:S01]  /*35b0*/  FADD.FTZ R67, R51.reuse, R14 ;  /* 0x0000000e33437221 */ /* 0x042fe20000010000 */
[----:B------:R-:W-:Y:S01]  /*35c0*/  FADD.FTZ R14, R12, R69 ;  /* 0x000000450c0e7221 */ /* 0x000fe20000010000 */
[----:B------:R-:W-:-:S05]  /*35d0*/  F2FP.BF16.F32.PACK_AB R12, R51, R32 ;  /* 0x00000020330c723e */ /* 0x000fca00000010ff */
[----:B------:R-:W1:Y:S01]  /*35e0*/  MUFU.EX2 R28, R28 ;  /* 0x0000001c001c7308 */ /* 0x000e620000000800 */
[----:B--2---:R-:W-:Y:S01]  /*35f0*/  FADD.FTZ R10, R36, R67 ;  /* 0x00000043240a7221 */ /* 0x004fe20000010000 */
[----:B------:R-:W-:-:S04]  /*3600*/  FADD.FTZ R67, R21, R14 ;  /* 0x0000000e15437221 */ /* 0x000fc80000010000 */
[----:B------:R-:W-:Y:S02]  /*3610*/  FADD.FTZ R24, R42, R67 ;  /* 0x000000432a187221 */ /* 0x000fe40000010000 */
[----:B------:R-:W2:Y:S01]  /*3620*/  MUFU.EX2 R49, R49 ;  /* 0x0000003100317308 */ /* 0x000ea20000000800 */
[----:B0-----:R-:W-:Y:S01]  /*3630*/  FADD.FTZ R25, R59, R10 ;  /* 0x0000000a3b197221 */ /* 0x001fe20000010000 */
[----:B------:R-:W-:Y:S01]  /*3640*/  FADD.FTZ R51, R27, R24 ;  /* 0x000000181b337221 */ /* 0x000fe20000010000 */
[----:B------:R-:W-:Y:S02]  /*3650*/  F2FP.BF16.F32.PACK_AB R10, R70, R47 ;  /* 0x0000002f460a723e */ /* 0x000fe400000010ff */
[C---:B------:R-:W-:Y:S01]  /*3660*/  F2FP.BF16.F32.PACK_AB R27, R20.reuse, R27 ;  /* 0x0000001b141b723e */ /* 0x040fe200000010ff */
[----:B------:R-:W-:Y:S02]  /*3670*/  FADD.FTZ R26, R20, R51 ;  /* 0x00000033141a7221 */ /* 0x000fe40000010000 */
[----:B------:R-:W0:Y:S01]  /*3680*/  MUFU.EX2 R30, R30 ;  /* 0x0000001e001e7308 */ /* 0x000e220000000800 */
[----:B-1----:R-:W-:Y:S01]  /*3690*/  FADD.FTZ R14, R28, R25 ;  /* 0x000000191c0e7221 */ /* 0x002fe20000010000 */
[----:B------:R1:W-:Y:S06]  /*36a0*/  STSM.16.M88.4 [R17+0x21800], R8 ;  /* 0x0218000811007844 */ /* 0x0003ec0000000200 */
[----:B------:R-:W3:Y:S01]  /*36b0*/  MUFU.EX2 R53, R53 ;  /* 0x0000003500357308 */ /* 0x000ee20000000800 */
[----:B--2---:R-:W-:Y:S01]  /*36c0*/  FADD.FTZ R25, R49, R14 ;  /* 0x0000000e31197221 */ /* 0x004fe20000010000 */
[----:B------:R-:W-:Y:S01]  /*36d0*/  F2FP.BF16.F32.PACK_AB R14, R59, R36 ;  /* 0x000000243b0e723e */ /* 0x000fe200000010ff */
[----:B------:R-:W-:-:S04]  /*36e0*/  FADD.FTZ R59, R29, R26 ;  /* 0x0000001a1d3b7221 */ /* 0x000fc80000010000 */
[----:B------:R-:W-:Y:S01]  /*36f0*/  FADD.FTZ R20, R46, R59 ;  /* 0x0000003b2e147221 */ /* 0x000fe20000010000 */
[----:B------:R-:W2:Y:S01]  /*3700*/  MUFU.EX2 R34, R34 ;  /* 0x0000002200227308 */ /* 0x000ea20000000800 */
[----:B0-----:R-:W-:Y:S01]  /*3710*/  FADD.FTZ R24, R30, R25 ;  /* 0x000000191e187221 */ /* 0x001fe20000010000 */
[----:B------:R0:W-:Y:S01]  /*3720*/  STSM.16.M88.4 [R23], R12 ;  /* 0x0000000c17007844 */ /* 0x0001e20000000200 */
[----:B-1----:R-:W-:Y:S01]  /*3730*/  FADD.FTZ R11, R31, R20 ;  /* 0x000000141f0b7221 */ /* 0x002fe20000010000 */
[----:B------:R-:W-:Y:S02]  /*3740*/  F2FP.BF16.F32.PACK_AB R25, R42, R21 ;  /* 0x000000152a19723e */ /* 0x000fe400000010ff */
[----:B------:R-:W-:Y:S02]  /*3750*/  F2FP.BF16.F32.PACK_AB R9, R46, R29 ;  /* 0x0000001d2e09723e */ /* 0x000fe400000010ff */
[----:B------:R-:W1:Y:S01]  /*3760*/  MUFU.EX2 R57, R57 ;  /* 0x0000003900397308 */ /* 0x000e620000000800 */
[C---:B---3--:R-:W-:Y:S01]  /*3770*/  FADD.FTZ R51, R53.reuse, R24 ;  /* 0x0000001835337221 */ /* 0x048fe20000010000 */
[----:B------:R-:W-:-:S06]  /*3780*/  F2FP.BF16.F32.PACK_AB R26, R53, R30 ;  /* 0x0000001e351a723e */ /* 0x000fcc00000010ff */
[----:B------:R-:W3:Y:S01]  /*3790*/  MUFU.EX2 R40, R40 ;  /* 0x0000002800287308 */ /* 0x000ee20000000800 */
[----:B--2---:R-:W-:Y:S01]  /*37a0*/  FADD.FTZ R24, R34, R51 ;  /* 0x0000003322187221 */ /* 0x004fe20000010000 */
[C---:B0-----:R-:W-:Y:S01]  /*37b0*/  FADD.FTZ R12, R50.reuse, R11 ;  /* 0x0000000b320c7221 */ /* 0x041fe20000010000 */
[----:B------:R-:W-:Y:S01]  /*37c0*/  F2FP.BF16.F32.PACK_AB R11, R50, R31 ;  /* 0x0000001f320b723e */ /* 0x000fe200000010ff */
[----:B------:R-:W-:-:S04]  /*37d0*/  IMAD.MOV.U32 R31, RZ, RZ, R137 ;  /* 0x000000ffff1f7224 */ /* 0x000fc800078e0089 */
[----:B------:R-:W0:Y:S01]  /*37e0*/  MUFU.EX2 R63, R63 ;  /* 0x0000003f003f7308 */ /* 0x000e220000000800 */
[----:B-1----:R-:W-:Y:S01]  /*37f0*/  FADD.FTZ R51, R57, R24 ;  /* 0x0000001839337221 */ /* 0x002fe20000010000 */
[----:B------:R-:W-:Y:S02]  /*3800*/  F2FP.BF16.F32.PACK_AB R24, R49, R28 ;  /* 0x0000001c3118723e */ /* 0x000fe400000010ff */
[----:B------:R-:W-:Y:S01]  /*3810*/  F2FP.BF16.F32.PACK_AB R8, R57, R34 ;  /* 0x000000223908723e */ /* 0x000fe200000010ff */
[----:B------:R-:W1:Y:S02]  /*3820*/  @P4 LDC R28, c[0x0][0x44c] ;  /* 0x00011300ff1c4b82 */ /* 0x000e640000000800 */
[----:B------:R1:W-:Y:S01]  /*3830*/  STSM.16.M88.4 [R19], R24 ;  /* 0x0000001813007844 */ /* 0x0003e20000000200 */
[----:B------:R-:W2:Y:S01]  /*3840*/  MUFU.EX2 R38, R38 ;  /* 0x0000002600267308 */ /* 0x000ea20000000800 */
[----:B---3--:R-:W-:-:S07]  /*3850*/  FADD.FTZ R10, R40, R51 ;  /* 0x00000033280a7221 */ /* 0x008fce0000010000 */
[----:B------:R-:W3:Y:S01]  /*3860*/  MUFU.EX2 R61, R61 ;  /* 0x0000003d003d7308 */ /* 0x000ee20000000800 */
[C---:B0-----:R-:W-:Y:S01]  /*3870*/  FADD.FTZ R13, R63.reuse, R10 ;  /* 0x0000000a3f0d7221 */ /* 0x041fe20000010000 */
[----:B------:R-:W-:-:S05]  /*3880*/  F2FP.BF16.F32.PACK_AB R10, R63, R40 ;  /* 0x000000283f0a723e */ /* 0x000fca00000010ff */
[----:B------:R0:W-:Y:S01]  /*3890*/  STSM.16.M88.4 [R18], R8 ;  /* 0x0000000812007844 */ /* 0x0001e20000000200 */
[----:B------:R-:W4:Y:S01]  /*38a0*/  MUFU.EX2 R0, R60 ;  /* 0x0000003c00007308 */ /* 0x000f220000000800 */
[----:B--2---:R-:W-:Y:S01]  /*38b0*/  FADD.FTZ R14, R38, R13 ;  /* 0x0000000d260e7221 */ /* 0x004fe20000010000 */
[----:B------:R-:W-:Y:S01]  /*38c0*/  FADD.FTZ R13, R33, R12 ;  /* 0x0000000c210d7221 */ /* 0x000fe20000010000 */
[----:B-1----:R-:W-:-:S04]  /*38d0*/  @P4 IMAD.HI.U32 R24, R137, R28, RZ ;  /* 0x0000001c89184227 */ /* 0x002fc800078e00ff */
[----:B------:R-:W-:Y:S01]  /*38e0*/  FADD.FTZ R12, R68, R13 ;  /* 0x0000000d440c7221 */ /* 0x000fe20000010000 */
[----:B------:R-:W1:Y:S01]  /*38f0*/  MUFU.EX2 R65, R65 ;  /* 0x0000004100417308 */ /* 0x000e620000000800 */
[----:B---3--:R-:W-:Y:S02]  /*3900*/  FADD.FTZ R15, R61, R14 ;  /* 0x0000000e3d0f7221 */ /* 0x008fe40000010000 */
[----:B------:R-:W-:-:S04]  /*3910*/  FADD.FTZ R13, R35, R12 ;  /* 0x0000000c230d7221 */ /* 0x000fc80000010000 */
[----:B------:R-:W-:Y:S01]  /*3920*/  FADD.FTZ R12, R72, R13 ;  /* 0x0000000d480c7221 */ /* 0x000fe20000010000 */
[----:B0-----:R-:W-:Y:S01]  /*3930*/  F2FP.BF16.F32.PACK_AB R9, R68, R33 ;  /* 0x000000214409723e */ /* 0x001fe200000010ff */
[----:B------:R-:W0:Y:S01]  /*3940*/  MUFU.EX2 R44, R44 ;  /* 0x0000002c002c7308 */ /* 0x000e220000000800 */
[----:B----4-:R-:W-:Y:S01]  /*3950*/  FADD.FTZ R14, R0, R15 ;  /* 0x0000000f000e7221 */ /* 0x010fe20000010000 */
[----:B------:R-:W-:Y:S01]  /*3960*/  FADD.FTZ R13, R37, R12 ;  /* 0x0000000c250d7221 */ /* 0x000fe20000010000 */
[----:B------:R-:W2:Y:S01]  /*3970*/  @P4 LDC R33, c[0x0][0x450] ;  /* 0x00011400ff214b82 */ /* 0x000ea20000000800 */
[----:B------:R-:W-:Y:S02]  /*3980*/  F2FP.BF16.F32.PACK_AB R8, R61, R38 ;  /* 0x000000263d08723e */ /* 0x000fe400000010ff */
[----:B------:R-:W-:Y:S02]  /*3990*/  F2FP.BF16.F32.PACK_AB R11, R72, R35 ;  /* 0x00000023480b723e */ /* 0x000fe400000010ff */
[----:B------:R3:W4:Y:S01]  /*39a0*/  MUFU.EX2 R7, R120 ;  /* 0x0000007800077308 */ /* 0x0007220000000800 */
[C---:B-1----:R-:W-:Y:S01]  /*39b0*/  FADD.FTZ R15, R65.reuse, R14 ;  /* 0x0000000e410f7221 */ /* 0x042fe20000010000 */
[----:B------:R-:W-:-:S05]  /*39c0*/  F2FP.BF16.F32.PACK_AB R10, R65, R0 ;  /* 0x00000000410a723e */ /* 0x000fca00000010ff */
[----:B------:R1:W-:Y:S01]  /*39d0*/  STSM.16.M88.4 [R17+0x27800], R8 ;  /* 0x0278000811007844 */ /* 0x0003e20000000200 */
[----:B------:R-:W5:Y:S01]  /*39e0*/  MUFU.EX2 R48, R48 ;  /* 0x0000003000307308 */ /* 0x000f620000000800 */
[----:B0-----:R-:W-:Y:S01]  /*39f0*/  FADD.FTZ R0, R44, R15 ;  /* 0x0000000f2c007221 */ /* 0x001fe20000010000 */
[----:B---3--:R-:W-:-:S06]  /*3a00*/  CS2R R120, SRZ ;  /* 0x0000000000787805 */ /* 0x008fcc000001ff00 */
[----:B------:R0:W3:Y:S01]  /*3a10*/  MUFU.EX2 R47, R124 ;  /* 0x0000007c002f7308 */ /* 0x0000e20000000800 */
[C---:B----4-:R-:W-:Y:S01]  /*3a20*/  FADD.FTZ R15, R7.reuse, R0 ;  /* 0x00000000070f7221 */ /* 0x050fe20000010000 */
[C---:B------:R-:W-:Y:S01]  /*3a30*/  FADD.FTZ R0, R76.reuse, R13 ;  /* 0x0000000d4c007221 */ /* 0x040fe20000010000 */
[----:B------:R-:W-:Y:S02]  /*3a40*/  F2FP.BF16.F32.PACK_AB R12, R7, R44 ;  /* 0x0000002c070c723e */ /* 0x000fe400000010ff */
[----:B------:R-:W-:Y:S01]  /*3a50*/  F2FP.BF16.F32.PACK_AB R13, R76, R37 ;  /* 0x000000254c0d723e */ /* 0x000fe200000010ff */
[----:B------:R-:W-:Y:S01]  /*3a60*/  FADD.FTZ R7, R39, R0 ;  /* 0x0000000027077221 */ /* 0x000fe20000010000 */
[----:B--2---:R-:W-:Y:S01]  /*3a70*/  @P4 SHF.R.U32.HI R31, RZ, R33, R24 ;  /* 0x00000021ff1f4219 */ /* 0x004fe20000011618 */
[----:B------:R-:W2:Y:S01]  /*3a80*/  MUFU.EX2 R126, R126 ;  /* 0x0000007e007e7308 */ /* 0x000ea20000000800 */
[----:B-----5:R-:W-:Y:S01]  /*3a90*/  FADD.FTZ R14, R48, R15 ;  /* 0x0000000f300e7221 */ /* 0x020fe20000010000 */
[C---:B------:R-:W-:Y:S01]  /*3aa0*/  FADD.FTZ R0, R58.reuse, R7 ;  /* 0x000000073a007221 */ /* 0x040fe20000010000 */
[----:B------:R-:W-:-:S02]  /*3ab0*/  F2FP.BF16.F32.PACK_AB R15, R58, R39 ;  /* 0x000000273a0f723e */ /* 0x000fc400000010ff */
[----:B0-----:R-:W-:Y:S01]  /*3ac0*/  CS2R R124, SRZ ;  /* 0x00000000007c7805 */ /* 0x001fe2000001ff00 */
[----:B------:R-:W-:Y:S02]  /*3ad0*/  FADD.FTZ R7, R41, R0 ;  /* 0x0000000029077221 */ /* 0x000fe40000010000 */
[----:B------:R0:W4:Y:S01]  /*3ae0*/  MUFU.EX2 R21, R128 ;  /* 0x0000008000157308 */ /* 0x0001220000000800 */
[C---:B---3--:R-:W-:Y:S01]  /*3af0*/  FADD.FTZ R27, R47.reuse, R14 ;  /* 0x0000000e2f1b7221 */ /* 0x048fe20000010000 */
[----:B------:R-:W-:-:S05]  /*3b00*/  F2FP.BF16.F32.PACK_AB R14, R47, R48 ;  /* 0x000000302f0e723e */ /* 0x000fca00000010ff */
[----:B------:R3:W-:Y:S01]  /*3b10*/  STSM.16.M88.4 [R136], R12 ;  /* 0x0000000c88007844 */ /* 0x0007e20000000200 */
[----:B------:R-:W5:Y:S01]  /*3b20*/  MUFU.EX2 R54, R54 ;  /* 0x0000003600367308 */ /* 0x000f620000000800 */
[----:B--2---:R-:W-:Y:S01]  /*3b30*/  FADD.FTZ R20, R126, R27 ;  /* 0x0000001b7e147221 */ /* 0x004fe20000010000 */
[----:B0-----:R-:W-:-:S06]  /*3b40*/  CS2R R128, SRZ ;  /* 0x0000000000807805 */ /* 0x001fcc000001ff00 */
[----:B------:R-:W0:Y:S01]  /*3b50*/  MUFU.EX2 R90, R90 ;  /* 0x0000005a005a7308 */ /* 0x000e220000000800 */
[C---:B----4-:R-:W-:Y:S01]  /*3b60*/  FADD.FTZ R27, R21.reuse, R20 ;  /* 0x00000014151b7221 */ /* 0x050fe20000010000 */
[----:B-1----:R-:W-:Y:S02]  /*3b70*/  F2FP.BF16.F32.PACK_AB R8, R21, R126 ;  /* 0x0000007e1508723e */ /* 0x002fe400000010ff */
[----:B------:R-:W-:-:S04]  /*3b80*/  CS2R R126, SRZ ;  /* 0x00000000007e7805 */ /* 0x000fc8000001ff00 */
[----:B------:R-:W1:Y:S01]  /*3b90*/  MUFU.EX2 R43, R43 ;  /* 0x0000002b002b7308 */ /* 0x000e620000000800 */
[----:B-----5:R-:W-:-:S07]  /*3ba0*/  FADD.FTZ R0, R54, R7 ;  /* 0x0000000736007221 */ /* 0x020fce0000010000 */
[----:B------:R2:W4:Y:S01]  /*3bb0*/  MUFU.EX2 R29, R130 ;  /* 0x00000082001d7308 */ /* 0x0005220000000800 */
[----:B0-----:R-:W-:-:S07]  /*3bc0*/  FADD.FTZ R20, R90, R27 ;  /* 0x0000001b5a147221 */ /* 0x001fce0000010000 */
[----:B------:R-:W0:Y:S01]  /*3bd0*/  MUFU.EX2 R62, R62 ;  /* 0x0000003e003e7308 */ /* 0x000e220000000800 */
[----:B-1----:R-:W-:Y:S01]  /*3be0*/  FADD.FTZ R9, R43, R0 ;  /* 0x000000002b097221 */ /* 0x002fe20000010000 */
[----:B--2---:R-:W-:-:S06]  /*3bf0*/  CS2R R130, SRZ ;  /* 0x0000000000827805 */ /* 0x004fcc000001ff00 */
[----:B------:R-:W3:Y:S01]  /*3c00*/  MUFU.EX2 R80, R80 ;  /* 0x0000005000507308 */ /* 0x000ee20000000800 */
[----:B----4-:R-:W-:Y:S01]  /*3c10*/  FADD.FTZ R11, R29, R20 ;  /* 0x000000141d0b7221 */ /* 0x010fe20000010000 */
[----:B------:R-:W-:Y:S02]  /*3c20*/  IADD3 R20, R31, R138, -R140 ;  /* 0x0000008a1f147210 */ /* 0x000fe40007ffe88c */
[----:B------:R-:W-:Y:S02]  /*3c30*/  F2FP.BF16.F32.PACK_AB R10, R29, R90 ;  /* 0x0000005a1d0a723e */ /* 0x000fe400000010ff */
[----:B------:R-:W-:Y:S02]  /*3c40*/  CS2R R90, SRZ ;  /* 0x00000000005a7805 */ /* 0x000fe4000001ff00 */
[----:B------:R-:W1:Y:S01]  /*3c50*/  MUFU.EX2 R45, R45 ;  /* 0x0000002d002d7308 */ /* 0x000e620000000800 */
[----:B0-----:R-:W-:Y:S01]  /*3c60*/  FADD.FTZ R0, R62, R9 ;  /* 0x000000093e007221 */ /* 0x001fe20000010000 */
[----:B------:R-:W-:-:S06]  /*3c70*/  F2FP.BF16.F32.PACK_AB R9, R54, R41 ;  /* 0x000000293609723e */ /* 0x000fcc00000010ff */
[----:B------:R0:W2:Y:S01]  /*3c80*/  MUFU.EX2 R25, R132 ;  /* 0x0000008400197308 */ /* 0x0000a20000000800 */
[----:B---3--:R-:W-:Y:S01]  /*3c90*/  FADD.FTZ R12, R80, R11 ;  /* 0x0000000b500c7221 */ /* 0x008fe20000010000 */
[----:B------:R-:W-:-:S05]  /*3ca0*/  F2FP.BF16.F32.PACK_AB R11, R62, R43 ;  /* 0x0000002b3e0b723e */ /* 0x000fca00000010ff */
[----:B------:R3:W-:Y:S01]  /*3cb0*/  STSM.16.M88.4 [R19+0x6000], R8 ;  /* 0x0060000813007844 */ /* 0x0007e20000000200 */
[----:B------:R-:W4:Y:S01]  /*3cc0*/  MUFU.EX2 R66, R66 ;  /* 0x0000004200427308 */ /* 0x000f220000000800 */
[----:B-1----:R-:W-:Y:S01]  /*3cd0*/  FADD.FTZ R13, R45, R0 ;  /* 0x000000002d0d7221 */ /* 0x002fe20000010000 */
[----:B0-----:R-:W-:-:S06]  /*3ce0*/  CS2R R132, SRZ ;  /* 0x0000000000847805 */ /* 0x001fcc000001ff00 */
[----:B------:R-:W0:Y:S01]  /*3cf0*/  MUFU.EX2 R4, R4 ;  /* 0x0000000400047308 */ /* 0x000e220000000800 */
[C---:B--2---:R-:W-:Y:S01]  /*3d00*/  FADD.FTZ R21, R25.reuse, R12 ;  /* 0x0000000c19157221 */ /* 0x044fe20000010000 */
[----:B------:R-:W-:Y:S01]  /*3d10*/  F2FP.BF16.F32.PACK_AB R12, R25, R80 ;  /* 0x00000050190c723e */ /* 0x000fe200000010ff */
[----:B---3--:R-:W-:-:S05]  /*3d20*/  VIADD R8, R88, 0xfffffffe ;  /* 0xfffffffe58087836 */ /* 0x008fca0000000000 */
[----:B------:R-:W-:Y:S01]  /*3d30*/  MUFU.EX2 R84, R84 ;  /* 0x0000005400547308 */ /* 0x000fe20000000800 */
[C---:B----4-:R-:W-:Y:S01]  /*3d40*/  FADD.FTZ R25, R66.reuse, R13 ;  /* 0x0000000d42197221 */ /* 0x050fe20000010000 */
[----:B------:R-:W-:Y:S02]  /*3d50*/  F2FP.BF16.F32.PACK_AB R13, R66, R45 ;  /* 0x0000002d420d723e */ /* 0x000fe400000010ff */
[----:B------:R-:W-:-:S04]  /*3d60*/  CS2R R88, SRZ ;  /* 0x0000000000587805 */ /* 0x000fc8000001ff00 */
[----:B------:R-:W1:Y:S01]  /*3d70*/  MUFU.EX2 R55, R55 ;  /* 0x0000003700377308 */ /* 0x000e620000000800 */
[----:B0-----:R-:W-:-:S07]  /*3d80*/  FADD.FTZ R0, R4, R25 ;  /* 0x0000001904007221 */ /* 0x001fce0000010000 */
[----:B------:R0:W2:Y:S01]  /*3d90*/  MUFU.EX2 R7, R108 ;  /* 0x0000006c00077308 */ /* 0x0000a20000000800 */
[----:B-1----:R-:W-:Y:S02]  /*3da0*/  F2FP.BF16.F32.PACK_AB R14, R55, R84 ;  /* 0x00000054370e723e */ /* 0x002fe400000010ff */
[----:B0-----:R-:W-:Y:S02]  /*3db0*/  CS2R R108, SRZ ;  /* 0x00000000006c7805 */ /* 0x001fe4000001ff00 */
[C---:B--2---:R-:W-:Y:S01]  /*3dc0*/  F2FP.BF16.F32.PACK_AB R15, R7.reuse, R4 ;  /* 0x00000004070f723e */ /* 0x044fe200000010ff */
[----:B------:R-:W-:Y:S01]  /*3dd0*/  FADD.FTZ R4, R84, R21 ;  /* 0x0000001554047221 */ /* 0x000fe20000010000 */
[----:B------:R-:W-:Y:S01]  /*3de0*/  SHF.R.S32.HI R21, RZ, 0x1f, R20 ;  /* 0x0000001fff157819 */ /* 0x000fe20000011414 */
[----:B------:R-:W-:Y:S02]  /*3df0*/  FADD.FTZ R0, R7, R0 ;  /* 0x0000000007007221 */ /* 0x000fe40000010000 */
[----:B------:R0:W-:Y:S01]  /*3e00*/  STSM.16.M88.4 [R18+0x6000], R12 ;  /* 0x0060000c12007844 */ /* 0x0001e20000000200 */
[----:B------:R-:W-:Y:S01]  /*3e10*/  LEA.HI R21, R21, R20, RZ, 0x7 ;  /* 0x0000001415157211 */ /* 0x000fe200078f38ff */
[----:B------:R-:W-:Y:S01]  /*3e20*/  FADD.FTZ R4, R55, R4 ;  /* 0x0000000437047221 */ /* 0x000fe20000010000 */
[----:B------:R1:W-:Y:S06]  /*3e30*/  MEMBAR.ALL.CTA ;  /* 0x0000000000007992 */ /* 0x0003ec0000008000 */
[----:B-1----:R-:W1:Y:S01]  /*3e40*/  FENCE.VIEW.ASYNC.S ;  /* 0x00000000000073c6 */ /* 0x002e620000000000 */
[----:B------:R-:W-:-:S04]  /*3e50*/  SHF.R.S32.HI R21, RZ, 0x7, R21 ;  /* 0x00000007ff157819 */ /* 0x000fc80000011415 */
[----:B------:R-:W-:-:S04]  /*3e60*/  VIMNMX R139, R142, R21, !PT ;  /* 0x000000158e8b7248 */ /* 0x000fc80007fe0100 */
[----:B------:R-:W-:Y:S01]  /*3e70*/  ISETP.GE.AND P1, PT, R8, R139, PT ;  /* 0x0000008b0800720c */ /* 0x000fe20003f26270 */
[----:B-1----:R-:W-:-:S12]  /*3e80*/  NOP ;  /* 0x0000000000007918 */ /* 0x002fd80000000000 */
[----:B0-----:R-:W-:Y:S05]  /*3e90*/  @!P1 BRA `(.L_x_2088) ;  /* 0x0000002800b89947 */ /* 0x001fea0003800000 */
[----:B------:R-:W-:Y:S01]  /*3ea0*/  IMAD.MOV.U32 R9, RZ, RZ, R5 ;  /* 0x000000ffff097224 */ /* 0x000fe200078e0005 */
[----:B------:R-:W-:Y:S01]  /*3eb0*/  UMOV UR6, UR38 ;  /* 0x0000002600067c82 */ /* 0x000fe20008000000 */
[----:B------:R-:W-:Y:S02]  /*3ec0*/  IMAD.MOV.U32 R7, RZ, RZ, R6 ;  /* 0x000000ffff077224 */ /* 0x000fe400078e0006 */
[----:B------:R-:W-:Y:S02]  /*3ed0*/  IMAD.MOV.U32 R10, RZ, RZ, R2 ;  /* 0x000000ffff0a7224 */ /* 0x000fe400078e0002 */
[----:B------:R-:W-:-:S07]  /*3ee0*/  IMAD.MOV.U32 R135, RZ, RZ, RZ ;  /* 0x000000ffff877224 */ /* 0x000fce00078e00ff */
.L_x_2099:
[----:B------:R-:W-:Y:S01]  /*3ef0*/  ISETP.NE.AND P2, PT, RZ, UR42, PT ;  /* 0x0000002aff007c0c */ /* 0x000fe2000bf45270 */
[----:B------:R-:W-:-:S04]  /*3f00*/  UISETP.NE.AND UP0, UPT, UR6, 0x1, UPT ;  /* 0x000000010600788c */ /* 0x000fc8000bf05270 */
[----:B------:R-:W-:-:S06]  /*3f10*/  USEL UR7, URZ, 0x1, UP0 ;  /* 0x000000013f077887 */ /* 0x000fcc0008000000 */
[----:B------:R-:W-:Y:S02]  /*3f20*/  LOP3.LUT R2, R10, UR7, RZ, 0x3c, !PT ;  /* 0x000000070a027c12 */ /* 0x000fe4000f8e3cff */
[----:B------:R-:W-:Y:S05]  /*3f30*/  @P2 BRA `(.L_x_2089) ;  /* 0x0000000000342947 */ /* 0x000fea0003800000 */
[----:B------:R-:W-:Y:S05]  /*3f40*/  @!P0 BRA `(.L_x_2090) ;  /* 0x0000000000048947 */ /* 0x000fea0003800000 */
[----:B------:R-:W-:Y:S01]  /*3f50*/  BPT.TRAP 0x1 ;  /* 0x000000040000795c */ /* 0x000fe20000300000 */
.L_x_2090:
[----:B------:R-:W-:Y:S01]  /*3f60*/  UIADD3 UR7, UR6, 0x1, URZ ;  /* 0x0000000106077890 */ /* 0x000fe2000fffe03f */
[----:B------:R-:W-:-:S03]  /*3f70*/  SHF.L.U32 R3, R2, 0x1f, RZ ;  /* 0x0000001f02037819 */ /* 0x000fc600000006ff */
[----:B------:R-:W-:-:S04]  /*3f80*/  UISETP.NE.AND UP0, UPT, UR7, 0x2, UPT ;  /* 0x000000020700788c */ /* 0x000fc8000bf05270 */
[----:B------:R-:W-:-:S04]  /*3f90*/  USEL UR7, UR7, URZ, UP0 ;  /* 0x0000003f07077287 */ /* 0x000fc80008000000 */
[----:B------:R-:W-:-:S09]  /*3fa0*/  ULEA UR7, UR7, UR40, 0x3 ;  /* 0x0000002807077291 */ /* 0x000fd2000f8e183f */
[----:B------:R0:W1:Y:S01]  /*3fb0*/  SYNCS.PHASECHK.TRANS64.TRYWAIT P1, [UR7+0x2d830], R3 ;  /* 0x02d83003ff0075a7 */ /* 0x0000620008020147 */
[----:B------:R-:W-:Y:S05]  /*3fc0*/  @!P0 BRA `(.L_x_2091) ;  /* 0x0000000000048947 */ /* 0x000fea0003800000 */
[----:B------:R-:W-:Y:S01]  /*3fd0*/  BPT.TRAP 0x1 ;  /* 0x000000040000795c */ /* 0x000fe20000300000 */
.L_x_2091:
[----:B-1----:R-:W-:Y:S05]  /*3fe0*/  @P1 BRA `(.L_x_2089) ;  /* 0x0000000000081947 */ /* 0x002fea0003800000 */
[----:B------:R-:W1:Y:S02]  /*3ff0*/  SYNCS.PHASECHK.TRANS64.TRYWAIT P1, [UR7+0x2d830], R3 ;  /* 0x02d83003ff0075a7 */ /* 0x000e640008020147 */
[----:B-1----:R-:W-:Y:S05]  /*4000*/  @!P1 BRA `(.L_x_2092) ;  /* 0x000000e000089947 */ /* 0x002fea0003800000 */
.L_x_2089:
[----:B------:R-:W2:Y:S01]  /*4010*/  S2R R5, SR_TID.X ;  /* 0x0000000000057919 */ /* 0x000ea20000002100 */
        /* <DEDUP_REMOVED lines=41> */
.L_x_2094:
[----:B------:R-:W-:Y:S01]  /*42b0*/  ULEA UR7, UR6, UR40, 0x3 ;  /* 0x0000002806077291 */ /* 0x000fe2000f8e183f */
[----:B------:R-:W-:-:S08]  /*42c0*/  SHF.L.U32 R3, R10, 0x1f, RZ ;  /* 0x0000001f0a037819 */ /* 0x000fd000000006ff */
[----:B------:R0:W1:Y:S01]  /*42d0*/  SYNCS.PHASECHK.TRANS64.TRYWAIT P1, [UR7+0x2d850], R3 ;  /* 0x02d85003ff0075a7 */ /* 0x0000620008020147 */
[----:B------:R-:W-:Y:S05]  /*42e0*/  @!P0 BRA `(.L_x_2095) ;  /* 0x0000000000048947 */ /* 0x000fea0003800000 */
[----:B------:R-:W-:Y:S01]  /*42f0*/  BPT.TRAP 0x1 ;  /* 0x000000040000795c */ /* 0x000fe20000300000 */
.L_x_2095:
[----:B-1----:R-:W-:Y:S05]  /*4300*/  @P1 BRA `(.L_x_2093) ;  /* 0x0000000000081947 */ /* 0x002fea0003800000 */
[----:B------:R-:W1:Y:S02]  /*4310*/  SYNCS.PHASECHK.TRANS64.TRYWAIT P1, [UR7+0x2d850], R3 ;  /* 0x02d85003ff0075a7 */ /* 0x000e640008020147 */
[----:B-1----:R-:W-:Y:S05]  /*4320*/  @!P1 BRA `(.L_x_2096) ;  /* 0x000000dc00589947 */ /* 0x002fea0003800000 */
.L_x_2093:
        /* <DEDUP_REMOVED lines=70> */
.L_x_2097:
[----:B0-----:R-:W0:Y:S01]  /*4790*/  LDC R3, c[0x0][0x448] ;  /* 0x00011200ff037b82 */ /* 0x001e220000000800 */
[----:B------:R-:W-:Y:S01]  /*47a0*/  IMAD.IADD R5, R143, 0x1, R137 ;  /* 0x000000018f057824 */ /* 0x000fe200078e0289 */
[----:B------:R-:W-:Y:S01]  /*47b0*/  LOP3.LUT R16, R16, 0xfffffeff, RZ, 0xc0, !PT ;  /* 0xfffffeff10107812 */ /* 0x000fe200078ec0ff */
[----:B------:R-:W-:-:S03]  /*47c0*/  ULEA UR7, UR38, UR40, 0x3 ;  /* 0x0000002826077291 */ /* 0x000fc6000f8e183f */
[----:B------:R-:W-:Y:S01]  /*47d0*/  @P0 LOP3.LUT R16, R16, 0x100, RZ, 0xfc, !PT ;  /* 0x0000010010100812 */ /* 0x000fe200078efcff */
[----:B------:R-:W-:-:S03]  /*47e0*/  UIADD3 UR7, UR7, 0x2d840, URZ ;  /* 0x0002d84007077890 */ /* 0x000fc6000fffe03f */
[----:B------:R-:W-:Y:S01]  /*47f0*/  LOP3.LUT R16, R16, 0xfffffdff, RZ, 0xc0, !PT ;  /* 0xfffffdff10107812 */ /* 0x000fe200078ec0ff */
[----:B------:R-:W-:-:S09]  /*4800*/  UPRMT UR7, UR41, 0x654, UR7 ;  /* 0x0000065429077896 */ /* 0x000fd20008000007 */
[----:B------:R-:W-:Y:S01]  /*4810*/  SYNCS.ARRIVE.TRANS64.RED.A1T0 RZ, [UR7], RZ ;  /* 0x000000ffffff79a7 */ /* 0x000fe20008100407 */
[----:B0-----:R-:W-:-:S13]  /*4820*/  ISETP.NE.AND P1, PT, R3, 0x1, PT ;  /* 0x000000010300780c */ /* 0x001fda0003f25270 */
[----:B------:R-:W0:Y:S08]  /*4830*/  @P1 LDC R6, c[0x0][0x44c] ;  /* 0x00011300ff061b82 */ /* 0x000e300000000800 */
[----:B------:R-:W1:Y:S01]  /*4840*/  @P1 LDC R3, c[0x0][0x450] ;  /* 0x00011400ff031b82 */ /* 0x000e620000000800 */
[----:B0-----:R-:W-:-:S05]  /*4850*/  @P1 IMAD.HI.U32 R6, R5, R6, RZ ;  /* 0x0000000605061227 */ /* 0x001fca00078e00ff */
[----:B-1----:R-:W-:Y:S01]  /*4860*/  @P1 SHF.R.U32.HI R5, RZ, R3, R6 ;  /* 0x00000003ff051219 */ /* 0x002fe20000011606 */
[----:B------:R-:W-:-:S04]  /*4870*/  IMAD.MOV.U32 R6, RZ, RZ, -0x80 ;  /* 0xffffff80ff067424 */ /* 0x000fc800078e00ff */
[----:B------:R-:W0:Y:S01]  /*4880*/  SHFL.IDX PT, R3, R5, RZ, 0x1c1f ;  /* 0x001c1fff05037589 */ /* 0x000e2200000e0000 */
[----:B------:R-:W-:-:S03]  /*4890*/  IMAD R6, R8, R6, 0x1 ;  /* 0x0000000108067424 */ /* 0x000fc600078e0206 */
[----:B------:R-:W1:Y:S02]  /*48a0*/  SHFL.IDX PT, R5, R5, 0x1, 0x1c1f ;  /* 0x003c1f0005057f89 */ /* 0x000e6400000e0000 */
[----:B------:R-:W-:-:S05]  /*48b0*/  IADD3 R6, R138, R6, -R141 ;  /* 0x000000068a067210 */ /* 0x000fca0007ffe88d */
[----:B------:R-:W-:-:S04]  /*48c0*/  IMAD.IADD R6, R6, 0x1, -R140 ;  /* 0x0000000106067824 */ /* 0x000fc800078e0a8c */
[C---:B0-----:R-:W-:Y:S02]  /*48d0*/  IMAD.IADD R3, R6.reuse, 0x1, R3 ;  /* 0x0000000106037824 */ /* 0x041fe400078e0203 */
[----:B-1----:R-:W-:-:S03]  /*48e0*/  IMAD.IADD R5, R6, 0x1, R5 ;  /* 0x0000000106057824 */ /* 0x002fc600078e0205 */
[C---:B------:R-:W-:Y:S02]  /*48f0*/  ISETP.GT.AND P5, PT, R3.reuse, RZ, PT ;  /* 0x000000ff0300720c */ /* 0x040fe40003fa4270 */
[----:B------:R-:W-:Y:S02]  /*4900*/  ISETP.GT.AND P4, PT, R3, 0x1, PT ;  /* 0x000000010300780c */ /* 0x000fe40003f84270 */
[----:B------:R-:W-:Y:S02]  /*4910*/  FSEL R24, R24, -INF , P5 ;  /* 0xff80000018187808 */ /* 0x000fe40002800000 */
[----:B------:R-:W-:Y:S02]  /*4920*/  FSEL R25, R25, -INF , P4 ;  /* 0xff80000019197808 */ /* 0x000fe40002000000 */
[C---:B------:R-:W-:Y:S02]  /*4930*/  ISETP.GT.AND P3, PT, R3.reuse, 0x8, PT ;  /* 0x000000080300780c */ /* 0x040fe40003f64270 */
[----:B------:R-:W-:-:S02]  /*4940*/  ISETP.GT.AND P2, PT, R3, 0x9, PT ;  /* 0x000000090300780c */ /* 0x000fc40003f44270 */
[C---:B------:R-:W-:Y:S02]  /*4950*/  ISETP.GT.AND P1, PT, R3.reuse, 0x10, PT ;  /* 0x000000100300780c */ /* 0x040fe40003f24270 */
[C---:B------:R-:W-:Y:S02]  /*4960*/  ISETP.GT.AND P5, PT, R3.reuse, 0x11, PT ;  /* 0x000000110300780c */ /* 0x040fe40003fa4270 */
[----:B------:R-:W-:Y:S02]  /*4970*/  ISETP.GT.AND P4, PT, R3, 0x18, PT ;  /* 0x000000180300780c */ /* 0x000fe40003f84270 */
[----:B------:R-:W-:Y:S02]  /*4980*/  FSEL R28, R28, -INF , P3 ;  /* 0xff8000001c1c7808 */ /* 0x000fe40001800000 */
[----:B------:R-:W-:Y:S02]  /*4990*/  FSEL R29, R29, -INF , P2 ;  /* 0xff8000001d1d7808 */ /* 0x000fe40001000000 */
[----:B------:R-:W-:-:S02]  /*49a0*/  FSEL R32, R32, -INF , P1 ;  /* 0xff80000020207808 */ /* 0x000fc40000800000 */
[----:B------:R-:W-:Y:S02]  /*49b0*/  FSEL R33, R33, -INF , P5 ;  /* 0xff80000021217808 */ /* 0x000fe40002800000 */
[----:B------:R-:W-:Y:S02]  /*49c0*/  FSEL R36, R36, -INF , P4 ;  /* 0xff80000024247808 */ /* 0x000fe40002000000 */
[C---:B------:R-:W-:Y:S02]  /*49d0*/  ISETP.GT.AND P3, PT, R3.reuse, 0x19, PT ;  /* 0x000000190300780c */ /* 0x040fe40003f64270 */
[C---:B------:R-:W-:Y:S02]  /*49e0*/  ISETP.GT.AND P2, PT, R3.reuse, 0x20, PT ;  /* 0x000000200300780c */ /* 0x040fe40003f44270 */
[C---:B------:R-:W-:Y:S02]  /*49f0*/  ISETP.GT.AND P1, PT, R3.reuse, 0x21, PT ;  /* 0x000000210300780c */ /* 0x040fe40003f24270 */
[----:B------:R-:W-:-:S02]  /*4a00*/  ISETP.GT.AND P5, PT, R3, 0x28, PT ;  /* 0x000000280300780c */ /* 0x000fc40003fa4270 */
[----:B------:R-:W-:Y:S02]  /*4a10*/  ISETP.GT.AND P4, PT, R3, 0x29, PT ;  /* 0x000000290300780c */ /* 0x000fe40003f84270 */
[----:B------:R-:W-:Y:S02]  /*4a20*/  FSEL R37, R37, -INF , P3 ;  /* 0xff80000025257808 */ /* 0x000fe40001800000 */
[----:B------:R-:W-:Y:S02]  /*4a30*/  FSEL R40, R40, -INF , P2 ;  /* 0xff80000028287808 */ /* 0x000fe40001000000 */
[----:B------:R-:W-:Y:S02]  /*4a40*/  FSEL R41, R41, -INF , P1 ;  /* 0xff80000029297808 */ /* 0x000fe40000800000 */
[----:B------:R-:W-:Y:S02]  /*4a50*/  FSEL R44, R44, -INF , P5 ;  /* 0xff8000002c2c7808 */ /* 0x000fe40002800000 */
[----:B------:R-:W-:-:S02]  /*4a60*/  FSEL R45, R45, -INF , P4 ;  /* 0xff8000002d2d7808 */ /* 0x000fc40002000000 */
[C---:B------:R-:W-:Y:S02]  /*4a70*/  ISETP.GT.AND P3, PT, R3.reuse, 0x30, PT ;  /* 0x000000300300780c */ /* 0x040fe40003f64270 */
[C---:B------:R-:W-:Y:S02]  /*4a80*/  ISETP.GT.AND P2, PT, R3.reuse, 0x31, PT ;  /* 0x000000310300780c */ /* 0x040fe40003f44270 */
[C---:B------:R-:W-:Y:S02]  /*4a90*/  ISETP.GT.AND P1, PT, R3.reuse, 0x38, PT ;  /* 0x000000380300780c */ /* 0x040fe40003f24270 */
[C---:B------:R-:W-:Y:S02]  /*4aa0*/  ISETP.GT.AND P5, PT, R3.reuse, 0x39, PT ;  /* 0x000000390300780c */ /* 0x040fe40003fa4270 */
[----:B------:R-:W-:Y:S02]  /*4ab0*/  ISETP.GT.AND P4, PT, R3, 0x40, PT ;  /* 0x000000400300780c */ /* 0x000fe40003f84270 */
        /* <DEDUP_REMOVED lines=30> */
[----:B------:R-:W-:-:S02]  /*4ca0*/  FMNMX.FTZ R3, R24, R7, !PT ;  /* 0x0000000718037209 */ /* 0x000fc40007810000 */
[----:B------:R-:W-:Y:S02]  /*4cb0*/  FSEL R77, R77, -INF , P3 ;  /* 0xff8000004d4d7808 */ /* 0x000fe40001800000 */
[----:B------:R-:W-:Y:S02]  /*4cc0*/  FMNMX.FTZ R3, R25, R3, !PT ;  /* 0x0000000319037209 */ /* 0x000fe40007810000 */
[----:B------:R-:W-:Y:S02]  /*4cd0*/  FSEL R80, R80, -INF , P2 ;  /* 0xff80000050507808 */ /* 0x000fe40001000000 */
[----:B------:R-:W-:Y:S02]  /*4ce0*/  FMNMX.FTZ R3, R28, R3, !PT ;  /* 0x000000031c037209 */ /* 0x000fe40007810000 */
[----:B------:R-:W-:Y:S02]  /*4cf0*/  FSEL R81, R81, -INF , P1 ;  /* 0xff80000051517808 */ /* 0x000fe40000800000 */
[----:B------:R-:W-:-:S02]  /*4d00*/  FMNMX.FTZ R3, R29, R3, !PT ;  /* 0x000000031d037209 */ /* 0x000fc40007810000 */
[----:B------:R-:W-:Y:S02]  /*4d10*/  FSEL R84, R84, -INF , P5 ;  /* 0xff80000054547808 */ /* 0x000fe40002800000 */
[----:B------:R-:W-:Y:S02]  /*4d20*/  FMNMX.FTZ R3, R32, R3, !PT ;  /* 0x0000000320037209 */ /* 0x000fe40007810000 */
[----:B------:R-:W-:Y:S02]  /*4d30*/  FSEL R85, R85, -INF , P4 ;  /* 0xff80000055557808 */ /* 0x000fe40002000000 */
[----:B------:R-:W-:Y:S02]  /*4d40*/  FMNMX.FTZ R3, R33, R3, !PT ;  /* 0x0000000321037209 */ /* 0x000fe40007810000 */
[----:B------:R-:W-:Y:S02]  /*4d50*/  ISETP.GT.AND P1, PT, R5, 0x8, PT ;  /* 0x000000080500780c */ /* 0x000fe40003f24270 */
[----:B------:R-:W-:-:S02]  /*4d60*/  FMNMX.FTZ R3, R36, R3, !PT ;  /* 0x0000000324037209 */ /* 0x000fc40007810000 */
[----:B------:R-:W-:Y:S02]  /*4d70*/  FSEL R30, R30, -INF , P1 ;  /* 0xff8000001e1e7808 */ /* 0x000fe40000800000 */
[----:B------:R-:W-:Y:S02]  /*4d80*/  FMNMX.FTZ R3, R37, R3, !PT ;  /* 0x0000000325037209 */ /* 0x000fe40007810000 */
[----:B------:R-:W-:Y:S02]  /*4d90*/  ISETP.GT.AND P1, PT, R5, 0x19, PT ;  /* 0x000000190500780c */ /* 0x000fe40003f24270 */
[----:B------:R-:W-:Y:S02]  /*4da0*/  FMNMX.FTZ R3, R40, R3, !PT ;  /* 0x0000000328037209 */ /* 0x000fe40007810000 */
[----:B------:R-:W-:Y:S02]  /*4db0*/  FSEL R39, R39, -INF , P1 ;  /* 0xff80000027277808 */ /* 0x000fe40000800000 */
[----:B------:R-:W-:-:S02]  /*4dc0*/  FMNMX.FTZ R3, R41, R3, !PT ;  /* 0x0000000329037209 */ /* 0x000fc40007810000 */
[C---:B------:R-:W-:Y:S02]  /*4dd0*/  ISETP.GT.AND P1, PT, R5.reuse, 0x30, PT ;  /* 0x000000300500780c */ /* 0x040fe40003f24270 */
[----:B------:R-:W-:Y:S02]  /*4de0*/  FMNMX.FTZ R3, R44, R3, !PT ;  /* 0x000000032c037209 */ /* 0x000fe40007810000 */
[----:B------:R-:W-:Y:S02]  /*4df0*/  ISETP.GT.AND P3, PT, R5, RZ, PT ;  /* 0x000000ff0500720c */ /* 0x000fe40003f64270 */
[----:B------:R-:W-:Y:S02]  /*4e00*/  FMNMX.FTZ R3, R45, R3, !PT ;  /* 0x000000032d037209 */ /* 0x000fe40007810000 */
[----:B------:R-:W-:Y:S02]  /*4e10*/  ISETP.GT.AND P2, PT, R5, 0x1, PT ;  /* 0x000000010500780c */ /* 0x000fe40003f44270 */
[----:B------:R-:W-:-:S02]  /*4e20*/  FMNMX.FTZ R3, R48, R3, !PT ;  /* 0x0000000330037209 */ /* 0x000fc40007810000 */
[----:B------:R-:W-:Y:S02]  /*4e30*/  FSEL R50, R50, -INF , P1 ;  /* 0xff80000032327808 */ /* 0x000fe40000800000 */
[----:B------:R-:W-:Y:S02]  /*4e40*/  FMNMX.FTZ R3, R49, R3, !PT ;  /* 0x0000000331037209 */ /* 0x000fe40007810000 */
[C---:B------:R-:W-:Y:S02]  /*4e50*/  ISETP.GT.AND P1, PT, R5.reuse, 0x41, PT ;  /* 0x000000410500780c */ /* 0x040fe40003f24270 */
[----:B------:R-:W-:Y:S02]  /*4e60*/  FMNMX.FTZ R3, R52, R3, !PT ;  /* 0x0000000334037209 */ /* 0x000fe40007810000 */
[----:B------:R-:W-:Y:S02]  /*4e70*/  ISETP.GT.AND P0, PT, R5, 0x61, PT ;  /* 0x000000610500780c */ /* 0x000fe40003f04270 */
[----:B------:R-:W-:-:S02]  /*4e80*/  FMNMX.FTZ R3, R53, R3, !PT ;  /* 0x0000000335037209 */ /* 0x000fc40007810000 */
[----:B------:R-:W-:Y:S02]  /*4e90*/  FSEL R26, R26, -INF , P3 ;  /* 0xff8000001a1a7808 */ /* 0x000fe40001800000 */
[----:B------:R-:W-:Y:S02]  /*4ea0*/  FMNMX.FTZ R3, R56, R3, !PT ;  /* 0x0000000338037209 */ /* 0x000fe40007810000 */
[----:B------:R-:W-:Y:S02]  /*4eb0*/  FSEL R27, R27, -INF , P2 ;  /* 0xff8000001b1b7808 */ /* 0x000fe40001000000 */
[----:B------:R-:W-:Y:S02]  /*4ec0*/  FMNMX.FTZ R3, R57, R3, !PT ;  /* 0x0000000339037209 */ /* 0x000fe40007810000 */
[----:B------:R-:W-:Y:S02]  /*4ed0*/  ISETP.GT.AND P5, PT, R5, 0x9, PT ;  /* 0x000000090500780c */ /* 0x000fe40003fa4270 */
[----:B------:R-:W-:-:S02]  /*4ee0*/  FMNMX.FTZ R3, R60, R3, !PT ;  /* 0x000000033c037209 */ /* 0x000fc40007810000 */
[----:B------:R-:W-:Y:S02]  /*4ef0*/  ISETP.GT.AND P4, PT, R5, 0x10, PT ;  /* 0x000000100500780c */ /* 0x000fe40003f84270 */
[----:B------:R-:W-:Y:S02]  /*4f00*/  FMNMX.FTZ R3, R61, R3, !PT ;  /* 0x000000033d037209 */ /* 0x000fe40007810000 */
[C---:B------:R-:W-:Y:S02]  /*4f10*/  ISETP.GT.AND P3, PT, R5.reuse, 0x11, PT ;  /* 0x000000110500780c */ /* 0x040fe40003f64270 */
        /* <DEDUP_REMOVED lines=9> */
[----:B------:R-:W-:Y:S02]  /*4fb0*/  FSEL R34, R34, -INF , P4 ;  /* 0xff80000022227808 */ /* 0x000fe40002000000 */
[----:B------:R-:W-:Y:S02]  /*4fc0*/  FMNMX.FTZ R3, R73, R3, !PT ;  /* 0x0000000349037209 */ /* 0x000fe40007810000 */
[----:B------:R-:W-:Y:S02]  /*4fd0*/  FSEL R35, R35, -INF , P3 ;  /* 0xff80000023237808 */ /* 0x000fe40001800000 */
[----:B------:R-:W-:Y:S02]  /*4fe0*/  FMNMX.FTZ R3, R76, R3, !PT ;  /* 0x000000034c037209 */ /* 0x000fe40007810000 */
[----:B------:R-:W-:Y:S02]  /*4ff0*/  FSEL R38, R38, -INF , P2 ;  /* 0xff80000026267808 */ /* 0x000fe40001000000 */
[----:B------:R-:W-:-:S02]  /*5000*/  FMNMX.FTZ R3, R77, R3, !PT ;  /* 0x000000034d037209 */ /* 0x000fc40007810000 */
[C---:B------:R-:W-:Y:S02]  /*5010*/  ISETP.GT.AND P5, PT, R5.reuse, 0x20, PT ;  /* 0x000000200500780c */ /* 0x040fe40003fa4270 */
[----:B------:R-:W-:Y:S02]  /*5020*/  FMNMX.FTZ R3, R80, R3, !PT ;  /* 0x0000000350037209 */ /* 0x000fe40007810000 */
[----:B------:R-:W-:Y:S02]  /*5030*/  ISETP.GT.AND P4, PT, R5, 0x21, PT ;  /* 0x000000210500780c */ /* 0x000fe40003f84270 */
[----:B------:R-:W-:Y:S02]  /*5040*/  FMNMX.FTZ R3, R81, R3, !PT ;  /* 0x0000000351037209 */ /* 0x000fe40007810000 */
[----:B------:R-:W-:Y:S02]  /*5050*/  ISETP.GT.AND P3, PT, R5, 0x28, PT ;  /* 0x000000280500780c */ /* 0x000fe40003f64270 */
[----:B------:R-:W-:-:S02]  /*5060*/  FMNMX.FTZ R3, R84, R3, !PT ;  /* 0x0000000354037209 */ /* 0x000fc40007810000 */
[----:B------:R-:W-:Y:S02]  /*5070*/  ISETP.GT.AND P2, PT, R5, 0x29, PT ;  /* 0x000000290500780c */ /* 0x000fe40003f44270 */
[----:B------:R-:W-:Y:S02]  /*5080*/  FMNMX.FTZ R3, R85, R3, !PT ;  /* 0x0000000355037209 */ /* 0x000fe40007810000 */
[----:B------:R-:W-:Y:S02]  /*5090*/  FSEL R70, R70, -INF , P1 ;  /* 0xff80000046467808 */ /* 0x000fe40000800000 */
[----:B------:R-:W-:Y:S01]  /*50a0*/  ISETP.GT.AND P1, PT, R5, 0x69, PT ;  /* 0x000000690500780c */ /* 0x000fe20003f24270 */
[----:B------:R-:W0:Y:S01]  /*50b0*/  SHFL.BFLY PT, R6, R3, 0x2, 0x1f ;  /* 0x0c401f0003067f89 */ /* 0x000e2200000e0000 */
        /* <DEDUP_REMOVED lines=8> */
[----:B------:R-:W-:Y:S02]  /*5140*/  @P0 LOP3.LUT R16, R16, 0x200, RZ, 0xfc, !PT ;  /* 0x0000020010100812 */ /* 0x000fe400078efcff */
[----:B------:R-:W-:Y:S02]  /*5150*/  FSEL R51, R51, -INF , P5 ;  /* 0xff80000033337808 */ /* 0x000fe40002800000 */
[----:B------:R-:W-:Y:S02]  /*5160*/  FSEL R54, R54, -INF , P4 ;  /* 0xff80000036367808 */ /* 0x000fe40002000000 */
[----:B------:R-:W-:Y:S02]  /*5170*/  FSEL R55, R55, -INF , P3 ;  /* 0xff80000037377808 */ /* 0x000fe40001800000 */
[----:B0-----:R-:W-:Y:S02]  /*5180*/  FMNMX.FTZ R6, R3, R6, !PT ;  /* 0x0000000603067209 */ /* 0x001fe40007810000 */
[----:B------:R-:W-:-:S02]  /*5190*/  FSEL R58, R58, -INF , P2 ;  /* 0xff8000003a3a7808 */ /* 0x000fc40001000000 */
[C---:B------:R-:W-:Y:S01]  /*51a0*/  ISETP.GT.AND P5, PT, R5.reuse, 0x48, PT ;  /* 0x000000480500780c */ /* 0x040fe20003fa4270 */
[----:B------:R-:W0:Y:S01]  /*51b0*/  SHFL.BFLY PT, R3, R6, 0x1, 0x1f ;  /* 0x0c201f0006037f89 */ /* 0x000e2200000e0000 */
[C---:B------:R-:W-:Y:S02]  /*51c0*/  ISETP.GT.AND P4, PT, R5.reuse, 0x49, PT ;  /* 0x000000490500780c */ /* 0x040fe40003f84270 */
[C---:B------:R-:W-:Y:S02]  /*51d0*/  ISETP.GT.AND P3, PT, R5.reuse, 0x50, PT ;  /* 0x000000500500780c */ /* 0x040fe40003f64270 */
[----:B------:R-:W-:Y:S02]  /*51e0*/  ISETP.GT.AND P2, PT, R5, 0x51, PT ;  /* 0x000000510500780c */ /* 0x000fe40003f44270 */
[----:B------:R-:W-:Y:S02]  /*51f0*/  LOP3.LUT R16, R16, 0xfffffbff, RZ, 0xc0, !PT ;  /* 0xfffffbff10107812 */ /* 0x000fe400078ec0ff */
[----:B------:R-:W-:-:S02]  /*5200*/  FSEL R62, R62, -INF , P5 ;  /* 0xff8000003e3e7808 */ /* 0x000fc40002800000 */
[----:B------:R-:W-:Y:S02]  /*5210*/  FSEL R63, R63, -INF , P4 ;  /* 0xff8000003f3f7808 */ /* 0x000fe40002000000 */
[----:B------:R-:W-:Y:S02]  /*5220*/  FSEL R66, R66, -INF , P3 ;  /* 0xff80000042427808 */ /* 0x000fe40001800000 */
[----:B------:R-:W-:Y:S02]  /*5230*/  FSEL R67, R67, -INF , P2 ;  /* 0xff80000043437808 */ /* 0x000fe40001000000 */
[----:B------:R-:W-:Y:S02]  /*5240*/  @P1 LOP3.LUT R16, R16, 0x400, RZ, 0xfc, !PT ;  /* 0x0000040010101812 */ /* 0x000fe400078efcff */
[C---:B------:R-:W-:Y:S02]  /*5250*/  ISETP.GT.AND P2, PT, R5.reuse, 0x70, PT ;  /* 0x000000700500780c */ /* 0x040fe40003f44270 */
[----:B------:R-:W-:-:S02]  /*5260*/  ISETP.GT.AND P3, PT, R5, 0x71, PT ;  /* 0x000000710500780c */ /* 0x000fc40003f64270 */
[C---:B------:R-:W-:Y:S02]  /*5270*/  ISETP.GT.AND P4, PT, R5.reuse, 0x78, PT ;  /* 0x000000780500780c */ /* 0x040fe40003f84270 */
[----:B0-----:R-:W-:Y:S02]  /*5280*/  FMNMX.FTZ R6, R6, R3, !PT ;  /* 0x0000000306067209 */ /* 0x001fe40007810000 */
[C---:B------:R-:W-:Y:S02]  /*5290*/  ISETP.GT.AND P5, PT, R5.reuse, 0x79, PT ;  /* 0x000000790500780c */ /* 0x040fe40003fa4270 */
[C---:B------:R-:W-:Y:S02]  /*52a0*/  FSETP.NEU.FTZ.AND P6, PT, R6.reuse, -INF , PT ;  /* 0xff8000000600780b */ /* 0x040fe40003fdd000 */
[----:B------:R-:W-:Y:S02]  /*52b0*/  ISETP.GT.AND P1, PT, R5, 0x59, PT ;  /* 0x000000590500780c */ /* 0x000fe40003f24270 */
[----:B------:R-:W-:-:S02]  /*52c0*/  FSEL R3, R6, RZ, P6 ;  /* 0x000000ff06037208 */ /* 0x000fc40003000000 */
[----:B------:R-:W-:Y:S02]  /*52d0*/  ISETP.GT.AND P0, PT, R5, 0x60, PT ;  /* 0x000000600500780c */ /* 0x000fe40003f04270 */
[----:B------:R-:W-:Y:S01]  /*52e0*/  FSEL R71, R71, -INF , P1 ;  /* 0xff80000047477808 */ /* 0x000fe20000800000 */
[----:B------:R-:W-:Y:S01]  /*52f0*/  FADD.FTZ R7, -R3, R7 ;  /* 0x0000000703077221 */ /* 0x000fe20000010100 */
[----:B------:R-:W-:Y:S01]  /*5300*/  FSEL R74, R74, -INF , P0 ;  /* 0xff8000004a4a7808 */ /* 0x000fe20000000000 */
[----:B------:R-:W0:Y:S01]  /*5310*/  LDC R3, c[0x0][0x988] ;  /* 0x00026200ff037b82 */ /* 0x000e220000000800 */
[C---:B------:R-:W-:Y:S02]  /*5320*/  LOP3.LUT P0, RZ, R16.reuse, 0x200, RZ, 0xc0, !PT ;  /* 0x0000020010ff7812 */ /* 0x040fe4000780c0ff */
[----:B------:R-:W-:Y:S02]  /*5330*/  LOP3.LUT P1, RZ, R16, 0x400, RZ, 0xc0, !PT ;  /* 0x0000040010ff7812 */ /* 0x000fe4000782c0ff */
[----:B------:R-:W-:-:S02]  /*5340*/  FSEL R75, R75, -INF , P0 ;  /* 0xff8000004b4b7808 */ /* 0x000fc40000000000 */
[----:B------:R-:W-:Y:S02]  /*5350*/  FSEL R79, R79, -INF , P1 ;  /* 0xff8000004f4f7808 */ /* 0x000fe40000800000 */
[----:B------:R-:W-:Y:S02]  /*5360*/  FSEL R82, R82, -INF , P2 ;  /* 0xff80000052527808 */ /* 0x000fe40001000000 */
[----:B------:R-:W-:Y:S02]  /*5370*/  FSEL R83, R83, -INF , P3 ;  /* 0xff80000053537808 */ /* 0x000fe40001800000 */
[----:B------:R-:W-:Y:S02]  /*5380*/  FSEL R86, R86, -INF , P4 ;  /* 0xff80000056567808 */ /* 0x000fe40002000000 */
[----:B------:R-:W-:Y:S02]  /*5390*/  FSEL R87, R87, -INF , P5 ;  /* 0xff80000057577808 */ /* 0x000fe40002800000 */
[----:B------:R-:W-:Y:S01]  /*53a0*/  LOP3.LUT P0, RZ, R16, 0x100, RZ, 0xc0, !PT ;  /* 0x0000010010ff7812 */ /* 0x000fe2000780c0ff */
[-C--:B0-----:R-:W-:Y:S01]  /*53b0*/  FMUL.FTZ R10, R6, R3.reuse ;  /* 0x00000003060a7220 */ /* 0x081fe20000410000 */
[----:B------:R-:W-:-:S04]  /*53c0*/  FMUL.FTZ R7, R7, R3 ;  /* 0x0000000307077220 */ /* 0x000fc80000410000 */
[----:B------:R-:W-:Y:S02]  /*53d0*/  FSEL R10, R10, RZ, P6 ;  /* 0x000000ff0a0a7208 */ /* 0x000fe40003000000 */
[----:B------:R-:W-:Y:S01]  /*53e0*/  ISETP.GT.AND P6, PT, R5, 0x68, PT ;  /* 0x000000680500780c */ /* 0x000fe20003fc4270 */
[----:B------:R-:W-:Y:S01]  /*53f0*/  MUFU.EX2 R7, R7 ;  /* 0x0000000700077308 */ /* 0x000fe20000000800 */
[----:B------:R-:W-:Y:S01]  /*5400*/  FMNMX.FTZ R5, R26, R9, !PT ;  /* 0x000000091a057209 */ /* 0x000fe20007810000 */
[-CC-:B------:R-:W-:Y:S01]  /*5410*/  FFMA.FTZ R24, R24, R3.reuse, -R10.reuse ;  /* 0x0000000318187223 */ /* 0x180fe2000001080a */
[----:B------:R-:W-:Y:S01]  /*5420*/  FSEL R78, R78, -INF , P6 ;  /* 0xff8000004e4e7808 */ /* 0x000fe20003000000 */
[--C-:B------:R-:W-:Y:S01]  /*5430*/  FFMA.FTZ R25, R25, R3, -R10.reuse ;  /* 0x0000000319197223 */ /* 0x100fe2000001080a */
[----:B------:R-:W-:Y:S01]  /*5440*/  FMNMX.FTZ R5, R27, R5, !PT ;  /* 0x000000051b057209 */ /* 0x000fe20007810000 */
[-CC-:B------:R-:W-:Y:S01]  /*5450*/  FFMA.FTZ R28, R28, R3.reuse, -R10.reuse ;  /* 0x000000031c1c7223 */ /* 0x180fe2000001080a */
[--C-:B------:R-:W-:Y:S01]  /*5460*/  FFMA.FTZ R29, R29, R3, -R10.reuse ;  /* 0x000000031d1d7223 */ /* 0x100fe2000001080a */
[----:B------:R-:W0:Y:S01]  /*5470*/  MUFU.EX2 R24, R24 ;  /* 0x0000001800187308 */ /* 0x000e220000000800 */
[----:B------:R-:W-:Y:S01]  /*5480*/  FMNMX.FTZ R5, R30, R5, !PT ;  /* 0x000000051e057209 */ /* 0x000fe20007810000 */
[-CC-:B------:R-:W-:Y:S01]  /*5490*/  FFMA.FTZ R32, R32, R3.reuse, -R10.reuse ;  /* 0x0000000320207223 */ /* 0x180fe2000001080a */
[-CC-:B------:R-:W-:Y:S01]  /*54a0*/  FFMA.FTZ R33, R33, R3.reuse, -R10.reuse ;  /* 0x0000000321217223 */ /* 0x180fe2000001080a */
[--C-:B------:R-:W-:Y:S01]  /*54b0*/  FFMA.FTZ R36, R36, R3, -R10.reuse ;  /* 0x0000000324247223 */ /* 0x100fe2000001080a */
[----:B------:R-:W-:Y:S01]  /*54c0*/  FMNMX.FTZ R5, R31, R5, !PT ;  /* 0x000000051f057209 */ /* 0x000fe20007810000 */
[-CC-:B------:R-:W-:Y:S01]  /*54d0*/  FFMA.FTZ R37, R37, R3.reuse, -R10.reuse ;  /* 0x0000000325257223 */ /* 0x180fe2000001080a */
[--C-:B------:R-:W-:Y:S01]  /*54e0*/  FFMA.FTZ R40, R40, R3, -R10.reuse ;  /* 0x0000000328287223 */ /* 0x100fe2000001080a */
[----:B------:R-:W1:Y:S01]  /*54f0*/  MUFU.EX2 R25, R25 ;  /* 0x0000001900197308 */ /* 0x000e620000000800 */
[----:B------:R-:W-:Y:S01]  /*5500*/  FMNMX.FTZ R5, R34, R5, !PT ;  /* 0x0000000522057209 */ /* 0x000fe20007810000 */
[-CC-:B------:R-:W-:Y:S01]  /*5510*/  FFMA.FTZ R41, R41, R3.reuse, -R10.reuse ;  /* 0x0000000329297223 */ /* 0x180fe2000001080a */
[-CC-:B------:R-:W-:Y:S01]  /*5520*/  FFMA.FTZ R44, R44, R3.reuse, -R10.reuse ;  /* 0x000000032c2c7223 */ /* 0x180fe2000001080a */
[--C-:B------:R-:W-:Y:S01]  /*5530*/  FFMA.FTZ R45, R45, R3, -R10.reuse ;  /* 0x000000032d2d7223 */ /* 0x100fe2000001080a */
[----:B------:R-:W-:Y:S01]  /*5540*/  FMNMX.FTZ R5, R35, R5, !PT ;  /* 0x0000000523057209 */ /* 0x000fe20007810000 */
[-CC-:B------:R-:W-:Y:S01]  /*5550*/  FFMA.FTZ R48, R48, R3.reuse, -R10.reuse ;  /* 0x0000000330307223 */ /* 0x180fe2000001080a */
[----:B------:R-:W-:Y:S01]  /*5560*/  FFMA.FTZ R49, R49, R3, -R10 ;  /* 0x0000000331317223 */ /* 0x000fe2000001080a */
[----:B------:R-:W-:Y:S01]  /*5570*/  MUFU.EX2 R28, R28 ;  /* 0x0000001c001c7308 */ /* 0x000fe20000000800 */
[----:B------:R-:W-:Y:S01]  /*5580*/  FMNMX.FTZ R5, R38, R5, !PT ;  /* 0x0000000526057209 */ /* 0x000fe20007810000 */
[----:B0-----:R-:W-:Y:S01]  /*5590*/  FFMA.FTZ R4, R7, R4, R24 ;  /* 0x0000000407047223 */ /* 0x001fe20000010018 */
[-CC-:B------:R-:W-:Y:S01]  /*55a0*/  FFMA.FTZ R52, R52, R3.reuse, -R10.reuse ;  /* 0x0000000334347223 */ /* 0x180fe2000001080a */
[--C-:B------:R-:W-:Y:S01]  /*55b0*/  FFMA.FTZ R53, R53, R3, -R10.reuse ;  /* 0x0000000335357223 */ /* 0x100fe2000001080a */
[----:B------:R-:W-:Y:S01]  /*55c0*/  FMNMX.FTZ R5, R39, R5, !PT ;  /* 0x0000000527057209 */ /* 0x000fe20007810000 */
[-CC-:B------:R-:W-:Y:S01]  /*55d0*/  FFMA.FTZ R56, R56, R3.reuse, -R10.reuse ;  /* 0x0000000338387223 */ /* 0x180fe2000001080a */
[----:B------:R-:W-:Y:S01]  /*55e0*/  FFMA.FTZ R57, R57, R3, -R10 ;  /* 0x0000000339397223 */ /* 0x000fe2000001080a */
[----:B------:R-:W-:Y:S01]  /*55f0*/  MUFU.EX2 R29, R29 ;  /* 0x0000001d001d7308 */ /* 0x000fe20000000800 */
[----:B------:R-:W-:Y:S01]  /*5600*/  FMNMX.FTZ R5, R42, R5, !PT ;  /* 0x000000052a057209 */ /* 0x000fe20007810000 */
[----:B-1----:R-:W-:Y:S01]  /*5610*/  FADD.FTZ R4, R25, R4 ;  /* 0x0000000419047221 */ /* 0x002fe20000010000 */
[-CC-:B------:R-:W-:Y:S01]  /*5620*/  FFMA.FTZ R60, R60, R3.reuse, -R10.reuse ;  /* 0x000000033c3c7223 */ /* 0x180fe2000001080a */
[--C-:B------:R-:W-:Y:S01]  /*5630*/  FFMA.FTZ R61, R61, R3, -R10.reuse ;  /* 0x000000033d3d7223 */ /* 0x100fe2000001080a */
[----:B------:R-:W-:Y:S01]  /*5640*/  FMNMX.FTZ R5, R43, R5, !PT ;  /* 0x000000052b057209 */ /* 0x000fe20007810000 */
[-CC-:B------:R-:W-:Y:S01]  /*5650*/  FFMA.FTZ R64, R64, R3.reuse, -R10.reuse ;  /* 0x0000000340407223 */ /* 0x180fe2000001080a */
[--C-:B------:R-:W-:Y:S01]  /*5660*/  FFMA.FTZ R65, R65, R3, -R10.reuse ;  /* 0x0000000341417223 */ /* 0x100fe2000001080a */
[----:B------:R-:W-:Y:S01]  /*5670*/  MUFU.EX2 R32, R32 ;  /* 0x0000002000207308 */ /* 0x000fe20000000800 */
[----:B------:R-:W-:Y:S01]  /*5680*/  FMNMX.FTZ R5, R46, R5, !PT ;  /* 0x000000052e057209 */ /* 0x000fe20007810000 */
[-CC-:B------:R-:W-:Y:S01]  /*5690*/  FFMA.FTZ R68, R68, R3.reuse, -R10.reuse ;  /* 0x0000000344447223 */ /* 0x180fe2000001080a */
        /* <DEDUP_REMOVED lines=40> */
[----:B------:R-:W-:Y:S02]  /*5920*/  MUFU.EX2 R53, R53 ;  /* 0x0000003500357308 */ /* 0x000fe40000000800 */
[----:B------:R-:W0:Y:S06]  /*5930*/  SHFL.BFLY PT, R11, R5, 0x2, 0x1f ;  /* 0x0c401f00050b7f89 */ /* 0x000e2c00000e0000 */
[----:B------:R-:W-:Y:S08]  /*5940*/  MUFU.EX2 R56, R56 ;  /* 0x0000003800387308 */ /* 0x000ff00000000800 */
[----:B------:R-:W-:Y:S08]  /*5950*/  MUFU.EX2 R57, R57 ;  /* 0x0000003900397308 */ /* 0x000ff00000000800 */
[----:B------:R-:W-:Y:S01]  /*5960*/  MUFU.EX2 R60, R60 ;  /* 0x0000003c003c7308 */ /* 0x000fe20000000800 */
[----:B0-----:R-:W-:-:S05]  /*5970*/  FMNMX.FTZ R5, R5, R11, !PT ;  /* 0x0000000b05057209 */ /* 0x001fca0007810000 */
[----:B------:R-:W0:Y:S02]  /*5980*/  SHFL.BFLY PT, R11, R5, 0x1, 0x1f ;  /* 0x0c201f00050b7f89 */ /* 0x000e2400000e0000 */
[----:B------:R-:W-:Y:S08]  /*5990*/  MUFU.EX2 R61, R61 ;  /* 0x0000003d003d7308 */ /* 0x000ff00000000800 */
[----:B------:R-:W-:Y:S08]  /*59a0*/  MUFU.EX2 R64, R64 ;  /* 0x0000004000407308 */ /* 0x000ff00000000800 */
[----:B------:R-:W-:Y:S01]  /*59b0*/  MUFU.EX2 R65, R65 ;  /* 0x0000004100417308 */ /* 0x000fe20000000800 */
[----:B0-----:R-:W-:-:S07]  /*59c0*/  FMNMX.FTZ R5, R5, R11, !PT ;  /* 0x0000000b05057209 */ /* 0x001fce0007810000 */
[----:B------:R-:W-:Y:S01]  /*59d0*/  MUFU.EX2 R68, R68 ;  /* 0x0000004400447308 */ /* 0x000fe20000000800 */
[C---:B------:R-:W-:Y:S01]  /*59e0*/  FSETP.NEU.FTZ.AND P1, PT, R5.reuse, -INF , PT ;  /* 0xff8000000500780b */ /* 0x040fe20003f3d000 */
[----:B------:R-:W-:-:S03]  /*59f0*/  FMUL.FTZ R12, R5, R3 ;  /* 0x00000003050c7220 */ /* 0x000fc60000410000 */
[----:B------:R-:W-:-:S03]  /*5a00*/  FSEL R11, R5, RZ, P1 ;  /* 0x000000ff050b7208 */ /* 0x000fc60000800000 */
[----:B------:R-:W-:Y:S01]  /*5a10*/  MUFU.EX2 R69, R69 ;  /* 0x0000004500457308 */ /* 0x000fe20000000800 */
[----:B------:R-:W-:Y:S01]  /*5a20*/  FSEL R12, R12, RZ, P1 ;  /* 0x000000ff0c0c7208 */ /* 0x000fe20000800000 */
[----:B------:R-:W-:-:S04]  /*5a30*/  FADD.FTZ R9, -R11, R9 ;  /* 0x000000090b097221 */ /* 0x000fc80000010100 */
[-CC-:B------:R-:W-:Y:S01]  /*5a40*/  FFMA.FTZ R26, R26, R3.reuse, -R12.reuse ;  /* 0x000000031a1a7223 */ /* 0x180fe2000001080c */
[-CC-:B------:R-:W-:Y:S01]  /*5a50*/  FFMA.FTZ R27, R27, R3.reuse, -R12.reuse ;  /* 0x000000031b1b7223 */ /* 0x180fe2000001080c */
[-C--:B------:R-:W-:Y:S01]  /*5a60*/  FMUL.FTZ R9, R9, R3.reuse ;  /* 0x0000000309097220 */ /* 0x080fe20000410000 */
        /* <DEDUP_REMOVED lines=35> */
[----:B0-----:R-:W-:-:S04]  /*5ca0*/  FFMA.FTZ R0, R9, R0, R26 ;  /* 0x0000000009007223 */ /* 0x001fc8000001001a */
[----:B------:R-:W-:Y:S01]  /*5cb0*/  FADD.FTZ R14, R13, R0 ;  /* 0x000000000d0e7221 */ /* 0x000fe20000010000 */
        /* <DEDUP_REMOVED lines=98> */
.L_x_2098:
        /* <DEDUP_REMOVED lines=106> */
.L_x_2088:
[----:B------:R-:W-:-:S13]  /*6980*/  ISETP.GE.AND P1, PT, R8, R142, PT ;  /* 0x0000008e0800720c */ /* 0x000fda0003f26270 */
[----:B------:R-:W-:Y:S05]  /*6990*/  @!P1 BRA `(.L_x_2100) ;  /* 0x00000020003c9947 */ /* 0x000fea0003800000 */
[----:B------:R-:W-:Y:S01]  /*69a0*/  IMAD.MOV.U32 R9, RZ, RZ, R5 ;  /* 0x000000ffff097224 */ /* 0x000fe200078e0005 */
[----:B------:R-:W-:Y:S01]  /*69b0*/  UMOV UR6, UR38 ;  /* 0x0000002600067c82 */ /* 0x000fe20008000000 */
[----:B------:R-:W-:Y:S02]  /*69c0*/  IMAD.MOV.U32 R7, RZ, RZ, R6 ;  /* 0x000000ffff077224 */ /* 0x000fe400078e0006 */
[----:B------:R-:W-:-:S07]  /*69d0*/  IMAD.MOV.U32 R10, RZ, RZ, R2 ;  /* 0x000000ffff0a7224 */ /* 0x000fce00078e0002 */
.L_x_2111:
[----:B------:R-:W-:Y:S01]  /*69e0*/  ISETP.NE.AND P2, PT, RZ, UR42, PT ;  /* 0x0000002aff007c0c */ /* 0x000fe2000bf45270 */
[----:B------:R-:W-:-:S04]  /*69f0*/  UISETP.NE.AND UP0, UPT, UR6, 0x1, UPT ;  /* 0x000000010600788c */ /* 0x000fc8000bf05270 */
[----:B------:R-:W-:-:S06]  /*6a00*/  USEL UR7, URZ, 0x1, UP0 ;  /* 0x000000013f077887 */ /* 0x000fcc0008000000 */
[----:B------:R-:W-:Y:S02]  /*6a10*/  LOP3.LUT R2, R10, UR7, RZ, 0x3c, !PT ;  /* 0x000000070a027c12 */ /* 0x000fe4000f8e3cff */
[----:B------:R-:W-:Y:S05]  /*6a20*/  @P2 BRA `(.L_x_2101) ;  /* 0x0000000000342947 */ /* 0x000fea0003800000 */
[----:B------:R-:W-:Y:S05]  /*6a30*/  @!P0 BRA `(.L_x_2102) ;  /* 0x0000000000048947 */ /* 0x000fea0003800000 */
[----:B------:R-:W-:Y:S01]  /*6a40*/  BPT.TRAP 0x1 ;  /* 0x000000040000795c */ /* 0x000fe20000300000 */
.L_x_2102:
        /* <DEDUP_REMOVED lines=8> */
.L_x_2103:
[----:B-1----:R-:W-:Y:S05]  /*6ad0*/  @P1 BRA `(.L_x_2101) ;  /* 0x0000000000081947 */ /* 0x002fea0003800000 */
[----:B------:R-:W1:Y:S02]  /*6ae0*/  SYNCS.PHASECHK.TRANS64.TRYWAIT P1, [UR7+0x2d830], R3 ;  /* 0x02d83003ff0075a7 */ /* 0x000e640008020147 */
[----:B-1----:R-:W-:Y:S05]  /*6af0*/  @!P1 BRA `(.L_x_2104) ;  /* 0x000000b4007c9947 */ /* 0x002fea0003800000 */
.L_x_2101:
        /* <DEDUP_REMOVED lines=42> */
.L_x_2106:
[----:B------:R-:W-:Y:S01]  /*6da0*/  ULEA UR7, UR6, UR40, 0x3 ;  /* 0x0000002806077291 */ /* 0x000fe2000f8e183f */
[----:B------:R-:W-:-:S08]  /*6db0*/  SHF.L.U32 R3, R10, 0x1f, RZ ;  /* 0x0000001f0a037819 */ /* 0x000fd000000006ff */
[----:B------:R0:W1:Y:S01]  /*6dc0*/  SYNCS.PHASECHK.TRANS64.TRYWAIT P1, [UR7+0x2d850], R3 ;  /* 0x02d85003ff0075a7 */ /* 0x0000620008020147 */
[----:B------:R-:W-:Y:S05]  /*6dd0*/  @!P0 BRA `(.L_x_2107) ;  /* 0x0000000000048947 */ /* 0x000fea0003800000 */
[----:B------:R-:W-:Y:S01]  /*6de0*/  BPT.TRAP 0x1 ;  /* 0x000000040000795c */ /* 0x000fe20000300000 */
.L_x_2107:
[----:B-1----:R-:W-:Y:S05]  /*6df0*/  @P1 BRA `(.L_x_2105) ;  /* 0x0000000000081947 */ /* 0x002fea0003800000 */
[----:B------:R-:W1:Y:S02]  /*6e00*/  SYNCS.PHASECHK.TRANS64.TRYWAIT P1, [UR7+0x2d850], R3 ;  /* 0x02d85003ff0075a7 */ /* 0x000e640008020147 */
[----:B-1----:R-:W-:Y:S05]  /*6e10*/  @!P1 BRA `(.L_x_2108) ;  /* 0x000000b000cc9947 */ /* 0x002fea0003800000 */
.L_x_2105:
        /* <DEDUP_REMOVED lines=70> */
.L_x_2109:
        /* <DEDUP_REMOVED lines=37> */
[----:B0-----:R-:W-:Y:S02]  /*74d0*/  FMNMX.FTZ R5, R3, R5, !PT ;  /* 0x0000000503057209 */ /* 0x001fe40007810000 */
[----:B------:R-:W-:-:S03]  /*74e0*/  FMNMX.FTZ R3, R26, R9, !PT ;  /* 0x000000091a037209 */ /* 0x000fc60007810000 */
[----:B------:R-:W0:Y:S01]  /*74f0*/  SHFL.BFLY PT, R6, R5, 0x1, 0x1f ;  /* 0x0c201f0005067f89 */ /* 0x000e2200000e0000 */
[----:B------:R-:W-:-:S04]  /*7500*/  FMNMX.FTZ R3, R27, R3, !PT ;  /* 0x000000031b037209 */ /* 0x000fc80007810000 */
[----:B------:R-:W-:-:S04]  /*7510*/  FMNMX.FTZ R3, R30, R3, !PT ;  /* 0x000000031e037209 */ /* 0x000fc80007810000 */
[----:B------:R-:W-:-:S04]  /*7520*/  FMNMX.FTZ R3, R31, R3, !PT ;  /* 0x000000031f037209 */ /* 0x000fc80007810000 */
[----:B------:R-:W-:-:S04]  /*7530*/  FMNMX.FTZ R3, R34, R3, !PT ;  /* 0x0000000322037209 */ /* 0x000fc80007810000 */
[----:B------:R-:W-:-:S04]  /*7540*/  FMNMX.FTZ R3, R35, R3, !PT ;  /* 0x0000000323037209 */ /* 0x000fc80007810000 */
[----:B------:R-:W-:Y:S02]  /*7550*/  FMNMX.FTZ R3, R38, R3, !PT ;  /* 0x0000000326037209 */ /* 0x000fe40007810000 */
        /* <DEDUP_REMOVED lines=32> */
[C---:B------:R-:W-:Y:S01]  /*7760*/  FADD.FTZ R9, -R5.reuse, R9 ;  /* 0x0000000905097221 */ /* 0x040fe20000010100 */
        /* <DEDUP_REMOVED lines=46> */
[-C--:B------:R-:W-:Y:S01]  /*7a50*/  FFMA.FTZ R35, R35, R3.reuse, -R12 ;  /* 0x0000000323237223 */ /* 0x080fe2000001080c */
        /* <DEDUP_REMOVED lines=10> */
[-C--:B------:R-:W-:Y:S01]  /*7b00*/  FFMA.FTZ R51, R51, R3.reuse, -R12 ;  /* 0x0000000333337223 */ /* 0x080fe2000001080c */
        /* <DEDUP_REMOVED lines=142> */
.L_x_2110:
        /* <DEDUP_REMOVED lines=106> */
.L_x_2100:
[----:B------:R-:W-:Y:S06]  /*8a90*/  BAR.ARV 0x8, 0x200 ;  /* 0x0208000000007b1d */ /* 0x000fec0000002000 */
[----:B------:R-:W-:Y:S05]  /*8aa0*/  @!P0 BRA `(.L_x_2112) ;  /* 0x0000000000048947 */ /* 0x000fea0003800000 */
[----:B------:R-:W-:Y:S01]  /*8ab0*/  BPT.TRAP 0x1 ;  /* 0x000000040000795c */ /* 0x000fe20000300000 */
.L_x_2112:
[----:B------:R-:W-:Y:S01]  /*8ac0*/  ULEA UR4, UR38, UR40, 0x3 ;  /* 0x0000002826047291 */ /* 0x000fe2000f8e183f */
[----:B------:R-:W-:-:S08]  /*8ad0*/  SHF.L.U32 R7, R2, 0x1f, RZ ;  /* 0x0000001f02077819 */ /* 0x000fd000000006ff */
[----:B------:R0:W1:Y:S01]  /*8ae0*/  SYNCS.PHASECHK.TRANS64.TRYWAIT P1, [UR4+0x2d850], R7 ;  /* 0x02d85007ff0075a7 */ /* 0x0000620008020144 */
[----:B------:R-:W-:Y:S05]  /*8af0*/  @!P0 BRA `(.L_x_2113) ;  /* 0x0000000000048947 */ /* 0x000fea0003800000 */
[----:B------:R-:W-:Y:S01]  /*8b00*/  BPT.TRAP 0x1 ;  /* 0x000000040000795c */ /* 0x000fe20000300000 */
.L_x_2113:
[----:B-1----:R-:W-:Y:S05]  /*8b10*/  @P1 BRA `(.L_x_2114) ;  /* 0x0000000000081947 */ /* 0x002fea0003800000 */
[----:B------:R-:W1:Y:S02]  /*8b20*/  SYNCS.PHASECHK.TRANS64.TRYWAIT P1, [UR4+0x2d850], R7 ;  /* 0x02d85007ff0075a7 */ /* 0x000e640008020144 */
[----:B-1----:R-:W-:Y:S05]  /*8b30*/  @!P1 BRA `(.L_x_2115) ;  /* 0x00000094009c9947 */ /* 0x002fea0003800000 */
.L_x_2114:
[----:B------:R-:W-:Y:S01]  /*8b40*/  UIADD3 UR40, UR40, 0x400, URZ ;  /* 0x0000040028287890 */ /* 0x000fe2000fffe03f */
[----:B------:R-:W-:Y:S01]  /*8b50*/  WARPGROUP.ARRIVE ;  /* 0x00000000000079c5 */ /* 0x000fe20000000000 */
[----:B------:R-:W-:Y:S01]  /*8b60*/  ULOP3.LUT UR39, UR39, 0x10000, URZ, 0xfc, !UPT ;  /* 0x0001000027277892 */ /* 0x000fe2000f8efc3f */
[----:B01----:R-:W0:Y:S01]  /*8b70*/  SHFL.BFLY PT, R7, R4, 0x2, 0x1f ;  /* 0x0c401f0004077f89 */ /* 0x003e2200000e0000 */
[----:B------:R-:W-:Y:S01]  /*8b80*/  USHF.R.U32.HI UR40, URZ, 0x4, UR40 ;  /* 0x000000043f287899 */ /* 0x000fe20008011628 */
[----:B------:R-:W-:Y:S01]  /*8b90*/  IMAD.MOV.U32 R20, RZ, RZ, -0x800000 ;  /* 0xff800000ff147424 */ /* 0x000fe200078e00ff */
[----:B------:R-:W-:Y:S01]  /*8ba0*/  UMOV UR9, 0x40000040 ;  /* 0x4000004000097882 */ /* 0x000fe20000000000 */
[----:B------:R-:W-:Y:S01]  /*8bb0*/  UMOV UR11, 0x80000020 ;  /* 0x80000020000b7882 */ /* 0x000fe20000000000 */
[----:B------:R-:W-:Y:S01]  /*8bc0*/  ULOP3.LUT UR40, UR40, 0x3fff, URZ, 0xc0, !UPT ;  /* 0x00003fff28287892 */ /* 0x000fe2000f8ec03f */
[----:B------:R-:W1:Y:S01]  /*8bd0*/  SHFL.BFLY PT, R9, R0, 0x2, 0x1f ;  /* 0x0c401f0000097f89 */ /* 0x000e6200000e0000 */
[----:B------:R-:W-:-:S02]  /*8be0*/  UMOV UR8, UR39 ;  /* 0x0000002700087c82 */ /* 0x000fc40008000000 */
[----:B------:R-:W-:-:S04]  /*8bf0*/  ULOP3.LUT UR5, UR40, 0x2000000, URZ, 0xfc, !UPT ;  /* 0x0200000028057892 */ /* 0x000fc8000f8efc3f */
[----:B------:R-:W-:-:S07]  /*8c00*/  UIMAD UR5, UR38, 0x600, UR5 ;  /* 0x00000600260578a4 */ /* 0x000fce000f8e0205 */
[----:B------:R-:W-:Y:S02]  /*8c10*/  UMOV UR10, UR5 ;  /* 0x00000005000a7c82 */ /* 0x000fe40008000000 */
[----:B------:R-:W-:Y:S01]  /*8c20*/  HGMMA.64x96x16.F32.BF16 R88, gdesc[UR8].tnspB, R88, gsb0 ;  /* 0x41600000085879f0 */ /* 0x000fe20008001858 */
[----:B------:R-:W-:Y:S01]  /*8c30*/  UIADD3 UR8, UR39, 0x2, URZ ;  /* 0x0000000227087890 */ /* 0x000fe2000fffe03f */
[----:B0-----:R-:W-:Y:S01]  /*8c40*/  FADD.FTZ R7, R7, R4 ;  /* 0x0000000407077221 */ /* 0x001fe20000010000 */
[----:B------:R-:W-:Y:S01]  /*8c50*/  UIADD3 UR10, UR5, 0x40, URZ ;  /* 0x00000040050a7890 */ /* 0x000fe2000fffe03f */
[----:B------:R-:W-:Y:S01]  /*8c60*/  IMAD.MOV.U32 R4, RZ, RZ, RZ ;  /* 0x000000ffff047224 */ /* 0x000fe200078e00ff */
[----:B------:R-:W-:Y:S01]  /*8c70*/  UMOV UR9, 0x40000040 ;  /* 0x4000004000097882 */ /* 0x000fe20000000000 */
[----:B------:R-:W-:Y:S01]  /*8c80*/  UMOV UR11, 0x80000020 ;  /* 0x80000020000b7882 */ /* 0x000fe20000000000 */
[----:B------:R-:W0:Y:S01]  /*8c90*/  SHFL.BFLY PT, R8, R7, 0x1, 0x1f ;  /* 0x0c201f0007087f89 */ /* 0x000e2200000e0000 */
[----:B-1----:R-:W-:Y:S01]  /*8ca0*/  FADD.FTZ R9, R9, R0 ;  /* 0x0000000009097221 */ /* 0x002fe20000010000 */
[----:B------:R-:W-:-:S04]  /*8cb0*/  IMAD.MOV.U32 R0, RZ, RZ, -0x800000 ;  /* 0xff800000ff007424 */ /* 0x000fc800078e00ff */
[----:B------:R-:W1:Y:S01]  /*8cc0*/  SHFL.BFLY PT, R10, R9, 0x1, 0x1f ;  /* 0x0c201f00090a7f89 */ /* 0x000e6200000e0000 */
[----:B0-----:R-:W-:Y:S01]  /*8cd0*/  FADD.FTZ R13, R7, R8 ;  /* 0x00000008070d7221 */ /* 0x001fe20000010000 */
[----:B------:R-:W-:-:S04]  /*8ce0*/  IMAD.MOV.U32 R8, RZ, RZ, RZ ;  /* 0x000000ffff087224 */ /* 0x000fc800078e00ff */
[----:B------:R-:W-:Y:S01]  /*8cf0*/  FSETP.NE.FTZ.AND P1, PT, R13, RZ, PT ;  /* 0x000000ff0d00720b */ /* 0x000fe20003f35000 */
[----:B-1----:R-:W-:-:S05]  /*8d00*/  FADD.FTZ R14, R9, R10 ;  /* 0x0000000a090e7221 */ /* 0x002fca0000010000 */
        /* <DEDUP_REMOVED lines=59> */
.L_x_2116:
        /* <DEDUP_REMOVED lines=60> */
.L_x_2080:
[----:B------:R-:W3:Y:S08]  /*9480*/  S2UR UR41, SR_CgaCtaId ;  /* 0x00000000002979c3 */ /* 0x000ef00000008800 */
[----:B------:R-:W-:Y:S06]  /*9490*/  BAR.SYNC.DEFER_BLOCKING 0x5, 0x200 ;  /* 0x0148000000007b1d */ /* 0x000fec0000010000 */
[----:B------:R-:W-:Y:S01]  /*94a0*/  UMOV UR40, 0x400 ;  /* 0x0000040000287882 */ /* 0x000fe20000000000 */
[----:B------:R-:W-:Y:S01]  /*94b0*/  BSSY B0, `(.L_x_2117) ;  /* 0x0000281000007945 */ /* 0x000fe20003800000 */
[----:B---3--:R-:W-:-:S09]  /*94c0*/  ULEA UR40, UR41, UR40, 0x18 ;  /* 0x0000002829287291 */ /* 0x008fd2000f8ec03f */
[----:B------:R-:W3:Y:S01]  /*94d0*/  LDS.128 R4, [UR40+0x2d8d0] ;  /* 0x02d8d028ff047984 */ /* 0x000ee20008000c00 */
[----:B------:R-:W-:Y:S06]  /*94e0*/  BAR.ARV 0x4, 0x200 ;  /* 0x0108000000007b1d */ /* 0x000fec0000002000 */
[----:B------:R-:W-:Y:S05]  /*94f0*/  @P0 BRA `(.L_x_2118) ;  /* 0x0000001c00540947 */ /* 0x000fea0003800000 */
[----:B--2---:R-:W1:Y:S01]  /*9500*/  LDL R3, [R1+0x48] ;  /* 0x0000480001037983 */ /* 0x004e620000100800 */
[----:B------:R-:W2:Y:S03]  /*9510*/  S2UR UR6, SR_SWINHI ;  /* 0x00000000000679c3 */ /* 0x000ea60000002f00 */
[----:B------:R-:W4:Y:S01]  /*9520*/  LDL R48, [R1+0x8] ;  /* 0x0000080001307983 */ /* 0x000f220000100800 */
[----:B------:R-:W-:Y:S01]  /*9530*/  UMOV UR4, UR40 ;  /* 0x0000002800047c82 */ /* 0x000fe20008000000 */
[----:B--2---:R-:W-:Y:S01]  /*9540*/  UMOV UR5, UR6 ;  /* 0x0000000600057c82 */ /* 0x004fe20008000000 */
[----:B------:R-:W-:Y:S02]  /*9550*/  IMAD.U32 R34, RZ, RZ, UR4 ;  /* 0x00000004ff227e24 */ /* 0x000fe4000f8e00ff */
[----:B------:R-:W-:Y:S01]  /*9560*/  IMAD.U32 R35, RZ, RZ, UR5 ;  /* 0x00000005ff237e24 */ /* 0x000fe2000f8e00ff */
[----:B------:R-:W-:Y:S01]  /*9570*/  F2FP.BF16.F32.PACK_AB R30, R109, R108 ;  /* 0x0000006c6d1e723e */ /* 0x000fe200000010ff */
[C---:B------:R-:W-:Y:S01]  /*9580*/  IMAD.SHL.U32 R41, R144.reuse, 0x4, RZ ;  /* 0x0000000490297824 */ /* 0x040fe200078e00ff */
[----:B------:R-:W-:Y:S01]  /*9590*/  SHF.L.U64.HI R40, R144, 0x2, R149 ;  /* 0x0000000290287819 */ /* 0x000fe20000010295 */
[----:B------:R-:W-:Y:S01]  /*95a0*/  ULDC.64 UR4, c[0x0][0xc08] ;  /* 0x0003020000047ab9 */ /* 0x000fe20000000a00 */
[----:B------:R-:W-:Y:S01]  /*95b0*/  BAR.SYNC.DEFER_BLOCKING 0x1, 0x180 ;  /* 0x0046000000007b1d */ /* 0x000fe20000010000 */
[----:B-1----:R-:W-:-:S03]  /*95c0*/  IMAD.WIDE R8, R3, 0x2, R34 ;  /* 0x0000000203087825 */ /* 0x002fc600078e0222 */
[C---:B------:R-:W-:Y:S02]  /*95d0*/  LOP3.LUT R3, R8.reuse, 0x180, RZ, 0xc0, !PT ;  /* 0x0000018008037812 */ /* 0x040fe400078ec0ff */
[C---:B------:R-:W-:Y:S02]  /*95e0*/  IADD3 R14, P0, R8.reuse, 0x6020, RZ ;  /* 0x00006020080e7810 */ /* 0x040fe40007f1e0ff */
[----:B------:R-:W-:Y:S02]  /*95f0*/  IADD3 R12, P1, R8, 0x6000, RZ ;  /* 0x00006000080c7810 */ /* 0x000fe40007f3e0ff */
[----:B------:R-:W-:Y:S02]  /*9600*/  SHF.R.U64 R3, R3, 0x3, RZ ;  /* 0x0000000303037819 */ /* 0x000fe400000012ff */
[----:B0-----:R-:W-:Y:S02]  /*9610*/  LOP3.LUT R11, R14, 0x180, RZ, 0xc0, !PT ;  /* 0x000001800e0b7812 */ /* 0x001fe400078ec0ff */
[----:B------:R-:W-:-:S02]  /*9620*/  LOP3.LUT R10, R12, 0x180, RZ, 0xc0, !PT ;  /* 0x000001800c0a7812 */ /* 0x000fc400078ec0ff */
[C---:B------:R-:W-:Y:S02]  /*9630*/  IADD3 R37, P2, R8.reuse, 0x3020, RZ ;  /* 0x0000302008257810 */ /* 0x040fe40007f5e0ff */
[C---:B------:R-:W-:Y:S02]  /*9640*/  IADD3 R31, P3, R8.reuse, 0x3000, RZ ;  /* 0x00003000081f7810 */ /* 0x040fe40007f7e0ff */
[----:B---3--:R-:W-:Y:S02]  /*9650*/  IADD3 R4, P4, R8, 0x20, RZ ;  /* 0x0000002008047810 */ /* 0x008fe40007f9e0ff */
[----:B------:R-:W-:Y:S02]  /*9660*/  LOP3.LUT R8, R3, R8, RZ, 0x3c, !PT ;  /* 0x0000000803087212 */ /* 0x000fe400078e3cff */
[----:B------:R-:W-:Y:S02]  /*9670*/  SHF.R.U64 R11, R11, 0x3, RZ ;  /* 0x000000030b0b7819 */ /* 0x000fe400000012ff */
[----:B------:R-:W-:-:S02]  /*9680*/  SHF.R.U64 R3, R10, 0x3, RZ ;  /* 0x000000030a037819 */ /* 0x000fc400000012ff */
[----:B------:R-:W-:Y:S02]  /*9690*/  LOP3.LUT R26, R11, R14, RZ, 0x3c, !PT ;  /* 0x0000000e0b1a7212 */ /* 0x000fe400078e3cff */
[----:B------:R-:W-:Y:S02]  /*96a0*/  LOP3.LUT R12, R3, R12, RZ, 0x3c, !PT ;  /* 0x0000000c030c7212 */ /* 0x000fe400078e3cff */
[----:B------:R-:W-:Y:S02]  /*96b0*/  LOP3.LUT R14, R37, 0x180, RZ, 0xc0, !PT ;  /* 0x00000180250e7812 */ /* 0x000fe400078ec0ff */
[----:B------:R-:W-:Y:S02]  /*96c0*/  LOP3.LUT R24, R31, 0x180, RZ, 0xc0, !PT ;  /* 0x000001801f187812 */ /* 0x000fe400078ec0ff */
[----:B------:R-:W-:Y:S02]  /*96d0*/  LOP3.LUT R3, R4, 0x180, RZ, 0xc0, !PT ;  /* 0x0000018004037812 */ /* 0x000fe400078ec0ff */
[----:B------:R-:W-:-:S02]  /*96e0*/  SHF.R.U64 R14, R14, 0x3, RZ ;  /* 0x000000030e0e7819 */ /* 0x000fc400000012ff */
[----:B------:R-:W-:Y:S02]  /*96f0*/  SHF.R.U64 R24, R24, 0x3, RZ ;  /* 0x0000000318187819 */ /* 0x000fe400000012ff */
[----:B------:R-:W-:Y:S01]  /*9700*/  SHF.R.U64 R3, R3, 0x3, RZ ;  /* 0x0000000303037819 */ /* 0x000fe200000012ff */
[--C-:B------:R-:W-:Y:S01]  /*9710*/  IMAD.X R27, RZ, RZ, R9.reuse, P0 ;  /* 0x000000ffff1b7224 */ /* 0x100fe200000e0609 */
[----:B------:R-:W-:Y:S01]  /*9720*/  LOP3.LUT R14, R14, R37, RZ, 0x3c, !PT ;  /* 0x000000250e0e7212 */ /* 0x000fe200078e3cff */
[--C-:B------:R-:W-:Y:S01]  /*9730*/  IMAD.X R25, RZ, RZ, R9.reuse, P4 ;  /* 0x000000ffff197224 */ /* 0x100fe200020e0609 */
[----:B------:R-:W-:Y:S01]  /*9740*/  LOP3.LUT R28, R24, R31, RZ, 0x3c, !PT ;  /* 0x0000001f181c7212 */ /* 0x000fe200078e3cff */
[----:B------:R-:W0:Y:S01]  /*9750*/  LDC.64 R36, c[0x0][0xc00] ;  /* 0x00030000ff247b82 */ /* 0x000e220000000a00 */
[----:B------:R-:W-:Y:S01]  /*9760*/  LOP3.LUT R24, R3, R4, RZ, 0x3c, !PT ;  /* 0x0000000403187212 */ /* 0x000fe200078e3cff */
        /* <DEDUP_REMOVED lines=8> */
[----:B------:R-:W-:Y:S02]  /*97f0*/  MOV R4, R26 ;  /* 0x0000001a00047202 */ /* 0x000fe40000000f00 */
[----:B------:R-:W-:Y:S02]  /*9800*/  MOV R39, R24 ;  /* 0x0000001800277202 */ /* 0x000fe40000000f00 */
[----:B------:R-:W-:Y:S02]  /*9810*/  F2FP.BF16.F32.PACK_AB R24, R97, R96 ;  /* 0x000000606118723e */ /* 0x000fe400000010ff */
[----:B------:R-:W-:-:S02]  /*9820*/  F2FP.BF16.F32.PACK_AB R25, R99, R98 ;  /* 0x000000626319723e */ /* 0x000fc400000010ff */
[----:B------:R-:W-:Y:S02]  /*9830*/  F2FP.BF16.F32.PACK_AB R26, R101, R100 ;  /* 0x00000064651a723e */ /* 0x000fe400000010ff */
[----:B------:R-:W-:Y:S01]  /*9840*/  F2FP.BF16.F32.PACK_AB R27, R103, R102 ;  /* 0x00000066671b723e */ /* 0x000fe200000010ff */
[----:B------:R1:W-:Y:S01]  /*9850*/  STSM.16.M88.4 [R21], R8 ;  /* 0x0000000815007844 */ /* 0x0003e20000000200 */
[----:B------:R-:W-:Y:S02]  /*9860*/  MOV R3, R28 ;  /* 0x0000001c00037202 */ /* 0x000fe40000000f00 */
[----:B------:R-:W-:Y:S02]  /*9870*/  F2FP.BF16.F32.PACK_AB R28, R105, R104 ;  /* 0x00000068691c723e */ /* 0x000fe400000010ff */
[----:B------:R-:W-:Y:S02]  /*9880*/  F2FP.BF16.F32.PACK_AB R29, R107, R106 ;  /* 0x0000006a6b1d723e */ /* 0x000fe400000010ff */
[----:B------:R-:W-:Y:S01]  /*9890*/  F2FP.BF16.F32.PACK_AB R31, R111, R110 ;  /* 0x0000006e6f1f723e */ /* 0x000fe200000010ff */
[----:B------:R2:W-:Y:S01]  /*98a0*/  STSM.16.M88.4 [R39], R24 ;  /* 0x0000001827007844 */ /* 0x0005e20000000200 */
[----:B------:R-:W-:-:S02]  /*98b0*/  MOV R38, R14 ;  /* 0x0000000e00267202 */ /* 0x000fc40000000f00 */
[----:B------:R-:W-:Y:S02]  /*98c0*/  F2FP.BF16.F32.PACK_AB R14, R125, R124 ;  /* 0x0000007c7d0e723e */ /* 0x000fe400000010ff */
[----:B------:R-:W-:Y:S02]  /*98d0*/  F2FP.BF16.F32.PACK_AB R15, R127, R126 ;  /* 0x0000007e7f0f723e */ /* 0x000fe400000010ff */
[----:B-1----:R-:W-:Y:S02]  /*98e0*/  MOV R21, R12 ;  /* 0x0000000c00157202 */ /* 0x002fe40000000f00 */
[----:B------:R-:W-:Y:S02]  /*98f0*/  F2FP.BF16.F32.PACK_AB R8, R113, R112 ;  /* 0x000000707108723e */ /* 0x000fe400000010ff */
[----:B------:R-:W-:Y:S02]  /*9900*/  F2FP.BF16.F32.PACK_AB R9, R115, R114 ;  /* 0x000000727309723e */ /* 0x000fe400000010ff */
[----:B------:R-:W-:-:S02]  /*9910*/  F2FP.BF16.F32.PACK_AB R10, R117, R116 ;  /* 0x00000074750a723e */ /* 0x000fc400000010ff */
[----:B------:R-:W-:Y:S02]  /*9920*/  F2FP.BF16.F32.PACK_AB R11, R119, R118 ;  /* 0x00000076770b723e */ /* 0x000fe400000010ff */
[----:B------:R-:W-:Y:S02]  /*9930*/  F2FP.BF16.F32.PACK_AB R12, R121, R120 ;  /* 0x00000078790c723e */ /* 0x000fe400000010ff */
[----:B------:R-:W-:Y:S02]  /*9940*/  F2FP.BF16.F32.PACK_AB R13, R123, R122 ;  /* 0x0000007a7b0d723e */ /* 0x000fe400000010ff */
[----:B--2---:R-:W-:Y:S02]  /*9950*/  F2FP.BF16.F32.PACK_AB R24, R129, R128 ;  /* 0x000000808118723e */ /* 0x004fe400000010ff */
[----:B------:R-:W-:Y:S02]  /*9960*/  F2FP.BF16.F32.PACK_AB R25, R131, R130 ;  /* 0x000000828319723e */ /* 0x000fe400000010ff */
[----:B------:R-:W-:-:S02]  /*9970*/  F2FP.BF16.F32.PACK_AB R26, R133, R132 ;  /* 0x00000084851a723e */ /* 0x000fc400000010ff */
        /* <DEDUP_REMOVED lines=12> */
[----:B---3--:R-:W1:Y:S08]  /*9a40*/  LDC R4, c[0x0][0xbe8] ;  /* 0x0002fa00ff047b82 */ /* 0x008e700000000800 */
[----:B------:R-:W2:Y:S01]  /*9a50*/  LDC.64 R14, c[0x0][0xba8] ;  /* 0x0002ea00ff0e7b82 */ /* 0x000ea20000000a00 */
[----:B------:R-:W3:Y:S01]  /*9a60*/  @P0 LDG.E R3, desc[UR36][R28.64] ;  /* 0x000000241c030981 */ /* 0x000ee2000c1e1900 */
        /* <DEDUP_REMOVED lines=16> */
[----:B------:R-:W3:Y:S01]  /*9b70*/  @P4 LDC R26, c[0x0][0xbec] ;  /* 0x0002fb00ff1a4b82 */ /* 0x000ee20000000800 */
[----:B------:R-:W-:-:S04]  /*9b80*/  ISETP.NE.AND.EX P2, PT, R37, RZ, PT, P2 ;  /* 0x000000ff2500720c */ /* 0x000fc80003f45320 */
[----:B------:R-:W-:-:S03]  /*9b90*/  SEL R144, R144, RZ, !P2 ;  /* 0x000000ff90907207 */ /* 0x000fc60005000000 */
[----:B------:R-:W3:Y:S01]  /*9ba0*/  @P4 LDC R41, c[0x0][0xbf0] ;  /* 0x0002fc00ff294b82 */ /* 0x000ee20000000800 */
[----:B------:R-:W-:-:S07]  /*9bb0*/  SEL R149, R149, RZ, !P2 ;  /* 0x000000ff95957207 */ /* 0x000fce0005000000 */
[----:B------:R4:W2:Y:S01]  /*9bc0*/  LDC.64 R12, c[0x0][R24+0x228] ;  /* 0x00008a00180c7b82 */ /* 0x0008a20000000a00 */
[----:B0-----:R-:W-:Y:S02]  /*9bd0*/  IMAD R9, R9, R144, RZ ;  /* 0x0000009009097224 */ /* 0x001fe400078e02ff */
[-C--:B-1----:R-:W-:Y:S02]  /*9be0*/  IMAD R21, R11, R146.reuse, RZ ;  /* 0x000000920b157224 */ /* 0x082fe400078e02ff */
[----:B------:R-:W-:Y:S02]  /*9bf0*/  IMAD R149, R8, R149, R9 ;  /* 0x0000009508957224 */ /* 0x000fe400078e0209 */
[----:B------:R-:W-:Y:S01]  /*9c00*/  IMAD.WIDE.U32 R10, R10, R146, RZ ;  /* 0x000000920a0a7225 */ /* 0x000fe200078e00ff */
[----:B----4-:R-:W0:Y:S03]  /*9c10*/  LDC.64 R24, c[0x0][R24+0x210] ;  /* 0x0000840018187b82 */ /* 0x010e260000000a00 */
[----:B------:R-:W-:-:S04]  /*9c20*/  IMAD.WIDE.U32 R8, R8, R144, RZ ;  /* 0x0000009008087225 */ /* 0x000fc800078e00ff */
[----:B------:R-:W-:Y:S01]  /*9c30*/  IMAD.IADD R27, R143, 0x1, R137 ;  /* 0x000000018f1b7824 */ /* 0x000fe200078e0289 */
[----:B------:R-:W-:Y:S01]  /*9c40*/  SEL R37, R48, RZ, P3 ;  /* 0x000000ff30257207 */ /* 0x000fe20001800000 */
[----:B------:R-:W-:Y:S01]  /*9c50*/  IMAD.IADD R30, R11, 0x1, R21 ;  /* 0x000000010b1e7824 */ /* 0x000fe200078e0215 */
[----:B--2---:R-:W1:Y:S01]  /*9c60*/  @!P3 LDC R14, c[0x0][0xb50] ;  /* 0x0002d400ff0ebb82 */ /* 0x004e620000000800 */
[----:B------:R-:W-:Y:S02]  /*9c70*/  IMAD.IADD R11, R9, 0x1, R149 ;  /* 0x00000001090b7824 */ /* 0x000fe400078e0295 */
[----:B------:R-:W-:Y:S02]  /*9c80*/  IMAD.MOV.U32 R9, RZ, RZ, R27 ;  /* 0x000000ffff097224 */ /* 0x000fe400078e001b */
[-C--:B------:R-:W-:Y:S02]  /*9c90*/  IMAD R39, R13, R37.reuse, RZ ;  /* 0x000000250d277224 */ /* 0x080fe400078e02ff */
[----:B------:R-:W-:Y:S01]  /*9ca0*/  IMAD.WIDE.U32 R12, R12, R37, RZ ;  /* 0x000000250c0c7225 */ /* 0x000fe200078e00ff */
[----:B------:R-:W2:Y:S03]  /*9cb0*/  @!P3 LDC R15, c[0x0][0xb54] ;  /* 0x0002d500ff0fbb82 */ /* 0x000ea60000000800 */
[----:B------:R-:W-:Y:S01]  /*9cc0*/  IMAD.IADD R39, R13, 0x1, R39 ;  /* 0x000000010d277824 */ /* 0x000fe200078e0227 */
[--C-:B---3--:R-:W-:Y:S01]  /*9cd0*/  IADD3 R10, P2, P5, R8, R10, R3.reuse ;  /* 0x0000000a080a7210 */ /* 0x108fe20007d5e003 */
        /* <DEDUP_REMOVED lines=21> */
.L_x_2119:
        /* <DEDUP_REMOVED lines=13> */
[----:B--2---:R-:W-:-:S04]  /*9f00*/  IMAD.IADD R25, R13, 0x1, R137 ;  /* 0x000000010d197824 */ /* 0x004fc800078e0289 */
        /* <DEDUP_REMOVED lines=10> */
[----:B------:R-:W-:Y:S01]  /*9fb0*/  ULDC.64 UR4, c[0x0][0xaa0] ;  /* 0x0002a80000047ab9 */ /* 0x000fe20000000a00 */
[----:B------:R-:W-:-:S06]  /*9fc0*/  ULDC.64 UR6, c[0x0][0xa80] ;  /* 0x0002a00000067ab9 */ /* 0x000fcc0000000a00 */
[----:B------:R-:W3:Y:S01]  /*9fd0*/  @P4 LDC R45, c[0x0][0xbf0] ;  /* 0x0002fc00ff2d4b82 */ /* 0x000ee20000000800 */
[----:B-1----:R-:W-:-:S05]  /*9fe0*/  VIADD R41, R12, 0xffffff80 ;  /* 0xffffff800c297836 */ /* 0x002fca0000000000 */
[----:B------:R-:W-:-:S04]  /*9ff0*/  SHF.R.S32.HI R44, RZ, 0x1f, R41 ;  /* 0x0000001fff2c7819 */ /* 0x000fc80000011429 */
[----:B------:R-:W-:-:S04]  /*a000*/  LEA.HI R44, R44, R41, RZ, 0x2 ;  /* 0x000000292c2c7211 */ /* 0x000fc800078f10ff */
[----:B------:R-:W-:-:S05]  /*a010*/  SHF.R.S32.HI R44, RZ, 0x2, R44 ;  /* 0x00000002ff2c7819 */ /* 0x000fca000001142c */
[----:B0-----:R-:W-:-:S04]  /*a020*/  IMAD R9, R44, 0x20, R145 ;  /* 0x000000202c097824 */ /* 0x001fc800078e0291 */
[----:B------:R-:W-:Y:S01]  /*a030*/  IMAD.WIDE R34, R9, 0x2, R34 ;  /* 0x0000000209227825 */ /* 0x000fe200078e0222 */
[----:B------:R-:W-:Y:S02]  /*a040*/  SHF.R.S32.HI R42, RZ, 0x1f, R41 ;  /* 0x0000001fff2a7819 */ /* 0x000fe40000011429 */
[----:B------:R-:W-:Y:S02]  /*a050*/  IADD3 R11, P5, R34, 0x7800, RZ ;  /* 0x00007800220b7810 */ /* 0x000fe40007fbe0ff */
[----:B------:R-:W-:Y:S02]  /*a060*/  LEA.HI R42, R42, R41, RZ, 0x2 ;  /* 0x000000292a2a7211 */ /* 0x000fe400078f10ff */
[----:B------:R-:W-:Y:S01]  /*a070*/  LOP3.LUT R0, R11, 0x180, RZ, 0xc0, !PT ;  /* 0x000001800b007812 */ /* 0x000fe200078ec0ff */
[----:B------:R-:W-:Y:S01]  /*a080*/  IMAD.X R37, RZ, RZ, R35, P5 ;  /* 0x000000ffff257224 */ /* 0x000fe200028e0623 */
[----:B------:R-:W-:Y:S02]  /*a090*/  LOP3.LUT R42, R42, 0xfffffffc, RZ, 0xc0, !PT ;  /* 0xfffffffc2a2a7812 */ /* 0x000fe400078ec0ff */
[----:B------:R-:W-:-:S02]  /*a0a0*/  SHF.R.U64 R0, R0, 0x3, RZ ;  /* 0x0000000300007819 */ /* 0x000fc400000012ff */
[----:B------:R-:W-:Y:S02]  /*a0b0*/  IADD3 R13, P0, R34, 0x1800, RZ ;  /* 0x00001800220d7810 */ /* 0x000fe40007f1e0ff */
[----:B------:R-:W-:Y:S01]  /*a0c0*/  LOP3.LUT R36, R0, R11, RZ, 0x3c, !PT ;  /* 0x0000000b00247212 */ /* 0x000fe200078e3cff */
[----:B------:R-:W-:Y:S01]  /*a0d0*/  IMAD R0, R21, UR4, RZ ;  /* 0x0000000415007c24 */ /* 0x000fe2000f8e02ff */
[C---:B------:R-:W-:Y:S01]  /*a0e0*/  IADD3 R25, P1, R34.reuse, 0x3000, RZ ;  /* 0x0000300022197810 */ /* 0x040fe20007f3e0ff */
[----:B------:R-:W-:Y:S01]  /*a0f0*/  IMAD.IADD R42, R41, 0x1, -R42 ;  /* 0x00000001292a7824 */ /* 0x000fe200078e0a2a */
[C---:B------:R-:W-:Y:S01]  /*a100*/  IADD3 R29, P2, R34.reuse, 0x4800, RZ ;  /* 0x00004800221d7810 */ /* 0x040fe20007f5e0ff */
[C---:B------:R-:W-:Y:S01]  /*a110*/  IMAD R41, R3.reuse, UR5, R0 ;  /* 0x0000000503297c24 */ /* 0x040fe2000f8e0200 */
[----:B------:R-:W-:Y:S01]  /*a120*/  IADD3 R33, P3, R34, 0x6000, RZ ;  /* 0x0000600022217810 */ /* 0x000fe20007f7e0ff */
[----:B------:R-:W-:Y:S01]  /*a130*/  IMAD.WIDE.U32 R20, R3, UR4, RZ ;  /* 0x0000000403147c25 */ /* 0x000fe2000f8e00ff */
[----:B------:R-:W-:Y:S01]  /*a140*/  ULDC.64 UR4, c[0x0][0xae8] ;  /* 0x0002ba0000047ab9 */ /* 0x000fe20000000a00 */
[----:B------:R-:W-:Y:S01]  /*a150*/  LOP3.LUT R12, R13, 0x180, RZ, 0xc0, !PT ;  /* 0x000001800d0c7812 */ /* 0x000fe200078ec0ff */
[----:B------:R-:W5:Y:S01]  /*a160*/  LD.E.128 R36, desc[UR36][R36.64] ;  /* 0x0000002424247980 */ /* 0x000f62000c101d00 */
[----:B------:R-:W-:Y:S01]  /*a170*/  IMAD R0, R42, 0x60, R44 ;  /* 0x000000602a007824 */ /* 0x000fe200078e022c */
[----:B------:R-:W-:Y:S01]  /*a180*/  LOP3.LUT R24, R25, 0x180, RZ, 0xc0, !PT ;  /* 0x0000018019187812 */ /* 0x000fe200078ec0ff */
[----:B------:R-:W-:Y:S01]  /*a190*/  IMAD.IADD R21, R21, 0x1, R41 ;  /* 0x0000000115157824 */ /* 0x000fe200078e0229 */
[----:B------:R-:W-:Y:S01]  /*a1a0*/  LOP3.LUT R28, R29, 0x180, RZ, 0xc0, !PT ;  /* 0x000001801d1c7812 */ /* 0x000fe200078ec0ff */
[----:B------:R-:W-:Y:S01]  /*a1b0*/  IMAD.IADD R42, R137, 0x1, R0 ;  /* 0x00000001892a7824 */ /* 0x000fe200078e0200 */
[----:B------:R-:W-:Y:S01]  /*a1c0*/  LOP3.LUT R32, R33, 0x180, RZ, 0xc0, !PT ;  /* 0x0000018021207812 */ /* 0x000fe200078ec0ff */
[----:B------:R-:W-:Y:S01]  /*a1d0*/  IMAD.WIDE.U32 R20, R146, UR4, R20 ;  /* 0x0000000492147c25 */ /* 0x000fe2000f8e0014 */
[----:B------:R-:W-:-:S02]  /*a1e0*/  SHF.R.S32.HI R41, RZ, 0x1f, R144 ;  /* 0x0000001fff297819 */ /* 0x000fc40000011490 */
[----:B------:R-:W-:Y:S01]  /*a1f0*/  LOP3.LUT R9, R34, 0x180, RZ, 0xc0, !PT ;  /* 0x0000018022097812 */ /* 0x000fe200078ec0ff */
[----:B--2---:R-:W-:Y:S01]  /*a200*/  @P4 IMAD.HI.U32 R0, R42, R43, RZ ;  /* 0x0000002b2a004227 */ /* 0x004fe200078e00ff */
[----:B------:R-:W-:Y:S02]  /*a210*/  SHF.R.U64 R12, R12, 0x3, RZ ;  /* 0x000000030c0c7819 */ /* 0x000fe400000012ff */
[----:B------:R-:W-:Y:S01]  /*a220*/  SHF.R.U64 R24, R24, 0x3, RZ ;  /* 0x0000000318187819 */ /* 0x000fe200000012ff */
[----:B------:R-:W-:Y:S01]  /*a230*/  IMAD R21, R146, UR5, R21 ;  /* 0x0000000592157c24 */ /* 0x000fe2000f8e0215 */
[----:B------:R-:W-:Y:S01]  /*a240*/  ULDC.64 UR4, c[0x0][0xaf0] ;  /* 0x0002bc0000047ab9 */ /* 0x000fe20000000a00 */
[----:B------:R-:W-:Y:S01]  /*a250*/  IMAD.MOV.U32 R3, RZ, RZ, R42 ;  /* 0x000000ffff037224 */ /* 0x000fe200078e002a */
[----:B---3--:R-:W-:Y:S01]  /*a260*/  @P4 SHF.R.U32.HI R3, RZ, R45, R0 ;  /* 0x0000002dff034219 */ /* 0x008fe20000011600 */
[----:B------:R-:W-:Y:S01]  /*a270*/  IMAD R41, R41, UR4, RZ ;  /* 0x0000000429297c24 */ /* 0x000fe2000f8e02ff */
[----:B------:R-:W-:-:S02]  /*a280*/  SHF.R.U64 R28, R28, 0x3, RZ ;  /* 0x000000031c1c7819 */ /* 0x000fc400000012ff */
[----:B------:R-:W-:Y:S02]  /*a290*/  SHF.R.U64 R32, R32, 0x3, RZ ;  /* 0x0000000320207819 */ /* 0x000fe400000012ff */
[----:B------:R-:W-:Y:S01]  /*a2a0*/  SHF.R.U64 R9, R9, 0x3, RZ ;  /* 0x0000000309097819 */ /* 0x000fe200000012ff */
[C---:B------:R-:W-:Y:S01]  /*a2b0*/  IMAD R41, R144.reuse, UR5, R41 ;  /* 0x0000000590297c24 */ /* 0x040fe2000f8e0229 */
[----:B------:R-:W-:Y:S01]  /*a2c0*/  SHF.R.S32.HI R0, RZ, 0x1f, R3 ;  /* 0x0000001fff007819 */ /* 0x000fe20000011403 */
[----:B------:R-:W-:Y:S01]  /*a2d0*/  IMAD.WIDE.U32 R20, R144, UR4, R20 ;  /* 0x0000000490147c25 */ /* 0x000fe2000f8e0014 */
[----:B------:R-:W-:Y:S01]  /*a2e0*/  LOP3.LUT R12, R12, R13, RZ, 0x3c, !PT ;  /* 0x0000000d0c0c7212 */ /* 0x000fe200078e3cff */
[----:B------:R-:W-:Y:S01]  /*a2f0*/  ULDC.64 UR4, c[0x0][0xae0] ;  /* 0x0002b80000047ab9 */ /* 0x000fe20000000a00 */
[----:B------:R-:W-:Y:S01]  /*a300*/  LOP3.LUT R24, R24, R25, RZ, 0x3c, !PT ;  /* 0x0000001918187212 */ /* 0x000fe200078e3cff */
[----:B------:R-:W-:Y:S01]  /*a310*/  IMAD.MOV R43, RZ, RZ, -R3 ;  /* 0x000000ffff2b7224 */ /* 0x000fe200078e0a03 */
        /* <DEDUP_REMOVED lines=9> */
[----:B------:R-:W-:Y:S01]  /*a3b0*/  IMAD.IADD R21, R21, 0x1, R41 ;  /* 0x0000000115157824 */ /* 0x000fe200078e0229 */
[----:B------:R-:W5:Y:S01]  /*a3c0*/  LD.E.128 R24, desc[UR36][R24.64] ;  /* 0x0000002418187980 */ /* 0x000f62000c101d00 */
[----:B------:R-:W-:Y:S02]  /*a3d0*/  IMAD R0, R0, UR4, RZ ;  /* 0x0000000400007c24 */ /* 0x000fe4000f8e02ff */
[----:B------:R-:W-:Y:S01]  /*a3e0*/  IMAD R41, R4, R43, R42 ;  /* 0x0000002b04297224 */ /* 0x000fe200078e022a */
[----:B------:R-:W5:Y:S01]  /*a3f0*/  LD.E.128 R8, desc[UR36][R8.64] ;  /* 0x0000002408087980 */ /* 0x000f62000c101d00 */
[----:B------:R-:W-:-:S03]  /*a400*/  IMAD R43, R3, UR5, R0 ;  /* 0x00000005032b7c24 */ /* 0x000fc6000f8e0200 */
[----:B------:R-:W5:Y:S01]  /*a410*/  LD.E.128 R28, desc[UR36][R28.64] ;  /* 0x000000241c1c7980 */ /* 0x000f62000c101d00 */
[----:B------:R-:W-:-:S03]  /*a420*/  SHF.R.S32.HI R0, RZ, 0x1f, R41 ;  /* 0x0000001fff007819 */ /* 0x000fc60000011429 */
[----:B------:R-:W5:Y:S01]  /*a430*/  LD.E.128 R32, desc[UR36][R32.64] ;  /* 0x0000002420207980 */ /* 0x000f62000c101d00 */
[----:B------:R-:W-:Y:S01]  /*a440*/  IMAD.WIDE.U32 R20, R3, UR4, R20 ;  /* 0x0000000403147c25 */ /* 0x000fe2000f8e0014 */
[----:B------:R-:W-:Y:S01]  /*a450*/  ULDC.64 UR4, c[0x0][0xad8] ;  /* 0x0002b60000047ab9 */ /* 0x000fe20000000a00 */
[----:B------:R-:W-:Y:S01]  /*a460*/  @!PT LDS RZ, [RZ] ;  /* 0x00000000fffff984 */ /* 0x000fe20000000800 */
[----:B------:R-:W-:Y:S01]  /*a470*/  @!PT LDS RZ, [RZ] ;  /* 0x00000000fffff984 */ /* 0x000fe20000000800 */
[----:B------:R-:W-:Y:S01]  /*a480*/  @!PT LDS RZ, [RZ] ;  /* 0x00000000fffff984 */ /* 0x000fe20000000800 */
[----:B------:R-:W-:Y:S01]  /*a490*/  @!PT LDS RZ, [RZ] ;  /* 0x00000000fffff984 */ /* 0x000fe20000000800 */
[----:B------:R0:W-:Y:S06]  /*a4a0*/  MEMBAR.ALL.CTA ;  /* 0x0000000000007992 */ /* 0x0001ec0000008000 */
[----:B0-----:R-:W0:Y:S01]  /*a4b0*/  FENCE.VIEW.ASYNC.S ;  /* 0x00000000000073c6 */ /* 0x001e220000000000 */
[----:B------:R-:W-:-:S02]  /*a4c0*/  IMAD.IADD R21, R21, 0x1, R43 ;  /* 0x0000000115157824 */ /* 0x000fc400078e022b */
[----:B------:R-:W-:Y:S02]  /*a4d0*/  IMAD R0, R0, UR4, RZ ;  /* 0x0000000400007c24 */ /* 0x000fe4000f8e02ff */
[----:B------:R-:W-:Y:S02]  /*a4e0*/  IMAD.IADD R137, R44, 0x1, R137 ;  /* 0x000000012c897824 */ /* 0x000fe400078e0289 */
        /* <DEDUP_REMOVED lines=8> */
[----:B0-----:R0:W1:Y:S01]  /*a570*/  SHFL.IDX PT, R42, R0, RZ, 0x1c1f ;  /* 0x001c1fff002a7589 */ /* 0x00106200000e0000 */
        /* <DEDUP_REMOVED lines=18> */
.L_x_2122:
[----:B------:R-:W-:Y:S05]  /*a6a0*/  BSYNC B1 ;  /* 0x0000000000017941 */ /* 0x000fea0003800000 */
.L_x_2121:
        /* <DEDUP_REMOVED lines=19> */
.L_x_2120:
[----:B0-----:R-:W0:Y:S01]  /*a7e0*/  @P4 LDC R10, c[0x0][0xbec] ;  /* 0x0002fb00ff0a4b82 */ /* 0x001e220000000800 */
[----:B------:R-:W-:Y:S01]  /*a7f0*/  ULDC.64 UR4, c[0x0][0xb08] ;  /* 0x0002c20000047ab9 */ /* 0x000fe20000000a00 */
[----:B------:R-:W-:Y:S01]  /*a800*/  ULDC.64 UR6, c[0x0][0xb30] ;  /* 0x0002cc0000067ab9 */ /* 0x000fe20000000a00 */
[----:B------:R-:W-:Y:S01]  /*a810*/  IMAD R0, R21, UR4, RZ ;  /* 0x0000000415007c24 */ /* 0x000fe2000f8e02ff */
[----:B------:R-:W-:Y:S01]  /*a820*/  BSSY B1, `(.L_x_2124) ;  /* 0x000006d000017945 */ /* 0x000fe20003800000 */
[C---:B------:R-:W-:Y:S01]  /*a830*/  IMAD.WIDE.U32 R8, R3.reuse, UR4, RZ ;  /* 0x0000000403087c25 */ /* 0x040fe2000f8e00ff */
[----:B------:R-:W-:Y:S02]  /*a840*/  SHF.R.S32.HI R28, RZ, 0x1f, R152 ;  /* 0x0000001fff1c7819 */ /* 0x000fe40000011498 */
[----:B------:R-:W1:Y:S01]  /*a850*/  @P4 LDC R13, c[0x0][0xbf0] ;  /* 0x0002fc00ff0d4b82 */ /* 0x000e620000000800 */
[----:B------:R-:W-:Y:S01]  /*a860*/  IMAD R3, R3, UR5, R0 ;  /* 0x0000000503037c24 */ /* 0x000fe2000f8e0200 */
[----:B------:R-:W-:Y:S01]  /*a870*/  ULDC.64 UR4, c[0x0][0xb38] ;  /* 0x0002ce0000047ab9 */ /* 0x000fe20000000a00 */
[----:B------:R-:W-:Y:S01]  /*a880*/  VIADD R35, R141, 0x20 ;  /* 0x000000208d237836 */ /* 0x000fe20000000000 */
[----:B------:R-:W-:Y:S01]  /*a890*/  SHF.R.S32.HI R29, RZ, 0x1f, R153 ;  /* 0x0000001fff1d7819 */ /* 0x000fe20000011499 */
[----:B------:R-:W-:Y:S01]  /*a8a0*/  IMAD.IADD R9, R9, 0x1, R3 ;  /* 0x0000000109097824 */ /* 0x000fe200078e0203 */
[----:B------:R-:W-:Y:S01]  /*a8b0*/  SHF.R.S32.HI R3, RZ, 0x1f, R144 ;  /* 0x0000001fff037819 */ /* 0x000fe20000011490 */
[----:B------:R-:W-:Y:S01]  /*a8c0*/  VIADD R37, R141, 0x18 ;  /* 0x000000188d257836 */ /* 0x000fe20000000000 */
[----:B------:R-:W-:Y:S01]  /*a8d0*/  SHF.R.S32.HI R30, RZ, 0x1f, R154 ;  /* 0x0000001fff1e7819 */ /* 0x000fe2000001149a */
[----:B------:R-:W-:Y:S01]  /*a8e0*/  IMAD.WIDE.U32 R8, R146, UR4, R8 ;  /* 0x0000000492087c25 */ /* 0x000fe2000f8e0008 */
[----:B------:R-:W-:-:S02]  /*a8f0*/  SHF.R.S32.HI R26, RZ, 0x1f, R155 ;  /* 0x0000001fff1a7819 */ /* 0x000fc4000001149b */
[----:B------:R-:W-:Y:S01]  /*a900*/  SHF.R.S32.HI R31, RZ, 0x1f, R157 ;  /* 0x0000001fff1f7819 */ /* 0x000fe2000001149d */
[----:B------:R-:W-:Y:S01]  /*a910*/  IMAD R9, R146, UR5, R9 ;  /* 0x0000000592097c24 */ /* 0x000fe2000f8e0209 */
[----:B------:R-:W-:Y:S01]  /*a920*/  ULDC.64 UR4, c[0x0][0xb40] ;  /* 0x0002d00000047ab9 */ /* 0x000fe20000000a00 */
[----:B------:R-:W-:Y:S01]  /*a930*/  VIADD R39, R141, 0x10 ;  /* 0x000000108d277836 */ /* 0x000fe20000000000 */
[----:B------:R-:W-:Y:S01]  /*a940*/  SHF.R.S32.HI R35, RZ, 0x1f, R35 ;  /* 0x0000001fff237819 */ /* 0x000fe20000011423 */
[----:B------:R-:W-:Y:S01]  /*a950*/  IMAD R3, R3, UR4, RZ ;  /* 0x0000000403037c24 */ /* 0x000fe2000f8e02ff */
[----:B------:R-:W-:Y:S01]  /*a960*/  SHF.R.S32.HI R37, RZ, 0x1f, R37 ;  /* 0x0000001fff257819 */ /* 0x000fe20000011425 */
[----:B0-----:R-:W-:Y:S01]  /*a970*/  @P4 IMAD.HI.U32 R10, R27, R10, RZ ;  /* 0x0000000a1b0a4227 */ /* 0x001fe200078e00ff */
[----:B------:R-:W-:-:S03]  /*a980*/  SHF.R.S32.HI R39, RZ, 0x1f, R39 ;  /* 0x0000001fff277819 */ /* 0x000fc60000011427 */
[C---:B------:R-:W-:Y:S02]  /*a990*/  IMAD R11, R144.reuse, UR5, R3 ;  /* 0x00000005900b7c24 */ /* 0x040fe4000f8e0203 */
[----:B------:R-:W-:Y:S01]  /*a9a0*/  IMAD.WIDE.U32 R8, R144, UR4, R8 ;  /* 0x0000000490087c25 */ /* 0x000fe2000f8e0008 */
[----:B------:R-:W-:-:S03]  /*a9b0*/  ULDC.64 UR4, c[0x0][0xb48] ;  /* 0x0002d20000047ab9 */ /* 0x000fc60000000a00 */
[----:B------:R-:W-:Y:S01]  /*a9c0*/  IMAD.MOV.U32 R3, RZ, RZ, R27 ;  /* 0x000000ffff037224 */ /* 0x000fe200078e001b */
[----:B-1----:R-:W-:Y:S01]  /*a9d0*/  @P4 SHF.R.U32.HI R3, RZ, R13, R10 ;  /* 0x0000000dff034219 */ /* 0x002fe2000001160a */
[----:B------:R-:W-:Y:S02]  /*a9e0*/  IMAD.IADD R9, R9, 0x1, R11 ;  /* 0x0000000109097824 */ /* 0x000fe400078e020b */
[----:B------:R-:W-:Y:S01]  /*a9f0*/  VIADD R41, R141, 0x8 ;  /* 0x000000088d297836 */ /* 0x000fe20000000000 */
[--C-:B------:R-:W-:Y:S01]  /*aa00*/  SHF.R.S32.HI R0, RZ, 0x1f, R3.reuse ;  /* 0x0000001fff007819 */ /* 0x100fe20000011403 */
[----:B------:R-:W-:Y:S02]  /*aa10*/  IMAD.MOV R11, RZ, RZ, -R3 ;  /* 0x000000ffff0b7224 */ /* 0x000fe400078e0a03 */
[----:B------:R-:W-:Y:S01]  /*aa20*/  IMAD.WIDE.U32 R8, R48, UR4, R8 ;  /* 0x0000000430087c25 */ /* 0x000fe2000f8e0008 */
[----:B------:R-:W-:Y:S01]  /*aa30*/  UIADD3 UR4, UR40, 0x2d820, URZ ;  /* 0x0002d82028047890 */ /* 0x000fe2000fffe03f */
[----:B------:R-:W-:-:S02]  /*aa40*/  SHF.R.S32.HI R41, RZ, 0x1f, R41 ;  /* 0x0000001fff297819 */ /* 0x000fc40000011429 */
[----:B------:R-:W-:Y:S01]  /*aa50*/  IMAD R11, R4, R11, R27 ;  /* 0x0000000b040b7224 */ /* 0x000fe200078e021b */
[----:B------:R-:W-:Y:S01]  /*aa60*/  UPRMT UR4, URZ, 0x654, UR4 ;  /* 0x000006543f047896 */ /* 0x000fe20008000004 */
[----:B------:R-:W-:Y:S01]  /*aa70*/  IMAD R0, R0, UR6, RZ ;  /* 0x0000000600007c24 */ /* 0x000fe2000f8e02ff */
[----:B------:R-:W-:Y:S01]  /*aa80*/  SHF.R.S32.HI R4, RZ, 0x1f, R151 ;  /* 0x0000001fff047819 */ /* 0x000fe20000011497 */
[----:B------:R-:W-:Y:S01]  /*aa90*/  IMAD R9, R48, UR5, R9 ;  /* 0x0000000530097c24 */ /* 0x000fe2000f8e0209 */
[----:B------:R-:W-:Y:S01]  /*aaa0*/  SHF.R.S32.HI R27, RZ, 0x1f, R156 ;  /* 0x0000001fff1b7819 */ /* 0x000fe2000001149c */
        /* <DEDUP_REMOVED lines=9> */
[----:B------:R-:W-:-:S03]  /*ab40*/  ULDC.64 UR6, c[0x0][0xb00] ;  /* 0x0002c00000067ab9 */ /* 0x000fc60000000a00 */
[----:B------:R-:W-:Y:S01]  /*ab50*/  IMAD.IADD R3, R9, 0x1, R3 ;  /* 0x0000000109037824 */ /* 0x000fe200078e0203 */
[C---:B------:R-:W-:Y:S01]  /*ab60*/  LEA R0, P1, R8.reuse, UR6, 0x2 ;  /* 0x0000000608007c11 */ /* 0x040fe2000f8210ff */
[C---:B------:R-:W-:Y:S02]  /*ab70*/  VIADD R34, R141.reuse, 0x20 ;  /* 0x000000208d227836 */ /* 0x040fe40000000000 */
[C---:B------:R-:W-:Y:S01]  /*ab80*/  VIADD R36, R141.reuse, 0x18 ;  /* 0x000000188d247836 */ /* 0x040fe20000000000 */
[----:B------:R-:W-:Y:S01]  /*ab90*/  LEA.HI.X R3, R8, UR7, R3, 0x2, P1 ;  /* 0x0000000708037c11 */ /* 0x000fe200088f1403 */
[C---:B------:R-:W-:Y:S01]  /*aba0*/  VIADD R38, R141.reuse, 0x10 ;  /* 0x000000108d267836 */ /* 0x040fe20000000000 */
[----:B------:R0:W1:Y:S01]  /*abb0*/  SHFL.IDX PT, R8, R0, RZ, 0x1c1f ;  /* 0x001c1fff00087589 */ /* 0x00006200000e0000 */
[----:B------:R-:W-:-:S03]  /*abc0*/  VIADD R40, R141, 0x8 ;  /* 0x000000088d287836 */ /* 0x000fc60000000000 */
        /* <DEDUP_REMOVED lines=50> */
.L_x_2125:
[----:B------:R-:W-:Y:S05]  /*aef0*/  BSYNC B1 ;  /* 0x0000000000017941 */ /* 0x000fea0003800000 */
.L_x_2124:
        /* <DEDUP_REMOVED lines=53> */
.L_x_2118:
[----:B0-----:R-:W0:Y:S01]  /*b250*/  LDC.64 R10, c[0x0][0xc00] ;  /* 0x00030000ff0a7b82 */ /* 0x001e220000000a00 */
[----:B------:R-:W-:Y:S01]  /*b260*/  ULDC.64 UR4, c[0x0][0xc08] ;  /* 0x0003020000047ab9 */ /* 0x000fe20000000a00 */
[----:B--2---:R-:W-:Y:S01]  /*b270*/  IMAD.MOV.U32 R3, RZ, RZ, RZ ;  /* 0x000000ffff037224 */ /* 0x004fe200078e00ff */
[----:B------:R-:W-:-:S04]  /*b280*/  ISETP.NE.U32.AND P0, PT, RZ, UR4, PT ;  /* 0x00000004ff007c0c */ /* 0x000fc8000bf05070 */
[----:B------:R-:W-:Y:S01]  /*b290*/  ISETP.NE.AND.EX P1, PT, RZ, UR5, PT, P0 ;  /* 0x00000005ff007c0c */ /* 0x000fe2000bf25300 */
[----:B-1----:R-:W1:Y:S01]  /*b2a0*/  LDC.64 R8, c[0x0][0xc00] ;  /* 0x00030000ff087b82 */ /* 0x002e620000000a00 */
[----:B0-----:R-:W-:-:S04]  /*b2b0*/  ISETP.NE.U32.AND P0, PT, R10, RZ, PT ;  /* 0x000000ff0a00720c */ /* 0x001fc80003f05070 */
[----:B------:R-:W-:-:S07]  /*b2c0*/  ISETP.NE.AND.EX P0, PT, R11, RZ, PT, P0 ;  /* 0x000000ff0b00720c */ /* 0x000fce0003f05300 */
[----:B------:R-:W0:Y:S01]  /*b2d0*/  @P1 LDC.64 R10, c[0x0][0xc08] ;  /* 0x00030200ff0a1b82 */ /* 0x000e220000000a00 */
[----:B------:R-:W-:Y:S01]  /*b2e0*/  ULDC UR4, c[0x0][0xa88] ;  /* 0x0002a20000047ab9 */ /* 0x000fe20000000800 */
[----:B-1----:R-:W-:-:S04]  /*b2f0*/  IMAD.WIDE R12, R144, 0x4, R8 ;  /* 0x00000004900c7825 */ /* 0x002fc800078e0208 */
[----:B------:R-:W-:Y:S01]  /*b300*/  IMAD.U32 R0, RZ, RZ, UR4 ;  /* 0x00000004ff007e24 */ /* 0x000fe2000f8e00ff */
[----:B------:R1:W5:Y:S01]  /*b310*/  @P0 LDG.E R3, desc[UR36][R12.64] ;  /* 0x000000240c030981 */ /* 0x000362000c1e1900 */
[----:B------:R-:W2:Y:S01]  /*b320*/  S2R R14, SR_TID.X ;  /* 0x00000000000e7919 */ /* 0x000ea20000002100 */
[----:B0-----:R-:W-:-:S05]  /*b330*/  @P1 IMAD.WIDE R8, R144, 0x4, R10 ;  /* 0x0000000490081825 */ /* 0x001fca00078e020a */
[----:B------:R1:W5:Y:S01]  /*b340*/  @P1 LDG.E R0, desc[UR36][R8.64] ;  /* 0x0000002408001981 */ /* 0x000362000c1e1900 */
[----:B------:R-:W-:-:S13]  /*b350*/  ISETP.NE.AND P2, PT, R147, RZ, PT ;  /* 0x000000ff9300720c */ /* 0x000fda0003f45270 */
[----:B------:R-:W0:Y:S01]  /*b360*/  @!P2 LDC R147, c[0x0][0xad4] ;  /* 0x0002b500ff93ab82 */ /* 0x000e220000000800 */
[----:B--2---:R-:W-:-:S05]  /*b370*/  VIADD R32, R14, 0xffffff80 ;  /* 0xffffff800e207836 */ /* 0x004fca0000000000 */
[----:B------:R-:W-:Y:S02]  /*b380*/  ISETP.GT.AND P3, PT, R32, 0xbf, PT ;  /* 0x000000bf2000780c */ /* 0x000fe40003f64270 */
[----:B0-----:R-:W-:Y:S01]  /*b390*/  ISETP.GT.AND P2, PT, R147, 0x1, PT ;  /* 0x000000019300780c */ /* 0x001fe20003f44270 */
[----:B-1----:R-:W-:-:S12]  /*b3a0*/  @P1 BRA `(.L_x_2126) ;  /* 0x0000000000101947 */ /* 0x002fd80003800000 */
[----:B------:R-:W-:Y:S05]  /*b3b0*/  @!P0 BRA `(.L_x_2126) ;  /* 0x00000000000c8947 */ /* 0x000fea0003800000 */
[----:B------:R-:W2:Y:S04]  /*b3c0*/  LDG.E R9, desc[UR36][R12.64] ;  /* 0x000000240c097981 */ /* 0x000ea8000c1e1900 */
[----:B-----5:R-:W2:Y:S02]  /*b3d0*/  LDG.E R0, desc[UR36][R12.64+0x4] ;  /* 0x000004240c007981 */ /* 0x020ea4000c1e1900 */
[----:B--2---:R-:W-:-:S07]  /*b3e0*/  IMAD.IADD R0, R0, 0x1, -R9 ;  /* 0x0000000100007824 */ /* 0x004fce00078e0a09 */
.L_x_2126:
[----:B------:R-:W-:Y:S01]  /*b3f0*/  BSSY B1, `(.L_x_2127) ;  /* 0x0000036000017945 */ /* 0x000fe20003800000 */
[----:B------:R-:W-:Y:S02]  /*b400*/  SEL R33, R144, RZ, !P0 ;  /* 0x000000ff90217207 */ /* 0x000fe40004000000 */
[----:B------:R-:W-:Y:S02]  /*b410*/  SEL R149, R149, RZ, !P0 ;  /* 0x000000ff95957207 */ /* 0x000fe40004000000 */
[----:B-----5:R-:W-:Y:S01]  /*b420*/  SHF.R.S32.HI R28, RZ, 0x1f, R3 ;  /* 0x0000001fff1c7819 */ /* 0x020fe20000011403 */
[----:B------:R-:W-:Y:S06]  /*b430*/  @P3 BRA `(.L_x_2128) ;  /* 0x0000000000c43947 */ /* 0x000fec0003800000 */
[----:B------:R-:W3:Y:S01]  /*b440*/  LDC R35, c[0x0][0xbe8] ;  /* 0x0002fa00ff237b82 */ /* 0x000ee20000000800 */
[----:B------:R-:W-:Y:S01]  /*b450*/  IADD3 R30, R137, -0x80, R14 ;  /* 0xffffff80891e7810 */ /* 0x000fe20007ffe00e */
[----:B---3--:R-:W-:-:S05]  /*b460*/  IMAD R4, R0, R35, RZ ;  /* 0x0000002300047224 */ /* 0x008fca00078e02ff */
[----:B------:R-:W-:-:S13]  /*b470*/  ISETP.GE.AND P0, PT, R30, R4, PT ;  /* 0x000000041e00720c */ /* 0x000fda0003f06270 */
[----:B------:R-:W-:Y:S05]  /*b480*/  @P0 BRA `(.L_x_2128) ;  /* 0x0000000000b00947 */ /* 0x000fea0003800000 */
[----:B------:R-:W2:Y:S01]  /*b490*/  LDL.LU R34, [R1+0x8] ;  /* 0x0000080001227983 */ /* 0x000ea20000300800 */
[----:B------:R-:W-:Y:S01]  /*b4a0*/  ISETP.NE.AND P1, PT, R35, 0x1, PT ;  /* 0x000000012300780c */ /* 0x000fe20003f25270 */
[----:B------:R-:W-:Y:S01]  /*b4b0*/  IMAD.MOV.U32 R26, RZ, RZ, 0x9b8 ;  /* 0x000009b8ff1a7424 */ /* 0x000fe200078e00ff */
[----:B------:R-:W-:Y:S01]  /*b4c0*/  ISETP.GT.AND P0, PT, R147, 0x1, PT ;  /* 0x000000019300780c */ /* 0x000fe20003f04270 */
[----:B------:R-:W0:Y:S01]  /*b4d0*/  LDC.64 R8, c[0x0][0xba8] ;  /* 0x0002ea00ff087b82 */ /* 0x000e220000000a00 */
[----:B------:R-:W-:Y:S02]  /*b4e0*/  IMAD.MOV.U32 R27, RZ, RZ, R30 ;  /* 0x000000ffff1b7224 */ /* 0x000fe400078e001e */
[----:B------:R-:W-:-:S05]  /*b4f0*/  SEL R26, R26, 0x978, P0 ;  /* 0x000009781a1a7807 */ /* 0x000fca0000000000 */
[----:B------:R-:W1:Y:S08]  /*b500*/  LDC.64 R20, c[0x0][R26+0x220] ;  /* 0x000088001a147b82 */ /* 0x000e700000000a00 */
[----:B------:R-:W3:Y:S08]  /*b510*/  @P1 LDC R25, c[0x0][0xbec] ;  /* 0x0002fb00ff191b82 */ /* 0x000ef00000000800 */
[----:B------:R-:W4:Y:S08]  /*b520*/  @P1 LDC R31, c[0x0][0xbf0] ;  /* 0x0002fc00ff1f1b82 */ /* 0x000f300000000800 */
[----:B------:R-:W5:Y:S01]  /*b530*/  LDC.64 R14, c[0x0][R26+0x218] ;  /* 0x000086001a0e7b82 */ /* 0x000f620000000a00 */
[----:B-1----:R-:W-:-:S07]  /*b540*/  IMAD R21, R21, R33, RZ ;  /* 0x0000002115157224 */ /* 0x002fce00078e02ff */
[----:B------:R-:W1:Y:S01]  /*b550*/  LDC.64 R12, c[0x0][R26+0x228] ;  /* 0x00008a001a0c7b82 */ /* 0x000e620000000a00 */
[----:B---3--:R-:W-:-:S04]  /*b560*/  @P1 IMAD.HI.U32 R4, R30, R25, RZ ;  /* 0x000000191e041227 */ /* 0x008fc800078e00ff */
[----:B------:R-:W-:-:S03]  /*b570*/  IMAD.WIDE.U32 R24, R20, R33, RZ ;  /* 0x0000002114187225 */ /* 0x000fc600078e00ff */
[----:B------:R-:W3:Y:S01]  /*b580*/  LDC.64 R10, c[0x0][R26+0x210] ;  /* 0x000084001a0a7b82 */ /* 0x000ee20000000a00 */
[----:B----4-:R-:W-:Y:S01]  /*b590*/  @P1 SHF.R.U32.HI R27, RZ, R31, R4 ;  /* 0x0000001fff1b1219 */ /* 0x010fe20000011604 */
[----:B------:R-:W-:-:S04]  /*b5a0*/  IMAD R31, R20, R149, R21 ;  /* 0x00000095141f7224 */ /* 0x000fc800078e0215 */
[----:B------:R-:W-:Y:S02]  /*b5b0*/  IMAD.IADD R4, R25, 0x1, R31 ;  /* 0x0000000119047824 */ /* 0x000fe400078e021f */
[-C--:B-----5:R-:W-:Y:S01]  /*b5c0*/  IMAD R29, R15, R146.reuse, RZ ;  /* 0x000000920f1d7224 */ /* 0x0a0fe200078e02ff */
[----:B0-----:R-:W0:Y:S01]  /*b5d0*/  @!P0 LDC R8, c[0x0][0xb50] ;  /* 0x0002d400ff088b82 */ /* 0x001e220000000800 */
[----:B------:R-:W-:-:S04]  /*b5e0*/  IMAD.WIDE.U32 R14, R14, R146, RZ ;  /* 0x000000920e0e7225 */ /* 0x000fc800078e00ff */
[----:B------:R-:W-:Y:S01]  /*b5f0*/  IMAD.IADD R29, R15, 0x1, R29 ;  /* 0x000000010f1d7824 */ /* 0x000fe200078e021d */
[----:B------:R-:W-:Y:S01]  /*b600*/  IADD3 R14, P1, P3, R24, R14, R3 ;  /* 0x0000000e180e7210 */ /* 0x000fe20007b3e003 */
[----:B------:R-:W-:Y:S01]  /*b610*/  IMAD.MOV R15, RZ, RZ, -R27 ;  /* 0x000000ffff0f7224 */ /* 0x000fe200078e0a1b */
[----:B------:R-:W4:Y:S02]  /*b620*/  @!P0 LDC R9, c[0x0][0xb54] ;  /* 0x0002d500ff098b82 */ /* 0x000f240000000800 */
[----:B------:R-:W-:Y:S01]  /*b630*/  IADD3.X R4, R4, R29, R28, P1, P3 ;  /* 0x0000001d04047210 */ /* 0x000fe20000fe641c */
[----:B------:R-:W-:Y:S01]  /*b640*/  IMAD R15, R35, R15, R30 ;  /* 0x0000000f230f7224 */ /* 0x000fe200078e021e */
[----:B--2---:R-:W-:-:S05]  /*b650*/  SEL R21, R34, RZ, P0 ;  /* 0x000000ff22157207 */ /* 0x004fca0000000000 */
[-C--:B-1----:R-:W-:Y:S02]  /*b660*/  IMAD R25, R13, R21.reuse, RZ ;  /* 0x000000150d197224 */ /* 0x082fe400078e02ff */
[----:B------:R-:W-:Y:S01]  /*b670*/  IMAD.WIDE.U32 R12, R12, R21, RZ ;  /* 0x000000150c0c7225 */ /* 0x000fe200078e00ff */
[----:B------:R-:W-:-:S03]  /*b680*/  SHF.R.S32.HI R21, RZ, 0x1f, R15 ;  /* 0x0000001fff157819 */ /* 0x000fc6000001140f */
[----:B------:R-:W-:Y:S01]  /*b690*/  IMAD.IADD R25, R13, 0x1, R25 ;  /* 0x000000010d197824 */ /* 0x000fe200078e0219 */
[----:B------:R-:W-:Y:S02]  /*b6a0*/  IADD3 R12, P0, P1, R27, R14, R12 ;  /* 0x0000000e1b0c7210 */ /* 0x000fe4000791e00c */
[----:B------:R-:W-:-:S04]  /*b6b0*/  SHF.R.S32.HI R27, RZ, 0x1f, R27 ;  /* 0x0000001fff1b7819 */ /* 0x000fc8000001141b */
[----:B------:R-:W-:Y:S01]  /*b6c0*/  IADD3.X R13, R27, R4, R25, P0, P1 ;  /* 0x000000041b0d7210 */ /* 0x000fe200007e2419 */
[----:B---3--:R-:W-:-:S04]  /*b6d0*/  IMAD R4, R11, R15, RZ ;  /* 0x0000000f0b047224 */ /* 0x008fc800078e02ff */
[C---:B------:R-:W-:Y:S02]  /*b6e0*/  IMAD R21, R10.reuse, R21, R4 ;  /* 0x000000150a157224 */ /* 0x040fe400078e0204 */
[----:B------:R-:W-:-:S04]  /*b6f0*/  IMAD.WIDE.U32 R10, R10, R15, R12 ;  /* 0x0000000f0a0a7225 */ /* 0x000fc800078e000c */
[----:B------:R-:W-:Y:S01]  /*b700*/  IMAD.IADD R4, R11, 0x1, R21 ;  /* 0x000000010b047824 */ /* 0x000fe200078e0215 */
[----:B0-----:R-:W-:Y:S01]  /*b710*/  LEA R8, P0, R10, R8, 0x2 ;  /* 0x000000080a087211 */ /* 0x001fe200078010ff */
[----:B------:R-:W-:-:S03]  /*b720*/  IMAD.MOV.U32 R11, RZ, RZ, -0x800000 ;  /* 0xff800000ff0b7424 */ /* 0x000fc600078e00ff */
[----:B----4-:R-:W-:-:S05]  /*b730*/  LEA.HI.X R9, R10, R9, R4, 0x2, P0 ;  /* 0x000000090a097211 */ /* 0x010fca00000f1404 */
[----:B------:R0:W-:Y:S04]  /*b740*/  STG.E desc[UR36][R8.64], R11 ;  /* 0x0000000b08007986 */ /* 0x0001e8000c101924 */
.L_x_2128:
[----:B------:R-:W-:Y:S05]  /*b750*/  BSYNC B1 ;  /* 0x0000000000017941 */ /* 0x000fea0003800000 */
.L_x_2127:
[----:B------:R-:W-:Y:S05]  /*b760*/  @P2 BRA `(.L_x_2123) ;  /* 0x0000000400542947 */ /* 0x000fea0003800000 */
[----:B------:R-:W1:Y:S01]  /*b770*/  LDC R15, c[0x0][0xbe8] ;  /* 0x0002fa00ff0f7b82 */ /* 0x000e620000000800 */
[--C-:B------:R-:W-:Y:S01]  /*b780*/  SHF.R.S32.HI R10, RZ, 0x1f, R32.reuse ;  /* 0x0000001fff0a7819 */ /* 0x100fe20000011420 */
[----:B------:R-:W-:Y:S01]  /*b790*/  ULDC.64 UR4, c[0x0][0xaa0] ;  /* 0x0002a80000047ab9 */ /* 0x000fe20000000a00 */
[----:B------:R-:W-:Y:S01]  /*b7a0*/  SHF.R.S32.HI R14, RZ, 0x1f, R32 ;  /* 0x0000001fff0e7819 */ /* 0x000fe20000011420 */
[----:B---3--:R-:W-:Y:S01]  /*b7b0*/  IMAD R4, R28, UR4, RZ ;  /* 0x000000041c047c24 */ /* 0x008fe2000f8e02ff */
        /* <DEDUP_REMOVED lines=16> */
[----:B------:R-:W-:Y:S02]  /*b8c0*/  IMAD.IADD R12, R137, 0x1, R4 ;  /* 0x00000001890c7824 */ /* 0x000fe400078e0204 */
        /* <DEDUP_REMOVED lines=20> */
[----:B------:R-:W-:Y:S02]  /*ba10*/  IMAD.IADD R0, R14, 0x1, R137 ;  /* 0x000000010e007824 */ /* 0x000fe400078e0289 */
        /* <DEDUP_REMOVED lines=24> */
.L_x_2130:
[----:B------:R-:W-:Y:S05]  /*bba0*/  BSYNC B1 ;  /* 0x0000000000017941 */ /* 0x000fea0003800000 */
.L_x_2129:
        /* <DEDUP_REMOVED lines=11> */
[----:B----4-:R-:W-:Y:S01]  /*bc60*/  @!P2 IMAD.WIDE R10, R145, 0x2, R8 ;  /* 0x00000002910aa825 */ /* 0x010fe200078e0208 */
[-C--:B------:R-:W-:Y:S02]  /*bc70*/  @!P3 LEA.HI.X R13, R148, R9.reuse, R25, 0x1, P0 ;  /* 0x00000009940db211 */ /* 0x080fe400000f0c19 */
[----:B------:R-:W-:Y:S02]  /*bc80*/  @!P4 LEA.HI.X R15, R150, R9, R24, 0x1, P1 ;  /* 0x00000009960fc211 */ /* 0x000fe400008f0c18 */
[----:B------:R2:W-:Y:S04]  /*bc90*/  @!P2 ST.E.128 desc[UR36][R10.64], RZ ;  /* 0x000000ff0a00a985 */ /* 0x0005e8000c101d24 */
[----:B------:R2:W-:Y:S04]  /*bca0*/  @!P3 ST.E.128 desc[UR36][R12.64], RZ ;  /* 0x000000ff0c00b985 */ /* 0x0005e8000c101d24 */
[----:B------:R2:W-:Y:S02]  /*bcb0*/  @!P4 ST.E.128 desc[UR36][R14.64], RZ ;  /* 0x000000ff0e00c985 */ /* 0x0005e4000c101d24 */
.L_x_2123:
[----:B------:R-:W-:Y:S05]  /*bcc0*/  BSYNC B0 ;  /* 0x0000000000007941 */ /* 0x000fea0003800000 */
.L_x_2117:
[----:B------:R-:W-:Y:S02]  /*bcd0*/  ULDC UR4, c[0x0][0xc3c] ;  /* 0x00030f0000047ab9 */ /* 0x000fe40000000800 */
[----:B---3--:R-:W-:-:S13]  /*bce0*/  ISETP.GE.AND P0, PT, R7, UR4, PT ;  /* 0x0000000407007c0c */ /* 0x008fda000bf06270 */
[----:B------:R-:W-:Y:S05]  /*bcf0*/  @!P0 BRA `(.L_x_2131) ;  /* 0xffffff5000c88947 */ /* 0x000fea000383ffff */
[----:B------:R-:W-:Y:S05]  /*bd00*/  EXIT ;  /* 0x000000000000794d */ /* 0x000fea0003800000 */
.L_x_2074:
        /* <DEDUP_REMOVED lines=16> */
.L_x_2132:
        /* <DEDUP_REMOVED lines=44> */
.L_x_2136:
[----:B------:R-:W0:Y:S01]  /*c0d0*/  LDC R2, c[0x0][0xc3c] ;  /* 0x00030f00ff027b82 */ /* 0x000e220000000800 */
[----:B------:R-:W-:-:S06]  /*c0e0*/  UIADD3 UR4, UR4, 0x1f, URZ ;  /* 0x0000001f04047890 */ /* 0x000fcc000fffe03f */
        /* <DEDUP_REMOVED lines=33> */
.L_x_2134:
        /* <DEDUP_REMOVED lines=13> */
.L_x_2137:
        /* <DEDUP_REMOVED lines=62> */
.L_x_2138:
        /* <DEDUP_REMOVED lines=62> */
.L_x_2139:
[----:B------:R-:W-:-:S05]  /*cb90*/  LOP3.LUT R2, RZ, R2, RZ, 0x33, !PT ;  /* 0x00000002ff027212 */ /* 0x000fca00078e33ff */
[----:B------:R-:W-:Y:S01]  /*cba0*/  IMAD.IADD R25, R25, 0x1, R2 ;  /* 0x0000000119197824 */ /* 0x000fe200078e0202 */
[----:B------:R-:W-:Y:S06]  /*cbb0*/  BRA `(.L_x_2140) ;  /* 0x0000000000147947 */ /* 0x000fec0003800000 */
.L_x_2135:
[----:B------:R-:W-:Y:S01]  /*cbc0*/  ULDC UR4, c[0x0][0xc3c] ;  /* 0x00030f0000047ab9 */ /* 0x000fe20000000800 */
[----:B------:R-:W-:Y:S02]  /*cbd0*/  IMAD.MOV.U32 R25, RZ, RZ, RZ ;  /* 0x000000ffff197224 */ /* 0x000fe400078e00ff */
[----:B------:R-:W-:Y:S02]  /*cbe0*/  IMAD.U32 R24, RZ, RZ, UR6 ;  /* 0x00000006ff187e24 */ /* 0x000fe4000f8e00ff */
[----:B------:R-:W-:Y:S02]  /*cbf0*/  IMAD.MOV.U32 R26, RZ, RZ, RZ ;  /* 0x000000ffff1a7224 */ /* 0x000fe400078e00ff */
[----:B------:R-:W-:-:S07]  /*cc00*/  IMAD.U32 R27, RZ, RZ, UR4 ;  /* 0x00000004ff1b7e24 */ /* 0x000fce000f8e00ff */
.L_x_2140:
[----:B------:R-:W-:-:S13]  /*cc10*/  ISETP.NE.AND P0, PT, R0, RZ, PT ;  /* 0x000000ff0000720c */ /* 0x000fda0003f05270 */
[----:B------:R-:W0:Y:S01]  /*cc20*/  @!P0 S2R R3, SR_CgaCtaId ;  /* 0x0000000000038919 */ /* 0x000e220000008800 */
[----:B------:R-:W-:-:S04]  /*cc30*/  @!P0 MOV R0, 0x400 ;  /* 0x0000040000008802 */ /* 0x000fc80000000f00 */
[----:B0-----:R-:W-:-:S05]  /*cc40*/  @!P0 LEA R0, R3, R0, 0x18 ;  /* 0x0000000003008211 */ /* 0x001fca00078ec0ff */
[----:B------:R1:W-:Y:S01]  /*cc50*/  @!P0 STS.128 [R0+0x2d8d0], R24 ;  /* 0x02d8d01800008388 */ /* 0x0003e20000000c00 */
[----:B------:R-:W-:Y:S06]  /*cc60*/  BAR.ARV 0x5, 0x200 ;  /* 0x0148000000007b1d */ /* 0x000fec0000002000 */
.L_x_2133:
[----:B------:R2:W-:Y:S01]  /*cc70*/  STL [R1+0x3c], RZ ;  /* 0x00003cff01007387 */ /* 0x0005e20000100800 */
[----:B------:R-:W-:Y:S01]  /*cc80*/  ULDC UR4, c[0x0][0xc3c] ;  /* 0x00030f0000047ab9 */ /* 0x000fe20000000800 */
[----:B------:R-:W-:Y:S01]  /*cc90*/  IMAD.MOV.U32 R29, RZ, RZ, 0x1 ;  /* 0x00000001ff1d7424 */ /* 0x000fe200078e00ff */
[----:B0-----:R-:W-:Y:S01]  /*cca0*/  ISETP.GE.AND P0, PT, R27, UR4, PT ;  /* 0x000000041b007c0c */ /* 0x001fe2000bf06270 */
[----:B------:R-:W-:-:S12]  /*ccb0*/  IMAD.MOV.U32 R22, RZ, RZ, RZ ;  /* 0x000000ffff167224 */ /* 0x000fd800078e00ff */
[----:B--2---:R-:W-:Y:S05]  /*ccc0*/  @P0 BRA `(.L_x_2141) ;  /* 0x0000004c00c40947 */ /* 0x004fea0003800000 */
[----:B------:R-:W2:Y:S01]  /*ccd0*/  LDL R6, [R1+0x20] ;  /* 0x0000200001067983 */ /* 0x000ea20000100800 */
[----:B------:R-:W1:Y:S01]  /*cce0*/  S2R R3, SR_TID.X ;  /* 0x0000000000037919 */ /* 0x000e620000002100 */
[----:B------:R-:W0:Y:S01]  /*ccf0*/  S2UR UR5, SR_CgaCtaId ;  /* 0x00000000000579c3 */ /* 0x000e220000008800 */
[----:B------:R-:W-:Y:S01]  /*cd00*/  UMOV UR4, 0x400 ;  /* 0x0000040000047882 */ /* 0x000fe20000000000 */
[C---:B-1----:R-:W-:Y:S01]  /*cd10*/  IMAD.SHL.U32 R0, R3.reuse, 0x8, RZ ;  /* 0x0000000803007824 */ /* 0x042fe200078e00ff */
[C---:B------:R-:W-:Y:S01]  /*cd20*/  LOP3.LUT R5, R3.reuse, 0x7f, RZ, 0xc0, !PT ;  /* 0x0000007f03057812 */ /* 0x040fe200078ec0ff */
[----:B------:R-:W-:-:S03]  /*cd30*/  IMAD.SHL.U32 R4, R3, 0x20, RZ ;  /* 0x0000002003047824 */ /* 0x000fc600078e00ff */
[----:B------:R-:W-:Y:S01]  /*cd40*/  LOP3.LUT R2, R0, 0xd8, RZ, 0xc0, !PT ;  /* 0x000000d800027812 */ /* 0x000fe200078ec0ff */
[----:B0-----:R-:W-:-:S03]  /*cd50*/  ULEA UR4, UR5, UR4, 0x18 ;  /* 0x0000000405047291 */ /* 0x001fc6000f8ec03f */
        /* <DEDUP_REMOVED lines=18> */
.L_x_2204:
        /* <DEDUP_REMOVED lines=50> */
.L_x_2142:
        /* <DEDUP_REMOVED lines=10> */
.L_x_2143:
        /* <DEDUP_REMOVED lines=9> */
.L_x_2144:
[----:B------:R-:W3:Y:S01]  /*d2d0*/  LDL R6, [R1+0x24] ;  /* 0x0000240001067983 */ /* 0x000ee20000100800 */
[----:B0-2---:R-:W0:Y:S01]  /*d2e0*/  LDC R2, c[0x0][0x448] ;  /* 0x00011200ff027b82 */ /* 0x005e220000000800 */
[----:B-----5:R-:W-:Y:S01]  /*d2f0*/  IMAD.IADD R5, R0, 0x1, -R7 ;  /* 0x0000000100057824 */ /* 0x020fe200078e0a07 */
[----:B------:R-:W-:Y:S01]  /*d300*/  LOP3.LUT R16, R16, 0xffffffdf, RZ, 0xc0, !PT ;  /* 0xffffffdf10107812 */ /* 0x000fe200078ec0ff */
[----:B------:R-:W-:Y:S03]  /*d310*/  BSSY B0, `(.L_x_2145) ;  /* 0x0000037000007945 */ /* 0x000fe60003800000 */
[----:B------:R1:W-:Y:S01]  /*d320*/  STL [R1+0xc], R5 ;  /* 0x00000c0501007387 */ /* 0x0003e20000100800 */
[----:B0-----:R-:W-:Y:S01]  /*d330*/  ISETP.NE.AND P0, PT, R2, 0x1, PT ;  /* 0x000000010200780c */ /* 0x001fe20003f05270 */
[----:B------:R-:W-:-:S04]  /*d340*/  IMAD R2, R25, 0xc0, RZ ;  /* 0x000000c019027824 */ /* 0x000fc800078e02ff */
[----:B------:R-:W-:-:S08]  /*d350*/  VIADD R2, R2, 0xbf ;  /* 0x000000bf02027836 */ /* 0x000fd00000000000 */
[----:B------:R-:W0:Y:S01]  /*d360*/  @P0 LDC R4, c[0x0][0x44c] ;  /* 0x00011300ff040b82 */ /* 0x000e220000000800 */
[----:B------:R-:W-:-:S07]  /*d370*/  @P0 LOP3.LUT R16, R16, 0x20, RZ, 0xfc, !PT ;  /* 0x0000002010100812 */ /* 0x000fce00078efcff */
[----:B------:R-:W2:Y:S01]  /*d380*/  @P0 LDC R3, c[0x0][0x450] ;  /* 0x00011400ff030b82 */ /* 0x000ea20000000800 */
[----:B0-----:R-:W-:-:S05]  /*d390*/  @P0 IMAD.HI.U32 R4, R2, R4, RZ ;  /* 0x0000000402040227 */ /* 0x001fca00078e00ff */
[----:B--2---:R-:W-:Y:S02]  /*d3a0*/  @P0 SHF.R.U32.HI R2, RZ, R3, R4 ;  /* 0x00000003ff020219 */ /* 0x004fe40000011604 */
[----:B------:R-:W-:-:S04]  /*d3b0*/  LOP3.LUT R4, R26, 0xff000000, RZ, 0xc0, !PT ;  /* 0xff0000001a047812 */ /* 0x000fc800078ec0ff */
[----:B------:R-:W-:Y:S02]  /*d3c0*/  SHF.R.U32.HI R4, RZ, 0x8, R4 ;  /* 0x00000008ff047819 */ /* 0x000fe40000011604 */
[----:B---3--:R-:W-:-:S05]  /*d3d0*/  IADD3 R0, R5, 0x80, -R6 ;  /* 0x0000008005007810 */ /* 0x008fca0007ffe806 */
[----:B------:R-:W-:-:S05]  /*d3e0*/  IMAD.IADD R0, R0, 0x1, R2 ;  /* 0x0000000100007824 */ /* 0x000fca00078e0202 */
[----:B------:R-:W-:-:S04]  /*d3f0*/  SHF.R.S32.HI R2, RZ, 0x1f, R0 ;  /* 0x0000001fff027819 */ /* 0x000fc80000011400 */
[----:B------:R-:W-:Y:S01]  /*d400*/  LEA.HI R0, R2, R0, RZ, 0x7 ;  /* 0x0000000002007211 */ /* 0x000fe200078f38ff */
[----:B------:R-:W-:-:S03]  /*d410*/  VIADD R2, R5, 0x7f ;  /* 0x0000007f05027836 */ /* 0x000fc60000000000 */
[----:B------:R-:W-:Y:S02]  /*d420*/  SHF.R.S32.HI R0, RZ, 0x7, R0 ;  /* 0x00000007ff007819 */ /* 0x000fe40000011400 */
[----:B------:R-:W-:-:S04]  /*d430*/  SHF.R.S32.HI R3, RZ, 0x1f, R2 ;  /* 0x0000001fff037819 */ /* 0x000fc80000011402 */
[----:B------:R-:W-:-:S04]  /*d440*/  LEA.HI R2, R3, R2, RZ, 0x7 ;  /* 0x0000000203027211 */ /* 0x000fc800078f38ff */
[----:B------:R-:W-:-:S04]  /*d450*/  SHF.R.S32.HI R2, RZ, 0x7, R2 ;  /* 0x00000007ff027819 */ /* 0x000fc80000011402 */
[----:B------:R-:W-:Y:S02]  /*d460*/  VIMNMX R0, R2, R0, PT ;  /* 0x0000000002007248 */ /* 0x000fe40003fe0100 */
[----:B------:R-:W-:Y:S02]  /*d470*/  LOP3.LUT R2, R26, 0xff0000, RZ, 0xc0, !PT ;  /* 0x00ff00001a027812 */ /* 0x000fe400078ec0ff */
[----:B------:R-:W-:Y:S02]  /*d480*/  ISETP.GE.AND P0, PT, R0, 0x1, PT ;  /* 0x000000010000780c */ /* 0x000fe40003f06270 */
[----:B------:R-:W-:Y:S01]  /*d490*/  LEA.HI R4, R2, R4, RZ, 0x10 ;  /* 0x0000000402047211 */ /* 0x000fe200078f80ff */
[----:B------:R-:W-:-:S10]  /*d4a0*/  IMAD.MOV.U32 R2, RZ, RZ, RZ ;  /* 0x000000ffff027224 */ /* 0x000fd400078e00ff */
[----:B-1----:R-:W-:Y:S05]  /*d4b0*/  @!P0 BRA `(.L_x_2146) ;  /* 0x0000000000708947 */ /* 0x002fea0003800000 */
        /* <DEDUP_REMOVED lines=28> */
.L_x_2146:
[----:B------:R-:W-:Y:S05]  /*d680*/  BSYNC B0 ;  /* 0x0000000000007941 */ /* 0x000fea0003800000 */
.L_x_2145:
        /* <DEDUP_REMOVED lines=25> */
.L_x_2148:
        /* <DEDUP_REMOVED lines=20> */
.L_x_2151:
[----:B------:R-:W-:Y:S05]  /*d960*/  BSYNC B6 ;  /* 0x0000000000067941 */ /* 0x000fea0003800000 */
.L_x_2150:
        /* <DEDUP_REMOVED lines=20> */
.L_x_2154:
        /* <DEDUP_REMOVED lines=15> */
.L_x_2153:
[----:B------:R-:W-:Y:S05]  /*dba0*/  BSYNC B6 ;  /* 0x0000000000067941 */ /* 0x000fea0003800000 */
.L_x_2152:
[----:B------:R0:W2:Y:S01]  /*dbb0*/  LDL R20, [R1+0x4] ;  /* 0x0000040001147983 */ /* 0x0000a20000100800 */
[----:B------:R-:W-:Y:S01]  /*dbc0*/  ULDC.64 UR4, c[0x0][0x9f8] ;  /* 0x00027e0000047ab9 */ /* 0x000fe20000000a00 */
[----:B------:R-:W1:Y:S01]  /*dbd0*/  LDC R5, c[0x0][0x430] ;  /* 0x00010c00ff057b82 */ /* 0x000e620000000800 */
[----:B------:R-:W-:Y:S01]  /*dbe0*/  ISETP.NE.U32.AND P0, PT, RZ, UR4, PT ;  /* 0x00000004ff007c0c */ /* 0x000fe2000bf05070 */
[----:B------:R-:W3:Y:S03]  /*dbf0*/  LDL R2, [R1+0x38] ;  /* 0x0000380001027983 */ /* 0x000ee60000100800 */
[----:B------:R-:W-:Y:S01]  /*dc00*/  ISETP.NE.AND.EX P0, PT, RZ, UR5, PT, P0 ;  /* 0x00000005ff007c0c */ /* 0x000fe2000bf05300 */
[----:B------:R-:W4:Y:S04]  /*dc10*/  LDL R4, [R1+0xc] ;  /* 0x00000c0001047983 */ /* 0x000f280000100800 */
[----:B------:R-:W4:Y:S08]  /*dc20*/  LDL R21, [R1+0x14] ;  /* 0x0000140001157983 */ /* 0x000f300000100800 */
        /* <DEDUP_REMOVED lines=19> */
[----:B------:R-:W-:Y:S01]  /*dd60*/  LOP3.LUT R26, R26, 0xffff, RZ, 0xc0, !PT ;  /* 0x0000ffff1a1a7812 */ /* 0x000fe200078ec0ff */
[----:B--2---:R-:W-:Y:S01]  /*dd70*/  @P0 STL [R1+0x4], R20 ;  /* 0x0000041401000387 */ /* 0x004fe20000100800 */
[C---:B----4-:R-:W-:Y:S01]  /*dd80*/  ISETP.GE.AND P0, PT, R0.reuse, R4, PT ;  /* 0x000000040000720c */ /* 0x050fe20003f06270 */
[----:B------:R-:W-:-:S04]  /*dd90*/  IMAD.IADD R0, R0, 0x1, R21 ;  /* 0x0000000100007824 */ /* 0x000fc800078e0215 */
[----:B-1----:R-:W-:-:S04]  /*dda0*/  @P2 IMAD.HI.U32 R3, R0, R3, RZ ;  /* 0x0000000300032227 */ /* 0x002fc800078e00ff */
[----:B------:R-:W-:Y:S01]  /*ddb0*/  IMAD.MOV.U32 R6, RZ, RZ, R0 ;  /* 0x000000ffff067224 */ /* 0x000fe200078e0000 */
[----:B0-----:R-:W-:-:S03]  /*ddc0*/  @P2 SHF.R.U32.HI R6, RZ, R2, R3 ;  /* 0x00000002ff062219 */ /* 0x001fc60000011603 */
[----:B------:R-:W0:Y:S02]  /*ddd0*/  @!P0 LDC.64 R2, c[0x0][0x428] ;  /* 0x00010a00ff028b82 */ /* 0x000e240000000a00 */
[--C-:B------:R-:W-:Y:S01]  /*dde0*/  IMAD.MOV R4, RZ, RZ, -R6.reuse ;  /* 0x000000ffff047224 */ /* 0x100fe200078e0a06 */
[----:B------:R-:W-:-:S03]  /*ddf0*/  @!P0 SHF.R.S32.HI R7, RZ, 0x1f, R6 ;  /* 0x0000001fff078819 */ /* 0x000fc60000011406 */
[----:B------:R-:W-:Y:S01]  /*de00*/  IMAD R4, R5, R4, R0 ;  /* 0x0000000405047224 */ /* 0x000fe200078e0200 */
[----:B------:R-:W-:-:S05]  /*de10*/  SHF.R.S32.HI R5, RZ, 0x1f, R20 ;  /* 0x0000001fff057819 */ /* 0x000fca0000011414 */
[----:B------:R1:W-:Y:S01]  /*de20*/  STL [R1+0x18], R5 ;  /* 0x0000180501007387 */ /* 0x0003e20000100800 */
[----:B0-----:R-:W-:-:S04]  /*de30*/  @!P0 IMAD.WIDE.U32 R6, R20, R2, R6 ;  /* 0x0000000214068225 */ /* 0x001fc800078e0006 */
[----:B------:R-:W-:Y:S02]  /*de40*/  @!P0 IMAD R2, R5, R2, RZ ;  /* 0x0000000205028224 */ /* 0x000fe400078e02ff */
[----:B-1----:R-:W0:Y:S02]  /*de50*/  S2R R5, SR_TID.X ;  /* 0x0000000000057919 */ /* 0x002e240000002100 */
[----:B------:R-:W-:Y:S02]  /*de60*/  @!P0 IMAD R0, R20, R3, R2 ;  /* 0x0000000314008224 */ /* 0x000fe400078e0202 */
[----:B------:R-:W1:Y:S02]  /*de70*/  @!P0 LDC.64 R2, c[0x0][0x418] ;  /* 0x00010600ff028b82 */ /* 0x000e640000000a00 */
[----:B------:R-:W-:Y:S02]  /*de80*/  @!P0 IMAD.IADD R0, R7, 0x1, R0 ;  /* 0x0000000107008824 */ /* 0x000fe400078e0200 */
[----:B0-----:R-:W-:-:S05]  /*de90*/  IMAD.SHL.U32 R20, R5, 0x8, RZ ;  /* 0x0000000805147824 */ /* 0x001fca00078e00ff */
[----:B------:R-:W-:-:S04]  /*dea0*/  LOP3.LUT R20, R20, 0x18, RZ, 0xc0, !PT ;  /* 0x0000001814147812 */ /* 0x000fc800078ec0ff */
[----:B------:R-:W-:Y:S02]  /*deb0*/  ISETP.GE.AND P2, PT, R20, UR4, PT ;  /* 0x0000000414007c0c */ /* 0x000fe4000bf46270 */
[----:B-1----:R-:W-:Y:S02]  /*dec0*/  @!P0 LEA R2, P1, R6, R2, 0x2 ;  /* 0x0000000206028211 */ /* 0x002fe400078210ff */
[----:B------:R-:W-:Y:S02]  /*ded0*/  LOP3.LUT R9, R20, 0x20, RZ, 0xfc, !PT ;  /* 0x0000002014097812 */ /* 0x000fe400078efcff */
[----:B------:R-:W-:Y:S01]  /*dee0*/  @!P0 LEA.HI.X R3, R6, R3, R0, 0x2, P1 ;  /* 0x0000000306038211 */ /* 0x000fe200008f1400 */
[----:B------:R-:W-:Y:S01]  /*def0*/  IMAD.MOV.U32 R0, RZ, RZ, RZ ;  /* 0x000000ffff007224 */ /* 0x000fe200078e00ff */
[----:B------:R-:W-:Y:S02]  /*df00*/  LOP3.LUT R5, R20, 0x40, RZ, 0xfc, !PT ;  /* 0x0000004014057812 */ /* 0x000fe400078efcff */
[----:B------:R-:W-:-:S03]  /*df10*/  ISETP.GE.AND P1, PT, R9, UR4, PT ;  /* 0x0000000409007c0c */ /* 0x000fc6000bf26270 */
[----:B------:R-:W-:Y:S01]  /*df20*/  @P2 LOP3.LUT R16, R16, 0x4, RZ, 0xfc, !PT ;  /* 0x0000000410102812 */ /* 0x000fe200078efcff */
[----:B------:R0:W5:Y:S01]  /*df30*/  @!P0 LDG.E R0, desc[UR36][R2.64] ;  /* 0x0000002402008981 */ /* 0x000162000c1e1900 */
[----:B------:R-:W-:Y:S02]  /*df40*/  ISETP.GE.AND P0, PT, R5, UR4, PT ;  /* 0x0000000405007c0c */ /* 0x000fe4000bf06270 */
[----:B------:R-:W-:-:S04]  /*df50*/  LOP3.LUT R16, R16, 0xfffffffe, RZ, 0xc0, !PT ;  /* 0xfffffffe10107812 */ /* 0x000fc800078ec0ff */
[----:B------:R-:W-:-:S04]  /*df60*/  LOP3.LUT R16, R16, 0xfffffffd, RZ, 0xc0, !PT ;  /* 0xfffffffd10107812 */ /* 0x000fc800078ec0ff */
[----:B------:R-:W-:-:S04]  /*df70*/  @P1 LOP3.LUT R16, R16, 0x2, RZ, 0xfc, !PT ;  /* 0x0000000210101812 */ /* 0x000fc800078efcff */
[----:B------:R-:W-:Y:S01]  /*df80*/  @P0 LOP3.LUT R16, R16, 0x1, RZ, 0xfc, !PT ;  /* 0x0000000110100812 */ /* 0x000fe200078efcff */
[----:B0-----:R-:W-:Y:S06]  /*df90*/  BRA.DIV UR5, `(.L_x_2155) ;  /* 0x00000042059c7947 */ /* 0x001fec000b800000 */
.L_x_2221:
[----:B------:R-:W2:Y:S01]  /*dfa0*/  LDL R2, [R1+0x40] ;  /* 0x0000400001027983 */ /* 0x000ea20000100800 */
[----:B------:R-:W-:Y:S02]  /*dfb0*/  LOP3.LUT R16, R16, 0xfffffff7, RZ, 0xc0, !PT ;  /* 0xfffffff710107812 */ /* 0x000fe400078ec0ff */
[----:B--2---:R-:W-:-:S13]  /*dfc0*/  ISETP.NE.AND P0, PT, R2, 0x3, PT ;  /* 0x000000030200780c */ /* 0x004fda0003f05270 */
[----:B------:R-:W-:Y:S01]  /*dfd0*/  @P0 LOP3.LUT R16, R16, 0x8, RZ, 0xfc, !PT ;  /* 0x0000000810100812 */ /* 0x000fe200078efcff */
[----:B------:R-:W-:Y:S06]  /*dfe0*/  @!P0 BRA `(.L_x_2156) ;  /* 0x0000000000048947 */ /* 0x000fec0003800000 */
[----:B------:R-:W-:Y:S01]  /*dff0*/  BPT.TRAP 0x1 ;  /* 0x000000040000795c */ /* 0x000fe20000300000 */
.L_x_2156:
        /* <DEDUP_REMOVED lines=23> */
.L_x_2222:
[----:B------:R-:W-:Y:S05]  /*e170*/  BSYNC B0 ;  /* 0x0000000000007941 */ /* 0x000fea0003800000 */
.L_x_2157:
        /* <DEDUP_REMOVED lines=74> */
.L_x_2232:
        /* <DEDUP_REMOVED lines=12> */
.L_x_2160:
        /* <DEDUP_REMOVED lines=11> */
.L_x_2161:
[----:B------:R1:W5:Y:S01]  /*e790*/  LDL.LU R0, [R1+0x28] ;  /* 0x0000280001007983 */ /* 0x0003620000300800 */
[----:B------:R-:W-:Y:S01]  /*e7a0*/  LOP3.LUT P0, RZ, R16, 0x40, RZ, 0xc0, !PT ;  /* 0x0000004010ff7812 */ /* 0x000fe2000780c0ff */
[----:B------:R1:W-:Y:S02]  /*e7b0*/  SYNCS.ARRIVE.TRANS64.A1T0 RZ, [R2+URZ+0x2d830], RZ ;  /* 0x02d830ff02ff79a7 */ /* 0x0003e4000810003f */
[----:B------:R1:W5:Y:S10]  /*e7c0*/  LDL.LU R3, [R1] ;  /* 0x0000000001037983 */ /* 0x0003740000300800 */
[----:B------:R-:W-:Y:S05]  /*e7d0*/  WARPSYNC.ALL ;  /* 0x0000000000007948 */ /* 0x000fea0003800000 */
[----:B------:R-:W-:Y:S01]  /*e7e0*/  ULDC.64 UR4, c[0x0][0x298] ;  /* 0x0000a60000047ab9 */ /* 0x000fe20000000a00 */
[----:B-1----:R-:W-:Y:S01]  /*e7f0*/  VIADD R2, R17, 0xc400 ;  /* 0x0000c40011027836 */ /* 0x002fe20000000000 */
[----:B------:R-:W-:Y:S01]  /*e800*/  SEL R28, R28, RZ, !P0 ;  /* 0x000000ff1c1c7207 */ /* 0x000fe20004000000 */
[----:B------:R-:W-:Y:S01]  /*e810*/  BSSY B6, `(.L_x_2162) ;  /* 0x000001d000067945 */ /* 0x000fe20003800000 */
[----:B------:R-:W-:Y:S01]  /*e820*/  BAR.SYNC.DEFER_BLOCKING 0x8, 0x200 ;  /* 0x0208000000007b1d */ /* 0x000fe20000010000 */
[----:B-----5:R-:W-:-:S02]  /*e830*/  SEL R0, R0, RZ, !P0 ;  /* 0x000000ff00007207 */ /* 0x020fc40004000000 */
[----:B------:R-:W-:Y:S01]  /*e840*/  LOP3.LUT P0, RZ, R2, 0x1bf, RZ, 0xc0, !PT ;  /* 0x000001bf02ff7812 */ /* 0x000fe2000780c0ff */
[----:B0-----:R-:W-:Y:S02]  /*e850*/  IMAD.WIDE.U32 R4, R3, UR4, RZ ;  /* 0x0000000403047c25 */ /* 0x001fe4000f8e00ff */
[----:B------:R0:W-:Y:S04]  /*e860*/  STL [R1+0x28], R0 ;  /* 0x0000280001007387 */ /* 0x0001e80000100800 */
[----:B------:R1:W-:Y:S01]  /*e870*/  STL.64 [R1+0x30], R4 ;  /* 0x0000300401007387 */ /* 0x0003e20000100a00 */
[----:B0-----:R-:W-:-:S05]  /*e880*/  SHF.R.S32.HI R0, RZ, 0x1f, R3 ;  /* 0x0000001fff007819 */ /* 0x001fca0000011403 */
[----:B------:R-:W-:-:S04]  /*e890*/  IMAD R0, R0, UR4, RZ ;  /* 0x0000000400007c24 */ /* 0x000fc8000f8e02ff */
        /* <DEDUP_REMOVED lines=8> */
[----:B-1----:R-:W-:Y:S02]  /*e920*/  IMAD.U32 R4, RZ, RZ, UR6 ;  /* 0x00000006ff047e24 */ /* 0x002fe4000f8e00ff */
        /* <DEDUP_REMOVED lines=11> */
.L_x_2163:
[----:B------:R-:W-:Y:S05]  /*e9e0*/  BSYNC B6 ;  /* 0x0000000000067941 */ /* 0x000fea0003800000 */
.L_x_2162:
[----:B------:R-:W2:Y:S01]  /*e9f0*/  LDL.LU R21, [R1+0x28] ;  /* 0x0000280001157983 */ /* 0x000ea20000300800 */
[----:B-1----:R-:W0:Y:S01]  /*ea00*/  LDC R0, c[0x0][0x448] ;  /* 0x00011200ff007b82 */ /* 0x002e220000000800 */
[----:B------:R-:W-:Y:S01]  /*ea10*/  ULDC.64 UR6, c[0x0][0x2e0] ;  /* 0x0000b80000067ab9 */ /* 0x000fe20000000a00 */
[----:B------:R-:W-:Y:S01]  /*ea20*/  ULDC.64 UR4, c[0x0][0x2d8] ;  /* 0x0000b60000047ab9 */ /* 0x000fe20000000a00 */
[----:B------:R-:W3:Y:S01]  /*ea30*/  LDL.LU R20, [R1] ;  /* 0x0000000001147983 */ /* 0x000ee20000300800 */
[----:B------:R-:W-:-:S03]  /*ea40*/  ULDC.64 UR8, c[0x0][0x280] ;  /* 0x0000a00000087ab9 */ /* 0x000fc60000000a00 */
[----:B------:R-:W3:Y:S01]  /*ea50*/  LDL.LU.64 R2, [R1+0x30] ;  /* 0x0000300001027983 */ /* 0x000ee20000300a00 */
[----:B------:R-:W1:Y:S01]  /*ea60*/  LDC R10, c[0x0][0x448] ;  /* 0x00011200ff0a7b82 */ /* 0x000e620000000800 */
[----:B------:R-:W4:Y:S01]  /*ea70*/  S2R R13, SR_TID.X ;  /* 0x00000000000d7919 */ /* 0x000f220000002100 */
[----:B0-----:R-:W-:-:S13]  /*ea80*/  ISETP.NE.AND P6, PT, R0, 0x1, PT ;  /* 0x000000010000780c */ /* 0x001fda0003fc5270 */
[----:B------:R-:W0:Y:S01]  /*ea90*/  @P6 LDC R4, c[0x0][0x44c] ;  /* 0x00011300ff046b82 */ /* 0x000e220000000800 */
[----:B----4-:R-:W-:-:S07]  /*eaa0*/  IMAD.SHL.U32 R11, R13, 0x8, RZ ;  /* 0x000000080d0b7824 */ /* 0x010fce00078e00ff */
[----:B------:R-:W4:Y:S01]  /*eab0*/  @P6 LDC R0, c[0x0][0x450] ;  /* 0x00011400ff006b82 */ /* 0x000f220000000800 */
[----:B------:R-:W-:-:S04]  /*eac0*/  LOP3.LUT R11, R11, 0x18, RZ, 0xc0, !PT ;  /* 0x000000180b0b7812 */ /* 0x000fc800078ec0ff */
[C---:B------:R-:W-:Y:S02]  /*ead0*/  LOP3.LUT R12, R11.reuse, 0x20, RZ, 0xfc, !PT ;  /* 0x000000200b0c7812 */ /* 0x040fe400078efcff */
[----:B------:R-:W-:Y:S01]  /*eae0*/  LOP3.LUT R11, R11, 0x40, RZ, 0xfc, !PT ;  /* 0x000000400b0b7812 */ /* 0x000fe200078efcff */
[----:B--2---:R-:W-:Y:S02]  /*eaf0*/  IMAD R5, R21, UR6, RZ ;  /* 0x0000000615057c24 */ /* 0x004fe4000f8e02ff */
[----:B------:R-:W2:Y:S02]  /*eb00*/  S2R R21, SR_TID.X ;  /* 0x0000000000157919 */ /* 0x000ea40000002100 */
[----:B------:R-:W-:Y:S02]  /*eb10*/  IMAD R5, R28, UR7, R5 ;  /* 0x000000071c057c24 */ /* 0x000fe4000f8e0205 */
[----:B---3--:R-:W-:Y:S02]  /*eb20*/  IMAD.MOV.U32 R3, RZ, RZ, R20 ;  /* 0x000000ffff037224 */ /* 0x008fe400078e0014 */
[----:B------:R-:W3:Y:S01]  /*eb30*/  S2R R20, SR_TID.X ;  /* 0x0000000000147919 */ /* 0x000ee20000002100 */
[----:B------:R-:W-:-:S04]  /*eb40*/  IMAD.WIDE.U32 R2, R26, UR4, R2 ;  /* 0x000000041a027c25 */ /* 0x000fc8000f8e0002 */
[----:B------:R-:W-:Y:S01]  /*eb50*/  IMAD R3, R26, UR5, R3 ;  /* 0x000000051a037c24 */ /* 0x000fe2000f8e0203 */
[----:B------:R-:W-:Y:S01]  /*eb60*/  ULDC.64 UR4, c[0x0][0x2d0] ;  /* 0x0000b40000047ab9 */ /* 0x000fe20000000a00 */
[----:B------:R-:W-:Y:S01]  /*eb70*/  IMAD.WIDE.U32 R2, R28, UR6, R2 ;  /* 0x000000061c027c25 */ /* 0x000fe2000f8e0002 */
[----:B------:R-:W-:-:S03]  /*eb80*/  ULDC.64 UR6, c[0x0][0x2c8] ;  /* 0x0000b20000067ab9 */ /* 0x000fc60000000a00 */
[----:B------:R-:W-:Y:S02]  /*eb90*/  IMAD.IADD R3, R3, 0x1, R5 ;  /* 0x0000000103037824 */ /* 0x000fe400078e0205 */
[----:B--2---:R-:W-:-:S05]  /*eba0*/  IMAD.SHL.U32 R21, R21, 0x20, RZ ;  /* 0x0000002015157824 */ /* 0x004fca00078e00ff */
[----:B------:R-:W-:Y:S02]  /*ebb0*/  LOP3.LUT R21, R21, 0x60, RZ, 0xc0, !PT ;  /* 0x0000006015157812 */ /* 0x000fe400078ec0ff */
[----:B---3--:R-:W-:-:S04]  /*ebc0*/  LOP3.LUT R20, R20, 0x7f, RZ, 0xc0, !PT ;  /* 0x0000007f14147812 */ /* 0x008fc800078ec0ff */
        /* <DEDUP_REMOVED lines=9> */
[----:B----4-:R-:W-:-:S04]  /*ec60*/  @P6 SHF.R.U32.HI R4, RZ, R0, R5 ;  /* 0x00000000ff046219 */ /* 0x010fc80000011605 */
        /* <DEDUP_REMOVED lines=8> */
[----:B------:R-:W-:-:S03]  /*ecf0*/  SHF.R.S32.HI R7, RZ, 0x1f, R0 ;  /* 0x0000001fff077819 */ /* 0x000fc60000011400 */
[----:B------:R-:W-:Y:S01]  /*ed00*/  VIADD R5, R6, 0x80 ;  /* 0x0000008006057836 */ /* 0x000fe20000000000 */
[----:B------:R-:W-:Y:S01]  /*ed10*/  LEA R4, P0, R8, UR8, 0x1 ;  /* 0x0000000808047c11 */ /* 0x000fe2000f8008ff */
[----:B------:R-:W-:Y:S02]  /*ed20*/  IMAD R7, R7, UR6, RZ ;  /* 0x0000000607077c24 */ /* 0x000fe4000f8e02ff */
[----:B------:R-:W-:Y:S02]  /*ed30*/  IMAD.MOV.U32 R6, RZ, RZ, R5 ;  /* 0x000000ffff067224 */ /* 0x000fe400078e0005 */
[----:B------:R-:W-:Y:S02]  /*ed40*/  IMAD R0, R0, UR7, R7 ;  /* 0x0000000700007c24 */ /* 0x000fe4000f8e0207 */
[----:B------:R-:W0:Y:S02]  /*ed50*/  @P6 LDC R7, c[0x0][0x44c] ;  /* 0x00011300ff076b82 */ /* 0x000e240000000800 */
[----:B------:R-:W-:-:S05]  /*ed60*/  IMAD.IADD R0, R9, 0x1, R0 ;  /* 0x0000000109007824 */ /* 0x000fca00078e0200 */
[----:B------:R-:W-:Y:S02]  /*ed70*/  LEA.HI.X R0, R8, UR9, R0, 0x1, P0 ;  /* 0x0000000908007c11 */ /* 0x000fe400080f0c00 */
[----:B------:R-:W1:Y:S01]  /*ed80*/  @P6 LDC R8, c[0x0][0x450] ;  /* 0x00011400ff086b82 */ /* 0x000e620000000800 */
[----:B0-----:R-:W-:-:S05]  /*ed90*/  @P6 IMAD.HI.U32 R7, R5, R7, RZ ;  /* 0x0000000705076227 */ /* 0x001fca00078e00ff */
[----:B-1----:R-:W-:-:S05]  /*eda0*/  @P6 SHF.R.U32.HI R6, RZ, R8, R7 ;  /* 0x00000008ff066219 */ /* 0x002fca0000011607 */
        /* <DEDUP_REMOVED lines=76> */
.L_x_2245:
        /* <DEDUP_REMOVED lines=13> */
.L_x_2165:
        /* <DEDUP_REMOVED lines=18> */
.L_x_2246:
[----:B------:R-:W-:Y:S05]  /*f460*/  BSYNC B0 ;  /* 0x0000000000007941 */ /* 0x000fea0003800000 */
.L_x_2166:
        /* <DEDUP_REMOVED lines=18> */
.L_x_2182:
        /* <DEDUP_REMOVED lines=42> */
.L_x_2170:
[----:B------:R-:W-:Y:S01]  /*f830*/  IMAD R5, R22, 0x8, R17 ;  /* 0x0000000816057824 */ /* 0x000fe200078e0211 */
[----:B------:R-:W-:Y:S01]  /*f840*/  SHF.L.U32 R0, R29, 0x1f, RZ ;  /* 0x0000001f1d007819 */ /* 0x000fe200000006ff */
[----:B------:R-:W-:Y:S03]  /*f850*/  BSSY B1, `(.L_x_2171) ;  /* 0x0000003000017945 */ /* 0x000fe60003800000 */
[----:B------:R-:W0:Y:S02]  /*f860*/  SYNCS.PHASECHK.TRANS64.TRYWAIT P0, [R5+URZ+0x2d840], R0 ;  /* 0x02d84000050075a7 */ /* 0x000e24000800017f */
[----:B0-----:R-:W-:Y:S05]  /*f870*/  @!P0 BRA `(.L_x_2172) ;  /* 0x0000003800288947 */ /* 0x001fea0003800000 */
.L_x_2247:
[----:B------:R-:W-:Y:S05]  /*f880*/  BSYNC B1 ;  /* 0x0000000000017941 */ /* 0x000fea0003800000 */
.L_x_2171:
        /* <DEDUP_REMOVED lines=57> */
.L_x_2257:
        /* <DEDUP_REMOVED lines=11> */
.L_x_2174:
        /* <DEDUP_REMOVED lines=11> */
.L_x_2175:
[----:B------:R1:W-:Y:S01]  /*fd80*/  SYNCS.ARRIVE.TRANS64.A1T0 RZ, [R5+URZ+0x2d830], RZ ;  /* 0x02d830ff05ff79a7 */ /* 0x0003e2000810003f */
[----:B------:R-:W-:Y:S05]  /*fd90*/  @!P5 BRA `(.L_x_2176) ;  /* 0x000000000004d947 */ /* 0x000fea0003800000 */
[----:B------:R-:W-:Y:S01]  /*fda0*/  BPT.TRAP 0x1 ;  /* 0x000000040000795c */ /* 0x000fe20000300000 */
.L_x_2176:
[----:B------:R-:W-:Y:S01]  /*fdb0*/  SHF.L.U32 R2, R20, 0x1f, RZ ;  /* 0x0000001f14027819 */ /* 0x000fe200000006ff */
[----:B-1----:R-:W-:Y:S01]  /*fdc0*/  IMAD R5, R10, 0x8, R17 ;  /* 0x000000080a057824 */ /* 0x002fe200078e0211 */
[----:B------:R-:W-:Y:S03]  /*fdd0*/  BSSY B1, `(.L_x_2177) ;  /* 0x0000003000017945 */ /* 0x000fe60003800000 */
[----:B------:R-:W1:Y:S02]  /*fde0*/  SYNCS.PHASECHK.TRANS64.TRYWAIT P0, [R5+URZ+0x2d860], R2 ;  /* 0x02d86002050075a7 */ /* 0x000e64000800017f */
[----:B-1----:R-:W-:Y:S05]  /*fdf0*/  @!P0 BRA `(.L_x_2178) ;  /* 0x0000003800308947 */ /* 0x002fea0003800000 */
.L_x_2258:
[----:B------:R-:W-:Y:S05]  /*fe00*/  BSYNC B1 ;  /* 0x0000000000017941 */ /* 0x000fea0003800000 */
.L_x_2177:
        /* <DEDUP_REMOVED lines=49> */
.L_x_2268:
        /* <DEDUP_REMOVED lines=29> */
.L_x_2180:
        /* <DEDUP_REMOVED lines=8> */
[----:B------:R-:W-:Y:S01]  /*10370*/  IMAD.MOV.U32 R19, RZ, RZ, R0 ;  /* 0x000000ffff137224 */ /* 0x000fe200078e0000 */
[----:B--2---:R-:W-:-:S13]  /*10380*/  ISETP.NE.AND P5, PT, R2, 0x3, PT ;  /* 0x000000030200780c */ /* 0x004fda0003fa5270 */
[----:B------:R-:W-:Y:S05]  /*10390*/  @!P5 BRA `(.L_x_2181) ;  /* 0x000000000004d947 */ /* 0x000fea0003800000 */
[----:B------:R-:W-:Y:S01]  /*103a0*/  BPT.TRAP 0x1 ;  /* 0x000000040000795c */ /* 0x000fe20000300000 */
.L_x_2181:
        /* <DEDUP_REMOVED lines=8> */
.L_x_2169:
[----:B------:R-:W-:Y:S05]  /*10430*/  BSYNC B0 ;  /* 0x0000000000007941 */ /* 0x000fea0003800000 */
.L_x_2168:
        /* <DEDUP_REMOVED lines=17> */
.L_x_2184:
[----:B------:R-:W-:Y:S05]  /*10550*/  BSYNC B0 ;  /* 0x0000000000007941 */ /* 0x000fea0003800000 */
.L_x_2183:
[----:B------:R-:W2:Y:S02]  /*10560*/  LDL R0, [R1+0x40] ;  /* 0x0000400001007983 */ /* 0x000ea40000100800 */
[----:B--2---:R-:W-:-:S13]  /*10570*/  ISETP.NE.AND P0, PT, R0, 0x3, PT ;  /* 0x000000030000780c */ /* 0x004fda0003f05270 */
[----:B------:R-:W-:Y:S05]  /*10580*/  @!P0 BRA `(.L_x_2185) ;  /* 0x0000000000048947 */ /* 0x000fea0003800000 */
[----:B------:R-:W-:Y:S01]  /*10590*/  BPT.TRAP 0x1 ;  /* 0x000000040000795c */ /* 0x000fe20000300000 */
.L_x_2185:
[----:B------:R-:W2:Y:S01]  /*105a0*/  LDL.LU R2, [R1+0xc] ;  /* 0x00000c0001027983 */ /* 0x000ea20000300800 */
[----:B------:R-:W-:Y:S01]  /*105b0*/  IMAD R0, R22, 0x8, R17 ;  /* 0x0000000816007824 */ /* 0x000fe200078e0211 */
[----:B------:R-:W-:Y:S01]  /*105c0*/  SHF.L.U32 R3, R29, 0x1f, RZ ;  /* 0x0000001f1d037819 */ /* 0x000fe200000006ff */
[----:B------:R-:W-:Y:S03]  /*105d0*/  BSSY B0, `(.L_x_2186) ;  /* 0x0000004000007945 */ /* 0x000fe60003800000 */
[----:B------:R-:W1:Y:S01]  /*105e0*/  SYNCS.PHASECHK.TRANS64.TRYWAIT P0, [R0+URZ+0x2d860], R3 ;  /* 0x02d86003000075a7 */ /* 0x000e62000800017f */
[----:B--2---:R-:W-:Y:S01]  /*105f0*/  IMAD R6, R23, -0x80, R2 ;  /* 0xffffff8017067824 */ /* 0x004fe200078e0202 */
[----:B-1----:R-:W-:Y:S06]  /*10600*/  @!P0 BRA `(.L_x_2187) ;  /* 0x0000003400a48947 */ /* 0x002fec0003800000 */
.L_x_2269:
[----:B------:R-:W-:Y:S05]  /*10610*/  BSYNC B0 ;  /* 0x0000000000007941 */ /* 0x000fea0003800000 */
.L_x_2186:
        /* <DEDUP_REMOVED lines=56> */
.L_x_2279:
        /* <DEDUP_REMOVED lines=13> */
.L_x_2189:
        /* <DEDUP_REMOVED lines=11> */
.L_x_2190:
[----:B------:R-:W-:Y:S01]  /*10b20*/  VIADD R22, R22, 0x1 ;  /* 0x0000000116167836 */ /* 0x000fe20000000000 */
[----:B------:R0:W-:Y:S04]  /*10b30*/  SYNCS.ARRIVE.TRANS64.A1T0 RZ, [R0+URZ+0x2d850], RZ ;  /* 0x02d850ff00ff79a7 */ /* 0x0001e8000810003f */
[----:B------:R-:W-:-:S04]  /*10b40*/  ISETP.NE.AND P0, PT, R22, 0x2, PT ;  /* 0x000000021600780c */ /* 0x000fc80003f05270 */
[----:B0-----:R-:W-:Y:S02]  /*10b50*/  SEL R0, RZ, 0x1, P0 ;  /* 0x00000001ff007807 */ /* 0x001fe40000000000 */
[----:B------:R-:W-:Y:S02]  /*10b60*/  SEL R22, R22, RZ, P0 ;  /* 0x000000ff16167207 */ /* 0x000fe40000000000 */
[----:B------:R-:W-:-:S07]  /*10b70*/  LOP3.LUT R29, R29, R0, RZ, 0x3c, !PT ;  /* 0x000000001d1d7212 */ /* 0x000fce00078e3cff */
.L_x_2149:
[----:B------:R-:W-:Y:S05]  /*10b80*/  BSYNC B7 ;  /* 0x0000000000077941 */ /* 0x000fea0003800000 */
.L_x_2147:
        /* <DEDUP_REMOVED lines=11> */
.L_x_2191:
        /* <DEDUP_REMOVED lines=43> */
.L_x_2289:
[----:B------:R-:W-:Y:S02]  /*10ef0*/  ULDC UR4, c[0x0][0xc38] ;  /* 0x00030e0000047ab9 */ /* 0x000fe40000000800 */
[----:B------:R-:W-:-:S04]  /*10f00*/  IMAD.U32 R4, RZ, RZ, UR4 ;  /* 0x00000004ff047e24 */ /* 0x000fc8000f8e00ff */
[----:B-1----:R-:W-:-:S04]  /*10f10*/  IMAD R3, R14, R4, RZ ;  /* 0x000000040e037224 */ /* 0x002fc800078e02ff */
[----:B------:R-:W-:-:S05]  /*10f20*/  IMAD.IADD R6, R6, 0x1, R3 ;  /* 0x0000000106067824 */ /* 0x000fca00078e0203 */
[----:B------:R-:W-:-:S13]  /*10f30*/  ISETP.GT.AND P6, PT, R6, R0, PT ;  /* 0x000000000600720c */ /* 0x000fda0003fc4270 */
[----:B------:R-:W-:Y:S05]  /*10f40*/  @P6 BRA `(.L_x_2194) ;  /* 0x0000000000a46947 */ /* 0x000fea0003800000 */
.L_x_2197:
        /* <DEDUP_REMOVED lines=35> */
.L_x_2297:
[----:B------:R-:W-:Y:S02]  /*11180*/  ULDC UR4, c[0x0][0xc38] ;  /* 0x00030e0000047ab9 */ /* 0x000fe40000000800 */
[----:B------:R-:W-:-:S04]  /*11190*/  IMAD.U32 R4, RZ, RZ, UR4 ;  /* 0x00000004ff047e24 */ /* 0x000fc8000f8e00ff */
[----:B-1----:R-:W-:-:S04]  /*111a0*/  IMAD R3, R14, R4, RZ ;  /* 0x000000040e037224 */ /* 0x002fc800078e02ff */
[----:B------:R-:W-:-:S05]  /*111b0*/  IMAD.IADD R6, R3, 0x1, R6 ;  /* 0x0000000103067824 */ /* 0x000fca00078e0206 */
[----:B------:R-:W-:-:S13]  /*111c0*/  ISETP.GT.AND P6, PT, R6, R0, PT ;  /* 0x000000000600720c */ /* 0x000fda0003fc4270 */
[----:B------:R-:W-:Y:S05]  /*111d0*/  @!P6 BRA `(.L_x_2197) ;  /* 0xfffffffc005ce947 */ /* 0x000fea000383ffff */
.L_x_2194:
        /* <DEDUP_REMOVED lines=10> */
.L_x_2302:
[----:B------:R-:W-:-:S13]  /*11280*/  ISETP.NE.AND P0, PT, R3, RZ, PT ;  /* 0x000000ff0300720c */ /* 0x000fda0003f05270 */
[----:B------:R-:W-:Y:S05]  /*11290*/  @!P0 BRA `(.L_x_2199) ;  /* 0x0000000000108947 */ /* 0x000fea0003800000 */
[----:B------:R-:W-:Y:S01]  /*112a0*/  UMOV UR4, 0xffffffff ;  /* 0xffffffff00047882 */ /* 0x000fe20000000000 */
[----:B------:R-:W-:Y:S02]  /*112b0*/  VIADD R12, R7, 0xffffffff ;  /* 0xffffffff070c7836 */ /* 0x000fe40000000000 */
[----:B------:R-:W-:Y:S05]  /*112c0*/  BRA.DIV UR4, `(.L_x_2200) ;  /* 0x0000003a04487947 */ /* 0x000fea000b800000 */
[----:B------:R4:W0:Y:S02]  /*112d0*/  SHFL.IDX PT, R24, R2, R12, 0x1f ;  /* 0x00001f0c02187589 */ /* 0x00082400000e0000 */
.L_x_2199:
[----:B---3--:R-:W-:Y:S01]  /*112e0*/  ISETP.NE.AND P0, PT, R5, 0x1, PT ;  /* 0x000000010500780c */ /* 0x008fe20003f05270 */
[----:B0-----:R-:W-:-:S04]  /*112f0*/  IMAD R24, R24, R4, R6 ;  /* 0x0000000418187224 */ /* 0x001fc800078e0206 */
[----:B------:R-:W-:-:S08]  /*11300*/  IMAD.IADD R0, R0, 0x1, -R24 ;  /* 0x0000000100007824 */ /* 0x000fd000078e0a18 */
[----:B------:R-:W-:Y:S05]  /*11310*/  @!P0 BRA `(.L_x_2201) ;  /* 0x0000000000dc8947 */ /* 0x000fea0003800000 */
[-C--:B--2---:R-:W-:Y:S01]  /*11320*/  IABS R6, R25.reuse ;  /* 0x0000001900067213 */ /* 0x084fe20000000000 */
[----:B----4-:R-:W-:Y:S01]  /*11330*/  IMAD.MOV.U32 R2, RZ, RZ, RZ ;  /* 0x000000ffff027224 */ /* 0x010fe200078e00ff */
[----:B------:R-:W-:Y:S02]  /*11340*/  IABS R8, R25 ;  /* 0x0000001900087213 */ /* 0x000fe40000000000 */
[----:B------:R-:W0:Y:S03]  /*11350*/  I2F.RP R4, R6 ;  /* 0x0000000600047306 */ /* 0x000e260000209400 */
[----:B------:R-:W-:-:S05]  /*11360*/  IMAD.MOV R8, RZ, RZ, -R8 ;  /* 0x000000ffff087224 */ /* 0x000fca00078e0a08 */
[----:B0-----:R-:W1:Y:S02]  /*11370*/  MUFU.RCP R4, R4 ;  /* 0x0000000400047308 */ /* 0x001e640000001000 */
[----:B-1----:R-:W-:-:S06]  /*11380*/  VIADD R7, R4, 0xffffffe ;  /* 0x0ffffffe04077836 */ /* 0x002fcc0000000000 */
        /* <DEDUP_REMOVED lines=48> */
.L_x_2201:
[----:B----4-:R-:W0:Y:S02]  /*11690*/  LDC.64 R2, c[0x0][0xc90] ;  /* 0x00032400ff027b82 */ /* 0x010e240000000a00 */
[----:B0-----:R-:W-:-:S05]  /*116a0*/  IMAD.WIDE R2, R27, 0x4, R2 ;  /* 0x000000041b027825 */ /* 0x001fca00078e0202 */
[----:B------:R0:W2:Y:S02]  /*116b0*/  LDG.E R6, desc[UR36][R2.64] ;  /* 0x0000002402067981 */ /* 0x0000a4000c1e1900 */
[----:B0-----:R-:W-:Y:S02]  /*116c0*/  IMAD.MOV.U32 R2, RZ, RZ, RZ ;  /* 0x000000ffff027224 */ /* 0x001fe400078e00ff */
[----:B--2---:R-:W-:-:S05]  /*116d0*/  IMAD R5, R25, R6, RZ ;  /* 0x0000000619057224 */ /* 0x004fca00078e02ff */
[----:B-1----:R-:W-:-:S04]  /*116e0*/  IABS R7, R5 ;  /* 0x0000000500077213 */ /* 0x002fc80000000000 */
        /* <DEDUP_REMOVED lines=55> */
.L_x_2202:
[----:B------:R-:W-:-:S05]  /*11a60*/  LOP3.LUT R2, RZ, R2, RZ, 0x33, !PT ;  /* 0x00000002ff027212 */ /* 0x000fca00078e33ff */
[----:B------:R-:W-:Y:S01]  /*11a70*/  IMAD.IADD R25, R25, 0x1, R2 ;  /* 0x0000000119197824 */ /* 0x000fe200078e0202 */
[----:B------:R-:W-:Y:S06]  /*11a80*/  BRA `(.L_x_2203) ;  /* 0x00000000001c7947 */ /* 0x000fec0003800000 */
.L_x_2195:
[----:B------:R-:W-:Y:S01]  /*11a90*/  UMOV UR4, URZ ;  /* 0x0000003f00047c82 */ /* 0x000fe20008000000 */
[----:B------:R-:W-:Y:S01]  /*11aa0*/  UMOV UR5, URZ ;  /* 0x0000003f00057c82 */ /* 0x000fe20008000000 */
[----:B------:R-:W-:Y:S01]  /*11ab0*/  ULDC UR6, c[0x0][0xc3c] ;  /* 0x00030f0000067ab9 */ /* 0x000fe20000000800 */
[----:B------:R-:W-:Y:S02]  /*11ac0*/  IMAD.MOV.U32 R24, RZ, RZ, R0 ;  /* 0x000000ffff187224 */ /* 0x000fe400078e0000 */
[----:B------:R-:W-:Y:S02]  /*11ad0*/  IMAD.U32 R25, RZ, RZ, UR4 ;  /* 0x00000004ff197e24 */ /* 0x000fe4000f8e00ff */
[----:B------:R-:W-:Y:S02]  /*11ae0*/  IMAD.U32 R26, RZ, RZ, UR5 ;  /* 0x00000005ff1a7e24 */ /* 0x000fe4000f8e00ff */
[----:B------:R-:W-:-:S07]  /*11af0*/  IMAD.U32 R27, RZ, RZ, UR6 ;  /* 0x00000006ff1b7e24 */ /* 0x000fce000f8e00ff */
.L_x_2203:
        /* <DEDUP_REMOVED lines=10> */
.L_x_2192:
[----:B------:R-:W-:Y:S02]  /*11ba0*/  ULDC UR4, c[0x0][0xc3c] ;  /* 0x00030f0000047ab9 */ /* 0x000fe40000000800 */
[----:B-1----:R-:W-:-:S13]  /*11bb0*/  ISETP.GE.AND P0, PT, R27, UR4, PT ;  /* 0x000000041b007c0c */ /* 0x002fda000bf06270 */
[----:B------:R-:W-:Y:S05]  /*11bc0*/  @!P0 BRA `(.L_x_2204) ;  /* 0xffffffb000ac8947 */ /* 0x000fea000383ffff */
[----:B------:R-:W-:Y:S05]  /*11bd0*/  BSYNC B8 ;  /* 0x0000000000087941 */ /* 0x000fea0003800000 */
.L_x_2141:
        /* <DEDUP_REMOVED lines=12> */
.L_x_2305:
[----:B------:R-:W-:Y:S05]  /*11ca0*/  BSYNC B0 ;  /* 0x0000000000007941 */ /* 0x000fea0003800000 */
.L_x_2205:
[----:B------:R-:W-:-:S03]  /*11cb0*/  UMOV UR4, 0xffffffff ;  /* 0xffffffff00047882 */ /* 0x000fc60000000000 */
[----:B------:R-:W-:Y:S05]  /*11cc0*/  BRA.DIV UR4, `(.L_x_2207) ;  /* 0x0000003204047947 */ /* 0x000fea000b800000 */
[----:B-1----:R-:W1:Y:S02]  /*11cd0*/  S2R R0, SR_TID.X ;  /* 0x0000000000007919 */ /* 0x002e640000002100 */
[----:B-1----:R-:W-:-:S04]  /*11ce0*/  SHF.R.U32.HI R0, RZ, 0x5, R0 ;  /* 0x00000005ff007819 */ /* 0x002fc80000011600 */
[----:B------:R-:W-:-:S05]  /*11cf0*/  LOP3.LUT R0, R0, 0x3, RZ, 0xc0, !PT ;  /* 0x0000000300007812 */ /* 0x000fca00078ec0ff */
[----:B------:R1:W3:Y:S02]  /*11d00*/  SHFL.IDX PT, R14, R0, RZ, 0x1f ;  /* 0x00001fff000e7589 */ /* 0x0002e400000e0000 */
.L_x_2308:
[----:B---3--:R-:W-:Y:S01]  /*11d10*/  ISETP.NE.AND P0, PT, R14, RZ, PT ;  /* 0x000000ff0e00720c */ /* 0x008fe20003f05270 */
[----:B------:R-:W-:-:S12]  /*11d20*/  BSSY B0, `(.L_x_2208) ;  /* 0x0000024000007945 */ /* 0x000fd80003800000 */
[----:B------:R-:W-:Y:S05]  /*11d30*/  @P0 BRA `(.L_x_2209) ;  /* 0x0000000000880947 */ /* 0x000fea0003800000 */
[----:B------:R-:W-:-:S03]  /*11d40*/  UMOV UR4, 0xffffffff ;  /* 0xffffffff00047882 */ /* 0x000fc60000000000 */
[----:B------:R-:W-:Y:S05]  /*11d50*/  BRA.DIV UR4, `(.L_x_2210) ;  /* 0x0000003204147947 */ /* 0x000fea000b800000 */
[----:B------:R-:W-:-:S13]  /*11d60*/  ELECT P6, URZ, PT ;  /* 0x00000000003f782f */ /* 0x000fda00038c0000 */
.L_x_2311:
[----:B------:R-:W-:Y:S05]  /*11d70*/  @!P6 BRA `(.L_x_2209) ;  /* 0x000000000078e947 */ /* 0x000fea0003800000 */
[----:B-1----:R-:W3:Y:S02]  /*11d80*/  LDL.LU R0, [R1+0x20] ;  /* 0x0000200001007983 */ /* 0x002ee40000300800 */
[----:B---3--:R-:W-:-:S04]  /*11d90*/  LOP3.LUT R0, R0, 0x2, RZ, 0xfc, !PT ;  /* 0x0000000200007812 */ /* 0x008fc800078efcff */
[----:B------:R-:W-:-:S13]  /*11da0*/  ISETP.NE.AND P0, PT, R0, 0x3, PT ;  /* 0x000000030000780c */ /* 0x000fda0003f05270 */
[----:B------:R-:W-:Y:S05]  /*11db0*/  @!P0 BRA `(.L_x_2211) ;  /* 0x0000000000048947 */ /* 0x000fea0003800000 */
[----:B------:R-:W-:Y:S01]  /*11dc0*/  BPT.TRAP 0x1 ;  /* 0x000000040000795c */ /* 0x000fe20000300000 */
.L_x_2211:
[C---:B------:R-:W-:Y:S01]  /*11dd0*/  IMAD R3, R22.reuse, 0x8, R5 ;  /* 0x0000000816037824 */ /* 0x040fe200078e0205 */
[----:B------:R-:W-:Y:S01]  /*11de0*/  SHF.L.U32 R2, R29, 0x1f, RZ ;  /* 0x0000001f1d027819 */ /* 0x000fe200000006ff */
[----:B------:R-:W-:-:S03]  /*11df0*/  VIADD R22, R22, 0x1 ;  /* 0x0000000116167836 */ /* 0x000fc60000000000 */
[----:B------:R-:W1:Y:S02]  /*11e00*/  SYNCS.PHASECHK.TRANS64.TRYWAIT P1, [R3+URZ+0x2d840], R2 ;  /* 0x02d84002030075a7 */ /* 0x000e64000802017f */
[----:B------:R-:W-:-:S04]  /*11e10*/  ISETP.NE.AND P2, PT, R22, 0x2, PT ;  /* 0x000000021600780c */ /* 0x000fc80003f45270 */
[----:B------:R-:W-:Y:S01]  /*11e20*/  SEL R0, RZ, 0x1, P2 ;  /* 0x00000001ff007807 */ /* 0x000fe20001000000 */
[----:B-1----:R-:W-:Y:S08]  /*11e30*/  @!P1 BRA `(.L_x_2212) ;  /* 0x0000002c00fc9947 */ /* 0x002ff00003800000 */
.L_x_2312:
[----:B------:R-:W-:Y:S02]  /*11e40*/  SEL R22, R22, RZ, P2 ;  /* 0x000000ff16167207 */ /* 0x000fe40001000000 */
[----:B------:R-:W-:Y:S01]  /*11e50*/  LOP3.LUT R0, R29, R0, RZ, 0x3c, !PT ;  /* 0x000000001d007212 */ /* 0x000fe200078e3cff */
[----:B------:R-:W-:Y:S06]  /*11e60*/  @!P0 BRA `(.L_x_2213) ;  /* 0x0000000000048947 */ /* 0x000fec0003800000 */
[----:B------:R-:W-:Y:S01]  /*11e70*/  BPT.TRAP 0x1 ;  /* 0x000000040000795c */ /* 0x000fe20000300000 */
.L_x_2213:
[----:B------:R-:W-:Y:S01]  /*11e80*/  IMAD R5, R22, 0x8, R5 ;  /* 0x0000000816057824 */ /* 0x000fe200078e0205 */
[----:B------:R-:W-:-:S04]  /*11e90*/  SHF.L.U32 R0, R0, 0x1f, RZ ;  /* 0x0000001f00007819 */ /* 0x000fc800000006ff */
[----:B------:R-:W3:Y:S02]  /*11ea0*/  SYNCS.PHASECHK.TRANS64.TRYWAIT P1, [R5+URZ+0x2d840], R0 ;  /* 0x02d84000050075a7 */ /* 0x000ee4000802017f */
[----:B---3--:R-:W-:Y:S05]  /*11eb0*/  @!P1 BRA `(.L_x_2214) ;  /* 0x0000002c00f09947 */ /* 0x008fea0003800000 */
.L_x_2313:
[----:B------:R-:W-:Y:S05]  /*11ec0*/  @!P0 BRA `(.L_x_2215) ;  /* 0x0000000000048947 */ /* 0x000fea0003800000 */
[----:B------:R-:W-:Y:S01]  /*11ed0*/  BPT.TRAP 0x1 ;  /* 0x000000040000795c */ /* 0x000fe20000300000 */
.L_x_2215:
[----:B------:R-:W4:Y:S02]  /*11ee0*/  SYNCS.PHASECHK.TRANS64.TRYWAIT P1, [R3+URZ+0x2d860], R2 ;  /* 0x02d86002030075a7 */ /* 0x000f24000802017f */
[----:B----4-:R-:W-:Y:S05]  /*11ef0*/  @!P1 BRA `(.L_x_2216) ;  /* 0x0000002c00f49947 */ /* 0x010fea0003800000 */
.L_x_2314:
[----:B------:R-:W-:Y:S05]  /*11f00*/  @!P0 BRA `(.L_x_2217) ;  /* 0x0000000000048947 */ /* 0x000fea0003800000 */
[----:B------:R-:W-:Y:S01]  /*11f10*/  BPT.TRAP 0x1 ;  /* 0x000000040000795c */ /* 0x000fe20000300000 */
.L_x_2217:
[----:B------:R0:W0:Y:S02]  /*11f20*/  SYNCS.PHASECHK.TRANS64.TRYWAIT P0, [R5+URZ+0x2d860], R0 ;  /* 0x02d86000050075a7 */ /* 0x000024000800017f */
[----:B0-----:R-:W-:Y:S05]  /*11f30*/  @!P0 NANOSLEEP.SYNCS 0x989680 ;  /* 0x009896800000895d */ /* 0x001fea0003900000 */
[----:B------:R-:W0:Y:S02]  /*11f40*/  @!P0 SYNCS.PHASECHK.TRANS64 P0, [R5+URZ+0x2d860], R0 ;  /* 0x02d86000050085a7 */ /* 0x000e24000800007f */
[----:B0-----:R-:W-:Y:S05]  /*11f50*/  @!P0 BRA `(.L_x_2217) ;  /* 0xfffffffc00f08947 */ /* 0x001fea000383ffff */
.L_x_2209:
[----:B------:R-:W-:Y:S05]  /*11f60*/  BSYNC B0 ;  /* 0x0000000000007941 */ /* 0x000fea0003800000 */
.L_x_2208:
[----:B------:R-:W-:Y:S05]  /*11f70*/  EXIT ;  /* 0x000000000000794d */ /* 0x000fea0003800000 */
.L_x_2082:
[----:B--2---:R-:W-:-:S04]  /*11f80*/  IMAD.U32 R3, RZ, RZ, UR40 ;  /* 0x00000028ff037e24 */ /* 0x004fc8000f8e00ff */
[----:B------:R2:W3:Y:S03]  /*11f90*/  SYNCS.PHASECHK.TRANS64.TRYWAIT P1, [R3+URZ+0x2d800], R0 ;  /* 0x02d80000030075a7 */ /* 0x0004e6000802017f */
[----:B---3--:R-:W-:Y:S05]  /*11fa0*/  @!P1 NANOSLEEP.SYNCS 0x989680 ;  /* 0x009896800000995d */ /* 0x008fea0003900000 */
[----:B------:R-:W3:Y:S02]  /*11fb0*/  @!P1 SYNCS.PHASECHK.TRANS64 P1, [R3+URZ+0x2d800], R0 ;  /* 0x02d80000030095a7 */ /* 0x000ee4000802007f */
[----:B---3--:R-:W-:Y:S05]  /*11fc0*/  @!P1 BRA `(.L_x_2082) ;  /* 0xfffffffc00ec9947 */ /* 0x008fea000383ffff */
[----:B------:R-:W-:Y:S05]  /*11fd0*/  BRA `(.L_x_2218) ;  /* 0xfffffefc00007947 */ /* 0x000fea000383ffff */
.L_x_2086:
[----:B---3--:R3:W4:Y:S02]  /*11fe0*/  SYNCS.PHASECHK.TRANS64.TRYWAIT P1, [R0+URZ+0x2d830], R3 ;  /* 0x02d83003000075a7 */ /* 0x008724000802017f */
[----:B----4-:R-:W-:Y:S05]  /*11ff0*/  @!P1 NANOSLEEP.SYNCS 0x989680 ;  /* 0x009896800000995d */ /* 0x010fea0003900000 */
[----:B------:R-:W4:Y:S02]  /*12000*/  @!P1 SYNCS.PHASECHK.TRANS64 P1, [R0+URZ+0x2d830], R3 ;  /* 0x02d83003000095a7 */ /* 0x000f24000802007f */
[----:B----4-:R-:W-:Y:S05]  /*12010*/  @!P1 BRA `(.L_x_2086) ;  /* 0xfffffffc00f09947 */ /* 0x010fea000383ffff */
[----:B------:R-:W-:Y:S05]  /*12020*/  BRA `(.L_x_2085) ;  /* 0xfffffefc00187947 */ /* 0x000fea000383ffff */
.L_x_2092:
[----:B-1----:R-:W-:-:S04]  /*12030*/  IMAD.U32 R6, RZ, RZ, UR7 ;  /* 0x00000007ff067e24 */ /* 0x002fc8000f8e00ff */
[----:B------:R1:W2:Y:S03]  /*12040*/  SYNCS.PHASECHK.TRANS64.TRYWAIT P1, [R6+URZ+0x2d830], R3 ;  /* 0x02d83003060075a7 */ /* 0x0002a6000802017f */
[----:B--2---:R-:W-:Y:S05]  /*12050*/  @!P1 NANOSLEEP.SYNCS 0x989680 ;  /* 0x009896800000995d */ /* 0x004fea0003900000 */
[----:B------:R-:W2:Y:S02]  /*12060*/  @!P1 SYNCS.PHASECHK.TRANS64 P1, [R6+URZ+0x2d830], R3 ;  /* 0x02d83003060095a7 */ /* 0x000ea4000802007f */
[----:B--2---:R-:W-:Y:S05]  /*12070*/  @!P1 BRA `(.L_x_2092) ;  /* 0xfffffffc00ec9947 */ /* 0x004fea000383ffff */
[----:B------:R-:W-:Y:S05]  /*12080*/  BRA `(.L_x_2089) ;  /* 0xffffff1c00e07947 */ /* 0x000fea000383ffff */
.L_x_2096:
[----:B-1----:R-:W-:-:S04]  /*12090*/  IMAD.U32 R5, RZ, RZ, UR7 ;  /* 0x00000007ff057e24 */ /* 0x002fc8000f8e00ff */
[----:B------:R1:W2:Y:S03]  /*120a0*/  SYNCS.PHASECHK.TRANS64.TRYWAIT P1, [R5+URZ+0x2d850], R3 ;  /* 0x02d85003050075a7 */ /* 0x0002a6000802017f */
[----:B--2---:R-:W-:Y:S05]  /*120b0*/  @!P1 NANOSLEEP.SYNCS 0x989680 ;  /* 0x009896800000995d */ /* 0x004fea0003900000 */
[----:B------:R-:W2:Y:S02]  /*120c0*/  @!P1 SYNCS.PHASECHK.TRANS64 P1, [R5+URZ+0x2d850], R3 ;  /* 0x02d85003050095a7 */ /* 0x000ea4000802007f */
[----:B--2---:R-:W-:Y:S05]  /*120d0*/  @!P1 BRA `(.L_x_2096) ;  /* 0xfffffffc00ec9947 */ /* 0x004fea000383ffff */
[----:B------:R-:W-:Y:S05]  /*120e0*/  BRA `(.L_x_2093) ;  /* 0xffffff2000907947 */ /* 0x000fea000383ffff */
.L_x_2104:
[----:B-1----:R-:W-:-:S04]  /*120f0*/  IMAD.U32 R6, RZ, RZ, UR7 ;  /* 0x00000007ff067e24 */ /* 0x002fc8000f8e00ff */
[----:B------:R1:W2:Y:S03]  /*12100*/  SYNCS.PHASECHK.TRANS64.TRYWAIT P1, [R6+URZ+0x2d830], R3 ;  /* 0x02d83003060075a7 */ /* 0x0002a6000802017f */
[----:B--2---:R-:W-:Y:S05]  /*12110*/  @!P1 NANOSLEEP.SYNCS 0x989680 ;  /* 0x009896800000995d */ /* 0x004fea0003900000 */
[----:B------:R-:W2:Y:S02]  /*12120*/  @!P1 SYNCS.PHASECHK.TRANS64 P1, [R6+URZ+0x2d830], R3 ;  /* 0x02d83003060095a7 */ /* 0x000ea4000802007f */
[----:B--2---:R-:W-:Y:S05]  /*12130*/  @!P1 BRA `(.L_x_2104) ;  /* 0xfffffffc00ec9947 */ /* 0x004fea000383ffff */
[----:B------:R-:W-:Y:S05]  /*12140*/  BRA `(.L_x_2101) ;  /* 0xffffff48006c7947 */ /* 0x000fea000383ffff */
.L_x_2108:
[----:B-1----:R-:W-:-:S04]  /*12150*/  IMAD.U32 R5, RZ, RZ, UR7 ;  /* 0x00000007ff057e24 */ /* 0x002fc8000f8e00ff */
[----:B------:R1:W2:Y:S03]  /*12160*/  SYNCS.PHASECHK.TRANS64.TRYWAIT P1, [R5+URZ+0x2d850], R3 ;  /* 0x02d85003050075a7 */ /* 0x0002a6000802017f */
[----:B--2---:R-:W-:Y:S05]  /*12170*/  @!P1 NANOSLEEP.SYNCS 0x989680 ;  /* 0x009896800000995d */ /* 0x004fea0003900000 */
[----:B------:R-:W2:Y:S02]  /*12180*/  @!P1 SYNCS.PHASECHK.TRANS64 P1, [R5+URZ+0x2d850], R3 ;  /* 0x02d85003050095a7 */ /* 0x000ea4000802007f */
[----:B--2---:R-:W-:Y:S05]  /*12190*/  @!P1 BRA `(.L_x_2108) ;  /* 0xfffffffc00ec9947 */ /* 0x004fea000383ffff */
[----:B------:R-:W-:Y:S05]  /*121a0*/  BRA `(.L_x_2105) ;  /* 0xffffff4c001c7947 */ /* 0x000fea000383ffff */
.L_x_2115:
[----:B-1----:R-:W-:-:S04]  /*121b0*/  IMAD.U32 R8, RZ, RZ, UR4 ;  /* 0x00000004ff087e24 */ /* 0x002fc8000f8e00ff */
[----:B------:R1:W2:Y:S03]  /*121c0*/  SYNCS.PHASECHK.TRANS64.TRYWAIT P1, [R8+URZ+0x2d850], R7 ;  /* 0x02d85007080075a7 */ /* 0x0002a6000802017f */
[----:B--2---:R-:W-:Y:S05]  /*121d0*/  @!P1 NANOSLEEP.SYNCS 0x989680 ;  /* 0x009896800000995d */ /* 0x004fea0003900000 */
[----:B------:R-:W2:Y:S02]  /*121e0*/  @!P1 SYNCS.PHASECHK.TRANS64 P1, [R8+URZ+0x2d850], R7 ;  /* 0x02d85007080095a7 */ /* 0x000ea4000802007f */
[----:B--2---:R-:W-:Y:S05]  /*121f0*/  @!P1 BRA `(.L_x_2115) ;  /* 0xfffffffc00ec9947 */ /* 0x004fea000383ffff */
[----:B------:R-:W-:Y:S05]  /*12200*/  BRA `(.L_x_2114) ;  /* 0xffffff68004c7947 */ /* 0x000fea000383ffff */
.L_x_2155:
        /* <DEDUP_REMOVED lines=11> */
.L_x_2220:
[----:B------:R-:W-:Y:S05]  /*122c0*/  BSYNC B0 ;  /* 0x0000000000007941 */ /* 0x000fea0003800000 */
.L_x_2219:
[----:B------:R-:W-:Y:S05]  /*122d0*/  BRA `(.L_x_2221) ;  /* 0xffffffbc00307947 */ /* 0x000fea000383ffff */
.L_x_2158:
[----:B0-----:R0:W1:Y:S02]  /*122e0*/  SYNCS.PHASECHK.TRANS64.TRYWAIT P0, [R2+URZ+0x2d840], R3 ;  /* 0x02d84003020075a7 */ /* 0x001064000800017f */
[----:B-1----:R-:W-:Y:S05]  /*122f0*/  @!P0 NANOSLEEP.SYNCS 0x989680 ;  /* 0x009896800000895d */ /* 0x002fea0003900000 */
[----:B------:R-:W1:Y:S02]  /*12300*/  @!P0 SYNCS.PHASECHK.TRANS64 P0, [R2+URZ+0x2d840], R3 ;  /* 0x02d84003020085a7 */ /* 0x000e64000800007f */
[----:B-1----:R-:W-:Y:S05]  /*12310*/  @!P0 BRA `(.L_x_2158) ;  /* 0xfffffffc00f08947 */ /* 0x002fea000383ffff */
[----:B------:R-:W-:Y:S05]  /*12320*/  BRA `(.L_x_2222) ;  /* 0xffffffbc00907947 */ /* 0x000fea000383ffff */
.L_x_2159:
        /* <DEDUP_REMOVED lines=8> */
.L_x_2224:
[----:B------:R-:W-:Y:S05]  /*123b0*/  BSYNC B0 ;  /* 0x0000000000007941 */ /* 0x000fea0003800000 */
.L_x_2223:
        /* <DEDUP_REMOVED lines=9> */
.L_x_2225:
[----:B------:R-:W-:Y:S02]  /*12450*/  IMAD.MOV.U32 R13, RZ, RZ, R6 ;  /* 0x000000ffff0d7224 */ /* 0x000fe400078e0006 */
[----:B------:R-:W-:Y:S02]  /*12460*/  IMAD.MOV.U32 R12, RZ, RZ, 0x1 ;  /* 0x00000001ff0c7424 */ /* 0x000fe400078e00ff */
[----:B------:R-:W-:-:S07]  /*12470*/  IMAD.MOV.U32 R5, RZ, RZ, R14 ;  /* 0x000000ffff057224 */ /* 0x000fce00078e000e */
[----:B------:R-:W-:Y:S05]  /*12480*/  WARPSYNC.COLLECTIVE R15, `(.L_x_2226) ;  /* 0x000000000f087348 */ /* 0x000fea0003c00000 */
[----:B------:R0:W1:Y:S02]  /*12490*/  SHFL.IDX P6, R14, R13, R12, R11 ;  /* 0x0000000c0d0e7389 */ /* 0x00006400000c000b */
[----:B01----:R-:W-:Y:S01]  /*124a0*/  ENDCOLLECTIVE ;  /* 0x000000000000791b */ /* 0x003fe20003800000 */
.L_x_2226:
        /* <DEDUP_REMOVED lines=17> */
.L_x_2227:
[----:B------:R-:W-:Y:S02]  /*125c0*/  @P1 IMAD R8, R7, 0x2, R17 ;  /* 0x0000000207081824 */ /* 0x000fe400078e0211 */
[----:B------:R-:W-:Y:S02]  /*125d0*/  IMAD.MOV.U32 R13, RZ, RZ, R6 ;  /* 0x000000ffff0d7224 */ /* 0x000fe400078e0006 */
[----:B------:R-:W-:Y:S02]  /*125e0*/  IMAD.MOV.U32 R12, RZ, RZ, 0x2 ;  /* 0x00000002ff0c7424 */ /* 0x000fe400078e00ff */
[----:B------:R-:W-:-:S07]  /*125f0*/  IMAD.MOV.U32 R5, RZ, RZ, R14 ;  /* 0x000000ffff057224 */ /* 0x000fce00078e000e */
[----:B------:R-:W-:Y:S05]  /*12600*/  WARPSYNC.COLLECTIVE R15, `(.L_x_2228) ;  /* 0x000000000f087348 */ /* 0x000fea0003c00000 */
[----:B------:R0:W1:Y:S02]  /*12610*/  SHFL.IDX P6, R14, R13, R12, R11 ;  /* 0x0000000c0d0e7389 */ /* 0x00006400000c000b */
[----:B01----:R-:W-:Y:S01]  /*12620*/  ENDCOLLECTIVE ;  /* 0x000000000000791b */ /* 0x003fe20003800000 */
.L_x_2228:
        /* <DEDUP_REMOVED lines=17> */
.L_x_2229:
[----:B------:R-:W-:Y:S02]  /*12740*/  @P1 IMAD R8, R7, 0x2, R17 ;  /* 0x0000000207081824 */ /* 0x000fe400078e0211 */
[----:B------:R-:W-:Y:S02]  /*12750*/  IMAD.MOV.U32 R13, RZ, RZ, R6 ;  /* 0x000000ffff0d7224 */ /* 0x000fe400078e0006 */
[----:B------:R-:W-:Y:S02]  /*12760*/  IMAD.MOV.U32 R12, RZ, RZ, 0x3 ;  /* 0x00000003ff0c7424 */ /* 0x000fe400078e00ff */
[----:B------:R-:W-:-:S07]  /*12770*/  IMAD.MOV.U32 R5, RZ, RZ, R14 ;  /* 0x000000ffff057224 */ /* 0x000fce00078e000e */
[----:B------:R-:W-:Y:S05]  /*12780*/  WARPSYNC.COLLECTIVE R15, `(.L_x_2230) ;  /* 0x000000000f087348 */ /* 0x000fea0003c00000 */
[----:B------:R0:W1:Y:S02]  /*12790*/  SHFL.IDX P6, R14, R13, R12, R11 ;  /* 0x0000000c0d0e7389 */ /* 0x00006400000c000b */
[----:B01----:R-:W-:Y:S01]  /*127a0*/  ENDCOLLECTIVE ;  /* 0x000000000000791b */ /* 0x003fe20003800000 */
.L_x_2230:
        /* <DEDUP_REMOVED lines=10> */
.L_x_2231:
        /* <DEDUP_REMOVED lines=8> */
.L_x_2164:
[----:B------:R-:W2:Y:S04]  /*128d0*/  LDL.LU R11, [R1+0x24] ;  /* 0x00002400010b7983 */ /* 0x000ea80000300800 */
[----:B------:R0:W5:Y:S01]  /*128e0*/  LDL R9, [R1+0x1c] ;  /* 0x00001c0001097983 */ /* 0x0001620000100800 */
[----:B------:R-:W-:Y:S02]  /*128f0*/  IMAD.MOV.U32 R13, RZ, RZ, R0 ;  /* 0x000000ffff0d7224 */ /* 0x000fe400078e0000 */
[----:B------:R-:W-:Y:S02]  /*12900*/  IMAD.MOV.U32 R12, RZ, RZ, RZ ;  /* 0x000000ffff0c7224 */ /* 0x000fe400078e00ff */
[----:B------:R-:W-:Y:S02]  /*12910*/  IMAD.MOV.U32 R15, RZ, RZ, -0x1 ;  /* 0xffffffffff0f7424 */ /* 0x000fe400078e00ff */
[----:B------:R-:W-:-:S02]  /*12920*/  IMAD R25, R25, 0xc0, R21 ;  /* 0x000000c019197824 */ /* 0x000fc400078e0215 */
[----:B--2---:R-:W-:Y:S02]  /*12930*/  IMAD R2, R11, R10, RZ ;  /* 0x0000000a0b027224 */ /* 0x004fe400078e02ff */
[----:B0-----:R-:W-:-:S07]  /*12940*/  IMAD.MOV.U32 R11, RZ, RZ, 0x1c1f ;  /* 0x00001c1fff0b7424 */ /* 0x001fce00078e00ff */
[----:B-----5:R-:W-:Y:S05]  /*12950*/  WARPSYNC.COLLECTIVE R15, `(.L_x_2233) ;  /* 0x000000000f087348 */ /* 0x020fea0003c00000 */
[----:B------:R0:W1:Y:S02]  /*12960*/  SHFL.IDX P6, R14, R13, R12, R11 ;  /* 0x0000000c0d0e7389 */ /* 0x00006400000c000b */
[----:B01---5:R-:W-:Y:S01]  /*12970*/  ENDCOLLECTIVE ;  /* 0x000000000000791b */ /* 0x023fe20003800000 */
.L_x_2233:
[----:B------:R-:W-:Y:S02]  /*12980*/  IMAD.MOV.U32 R13, RZ, RZ, R4 ;  /* 0x000000ffff0d7224 */ /* 0x000fe400078e0004 */
[----:B------:R-:W-:-:S07]  /*12990*/  IMAD.MOV.U32 R6, RZ, RZ, R14 ;  /* 0x000000ffff067224 */ /* 0x000fce00078e000e */
[----:B------:R-:W-:Y:S05]  /*129a0*/  WARPSYNC.COLLECTIVE R15, `(.L_x_2234) ;  /* 0x000000000f087348 */ /* 0x000fea0003c00000 */
[----:B------:R0:W1:Y:S02]  /*129b0*/  SHFL.IDX P6, R14, R13, R12, R11 ;  /* 0x0000000c0d0e7389 */ /* 0x00006400000c000b */
[----:B01----:R-:W-:Y:S01]  /*129c0*/  ENDCOLLECTIVE ;  /* 0x000000000000791b */ /* 0x003fe20003800000 */
.L_x_2234:
[----:B------:R-:W-:Y:S01]  /*129d0*/  ISETP.GE.AND P2, PT, R25, R2, PT ;  /* 0x000000021900720c */ /* 0x000fe20003f46270 */
[----:B------:R-:W-:Y:S02]  /*129e0*/  IMAD.MOV.U32 R13, RZ, RZ, R0 ;  /* 0x000000ffff0d7224 */ /* 0x000fe400078e0000 */
[----:B------:R-:W-:Y:S02]  /*129f0*/  IMAD.MOV.U32 R12, RZ, RZ, 0x1 ;  /* 0x00000001ff0c7424 */ /* 0x000fe400078e00ff */
[----:B------:R-:W-:-:S08]  /*12a00*/  IMAD.MOV.U32 R5, RZ, RZ, R14 ;  /* 0x000000ffff057224 */ /* 0x000fd000078e000e */
[----:B------:R-:W-:Y:S05]  /*12a10*/  WARPSYNC.COLLECTIVE R15, `(.L_x_2235) ;  /* 0x000000000f087348 */ /* 0x000fea0003c00000 */
[----:B------:R0:W1:Y:S02]  /*12a20*/  SHFL.IDX P6, R14, R13, R12, R11 ;  /* 0x0000000c0d0e7389 */ /* 0x00006400000c000b */
[----:B01----:R-:W-:Y:S01]  /*12a30*/  ENDCOLLECTIVE ;  /* 0x000000000000791b */ /* 0x003fe20003800000 */
.L_x_2235:
        /* <DEDUP_REMOVED lines=15> */
.L_x_2236:
        /* <DEDUP_REMOVED lines=8> */
.L_x_2237:
        /* <DEDUP_REMOVED lines=14> */
.L_x_2238:
        /* <DEDUP_REMOVED lines=8> */
.L_x_2239:
[----:B------:R-:W-:Y:S01]  /*12d10*/  @!P2 LEA R5, P4, R20, R5, 0x1 ;  /* 0x000000051405a211 */ /* 0x000fe200078808ff */
[----:B------:R-:W-:Y:S02]  /*12d20*/  IMAD.MOV.U32 R13, RZ, RZ, R4 ;  /* 0x000000ffff0d7224 */ /* 0x000fe400078e0004 */
[----:B------:R-:W-:-:S10]  /*12d30*/  IMAD.MOV.U32 R0, RZ, RZ, R14 ;  /* 0x000000ffff007224 */ /* 0x000fd400078e000e */
[----:B------:R-:W-:Y:S05]  /*12d40*/  WARPSYNC.COLLECTIVE R15, `(.L_x_2240) ;  /* 0x000000000f087348 */ /* 0x000fea0003c00000 */
[----:B------:R0:W1:Y:S02]  /*12d50*/  SHFL.IDX P6, R14, R13, R12, R11 ;  /* 0x0000000c0d0e7389 */ /* 0x00006400000c000b */
[----:B01----:R-:W-:Y:S01]  /*12d60*/  ENDCOLLECTIVE ;  /* 0x000000000000791b */ /* 0x003fe20003800000 */
.L_x_2240:
        /* <DEDUP_REMOVED lines=16> */
.L_x_2241:
[----:B------:R-:W-:-:S05]  /*12e70*/  @!P2 LEA R4, P4, R20, R4, 0x1 ;  /* 0x000000041404a211 */ /* 0x000fca00078808ff */
[----:B------:R-:W-:-:S04]  /*12e80*/  @!P2 IMAD.X R0, RZ, RZ, R0, P4 ;  /* 0x000000ffff00a224 */ /* 0x000fc800020e0600 */
        /* <DEDUP_REMOVED lines=14> */
.L_x_2242:
[----:B------:R-:W-:Y:S02]  /*12f70*/  IMAD.MOV.U32 R13, RZ, RZ, R3 ;  /* 0x000000ffff0d7224 */ /* 0x000fe400078e0003 */
[----:B------:R-:W-:Y:S02]  /*12f80*/  IMAD.MOV.U32 R12, RZ, RZ, 0x1 ;  /* 0x00000001ff0c7424 */ /* 0x000fe400078e00ff */
[----:B------:R-:W-:-:S07]  /*12f90*/  IMAD.MOV.U32 R4, RZ, RZ, R14 ;  /* 0x000000ffff047224 */ /* 0x000fce00078e000e */
[----:B------:R-:W-:Y:S05]  /*12fa0*/  WARPSYNC.COLLECTIVE R15, `(.L_x_2243) ;  /* 0x000000000f087348 */ /* 0x000fea0003c00000 */
[----:B------:R0:W1:Y:S02]  /*12fb0*/  SHFL.IDX P6, R14, R13, R12, R11 ;  /* 0x0000000c0d0e7389 */ /* 0x00006400000c000b */
[----:B01----:R-:W-:Y:S01]  /*12fc0*/  ENDCOLLECTIVE ;  /* 0x000000000000791b */ /* 0x003fe20003800000 */
.L_x_2243:
        /* <DEDUP_REMOVED lines=14> */
.L_x_2244:
[----:B------:R-:W-:Y:S01]  /*130b0*/  IMAD.MOV.U32 R8, RZ, RZ, R14 ;  /* 0x000000ffff087224 */ /* 0x000fe200078e000e */
[----:B------:R-:W-:Y:S06]  /*130c0*/  BRA `(.L_x_2245) ;  /* 0xffffffc000687947 */ /* 0x000fec000383ffff */
.L_x_2167:
[----:B-1----:R1:W2:Y:S02]  /*130d0*/  SYNCS.PHASECHK.TRANS64.TRYWAIT P0, [R17+URZ+0x2d820], R0 ;  /* 0x02d82000110075a7 */ /* 0x0022a4000800017f */
[----:B--2---:R-:W-:Y:S05]  /*130e0*/  @!P0 NANOSLEEP.SYNCS 0x989680 ;  /* 0x009896800000895d */ /* 0x004fea0003900000 */
[----:B------:R-:W2:Y:S02]  /*130f0*/  @!P0 SYNCS.PHASECHK.TRANS64 P0, [R17+URZ+0x2d820], R0 ;  /* 0x02d82000110085a7 */ /* 0x000ea4000800007f */
[----:B--2---:R-:W-:Y:S05]  /*13100*/  @!P0 BRA `(.L_x_2167) ;  /* 0xfffffffc00f08947 */ /* 0x004fea000383ffff */
[----:B------:R-:W-:Y:S05]  /*13110*/  BRA `(.L_x_2246) ;  /* 0xffffffc000d07947 */ /* 0x000fea000383ffff */
.L_x_2172:
[----:B0-----:R0:W1:Y:S02]  /*13120*/  SYNCS.PHASECHK.TRANS64.TRYWAIT P0, [R5+URZ+0x2d840], R0 ;  /* 0x02d84000050075a7 */ /* 0x001064000800017f */
[----:B-1----:R-:W-:Y:S05]  /*13130*/  @!P0 NANOSLEEP.SYNCS 0x989680 ;  /* 0x009896800000895d */ /* 0x002fea0003900000 */
[----:B------:R-:W1:Y:S02]  /*13140*/  @!P0 SYNCS.PHASECHK.TRANS64 P0, [R5+URZ+0x2d840], R0 ;  /* 0x02d84000050085a7 */ /* 0x000e64000800007f */
[----:B-1----:R-:W-:Y:S05]  /*13150*/  @!P0 BRA `(.L_x_2172) ;  /* 0xfffffffc00f08947 */ /* 0x002fea000383ffff */
[----:B------:R-:W-:Y:S05]  /*13160*/  BRA `(.L_x_2247) ;  /* 0xffffffc400c47947 */ /* 0x000fea000383ffff */
.L_x_2173:
        /* <DEDUP_REMOVED lines=8> */
.L_x_2249:
[----:B------:R-:W-:Y:S05]  /*131f0*/  BSYNC B1 ;  /* 0x0000000000017941 */ /* 0x000fea0003800000 */
.L_x_2248:
        /* <DEDUP_REMOVED lines=13> */
.L_x_2250:
        /* <DEDUP_REMOVED lines=8> */
.L_x_2251:
        /* <DEDUP_REMOVED lines=14> */
.L_x_2252:
[----:B------:R-:W-:Y:S02]  /*13430*/  IMAD.MOV.U32 R13, RZ, RZ, R8 ;  /* 0x000000ffff0d7224 */ /* 0x000fe400078e0008 */
[----:B------:R-:W-:Y:S02]  /*13440*/  IMAD.MOV.U32 R12, RZ, RZ, 0x2 ;  /* 0x00000002ff0c7424 */ /* 0x000fe400078e00ff */
[----:B------:R-:W-:-:S07]  /*13450*/  IMAD.MOV.U32 R2, RZ, RZ, R14 ;  /* 0x000000ffff027224 */ /* 0x000fce00078e000e */
[----:B------:R-:W-:Y:S05]  /*13460*/  WARPSYNC.COLLECTIVE R15, `(.L_x_2253) ;  /* 0x000000000f087348 */ /* 0x000fea0003c00000 */
[----:B------:R0:W1:Y:S02]  /*13470*/  SHFL.IDX P6, R14, R13, R12, R11 ;  /* 0x0000000c0d0e7389 */ /* 0x00006400000c000b */
[----:B01----:R-:W-:Y:S01]  /*13480*/  ENDCOLLECTIVE ;  /* 0x000000000000791b */ /* 0x003fe20003800000 */
.L_x_2253:
        /* <DEDUP_REMOVED lines=13> */
.L_x_2254:
[----:B------:R-:W-:Y:S02]  /*13560*/  IMAD.MOV.U32 R13, RZ, RZ, R8 ;  /* 0x000000ffff0d7224 */ /* 0x000fe400078e0008 */
[----:B------:R-:W-:Y:S02]  /*13570*/  IMAD.MOV.U32 R12, RZ, RZ, 0x3 ;  /* 0x00000003ff0c7424 */ /* 0x000fe400078e00ff */
[----:B------:R-:W-:-:S07]  /*13580*/  IMAD.MOV.U32 R2, RZ, RZ, R14 ;  /* 0x000000ffff027224 */ /* 0x000fce00078e000e */
[----:B------:R-:W-:Y:S05]  /*13590*/  WARPSYNC.COLLECTIVE R15, `(.L_x_2255) ;  /* 0x000000000f087348 */ /* 0x000fea0003c00000 */
[----:B------:R0:W1:Y:S02]  /*135a0*/  SHFL.IDX P6, R14, R13, R12, R11 ;  /* 0x0000000c0d0e7389 */ /* 0x00006400000c000b */
[----:B01----:R-:W-:Y:S01]  /*135b0*/  ENDCOLLECTIVE ;  /* 0x000000000000791b */ /* 0x003fe20003800000 */
.L_x_2255:
        /* <DEDUP_REMOVED lines=14> */
.L_x_2256:
[----:B------:R-:W-:Y:S01]  /*136a0*/  IMAD.MOV.U32 R2, RZ, RZ, R14 ;  /* 0x000000ffff027224 */ /* 0x000fe200078e000e */
[----:B------:R-:W-:Y:S06]  /*136b0*/  BRA `(.L_x_2257) ;  /* 0xffffffc400587947 */ /* 0x000fec000383ffff */
.L_x_2178:
[----:B-1----:R1:W2:Y:S02]  /*136c0*/  SYNCS.PHASECHK.TRANS64.TRYWAIT P0, [R5+URZ+0x2d860], R2 ;  /* 0x02d86002050075a7 */ /* 0x0022a4000800017f */
[----:B--2---:R-:W-:Y:S05]  /*136d0*/  @!P0 NANOSLEEP.SYNCS 0x989680 ;  /* 0x009896800000895d */ /* 0x004fea0003900000 */
[----:B------:R-:W2:Y:S02]  /*136e0*/  @!P0 SYNCS.PHASECHK.TRANS64 P0, [R5+URZ+0x2d860], R2 ;  /* 0x02d86002050085a7 */ /* 0x000ea4000800007f */
[----:B--2---:R-:W-:Y:S05]  /*136f0*/  @!P0 BRA `(.L_x_2178) ;  /* 0xfffffffc00f08947 */ /* 0x004fea000383ffff */
[----:B------:R-:W-:Y:S05]  /*13700*/  BRA `(.L_x_2258) ;  /* 0xffffffc400bc7947 */ /* 0x000fea000383ffff */
.L_x_2179:
        /* <DEDUP_REMOVED lines=8> */
.L_x_2260:
[----:B------:R-:W-:Y:S05]  /*13790*/  BSYNC B1 ;  /* 0x0000000000017941 */ /* 0x000fea0003800000 */
.L_x_2259:
        /* <DEDUP_REMOVED lines=9> */
.L_x_2261:
[----:B------:R-:W-:Y:S02]  /*13830*/  IMAD.MOV.U32 R13, RZ, RZ, R19 ;  /* 0x000000ffff0d7224 */ /* 0x000fe400078e0013 */
[----:B------:R-:W-:Y:S02]  /*13840*/  IMAD.MOV.U32 R12, RZ, RZ, 0x1 ;  /* 0x00000001ff0c7424 */ /* 0x000fe400078e00ff */
[----:B------:R-:W-:-:S07]  /*13850*/  IMAD.MOV.U32 R2, RZ, RZ, R14 ;  /* 0x000000ffff027224 */ /* 0x000fce00078e000e */
[----:B------:R-:W-:Y:S05]  /*13860*/  WARPSYNC.COLLECTIVE R15, `(.L_x_2262) ;  /* 0x000000000f087348 */ /* 0x000fea0003c00000 */
[----:B------:R0:W1:Y:S02]  /*13870*/  SHFL.IDX P6, R14, R13, R12, R11 ;  /* 0x0000000c0d0e7389 */ /* 0x00006400000c000b */
[----:B01----:R-:W-:Y:S01]  /*13880*/  ENDCOLLECTIVE ;  /* 0x000000000000791b */ /* 0x003fe20003800000 */
.L_x_2262:
        /* <DEDUP_REMOVED lines=16> */
.L_x_2263:
[----:B------:R-:W-:Y:S02]  /*13990*/  IMAD.MOV.U32 R13, RZ, RZ, R19 ;  /* 0x000000ffff0d7224 */ /* 0x000fe400078e0013 */
[----:B------:R-:W-:Y:S02]  /*139a0*/  IMAD.MOV.U32 R12, RZ, RZ, 0x2 ;  /* 0x00000002ff0c7424 */ /* 0x000fe400078e00ff */
[----:B------:R-:W-:-:S07]  /*139b0*/  IMAD.MOV.U32 R2, RZ, RZ, R14 ;  /* 0x000000ffff027224 */ /* 0x000fce00078e000e */
[----:B------:R-:W-:Y:S05]  /*139c0*/  WARPSYNC.COLLECTIVE R15, `(.L_x_2264) ;  /* 0x000000000f087348 */ /* 0x000fea0003c00000 */
[----:B------:R0:W1:Y:S02]  /*139d0*/  SHFL.IDX P6, R14, R13, R12, R11 ;  /* 0x0000000c0d0e7389 */ /* 0x00006400000c000b */
[----:B01----:R-:W-:Y:S01]  /*139e0*/  ENDCOLLECTIVE ;  /* 0x000000000000791b */ /* 0x003fe20003800000 */
.L_x_2264:
        /* <DEDUP_REMOVED lines=16> */
.L_x_2265:
[----:B------:R-:W-:Y:S02]  /*13af0*/  IMAD.MOV.U32 R13, RZ, RZ, R19 ;  /* 0x000000ffff0d7224 */ /* 0x000fe400078e0013 */
[----:B------:R-:W-:Y:S02]  /*13b00*/  IMAD.MOV.U32 R12, RZ, RZ, 0x3 ;  /* 0x00000003ff0c7424 */ /* 0x000fe400078e00ff */
[----:B------:R-:W-:-:S07]  /*13b10*/  IMAD.MOV.U32 R2, RZ, RZ, R14 ;  /* 0x000000ffff027224 */ /* 0x000fce00078e000e */
[----:B------:R-:W-:Y:S05]  /*13b20*/  WARPSYNC.COLLECTIVE R15, `(.L_x_2266) ;  /* 0x000000000f087348 */ /* 0x000fea0003c00000 */
[----:B------:R0:W1:Y:S02]  /*13b30*/  SHFL.IDX P6, R14, R13, R12, R11 ;  /* 0x0000000c0d0e7389 */ /* 0x00006400000c000b */
[----:B01----:R-:W-:Y:S01]  /*13b40*/  ENDCOLLECTIVE ;  /* 0x000000000000791b */ /* 0x003fe20003800000 */
.L_x_2266:
        /* <DEDUP_REMOVED lines=13> */
.L_x_2267:
        /* <DEDUP_REMOVED lines=8> */
.L_x_2187:
[----:B-1----:R1:W2:Y:S02]  /*13ca0*/  SYNCS.PHASECHK.TRANS64.TRYWAIT P0, [R0+URZ+0x2d860], R3 ;  /* 0x02d86003000075a7 */ /* 0x0022a4000800017f */
[----:B--2---:R-:W-:Y:S05]  /*13cb0*/  @!P0 NANOSLEEP.SYNCS 0x989680 ;  /* 0x009896800000895d */ /* 0x004fea0003900000 */
[----:B------:R-:W2:Y:S02]  /*13cc0*/  @!P0 SYNCS.PHASECHK.TRANS64 P0, [R0+URZ+0x2d860], R3 ;  /* 0x02d86003000085a7 */ /* 0x000ea4000800007f */
[----:B--2---:R-:W-:Y:S05]  /*13cd0*/  @!P0 BRA `(.L_x_2187) ;  /* 0xfffffffc00f08947 */ /* 0x004fea000383ffff */
[----:B------:R-:W-:Y:S05]  /*13ce0*/  BRA `(.L_x_2269) ;  /* 0xffffffc800487947 */ /* 0x000fea000383ffff */
.L_x_2188:
        /* <DEDUP_REMOVED lines=8> */
.L_x_2271:
[----:B------:R-:W-:Y:S05]  /*13d70*/  BSYNC B0 ;  /* 0x0000000000007941 */ /* 0x000fea0003800000 */
.L_x_2270:
        /* <DEDUP_REMOVED lines=10> */
.L_x_2272:
        /* <DEDUP_REMOVED lines=17> */
.L_x_2273:
        /* <DEDUP_REMOVED lines=14> */
.L_x_2274:
[----:B------:R-:W-:Y:S02]  /*14010*/  IMAD.MOV.U32 R13, RZ, RZ, R19 ;  /* 0x000000ffff0d7224 */ /* 0x000fe400078e0013 */
[----:B------:R-:W-:Y:S01]  /*14020*/  IMAD.MOV.U32 R12, RZ, RZ, 0x2 ;  /* 0x00000002ff0c7424 */ /* 0x000fe200078e00ff */
[----:B------:R-:W-:-:S13]  /*14030*/  IADD3 R2, P4, R14, R5, RZ ;  /* 0x000000050e027210 */ /* 0x000fda0007f9e0ff */
[----:B------:R-:W-:Y:S05]  /*14040*/  WARPSYNC.COLLECTIVE R15, `(.L_x_2275) ;  /* 0x000000000f087348 */ /* 0x000fea0003c00000 */
[----:B------:R0:W1:Y:S02]  /*14050*/  SHFL.IDX P6, R14, R13, R12, R11 ;  /* 0x0000000c0d0e7389 */ /* 0x00006400000c000b */
[----:B01----:R-:W-:Y:S01]  /*14060*/  ENDCOLLECTIVE ;  /* 0x000000000000791b */ /* 0x003fe20003800000 */
.L_x_2275:
        /* <DEDUP_REMOVED lines=15> */
.L_x_2276:
[----:B------:R-:W-:Y:S02]  /*14160*/  IMAD.MOV.U32 R13, RZ, RZ, R19 ;  /* 0x000000ffff0d7224 */ /* 0x000fe400078e0013 */
[----:B------:R-:W-:Y:S01]  /*14170*/  IMAD.MOV.U32 R12, RZ, RZ, 0x3 ;  /* 0x00000003ff0c7424 */ /* 0x000fe200078e00ff */
[----:B------:R-:W-:-:S13]  /*14180*/  IADD3 R2, P4, R14, R5, RZ ;  /* 0x000000050e027210 */ /* 0x000fda0007f9e0ff */
[----:B------:R-:W-:Y:S05]  /*14190*/  WARPSYNC.COLLECTIVE R15, `(.L_x_2277) ;  /* 0x000000000f087348 */ /* 0x000fea0003c00000 */
[----:B------:R0:W1:Y:S02]  /*141a0*/  SHFL.IDX P6, R14, R13, R12, R11 ;  /* 0x0000000c0d0e7389 */ /* 0x00006400000c000b */
[----:B01----:R-:W-:Y:S01]  /*141b0*/  ENDCOLLECTIVE ;  /* 0x000000000000791b */ /* 0x003fe20003800000 */
.L_x_2277:
        /* <DEDUP_REMOVED lines=14> */
.L_x_2278:
[----:B------:R-:W-:Y:S05]  /*142a0*/  BRA `(.L_x_2279) ;  /* 0xffffffc400bc7947 */ /* 0x000fea000383ffff */
.L_x_2193:
        /* <DEDUP_REMOVED lines=8> */
.L_x_2281:
[----:B------:R-:W-:Y:S05]  /*14330*/  BSYNC B0 ;  /* 0x0000000000007941 */ /* 0x000fea0003800000 */
.L_x_2280:
        /* <DEDUP_REMOVED lines=9> */
.L_x_2282:
        /* <DEDUP_REMOVED lines=23> */
.L_x_2283:
[----:B------:R-:W-:Y:S01]  /*14540*/  IMAD.MOV.U32 R12, RZ, RZ, 0x2 ;  /* 0x00000002ff0c7424 */ /* 0x000fe200078e00ff */
[----:B------:R-:W-:-:S05]  /*14550*/  SEL R4, R14, RZ, P1 ;  /* 0x000000ff0e047207 */ /* 0x000fca0000800000 */
[----:B------:R-:W-:-:S04]  /*14560*/  IMAD.IADD R4, R13, 0x1, R4 ;  /* 0x000000010d047824 */ /* 0x000fc800078e0204 */
[----:B------:R-:W-:-:S07]  /*14570*/  IMAD.MOV.U32 R13, RZ, RZ, R4 ;  /* 0x000000ffff0d7224 */ /* 0x000fce00078e0004 */
[----:B------:R-:W-:Y:S05]  /*14580*/  WARPSYNC.COLLECTIVE R15, `(.L_x_2284) ;  /* 0x000000000f087348 */ /* 0x000fea0003c00000 */
[----:B------:R0:W1:Y:S02]  /*14590*/  SHFL.UP P6, R14, R13, R12, R11 ;  /* 0x0400000c0d0e7389 */ /* 0x00006400000c000b */
[----:B01----:R-:W-:Y:S01]  /*145a0*/  ENDCOLLECTIVE ;  /* 0x000000000000791b */ /* 0x003fe20003800000 */
.L_x_2284:
[----:B------:R-:W-:Y:S01]  /*145b0*/  IMAD.MOV.U32 R12, RZ, RZ, 0x4 ;  /* 0x00000004ff0c7424 */ /* 0x000fe200078e00ff */
[----:B------:R-:W-:-:S05]  /*145c0*/  SEL R3, R14, RZ, P2 ;  /* 0x000000ff0e037207 */ /* 0x000fca0001000000 */
[----:B------:R-:W-:-:S04]  /*145d0*/  IMAD.IADD R2, R4, 0x1, R3 ;  /* 0x0000000104027824 */ /* 0x000fc800078e0203 */
[----:B------:R-:W-:-:S07]  /*145e0*/  IMAD.MOV.U32 R13, RZ, RZ, R2 ;  /* 0x000000ffff0d7224 */ /* 0x000fce00078e0002 */
[----:B------:R-:W-:Y:S05]  /*145f0*/  WARPSYNC.COLLECTIVE R15, `(.L_x_2285) ;  /* 0x000000000f087348 */ /* 0x000fea0003c00000 */
[----:B------:R0:W1:Y:S02]  /*14600*/  SHFL.UP P6, R14, R13, R12, R11 ;  /* 0x0400000c0d0e7389 */ /* 0x00006400000c000b */
[----:B01----:R-:W-:Y:S01]  /*14610*/  ENDCOLLECTIVE ;  /* 0x000000000000791b */ /* 0x003fe20003800000 */
.L_x_2285:
[----:B------:R-:W-:Y:S01]  /*14620*/  IMAD.MOV.U32 R12, RZ, RZ, 0x8 ;  /* 0x00000008ff0c7424 */ /* 0x000fe200078e00ff */
[----:B------:R-:W-:-:S05]  /*14630*/  SEL R3, R14, RZ, P3 ;  /* 0x000000ff0e037207 */ /* 0x000fca0001800000 */
[----:B------:R-:W-:-:S04]  /*14640*/  IMAD.IADD R3, R2, 0x1, R3 ;  /* 0x0000000102037824 */ /* 0x000fc800078e0203 */
[----:B------:R-:W-:-:S07]  /*14650*/  IMAD.MOV.U32 R13, RZ, RZ, R3 ;  /* 0x000000ffff0d7224 */ /* 0x000fce00078e0003 */
[----:B------:R-:W-:Y:S05]  /*14660*/  WARPSYNC.COLLECTIVE R15, `(.L_x_2286) ;  /* 0x000000000f087348 */ /* 0x000fea0003c00000 */
[----:B------:R0:W1:Y:S02]  /*14670*/  SHFL.UP P6, R14, R13, R12, R11 ;  /* 0x0400000c0d0e7389 */ /* 0x00006400000c000b */
[----:B01----:R-:W-:Y:S01]  /*14680*/  ENDCOLLECTIVE ;  /* 0x000000000000791b */ /* 0x003fe20003800000 */
.L_x_2286:
[----:B------:R-:W-:Y:S01]  /*14690*/  IMAD.MOV.U32 R12, RZ, RZ, 0x10 ;  /* 0x00000010ff0c7424 */ /* 0x000fe200078e00ff */
[----:B------:R-:W-:-:S05]  /*146a0*/  SEL R4, R14, RZ, P4 ;  /* 0x000000ff0e047207 */ /* 0x000fca0002000000 */
[----:B------:R-:W-:-:S04]  /*146b0*/  IMAD.IADD R4, R3, 0x1, R4 ;  /* 0x0000000103047824 */ /* 0x000fc800078e0204 */
[----:B------:R-:W-:-:S07]  /*146c0*/  IMAD.MOV.U32 R13, RZ, RZ, R4 ;  /* 0x000000ffff0d7224 */ /* 0x000fce00078e0004 */
[----:B------:R-:W-:Y:S05]  /*146d0*/  WARPSYNC.COLLECTIVE R15, `(.L_x_2287) ;  /* 0x000000000f087348 */ /* 0x000fea0003c00000 */
[----:B------:R0:W1:Y:S02]  /*146e0*/  SHFL.UP P6, R14, R13, R12, R11 ;  /* 0x0400000c0d0e7389 */ /* 0x00006400000c000b */
[----:B01----:R-:W-:Y:S01]  /*146f0*/  ENDCOLLECTIVE ;  /* 0x000000000000791b */ /* 0x003fe20003800000 */
.L_x_2287:
        /* <DEDUP_REMOVED lines=8> */
.L_x_2288:
[----:B------:R-:W-:Y:S05]  /*14780*/  BRA `(.L_x_2289) ;  /* 0xffffffc400d87947 */ /* 0x000fea000383ffff */
.L_x_2196:
[----:B------:R-:W-:Y:S01]  /*14790*/  BSSY B0, `(.L_x_2290) ;  /* 0x0000007000007945 */ /* 0x000fe20003800000 */
[----:B------:R-:W-:Y:S02]  /*147a0*/  IMAD.MOV.U32 R12, RZ, RZ, 0x1 ;  /* 0x00000001ff0c7424 */ /* 0x000fe400078e00ff */
[----:B------:R-:W-:Y:S02]  /*147b0*/  IMAD.MOV.U32 R11, RZ, RZ, RZ ;  /* 0x000000ffff0b7224 */ /* 0x000fe400078e00ff */
[----:B------:R-:W-:-:S07]  /*147c0*/  IMAD.MOV.U32 R15, RZ, RZ, -0x1 ;  /* 0xffffffffff0f7424 */ /* 0x000fce00078e00ff */
[----:B------:R-:W-:Y:S05]  /*147d0*/  WARPSYNC.COLLECTIVE R15, `(.L_x_2291) ;  /* 0x000000000f087348 */ /* 0x000fea0003c00000 */
[----:B------:R0:W1:Y:S02]  /*147e0*/  SHFL.UP P6, R14, R13, R12, R11 ;  /* 0x0400000c0d0e7389 */ /* 0x00006400000c000b */
[----:B01----:R-:W-:Y:S01]  /*147f0*/  ENDCOLLECTIVE ;  /* 0x000000000000791b */ /* 0x003fe20003800000 */
.L_x_2291:
[----:B------:R-:W-:Y:S05]  /*14800*/  BSYNC B0 ;  /* 0x0000000000007941 */ /* 0x000fea0003800000 */
.L_x_2290:
        /* <DEDUP_REMOVED lines=8> */
.L_x_2292:
[----:B------:R-:W-:Y:S01]  /*14890*/  IMAD.MOV.U32 R12, RZ, RZ, 0x4 ;  /* 0x00000004ff0c7424 */ /* 0x000fe200078e00ff */
[----:B------:R-:W-:-:S05]  /*148a0*/  SEL R14, R14, RZ, P2 ;  /* 0x000000ff0e0e7207 */ /* 0x000fca0001000000 */
[----:B------:R-:W-:-:S04]  /*148b0*/  IMAD.IADD R3, R13, 0x1, R14 ;  /* 0x000000010d037824 */ /* 0x000fc800078e020e */
[----:B------:R-:W-:-:S07]  /*148c0*/  IMAD.MOV.U32 R13, RZ, RZ, R3 ;  /* 0x000000ffff0d7224 */ /* 0x000fce00078e0003 */
[----:B------:R-:W-:Y:S05]  /*148d0*/  WARPSYNC.COLLECTIVE R15, `(.L_x_2293) ;  /* 0x000000000f087348 */ /* 0x000fea0003c00000 */
[----:B------:R0:W1:Y:S02]  /*148e0*/  SHFL.UP P6, R14, R13, R12, R11 ;  /* 0x0400000c0d0e7389 */ /* 0x00006400000c000b */
[----:B01----:R-:W-:Y:S01]  /*148f0*/  ENDCOLLECTIVE ;  /* 0x000000000000791b */ /* 0x003fe20003800000 */
.L_x_2293:
[----:B------:R-:W-:Y:S01]  /*14900*/  IMAD.MOV.U32 R12, RZ, RZ, 0x8 ;  /* 0x00000008ff0c7424 */ /* 0x000fe200078e00ff */
[----:B------:R-:W-:-:S05]  /*14910*/  SEL R4, R14, RZ, P3 ;  /* 0x000000ff0e047207 */ /* 0x000fca0001800000 */
[----:B------:R-:W-:-:S04]  /*14920*/  IMAD.IADD R4, R3, 0x1, R4 ;  /* 0x0000000103047824 */ /* 0x000fc800078e0204 */
[----:B------:R-:W-:-:S07]  /*14930*/  IMAD.MOV.U32 R13, RZ, RZ, R4 ;  /* 0x000000ffff0d7224 */ /* 0x000fce00078e0004 */
[----:B------:R-:W-:Y:S05]  /*14940*/  WARPSYNC.COLLECTIVE R15, `(.L_x_2294) ;  /* 0x000000000f087348 */ /* 0x000fea0003c00000 */
[----:B------:R0:W1:Y:S02]  /*14950*/  SHFL.UP P6, R14, R13, R12, R11 ;  /* 0x0400000c0d0e7389 */ /* 0x00006400000c000b */
[----:B01----:R-:W-:Y:S01]  /*14960*/  ENDCOLLECTIVE ;  /* 0x000000000000791b */ /* 0x003fe20003800000 */
.L_x_2294:
[----:B------:R-:W-:Y:S01]  /*14970*/  IMAD.MOV.U32 R12, RZ, RZ, 0x10 ;  /* 0x00000010ff0c7424 */ /* 0x000fe200078e00ff */
[----:B------:R-:W-:-:S05]  /*14980*/  SEL R7, R14, RZ, P4 ;  /* 0x000000ff0e077207 */ /* 0x000fca0002000000 */
[----:B------:R-:W-:-:S04]  /*14990*/  IMAD.IADD R7, R4, 0x1, R7 ;  /* 0x0000000104077824 */ /* 0x000fc800078e0207 */
[----:B------:R-:W-:-:S07]  /*149a0*/  IMAD.MOV.U32 R13, RZ, RZ, R7 ;  /* 0x000000ffff0d7224 */ /* 0x000fce00078e0007 */
[----:B------:R-:W-:Y:S05]  /*149b0*/  WARPSYNC.COLLECTIVE R15, `(.L_x_2295) ;  /* 0x000000000f087348 */ /* 0x000fea0003c00000 */
[----:B------:R0:W1:Y:S02]  /*149c0*/  SHFL.UP P6, R14, R13, R12, R11 ;  /* 0x0400000c0d0e7389 */ /* 0x00006400000c000b */
[----:B01----:R-:W-:Y:S01]  /*149d0*/  ENDCOLLECTIVE ;  /* 0x000000000000791b */ /* 0x003fe20003800000 */
.L_x_2295:
        /* <DEDUP_REMOVED lines=8> */
.L_x_2296:
[----:B------:R-:W-:Y:S05]  /*14a60*/  BRA `(.L_x_2297) ;  /* 0xffffffc400c47947 */ /* 0x000fea000383ffff */
.L_x_2198:
[----:B------:R-:W-:Y:S01]  /*14a70*/  BSSY B0, `(.L_x_2298) ;  /* 0x0000006000007945 */ /* 0x000fe20003800000 */
[----:B------:R-:W-:Y:S01]  /*14a80*/  PLOP3.LUT P6, PT, P6, PT, PT, 0x8, 0x0 ;  /* 0x000000000000781c */ /* 0x000fe200037ce170 */
[----:B------:R-:W-:-:S12]  /*14a90*/  IMAD.MOV.U32 R15, RZ, RZ, -0x1 ;  /* 0xffffffffff0f7424 */ /* 0x000fd800078e00ff */
[----:B0-----:R-:W-:Y:S05]  /*14aa0*/  WARPSYNC.COLLECTIVE R15, `(.L_x_2299) ;  /* 0x000000000f087348 */ /* 0x001fea0003c00000 */
[----:B------:R-:W-:Y:S01]  /*14ab0*/  VOTE.ANY R14, PT, P6 ;  /* 0x00000000000e7806 */ /* 0x000fe200030e0100 */
[----:B0-----:R-:W-:Y:S06]  /*14ac0*/  ENDCOLLECTIVE ;  /* 0x000000000000791b */ /* 0x001fec0003800000 */
.L_x_2299:
[----:B------:R-:W-:Y:S05]  /*14ad0*/  BSYNC B0 ;  /* 0x0000000000007941 */ /* 0x000fea0003800000 */
.L_x_2298:
        /* <DEDUP_REMOVED lines=10> */
.L_x_2300:
[----:B------:R-:W-:Y:S02]  /*14b80*/  IMAD.MOV.U32 R13, RZ, RZ, R5 ;  /* 0x000000ffff0d7224 */ /* 0x000fe400078e0005 */
[----:B------:R-:W-:-:S07]  /*14b90*/  IMAD.MOV.U32 R25, RZ, RZ, R14 ;  /* 0x000000ffff197224 */ /* 0x000fce00078e000e */
[----:B------:R-:W-:Y:S05]  /*14ba0*/  WARPSYNC.COLLECTIVE R15, `(.L_x_2301) ;  /* 0x000000000f087348 */ /* 0x000fea0003c00000 */
[----:B------:R0:W1:Y:S02]  /*14bb0*/  SHFL.IDX P6, R14, R13, R12, R11 ;  /* 0x0000000c0d0e7389 */ /* 0x00006400000c000b */
[----:B01----:R-:W-:Y:S01]  /*14bc0*/  ENDCOLLECTIVE ;  /* 0x000000000000791b */ /* 0x003fe20003800000 */
.L_x_2301:
[----:B------:R-:W-:Y:S01]  /*14bd0*/  IMAD.MOV.U32 R5, RZ, RZ, R14 ;  /* 0x000000ffff057224 */ /* 0x000fe200078e000e */
[----:B------:R-:W-:Y:S06]  /*14be0*/  BRA `(.L_x_2302) ;  /* 0xffffffc400a47947 */ /* 0x000fec000383ffff */
.L_x_2200:
[----:B------:R-:W-:Y:S01]  /*14bf0*/  BSSY B0, `(.L_x_2303) ;  /* 0x0000007000007945 */ /* 0x000fe20003800000 */
[----:B------:R-:W-:Y:S02]  /*14c00*/  IMAD.MOV.U32 R13, RZ, RZ, R2 ;  /* 0x000000ffff0d7224 */ /* 0x000fe400078e0002 */
[----:B------:R-:W-:Y:S02]  /*14c10*/  IMAD.MOV.U32 R11, RZ, RZ, 0x1f ;  /* 0x0000001fff0b7424 */ /* 0x000fe400078e00ff */
[----:B------:R-:W-:-:S07]  /*14c20*/  IMAD.MOV.U32 R15, RZ, RZ, -0x1 ;  /* 0xffffffffff0f7424 */ /* 0x000fce00078e00ff */
[----:B0123--:R-:W-:Y:S05]  /*14c30*/  WARPSYNC.COLLECTIVE R15, `(.L_x_2304) ;  /* 0x000000000f087348 */ /* 0x00ffea0003c00000 */
[----:B------:R4:W0:Y:S02]  /*14c40*/  SHFL.IDX P6, R14, R13, R12, R11 ;  /* 0x0000000c0d0e7389 */ /* 0x00082400000c000b */
[----:B01234-:R-:W-:Y:S01]  /*14c50*/  ENDCOLLECTIVE ;  /* 0x000000000000791b */ /* 0x01ffe20003800000 */
.L_x_2304:
[----:B------:R-:W-:Y:S05]  /*14c60*/  BSYNC B0 ;  /* 0x0000000000007941 */ /* 0x000fea0003800000 */
.L_x_2303:
[----:B------:R-:W-:Y:S01]  /*14c70*/  IMAD.MOV.U32 R24, RZ, RZ, R14 ;  /* 0x000000ffff187224 */ /* 0x000fe200078e000e */
[----:B------:R-:W-:Y:S06]  /*14c80*/  BRA `(.L_x_2199) ;  /* 0xffffffc400947947 */ /* 0x000fec000383ffff */
.L_x_2206:
[----:B-1----:R1:W3:Y:S02]  /*14c90*/  SYNCS.PHASECHK.TRANS64.TRYWAIT P0, [R5+URZ+0x2d820], R0 ;  /* 0x02d82000050075a7 */ /* 0x0022e4000800017f */
[----:B---3--:R-:W-:Y:S05]  /*14ca0*/  @!P0 NANOSLEEP.SYNCS 0x989680 ;  /* 0x009896800000895d */ /* 0x008fea0003900000 */
[----:B------:R-:W3:Y:S02]  /*14cb0*/  @!P0 SYNCS.PHASECHK.TRANS64 P0, [R5+URZ+0x2d820], R0 ;  /* 0x02d82000050085a7 */ /* 0x000ee4000800007f */
[----:B---3--:R-:W-:Y:S05]  /*14cc0*/  @!P0 BRA `(.L_x_2206) ;  /* 0xfffffffc00f08947 */ /* 0x008fea000383ffff */
[----:B------:R-:W-:Y:S05]  /*14cd0*/  BRA `(.L_x_2305) ;  /* 0xffffffcc00f07947 */ /* 0x000fea000383ffff */
.L_x_2207:
        /* <DEDUP_REMOVED lines=11> */
.L_x_2307:
[----:B------:R-:W-:Y:S05]  /*14d90*/  BSYNC B0 ;  /* 0x0000000000007941 */ /* 0x000fea0003800000 */
.L_x_2306:
[----:B------:R-:W-:Y:S05]  /*14da0*/  BRA `(.L_x_2308) ;  /* 0xffffffcc00d87947 */ /* 0x000fea000383ffff */
.L_x_2210:
[----:B------:R-:W-:Y:S01]  /*14db0*/  BSSY B1, `(.L_x_2309) ;  /* 0x0000006000017945 */ /* 0x000fe20003800000 */
[----:B------:R-:W-:-:S07]  /*14dc0*/  IMAD.MOV.U32 R15, RZ, RZ, -0x1 ;  /* 0xffffffffff0f7424 */ /* 0x000fce00078e00ff */
[----:B012---:R-:W-:Y:S05]  /*14dd0*/  WARPSYNC.COLLECTIVE R15, `(.L_x_2310) ;  /* 0x000000000f0c7348 */ /* 0x007fea0003c00000 */
[----:B------:R-:W-:Y:S02]  /*14de0*/  ELECT P6, UR62, PT ;  /* 0x00000000003e782f */ /* 0x000fe400038c0000 */
[----:B------:R-:W-:Y:S01]  /*14df0*/  MOV R14, UR62 ;  /* 0x0000003e000e7c02 */ /* 0x000fe20008000f00 */
[----:B012---:R-:W-:Y:S10]  /*14e00*/  ENDCOLLECTIVE ;  /* 0x000000000000791b */ /* 0x007ff40003800000 */
.L_x_2310:
[----:B------:R-:W-:Y:S05]  /*14e10*/  BSYNC B1 ;  /* 0x0000000000017941 */ /* 0x000fea0003800000 */
.L_x_2309:
[----:B------:R-:W-:Y:S05]  /*14e20*/  BRA `(.L_x_2311) ;  /* 0xffffffcc00d07947 */ /* 0x000fea000383ffff */
.L_x_2212:
[----:B-1----:R1:W3:Y:S02]  /*14e30*/  SYNCS.PHASECHK.TRANS64.TRYWAIT P1, [R3+URZ+0x2d840], R2 ;  /* 0x02d84002030075a7 */ /* 0x0022e4000802017f */
[----:B---3--:R-:W-:Y:S05]  /*14e40*/  @!P1 NANOSLEEP.SYNCS 0x989680 ;  /* 0x009896800000995d */ /* 0x008fea0003900000 */
[----:B------:R-:W3:Y:S02]  /*14e50*/  @!P1 SYNCS.PHASECHK.TRANS64 P1, [R3+URZ+0x2d840], R2 ;  /* 0x02d84002030095a7 */ /* 0x000ee4000802007f */
[----:B---3--:R-:W-:Y:S05]  /*14e60*/  @!P1 BRA `(.L_x_2212) ;  /* 0xfffffffc00f09947 */ /* 0x008fea000383ffff */
[----:B------:R-:W-:Y:S05]  /*14e70*/  BRA `(.L_x_2312) ;  /* 0xffffffcc00f07947 */ /* 0x000fea000383ffff */
.L_x_2214:
[----:B---3--:R3:W4:Y:S02]  /*14e80*/  SYNCS.PHASECHK.TRANS64.TRYWAIT P1, [R5+URZ+0x2d840], R0 ;  /* 0x02d84000050075a7 */ /* 0x008724000802017f */
[----:B----4-:R-:W-:Y:S05]  /*14e90*/  @!P1 NANOSLEEP.SYNCS 0x989680 ;  /* 0x009896800000995d */ /* 0x010fea0003900000 */
[----:B------:R-:W4:Y:S02]  /*14ea0*/  @!P1 SYNCS.PHASECHK.TRANS64 P1, [R5+URZ+0x2d840], R0 ;  /* 0x02d84000050095a7 */ /* 0x000f24000802007f */
[----:B----4-:R-:W-:Y:S05]  /*14eb0*/  @!P1 BRA `(.L_x_2214) ;  /* 0xfffffffc00f09947 */ /* 0x010fea000383ffff */
[----:B------:R-:W-:Y:S05]  /*14ec0*/  BRA `(.L_x_2313) ;  /* 0xffffffcc00fc7947 */ /* 0x000fea000383ffff */
.L_x_2216:
[----:B----4-:R4:W0:Y:S02]  /*14ed0*/  SYNCS.PHASECHK.TRANS64.TRYWAIT P1, [R3+URZ+0x2d860], R2 ;  /* 0x02d86002030075a7 */ /* 0x010824000802017f */
[----:B0-----:R-:W-:Y:S05]  /*14ee0*/  @!P1 NANOSLEEP.SYNCS 0x989680 ;  /* 0x009896800000995d */ /* 0x001fea0003900000 */
[----:B------:R-:W0:Y:S02]  /*14ef0*/  @!P1 SYNCS.PHASECHK.TRANS64 P1, [R3+URZ+0x2d860], R2 ;  /* 0x02d86002030095a7 */ /* 0x000e24000802007f */
[----:B0-----:R-:W-:Y:S05]  /*14f00*/  @!P1 BRA `(.L_x_2216) ;  /* 0xfffffffc00f09947 */ /* 0x001fea000383ffff */
[----:B------:R-:W-:Y:S05]  /*14f10*/  BRA `(.L_x_2314) ;  /* 0xffffffcc00f87947 */ /* 0x000fea000383ffff */
.L_x_2315:
        /* <DEDUP_REMOVED lines=14> */
.L_x_2787:


//--------------------- .text._ZN7cutlass13device_kernelIN5flash11enable_sm90INS1_16FlashAttnFwdSm90INS1_25CollectiveMainloopFwdSm90ILi2EN4cute5tupleIJNS5_1CILi1EEES8_S8_EEENS6_IJNS7_ILi192EEENS7_ILi128EEENS7_ILi96EEEEEELi96ENS_10bfloat16_tEfNS_4arch4Sm90ELb1ELb0ELb0ELb1ELb1ELb1ELb0ELb0ELb1ELb1ELb1ELb0EEENS1_21CollectiveEpilogueFwdINS6_IJSA_SC_SB_EEES9_SE_SG_Li384ELb1ELb1ELb1ELb0EEENS1_36VarlenDynamicPersistentTileSchedulerILi192ELi128ELi384ELi128ELb1ELb1ELb1ELb1ELb1ELb1EEEEEEEEEvNT_6ParamsE --------------------------
	.section	.text._ZN7cutlass13device_kernelIN5flash11enable_sm90INS1_16FlashAttnFwdSm90INS1_25CollectiveMainloopFwdSm90ILi2EN4cute5tupleIJNS5_1CILi1EEES8_S8_EEENS6_IJNS7_ILi192EEENS7_ILi128EEENS7_ILi96EEEEEELi96ENS_10bfloat16_tEfNS_4arch4Sm90ELb1ELb0ELb0ELb1ELb1ELb1ELb0ELb0ELb1ELb1ELb1ELb0EEENS1_21CollectiveEpilogueFwdINS6_IJSA_SC_SB_EEES9_SE_SG_Li384ELb1ELb1ELb1ELb0EEENS1_36VarlenDynamicPersistentTileSchedulerILi192ELi128ELi384ELi128ELb1ELb1ELb1ELb1ELb1ELb1EEEEEEEEEvNT_6ParamsE,"ax",@progbits
	.align	128
.text._ZN7cutlass13device_kernelIN5flash11enable_sm90INS1_16FlashAttnFwdSm90INS1_25CollectiveMainloopFwdSm90ILi2EN4cute5tupleIJNS5_1CILi1EEES8_S8_EEENS6_IJNS7_ILi192EEENS7_ILi128EEENS7_ILi96EEEEEELi96ENS_10bfloat16_tEfNS_4arch4Sm90ELb1ELb0ELb0ELb1ELb1ELb1ELb0ELb0ELb1ELb1ELb1ELb0EEENS1_21CollectiveEpilogueFwdINS6_IJSA_SC_SB_EEES9_SE_SG_Li384ELb1ELb1ELb1ELb0EEENS1_36VarlenDynamicPersistentTileSchedulerILi192ELi128ELi384ELi128ELb1ELb1ELb1ELb1ELb1ELb1EEEEEEEEEvNT_6ParamsE:
        .type           _ZN7cutlass13device_kernelIN5flash11enable_sm90INS1_16FlashAttnFwdSm90INS1_25CollectiveMainloopFwdSm90ILi2EN4cute5tupleIJNS5_1CILi1EEES8_S8_EEENS6_IJNS7_ILi192EEENS7_ILi128EEENS7_ILi96EEEEEELi96ENS_10bfloat16_tEfNS_4arch4Sm90ELb1ELb0ELb0ELb1ELb1ELb1ELb0ELb0ELb1ELb1ELb1ELb0EEENS1_21CollectiveEpilogueFwdINS6_IJSA_SC_SB_EEES9_SE_SG_Li384ELb1ELb1ELb1ELb0EEENS1_36VarlenDynamicPersistentTileSchedulerILi192ELi128ELi384ELi128ELb1ELb1ELb1ELb1ELb1ELb1EEEEEEEEEvNT_6ParamsE,@function
        .size           _ZN7cutlass13device_kernelIN5flash11enable_sm90INS1_16FlashAttnFwdSm90INS1_25CollectiveMainloopFwdSm90ILi2EN4cute5tupleIJNS5_1CILi1EEES8_S8_EEENS6_IJNS7_ILi192EEENS7_ILi128EEENS7_ILi96EEEEEELi96ENS_10bfloat16_tEfNS_4arch4Sm90ELb1ELb0ELb0ELb1ELb1ELb1ELb0ELb0ELb1ELb1ELb1ELb0EEENS1_21CollectiveEpilogueFwdINS6_IJSA_SC_SB_EEES9_SE_SG_Li384ELb1ELb1ELb1ELb0EEENS1_36VarlenDynamicPersistentTileSchedulerILi192ELi128ELi384ELi128ELb1ELb1ELb1ELb1ELb1ELb1EEEEEEEEEvNT_6ParamsE,(.L_x_2788 - _ZN7cutlass13device_kernelIN5flash11enable_sm90INS1_16FlashAttnFwdSm90INS1_25CollectiveMainloopFwdSm90ILi2EN4cute5tupleIJNS5_1CILi1EEES8_S8_EEENS6_IJNS7_ILi192EEENS7_ILi128EEENS7_ILi96EEEEEELi96ENS_10bfloat16_tEfNS_4arch4Sm90ELb1ELb0ELb0ELb1ELb1ELb1ELb0ELb0ELb1ELb1ELb1ELb0EEENS1_21CollectiveEpilogueFwdINS6_IJSA_SC_SB_EEES9_SE_SG_Li384ELb1ELb1ELb1ELb0EEENS1_36VarlenDynamicPersistentTileSchedulerILi192ELi128ELi384ELi128ELb1ELb1ELb1ELb1ELb1ELb1EEEEEEEEEvNT_6ParamsE)
        .other          _ZN7cutlass13device_kernelIN5flash11enable_sm90INS1_16FlashAttnFwdSm90INS1_25CollectiveMainloopFwdSm90ILi2EN4cute5tupleIJNS5_1CILi1EEES8_S8_EEENS6_IJNS7_ILi192EEENS7_ILi128EEENS7_ILi96EEEEEELi96ENS_10bfloat16_tEfNS_4arch4Sm90ELb1ELb0ELb0ELb1ELb1ELb1ELb0ELb0ELb1ELb1ELb1ELb0EEENS1_21CollectiveEpilogueFwdINS6_IJSA_SC_SB_EEES9_SE_SG_Li384ELb1ELb1ELb1ELb0EEENS1_36VarlenDynamicPersistentTileSchedulerILi192ELi128ELi384ELi128ELb1ELb1ELb1ELb1ELb1ELb1EEEEEEEEEvNT_6ParamsE,@"STO_CUDA_ENTRY STV_DEFAULT"
_ZN7cutlass13device_kernelIN5flash11enable_sm90INS1_16FlashAttnFwdSm90INS1_25CollectiveMainloopFwdSm90ILi2EN4cute5tupleIJNS5_1CILi1EEES8_S8_EEENS6_IJNS7_ILi192EEENS7_ILi128EEENS7_ILi96EEEEEELi96ENS_10bfloat16_tEfNS_4arch4Sm90ELb1ELb0ELb0ELb1ELb1ELb1ELb0ELb0ELb1ELb1ELb1ELb0EEENS1_21CollectiveEpilogueFwdINS6_IJSA_SC_SB_EEES9_SE_SG_Li384ELb1ELb1ELb1ELb0EEENS1_36VarlenDynamicPersistentTileSchedulerILi192ELi128ELi384ELi128ELb1ELb1ELb1ELb1ELb1ELb1EEEEEEEEEvNT_6ParamsE:
        /* <DEDUP_REMOVED lines=18> */
.L_x_2317:
[----:B------:R-:W-:Y:S05]  /*0120*/  BSYNC B0 ;  /* 0x0000000000007941 */ /* 0x000fea0003800000 */
.L_x_2316:
        /* <DEDUP_REMOVED lines=41> */
.L_x_2318:
        /* <DEDUP_REMOVED lines=22> */
.L_x_2319:
        /* <DEDUP_REMOVED lines=18> */
.L_x_2320:
        /* <DEDUP_REMOVED lines=22> */
.L_x_2321:
        /* <DEDUP_REMOVED lines=22> */
.L_x_2322:
        /* <DEDUP_REMOVED lines=8> */
.L_x_2325:
        /* <DEDUP_REMOVED lines=37> */
[--C-:B------:R-:W-:Y:S02]  /*0bd0*/  SHF.R.S32.HI R8, RZ, 0x2, R4.reuse ;  /* 0x00000002ff087819 */ /* 0x100fe40000011404 */
[----:B------:R-:W-:Y:S02]  /*0be0*/  SHF.R.S32.HI R13, RZ, 0x1f, R4 ;  /* 0x0000001fff0d7819 */ /* 0x000fe40000011404 */
[----:B------:R-:W-:Y:S02]  /*0bf0*/  LOP3.LUT R15, R4, 0xfffffffc, RZ, 0xc0, !PT ;  /* 0xfffffffc040f7812 */ /* 0x000fe400078ec0ff */
[----:B------:R-:W-:Y:S02]  /*0c00*/  SHF.R.S32.HI R4, RZ, 0x7, R3 ;  /* 0x00000007ff047819 */ /* 0x000fe40000011403 */
[----:B------:R-:W-:Y:S01]  /*0c10*/  LOP3.LUT R11, R9, 0xfffffffe, RZ, 0xc0, !PT ;  /* 0xfffffffe090b7812 */ /* 0x000fe200078ec0ff */
[----:B------:R-:W-:Y:S01]  /*0c20*/  IMAD.IADD R15, R0, 0x1, -R15 ;  /* 0x00000001000f7824 */ /* 0x000fe200078e0a0f */
[----:B------:R-:W-:Y:S01]  /*0c30*/  SHF.R.S32.HI R142, RZ, 0x1, R9 ;  /* 0x00000001ff8e7819 */ /* 0x000fe20000011409 */
[----:B------:R-:W-:Y:S01]  /*0c40*/  IMAD.HI R10, R4, 0x55555556, RZ ;  /* 0x55555556040a7827 */ /* 0x000fe200078e02ff */
[----:B------:R-:W-:-:S02]  /*0c50*/  LOP3.LUT R17, R3, 0xffffff80, RZ, 0xc0, !PT ;  /* 0xffffff8003117812 */ /* 0x000fc400078ec0ff */
[----:B------:R-:W-:Y:S01]  /*0c60*/  LEA.HI R13, R13, R8, RZ, 0x2 ;  /* 0x000000080d0d7211 */ /* 0x000fe200078f10ff */
[C---:B------:R-:W-:Y:S01]  /*0c70*/  IMAD.IADD R16, R0.reuse, 0x1, -R11 ;  /* 0x0000000100107824 */ /* 0x040fe200078e0a0b */
[----:B------:R-:W-:Y:S01]  /*0c80*/  LOP3.LUT R3, R5, 0xfffffff0, RZ, 0xc0, !PT ;  /* 0xfffffff005037812 */ /* 0x000fe200078ec0ff */
[----:B------:R-:W-:Y:S01]  /*0c90*/  IMAD.IADD R21, R0, 0x1, -R17 ;  /* 0x0000000100157824 */ /* 0x000fe200078e0a11 */
[----:B------:R-:W-:Y:S01]  /*0ca0*/  LEA.HI R9, R9, R142, RZ, 0x1 ;  /* 0x0000008e09097211 */ /* 0x000fe200078f08ff */
[----:B------:R-:W-:Y:S01]  /*0cb0*/  IMAD.SHL.U32 R24, R16, 0x4, RZ ;  /* 0x0000000410187824 */ /* 0x000fe200078e00ff */
[----:B------:R-:W-:Y:S01]  /*0cc0*/  SHF.R.S32.HI R6, RZ, 0x4, R5 ;  /* 0x00000004ff067819 */ /* 0x000fe20000011405 */
[----:B------:R-:W-:Y:S01]  /*0cd0*/  IMAD.IADD R3, R0, 0x1, -R3 ;  /* 0x0000000100037824 */ /* 0x000fe200078e0a03 */
[----:B------:R-:W-:Y:S01]  /*0ce0*/  LOP3.LUT R13, R13, 0xfffffffc, RZ, 0xc0, !PT ;  /* 0xfffffffc0d0d7812 */ /* 0x000fe200078ec0ff */
[----:B------:R-:W-:Y:S01]  /*0cf0*/  VIADD R12, R24, 0x10 ;  /* 0x00000010180c7836 */ /* 0x000fe20000000000 */
[----:B------:R-:W-:Y:S01]  /*0d00*/  LEA.HI R11, R10, R10, RZ, 0x1 ;  /* 0x0000000a0a0b7211 */ /* 0x000fe200078f08ff */
[----:B------:R0:W-:Y:S01]  /*0d10*/  STL [R1+0xb0], R16 ;  /* 0x0000b01001007387 */ /* 0x0001e20000100800 */
[----:B------:R-:W-:Y:S01]  /*0d20*/  LEA.HI R5, R5, R6, RZ, 0x1 ;  /* 0x0000000605057211 */ /* 0x000fe200078f08ff */
[----:B------:R-:W-:Y:S01]  /*0d30*/  IMAD.IADD R13, R8, 0x1, -R13 ;  /* 0x00000001080d7824 */ /* 0x000fe200078e0a0d */
[----:B------:R-:W-:Y:S01]  /*0d40*/  LOP3.LUT R9, R9, 0x7fffffe, RZ, 0xc0, !PT ;  /* 0x07fffffe09097812 */ /* 0x000fe200078ec0ff */
[----:B------:R-:W-:Y:S01]  /*0d50*/  IMAD R11, R11, -0x3, R4 ;  /* 0xfffffffd0b0b7824 */ /* 0x000fe200078e0204 */
[----:B------:R-:W-:Y:S01]  /*0d60*/  SHF.R.S32.HI R8, RZ, 0x1f, R21 ;  /* 0x0000001fff087819 */ /* 0x000fe20000011415 */
[----:B------:R-:W-:Y:S01]  /*0d70*/  STL [R1+0xb4], R21 ;  /* 0x0000b41501007387 */ /* 0x000fe20000100800 */
[----:B------:R-:W-:Y:S01]  /*0d80*/  LEA.HI R4, R15, R15, RZ, 0x1 ;  /* 0x0000000f0f047211 */ /* 0x000fe200078f08ff */
[----:B------:R-:W-:Y:S01]  /*0d90*/  IMAD.IADD R9, R142, 0x1, -R9 ;  /* 0x000000018e097824 */ /* 0x000fe200078e0a09 */
[----:B------:R-:W-:Y:S01]  /*0da0*/  LOP3.LUT R5, R5, 0x1ffffffe, RZ, 0xc0, !PT ;  /* 0x1ffffffe05057812 */ /* 0x000fe200078ec0ff */
[----:B------:R-:W-:Y:S01]  /*0db0*/  STL [R1], R24 ;  /* 0x0000001801007387 */ /* 0x000fe20000100800 */
[----:B------:R-:W-:Y:S01]  /*0dc0*/  SHF.R.S32.HI R0, RZ, 0x1f, R3 ;  /* 0x0000001fff007819 */ /* 0x000fe20000011403 */
[----:B------:R-:W-:Y:S01]  /*0dd0*/  IMAD R20, R6, 0x8, R9 ;  /* 0x0000000806147824 */ /* 0x000fe200078e0209 */
[----:B------:R-:W-:Y:S01]  /*0de0*/  LEA.HI R10, R8, R21, RZ, 0x2 ;  /* 0x00000015080a7211 */ /* 0x000fe200078f10ff */
[----:B------:R-:W-:Y:S01]  /*0df0*/  IMAD.IADD R5, R6, 0x1, -R5 ;  /* 0x0000000106057824 */ /* 0x000fe200078e0a05 */
[----:B------:R-:W-:Y:S01]  /*0e00*/  LOP3.LUT R4, R4, 0x1ffffffe, RZ, 0xc0, !PT ;  /* 0x1ffffffe04047812 */ /* 0x000fe200078ec0ff */
[----:B------:R1:W-:Y:S01]  /*0e10*/  STL [R1+0x3c], R12 ;  /* 0x00003c0c01007387 */ /* 0x0003e20000100800 */
[----:B------:R-:W-:Y:S01]  /*0e20*/  LEA.HI R0, R0, R3, RZ, 0x3 ;  /* 0x0000000300007211 */ /* 0x000fe200078f18ff */
[----:B------:R-:W-:Y:S01]  /*0e30*/  VIADD R19, R24, 0x20 ;  /* 0x0000002018137836 */ /* 0x000fe20000000000 */
[----:B------:R-:W-:Y:S01]  /*0e40*/  SHF.R.S32.HI R6, RZ, 0x2, R10 ;  /* 0x00000002ff067819 */ /* 0x000fe2000001140a */
[----:B------:R-:W-:Y:S01]  /*0e50*/  IMAD.IADD R15, R15, 0x1, -R4 ;  /* 0x000000010f0f7824 */ /* 0x000fe200078e0a04 */
[----:B------:R-:W-:Y:S01]  /*0e60*/  SHF.R.S32.HI R9, RZ, 0x1f, R10 ;  /* 0x0000001fff097819 */ /* 0x000fe2000001140a */
[----:B0-----:R-:W-:Y:S01]  /*0e70*/  IMAD.SHL.U32 R16, R16, 0x8, RZ ;  /* 0x0000000810107824 */ /* 0x001fe200078e00ff */
[----:B------:R-:W-:Y:S01]  /*0e80*/  LOP3.LUT R4, R0, 0xfffffff8, RZ, 0xc0, !PT ;  /* 0xfffffff800047812 */ /* 0x000fe200078ec0ff */
[----:B------:R0:W-:Y:S01]  /*0e90*/  STL [R1+0x38], R19 ;  /* 0x0000381301007387 */ /* 0x0001e20000100800 */
[----:B------:R-:W-:Y:S01]  /*0ea0*/  LEA.HI R9, R9, R6, RZ, 0x3 ;  /* 0x0000000609097211 */ /* 0x000fe200078f18ff */
[----:B-1----:R-:W-:Y:S01]  /*0eb0*/  IMAD.IADD R12, R24, 0x1, R12 ;  /* 0x00000001180c7824 */ /* 0x002fe200078e020c */
[----:B------:R-:W-:Y:S01]  /*0ec0*/  SHF.R.S32.HI R7, RZ, 0x5, R7 ;  /* 0x00000005ff077819 */ /* 0x000fe20000011407 */
[----:B------:R-:W-:Y:S01]  /*0ed0*/  IMAD.IADD R4, R3, 0x1, -R4 ;  /* 0x0000000103047824 */ /* 0x000fe200078e0a04 */
[----:B------:R-:W-:Y:S01]  /*0ee0*/  LOP3.LUT R9, R9, 0xfffffff8, RZ, 0xc0, !PT ;  /* 0xfffffff809097812 */ /* 0x000fe200078ec0ff */
[C---:B------:R-:W-:Y:S01]  /*0ef0*/  VIADD R136, R16.reuse, 0x30 ;  /* 0x0000003010887836 */ /* 0x040fe20000000000 */
[----:B------:R-:W-:Y:S01]  /*0f00*/  SHF.R.S32.HI R17, RZ, 0x1f, R12 ;  /* 0x0000001fff117819 */ /* 0x000fe2000001140c */
[----:B------:R-:W-:Y:S01]  /*0f10*/  VIADD R23, R16, 0x40 ;  /* 0x0000004010177836 */ /* 0x000fe20000000000 */
[----:B------:R-:W-:Y:S01]  /*0f20*/  LEA.HI R8, R8, R21, RZ, 0x5 ;  /* 0x0000001508087211 */ /* 0x000fe200078f28ff */
[----:B------:R-:W-:Y:S01]  /*0f30*/  IMAD.IADD R9, R6, 0x1, -R9 ;  /* 0x0000000106097824 */ /* 0x000fe200078e0a09 */
[----:B------:R-:W-:Y:S01]  /*0f40*/  LEA.HI R14, R17, R12, RZ, 0x3 ;  /* 0x0000000c110e7211 */ /* 0x000fe200078f18ff */
[----:B------:R-:W-:Y:S01]  /*0f50*/  IMAD R17, R7, 0x10, R3 ;  /* 0x0000001007117824 */ /* 0x000fe200078e0203 */
[----:B------:R-:W-:Y:S01]  /*0f60*/  SHF.R.S32.HI R8, RZ, 0x5, R8 ;  /* 0x00000005ff087819 */ /* 0x000fe20000011408 */
[C---:B------:R-:W-:Y:S01]  /*0f70*/  IMAD.SHL.U32 R3, R4.reuse, 0x40, RZ ;  /* 0x0000004004037824 */ /* 0x040fe200078e00ff */
[----:B------:R-:W-:Y:S01]  /*0f80*/  R2P PR, R4, 0x6 ;  /* 0x0000000604007804 */ /* 0x000fe20000000000 */
[----:B------:R-:W-:Y:S01]  /*0f90*/  IMAD.SHL.U32 R6, R0, 0x40, RZ ;  /* 0x0000004000067824 */ /* 0x000fe200078e00ff */
[----:B------:R-:W-:Y:S01]  /*0fa0*/  LOP3.LUT R10, R10, 0x7ffffffc, RZ, 0xc0, !PT ;  /* 0x7ffffffc0a0a7812 */ /* 0x000fe200078ec0ff */
[----:B------:R-:W-:Y:S01]  /*0fb0*/  IMAD.SHL.U32 R0, R5, 0x8, RZ ;  /* 0x0000000805007824 */ /* 0x000fe200078e00ff */
[----:B------:R-:W-:Y:S01]  /*0fc0*/  LOP3.LUT R3, R3, 0x1c0, RZ, 0xc0, !PT ;  /* 0x000001c003037812 */ /* 0x000fe200078ec0ff */
[----:B------:R-:W-:Y:S01]  /*0fd0*/  IMAD.IADD R12, R24, 0x1, R19 ;  /* 0x00000001180c7824 */ /* 0x000fe200078e0213 */
[----:B------:R-:W-:Y:S01]  /*0fe0*/  LOP3.LUT R6, R6, 0x7ffffe00, RZ, 0xc0, !PT ;  /* 0x7ffffe0006067812 */ /* 0x000fe200078ec0ff */
[--C-:B0-----:R-:W-:Y:S01]  /*0ff0*/  IMAD.U32 R19, R17, 0x20, R0.reuse ;  /* 0x0000002011137824 */ /* 0x101fe200078e0000 */
[----:B------:R-:W-:Y:S01]  /*1000*/  LOP3.LUT R0, R3, 0x8, R0, 0xf8, !PT ;  /* 0x0000000803007812 */ /* 0x000fe200078ef800 */
[----:B------:R-:W-:Y:S01]  /*1010*/  IMAD R8, R8, 0x10, R9 ;  /* 0x0000001008087824 */ /* 0x000fe200078e0209 */
[----:B------:R-:W-:Y:S01]  /*1020*/  SHF.R.U32.HI R3, RZ, 0x3, R3 ;  /* 0x00000003ff037819 */ /* 0x000fe20000011603 */
[----:B------:R-:W-:Y:S01]  /*1030*/  IMAD R6, R7, 0x400, R6 ;  /* 0x0000040007067824 */ /* 0x000fe200078e0206 */
[----:B------:R-:W-:Y:S01]  /*1040*/  STL [R1+0xe4], R19 ;  /* 0x0000e41301007387 */ /* 0x000fe20000100800 */
[----:B------:R-:W-:Y:S01]  /*1050*/  IMAD R11, R11, 0x40, R8 ;  /* 0x000000400b0b7824 */ /* 0x000fe200078e0208 */
[----:B------:R-:W-:Y:S01]  /*1060*/  LOP3.LUT R3, R0, R3, RZ, 0x3c, !PT ;  /* 0x0000000300037212 */ /* 0x000fe200078e3cff */
[C---:B------:R-:W-:Y:S01]  /*1070*/  VIADD R4, R24.reuse, 0x18 ;  /* 0x0000001818047836 */ /* 0x040fe20000000000 */
[----:B------:R-:W-:Y:S01]  /*1080*/  SHF.R.S32.HI R5, RZ, 0x1f, R12 ;  /* 0x0000001fff057819 */ /* 0x000fe2000001140c */
[----:B------:R-:W-:Y:S01]  /*1090*/  VIADD R0, R24, 0x28 ;  /* 0x0000002818007836 */ /* 0x000fe20000000000 */
[----:B------:R-:W-:Y:S01]  /*10a0*/  STL [R1+0xe0], R11 ;  /* 0x0000e00b01007387 */ /* 0x000fe20000100800 */
[----:B------:R-:W-:Y:S01]  /*10b0*/  IMAD.IADD R3, R6, 0x1, R3 ;  /* 0x0000000106037824 */ /* 0x000fe200078e0203 */
[----:B------:R-:W-:Y:S01]  /*10c0*/  LEA.HI R5, R5, R12, RZ, 0x3 ;  /* 0x0000000c05057211 */ /* 0x000fe200078f18ff */
[----:B------:R-:W-:Y:S01]  /*10d0*/  VIADD R6, R24, 0x8 ;  /* 0x0000000818067836 */ /* 0x000fe20000000000 */
[----:B------:R-:W-:Y:S01]  /*10e0*/  SHF.R.S32.HI R7, RZ, 0x3, R14 ;  /* 0x00000003ff077819 */ /* 0x000fe2000001140e */
[----:B------:R-:W-:Y:S01]  /*10f0*/  VIADD R137, R16, 0x50 ;  /* 0x0000005010897836 */ /* 0x000fe20000000000 */
[----:B------:R-:W-:Y:S01]  /*1100*/  SHF.R.S32.HI R5, RZ, 0x3, R5 ;  /* 0x00000003ff057819 */ /* 0x000fe20000011405 */
[----:B------:R-:W-:Y:S01]  /*1110*/  IMAD.SHL.U32 R13, R13, 0x40, RZ ;  /* 0x000000400d0d7824 */ /* 0x000fe200078e00ff */
[----:B------:R-:W-:Y:S01]  /*1120*/  STL [R1+0x44], R6 ;  /* 0x0000440601007387 */ /* 0x000fe20000100800 */
[----:B------:R-:W-:Y:S01]  /*1130*/  IMAD.IADD R10, R21, 0x1, -R10 ;  /* 0x00000001150a7824 */ /* 0x000fe200078e0a0a */
[----:B------:R-:W-:Y:S01]  /*1140*/  SEL R156, R156, 0xffffffc0, !P2 ;  /* 0xffffffc09c9c7807 */ /* 0x000fe20005000000 */
[----:B------:R-:W-:Y:S01]  /*1150*/  IMAD.SHL.U32 R20, R20, 0x20, RZ ;  /* 0x0000002014147824 */ /* 0x000fe200078e00ff */
[----:B------:R0:W-:Y:S01]  /*1160*/  STL [R1+0x40], R4 ;  /* 0x0000400401007387 */ /* 0x0001e20000100800 */
[----:B------:R-:W-:Y:S01]  /*1170*/  IMAD.SHL.U32 R21, R10, 0x2, RZ ;  /* 0x000000020a157824 */ /* 0x000fe200078e00ff */
[----:B------:R-:W-:Y:S01]  /*1180*/  SHF.R.S32.HI R17, RZ, 0x1f, R16 ;  /* 0x0000001fff117819 */ /* 0x000fe20000011410 */
[----:B------:R-:W-:Y:S01]  /*1190*/  IMAD R143, R3, 0x2, R2 ;  /* 0x00000002038f7824 */ /* 0x000fe200078e0202 */
[----:B------:R1:W-:Y:S01]  /*11a0*/  STL [R1+0x48], R0 ;  /* 0x0000480001007387 */ /* 0x0003e20000100800 */
[----:B------:R-:W-:-:S02]  /*11b0*/  VIADD R14, R21, 0x8 ;  /* 0x00000008150e7836 */ /* 0x000fc40000000000 */
[C---:B------:R-:W-:Y:S02]  /*11c0*/  VIADD R12, R21.reuse, 0x18 ;  /* 0x00000018150c7836 */ /* 0x040fe40000000000 */
[C---:B------:R-:W-:Y:S01]  /*11d0*/  VIADD R10, R21.reuse, 0x20 ;  /* 0x00000020150a7836 */ /* 0x040fe20000000000 */
[----:B0-----:R-:W-:Y:S01]  /*11e0*/  SHF.R.S32.HI R4, RZ, 0x1f, R136 ;  /* 0x0000001fff047819 */ /* 0x001fe20000011488 */
[C---:B------:R-:W-:Y:S02]  /*11f0*/  VIADD R9, R21.reuse, 0x28 ;  /* 0x0000002815097836 */ /* 0x040fe40000000000 */
[----:B------:R-:W-:Y:S01]  /*1200*/  VIADD R8, R21, 0x30 ;  /* 0x0000003015087836 */ /* 0x000fe20000000000 */
[----:B-1----:R-:W-:Y:S01]  /*1210*/  SHF.R.S32.HI R0, RZ, 0x1f, R23 ;  /* 0x0000001fff007819 */ /* 0x002fe20000011417 */
[----:B------:R0:W-:Y:S01]  /*1220*/  STL [R1+0x24], R4 ;  /* 0x0000240401007387 */ /* 0x0001e20000100800 */
[----:B------:R-:W-:Y:S02]  /*1230*/  VIADD R157, R143, 0x21800 ;  /* 0x000218008f9d7836 */ /* 0x000fe40000000000 */
[----:B------:R-:W-:Y:S01]  /*1240*/  SHF.R.S32.HI R3, RZ, 0x1f, R8 ;  /* 0x0000001fff037819 */ /* 0x000fe20000011408 */
[----:B------:R1:W-:Y:S01]  /*1250*/  STL [R1+0x20], R0 ;  /* 0x0000200001007387 */ /* 0x0003e20000100800 */
[----:B------:R-:W-:Y:S01]  /*1260*/  IMAD.MOV.U32 R19, RZ, RZ, RZ ;  /* 0x000000ffff137224 */ /* 0x000fe200078e00ff */
[----:B0-----:R-:W-:Y:S01]  /*1270*/  LOP3.LUT R4, R13, 0xc0, RZ, 0xc0, !PT ;  /* 0x000000c00d047812 */ /* 0x001fe200078ec0ff */
[----:B------:R-:W-:Y:S01]  /*1280*/  VIADD R13, R21, 0x10 ;  /* 0x00000010150d7836 */ /* 0x000fe20000000000 */
[----:B-1----:R-:W-:-:S02]  /*1290*/  SHF.R.S32.HI R0, RZ, 0x1f, R137 ;  /* 0x0000001fff007819 */ /* 0x002fc40000011489 */
[----:B------:R-:W-:-:S03]  /*12a0*/  SHF.R.U32.HI R6, RZ, 0x3, R4 ;  /* 0x00000003ff067819 */ /* 0x000fc60000011604 */
[----:B------:R0:W-:Y:S04]  /*12b0*/  STL [R1+0x1c], R0 ;  /* 0x00001c0001007387 */ /* 0x0001e80000100800 */
[----:B------:R1:W-:Y:S04]  /*12c0*/  STL [R1+0x8], R4 ;  /* 0x0000080401007387 */ /* 0x0003e80000100800 */
[----:B------:R-:W-:Y:S01]  /*12d0*/  STL [R1+0x10], R20 ;  /* 0x0000101401007387 */ /* 0x000fe20000100800 */
[----:B0-----:R-:W-:-:S03]  /*12e0*/  LOP3.LUT R0, R4, 0x8, R16, 0xf8, !PT ;  /* 0x0000000804007812 */ /* 0x001fc600078ef810 */
[----:B------:R-:W-:Y:S01]  /*12f0*/  STL [R1+0x64], R21 ;  /* 0x0000641501007387 */ /* 0x000fe20000100800 */
[----:B-1----:R-:W-:-:S03]  /*1300*/  LOP3.LUT R4, R4, 0x18, R16, 0xf8, !PT ;  /* 0x0000001804047812 */ /* 0x002fc600078ef810 */
[----:B------:R0:W-:Y:S01]  /*1310*/  STL [R1+0xc], R6 ;  /* 0x00000c0601007387 */ /* 0x0001e20000100800 */
[-C--:B------:R-:W-:Y:S02]  /*1320*/  LOP3.LUT R0, R0, R6.reuse, RZ, 0x3c, !PT ;  /* 0x0000000600007212 */ /* 0x080fe400078e3cff */
[----:B------:R-:W-:Y:S01]  /*1330*/  LOP3.LUT R4, R4, R6, RZ, 0x3c, !PT ;  /* 0x0000000604047212 */ /* 0x000fe200078e3cff */
[----:B------:R1:W-:Y:S02]  /*1340*/  STL [R1+0x14], R7 ;  /* 0x0000140701007387 */ /* 0x0003e40000100800 */
[C---:B------:R-:W-:Y:S02]  /*1350*/  IMAD.IADD R0, R20.reuse, 0x1, R0 ;  /* 0x0000000114007824 */ /* 0x040fe400078e0200 */
[----:B------:R2:W-:Y:S01]  /*1360*/  STL [R1+0x18], R5 ;  /* 0x0000180501007387 */ /* 0x0005e20000100800 */
[----:B------:R-:W-:Y:S02]  /*1370*/  IMAD.IADD R4, R20, 0x1, R4 ;  /* 0x0000000114047824 */ /* 0x000fe400078e0204 */
[C---:B0-----:R-:W-:Y:S01]  /*1380*/  VIADD R6, R21.reuse, 0x40 ;  /* 0x0000004015067836 */ /* 0x041fe20000000000 */
[----:B------:R0:W-:Y:S01]  /*1390*/  STL [R1+0xa8], R14 ;  /* 0x0000a80e01007387 */ /* 0x0001e20000100800 */
[----:B-1----:R-:W-:Y:S01]  /*13a0*/  VIADD R7, R21, 0x38 ;  /* 0x0000003815077836 */ /* 0x002fe20000000000 */
[----:B------:R-:W-:-:S02]  /*13b0*/  LEA R4, R4, UR42, 0x1 ;  /* 0x0000002a04047c11 */ /* 0x000fc4000f8e08ff */
[----:B------:R1:W-:Y:S01]  /*13c0*/  STL [R1+0xa4], R13 ;  /* 0x0000a40d01007387 */ /* 0x0003e20000100800 */
[----:B--2---:R-:W-:-:S03]  /*13d0*/  VIADD R5, R21, 0x48 ;  /* 0x0000004815057836 */ /* 0x004fc60000000000 */
[----:B------:R-:W-:Y:S01]  /*13e0*/  STL [R1+0xa0], R12 ;  /* 0x0000a00c01007387 */ /* 0x000fe20000100800 */
[----:B------:R-:W-:Y:S01]  /*13f0*/  VIADD R21, R21, 0x50 ;  /* 0x0000005015157836 */ /* 0x000fe20000000000 */
[----:B0-----:R-:W-:Y:S02]  /*1400*/  SHF.R.S32.HI R14, RZ, 0x1f, R14 ;  /* 0x0000001fff0e7819 */ /* 0x001fe4000001140e */
[----:B------:R0:W-:Y:S01]  /*1410*/  STL [R1+0x9c], R10 ;  /* 0x00009c0a01007387 */ /* 0x0001e20000100800 */
[----:B-1----:R-:W-:-:S03]  /*1420*/  SHF.R.S32.HI R13, RZ, 0x1f, R13 ;  /* 0x0000001fff0d7819 */ /* 0x002fc6000001140d */
[----:B------:R-:W-:Y:S04]  /*1430*/  STL [R1+0x98], R9 ;  /* 0x0000980901007387 */ /* 0x000fe80000100800 */
[----:B------:R-:W-:Y:S01]  /*1440*/  STL [R1+0x94], R8 ;  /* 0x0000940801007387 */ /* 0x000fe20000100800 */
[----:B0-----:R-:W-:-:S03]  /*1450*/  SHF.R.S32.HI R10, RZ, 0x1f, R10 ;  /* 0x0000001fff0a7819 */ /* 0x001fc6000001140a */
[----:B------:R0:W-:Y:S04]  /*1460*/  STL [R1+0x90], R7 ;  /* 0x0000900701007387 */ /* 0x0001e80000100800 */
[----:B------:R-:W-:Y:S04]  /*1470*/  STL [R1+0x80], R21 ;  /* 0x0000801501007387 */ /* 0x000fe80000100800 */
[----:B------:R1:W-:Y:S01]  /*1480*/  STL [R1+0x8c], R6 ;  /* 0x00008c0601007387 */ /* 0x0003e20000100800 */
[----:B0-----:R-:W-:-:S03]  /*1490*/  SHF.R.S32.HI R7, RZ, 0x1f, R7 ;  /* 0x0000001fff077819 */ /* 0x001fc60000011407 */
[----:B------:R0:W-:Y:S04]  /*14a0*/  STL [R1+0x68], R0 ;  /* 0x0000680001007387 */ /* 0x0001e80000100800 */
[----:B------:R-:W-:Y:S01]  /*14b0*/  STL [R1+0x88], R5 ;  /* 0x0000880501007387 */ /* 0x000fe20000100800 */
[----:B-1----:R-:W-:-:S03]  /*14c0*/  SHF.R.S32.HI R6, RZ, 0x1f, R6 ;  /* 0x0000001fff067819 */ /* 0x002fc60000011406 */
[----:B------:R-:W-:Y:S01]  /*14d0*/  STL [R1+0xd8], R14 ;  /* 0x0000d80e01007387 */ /* 0x000fe20000100800 */
[----:B0-----:R-:W-:-:S03]  /*14e0*/  SHF.R.S32.HI R0, RZ, 0x1f, R12 ;  /* 0x0000001fff007819 */ /* 0x001fc6000001140c */
[----:B------:R-:W-:Y:S04]  /*14f0*/  STL [R1+0xd4], R13 ;  /* 0x0000d40d01007387 */ /* 0x000fe80000100800 */
[----:B------:R0:W-:Y:S04]  /*1500*/  STL [R1+0xd0], R0 ;  /* 0x0000d00001007387 */ /* 0x0001e80000100800 */
[----:B------:R-:W-:Y:S01]  /*1510*/  STL [R1+0xcc], R10 ;  /* 0x0000cc0a01007387 */ /* 0x000fe20000100800 */
[----:B0-----:R-:W-:-:S05]  /*1520*/  SHF.R.S32.HI R0, RZ, 0x1f, R9 ;  /* 0x0000001fff007819 */ /* 0x001fca0000011409 */
[----:B------:R0:W-:Y:S04]  /*1530*/  STL [R1+0xc8], R0 ;  /* 0x0000c80001007387 */ /* 0x0001e80000100800 */
[----:B------:R1:W-:Y:S04]  /*1540*/  STL [R1+0xc4], R3 ;  /* 0x0000c40301007387 */ /* 0x0003e80000100800 */
[----:B------:R-:W-:Y:S01]  /*1550*/  STL [R1+0xc0], R7 ;  /* 0x0000c00701007387 */ /* 0x000fe20000100800 */
[----:B0-----:R-:W-:Y:S02]  /*1560*/  VIADD R0, R143, 0x21820 ;  /* 0x000218208f007836 */ /* 0x001fe40000000000 */
[C---:B------:R-:W-:Y:S01]  /*1570*/  @P1 VIADD R0, R157.reuse, 0xffffffe0 ;  /* 0xffffffe09d001836 */ /* 0x040fe20000000000 */
[----:B------:R-:W-:Y:S01]  /*1580*/  STL [R1+0xbc], R6 ;  /* 0x0000bc0601007387 */ /* 0x000fe20000100800 */
[----:B-1----:R-:W-:Y:S01]  /*1590*/  SHF.R.S32.HI R3, RZ, 0x1f, R5 ;  /* 0x0000001fff037819 */ /* 0x002fe20000011405 */
[----:B------:R-:W-:-:S02]  /*15a0*/  IMAD.IADD R157, R157, 0x1, R156 ;  /* 0x000000019d9d7824 */ /* 0x000fc400078e029c */
[----:B------:R-:W-:Y:S02]  /*15b0*/  IMAD.IADD R156, R156, 0x1, R0 ;  /* 0x000000019c9c7824 */ /* 0x000fe400078e0200 */
[----:B------:R0:W-:Y:S04]  /*15c0*/  STL [R1+0xb8], R3 ;  /* 0x0000b80301007387 */ /* 0x0001e80000100800 */
[----:B------:R-:W-:Y:S04]  /*15d0*/  STL [R1+0xdc], R4 ;  /* 0x0000dc0401007387 */ /* 0x000fe80000100800 */
[----:B------:R1:W-:Y:S01]  /*15e0*/  STL [R1+0x50], R0 ;  /* 0x0000500001007387 */ /* 0x0003e20000100800 */
[----:B0-----:R-:W-:-:S05]  /*15f0*/  IMAD R3, R15, 0x8, R11 ;  /* 0x000000080f037824 */ /* 0x001fca00078e020b */
[----:B------:R0:W-:Y:S01]  /*1600*/  STL [R1+0x6c], R3 ;  /* 0x00006c0301007387 */ /* 0x0001e20000100800 */
[----:B-1----:R-:W-:-:S05]  /*1610*/  VIADD R0, R0, 0x6000 ;  /* 0x0000600000007836 */ /* 0x002fca0000000000 */
[----:B------:R0:W-:Y:S02]  /*1620*/  STL [R1+0x54], R0 ;  /* 0x0000540001007387 */ /* 0x0001e40000100800 */
.L_x_2492:
[----:B0-23--:R-:W1:Y:S02]  /*1630*/  LDC.64 R4, c[0x0][0xc88] ;  /* 0x00032200ff047b82 */ /* 0x00de640000000a00 */
[----:B-1----:R-:W-:-:S05]  /*1640*/  IMAD.WIDE R4, R99, 0x4, R4 ;  /* 0x0000000463047825 */ /* 0x002fca00078e0204 */
[----:B------:R-:W0:Y:S01]  /*1650*/  LDG.E R30, desc[UR38][R4.64] ;  /* 0x00000026041e7981 */ /* 0x000e22000c1e1900 */
[----:B------:R-:W-:Y:S05]  /*1660*/  YIELD ;  /* 0x0000000000007946 */ /* 0x000fea0003800000 */
[----:B------:R-:W-:Y:S01]  /*1670*/  ULDC.64 UR4, c[0x0][0xa28] ;  /* 0x00028a0000047ab9 */ /* 0x000fe20000000a00 */
[----:B------:R-:W-:Y:S01]  /*1680*/  ULDC.64 UR8, c[0x0][0xa18] ;  /* 0x0002860000087ab9 */ /* 0x000fe20000000a00 */
[----:B------:R-:W-:Y:S01]  /*1690*/  ISETP.NE.U32.AND P1, PT, RZ, UR4, PT ;  /* 0x00000004ff007c0c */ /* 0x000fe2000bf25070 */
[----:B----4-:R-:W-:Y:S01]  /*16a0*/  IMAD.MOV.U32 R11, RZ, RZ, RZ ;  /* 0x000000ffff0b7224 */ /* 0x010fe200078e00ff */
[----:B------:R-:W-:Y:S01]  /*16b0*/  ULDC.64 UR6, c[0x0][0xa08] ;  /* 0x0002820000067ab9 */ /* 0x000fe20000000a00 */
[----:B------:R-:W-:Y:S01]  /*16c0*/  IMAD.MOV.U32 R77, RZ, RZ, RZ ;  /* 0x000000ffff4d7224 */ /* 0x000fe200078e00ff */
[----:B------:R-:W-:-:S02]  /*16d0*/  ISETP.NE.AND.EX P1, PT, RZ, UR5, PT, P1 ;  /* 0x00000005ff007c0c */ /* 0x000fc4000bf25310 */
[----:B------:R-:W-:-:S04]  /*16e0*/  ISETP.NE.U32.AND P0, PT, RZ, UR6, PT ;  /* 0x00000006ff007c0c */ /* 0x000fc8000bf05070 */
[----:B------:R-:W-:Y:S02]  /*16f0*/  ISETP.NE.AND.EX P0, PT, RZ, UR7, PT, P0 ;  /* 0x00000007ff007c0c */ /* 0x000fe4000bf05300 */
[----:B0-----:R-:W-:Y:S01]  /*1700*/  SHF.R.S32.HI R0, RZ, 0x1f, R30 ;  /* 0x0000001fff007819 */ /* 0x001fe2000001141e */
[----:B------:R-:W-:-:S04]  /*1710*/  IMAD.SHL.U32 R27, R30, 0x4, RZ ;  /* 0x000000041e1b7824 */ /* 0x000fc800078e00ff */
[C---:B------:R-:W-:Y:S01]  /*1720*/  @P1 LEA R6, P2, R30.reuse, UR4, 0x2 ;  /* 0x000000041e061c11 */ /* 0x040fe2000f8410ff */
[----:B------:R-:W-:Y:S01]  /*1730*/  STL [R1+0x74], R30 ;  /* 0x0000741e01007387 */ /* 0x000fe20000100800 */
[C-C-:B------:R-:W-:Y:S02]  /*1740*/  SHF.L.U64.HI R31, R30.reuse, 0x2, R0.reuse ;  /* 0x000000021e1f7819 */ /* 0x140fe40000010200 */
[----:B------:R-:W-:Y:S01]  /*1750*/  @P1 LEA.HI.X R7, R30, UR5, R0, 0x2, P2 ;  /* 0x000000051e071c11 */ /* 0x000fe200090f1400 */
[----:B------:R-:W-:Y:S01]  /*1760*/  ULDC UR4, c[0x0][0x288] ;  /* 0x0000a20000047ab9 */ /* 0x000fe20000000800 */
[----:B------:R-:W-:Y:S01]  /*1770*/  ISETP.NE.U32.AND P2, PT, RZ, UR8, PT ;  /* 0x00000008ff007c0c */ /* 0x000fe2000bf45070 */
[----:B------:R0:W-:Y:S01]  /*1780*/  STL [R1+0xac], R0 ;  /* 0x0000ac0001007387 */ /* 0x0001e20000100800 */
[----:B------:R-:W-:Y:S02]  /*1790*/  IADD3 R4, P3, R27, UR6, RZ ;  /* 0x000000061b047c10 */ /* 0x000fe4000ff7e0ff */
[----:B------:R-:W-:Y:S01]  /*17a0*/  ISETP.NE.AND.EX P2, PT, RZ, UR9, PT, P2 ;  /* 0x00000009ff007c0c */ /* 0x000fe2000bf45320 */
[----:B------:R1:W5:Y:S01]  /*17b0*/  @P1 LDG.E R11, desc[UR38][R6.64] ;  /* 0x00000026060b1981 */ /* 0x000362000c1e1900 */
[----:B------:R-:W-:-:S03]  /*17c0*/  IADD3.X R5, R31, UR7, RZ, P3, !PT ;  /* 0x000000071f057c10 */ /* 0x000fc60009ffe4ff */
[----:B------:R1:W-:Y:S01]  /*17d0*/  STL [R1+0x78], R27 ;  /* 0x0000781b01007387 */ /* 0x0003e20000100800 */
[----:B0-----:R-:W-:Y:S01]  /*17e0*/  IMAD.U32 R0, RZ, RZ, UR4 ;  /* 0x00000004ff007e24 */ /* 0x001fe2000f8e00ff */
[----:B------:R-:W-:Y:S02]  /*17f0*/  ULDC.64 UR4, c[0x0][0x418] ;  /* 0x0001060000047ab9 */ /* 0x000fe40000000a00 */
[----:B------:R1:W5:Y:S04]  /*1800*/  @P0 LDG.E R77, desc[UR38][R4.64] ;  /* 0x00000026044d0981 */ /* 0x000368000c1e1900 */
[----:B------:R-:W-:Y:S01]  /*1810*/  @P2 IADD3 R8, P1, R27, UR8, RZ ;  /* 0x000000081b082c10 */ /* 0x000fe2000ff3e0ff */
[----:B------:R1:W-:Y:S03]  /*1820*/  STL [R1+0x7c], R31 ;  /* 0x00007c1f01007387 */ /* 0x0003e60000100800 */
[----:B------:R-:W-:-:S05]  /*1830*/  @P2 IADD3.X R9, R31, UR9, RZ, P1, !PT ;  /* 0x000000091f092c10 */ /* 0x000fca0008ffe4ff */
[----:B------:R-:W2:Y:S01]  /*1840*/  @P2 LDG.E R0, desc[UR38][R8.64] ;  /* 0x0000002608002981 */ /* 0x000ea2000c1e1900 */
        /* <DEDUP_REMOVED lines=9> */
[----:B--2---:R1:W-:Y:S01]  /*18e0*/  STL [R1+0x4c], R0 ;  /* 0x00004c0001007387 */ /* 0x0043e20000100800 */
[----:B------:R-:W-:Y:S01]  /*18f0*/  IMAD.MOV.U32 R12, RZ, RZ, R0 ;  /* 0x000000ffff0c7224 */ /* 0x000fe200078e0000 */
[----:B------:R-:W-:Y:S06]  /*1900*/  @P2 BRA `(.L_x_2327) ;  /* 0x0000000000282947 */ /* 0x000fec0003800000 */
[----:B------:R-:W-:Y:S02]  /*1910*/  ULDC.64 UR4, c[0x0][0xa00] ;  /* 0x0002800000047ab9 */ /* 0x000fe40000000a00 */
[----:B------:R-:W-:-:S04]  /*1920*/  ISETP.NE.U32.AND P1, PT, RZ, UR4, PT ;  /* 0x00000004ff007c0c */ /* 0x000fc8000bf25070 */
[----:B------:R-:W-:-:S13]  /*1930*/  ISETP.NE.AND.EX P1, PT, RZ, UR5, PT, P1 ;  /* 0x00000005ff007c0c */ /* 0x000fda000bf25310 */
[----:B------:R-:W-:Y:S05]  /*1940*/  @!P1 BRA `(.L_x_2327) ;  /* 0x0000000000189947 */ /* 0x000fea0003800000 */
[----:B-1----:R-:W0:Y:S02]  /*1950*/  LDC.64 R6, c[0x0][0xa00] ;  /* 0x00028000ff067b82 */ /* 0x002e240000000a00 */
[----:B0-----:R-:W-:-:S05]  /*1960*/  IMAD.WIDE R6, R30, 0x4, R6 ;  /* 0x000000041e067825 */ /* 0x001fca00078e0206 */
[----:B------:R-:W2:Y:S04]  /*1970*/  LDG.E R0, desc[UR38][R6.64] ;  /* 0x0000002606007981 */ /* 0x000ea8000c1e1900 */
[----:B------:R-:W2:Y:S02]  /*1980*/  LDG.E R3, desc[UR38][R6.64+0x4] ;  /* 0x0000042606037981 */ /* 0x000ea4000c1e1900 */
[----:B--2---:R-:W-:-:S05]  /*1990*/  IMAD.IADD R12, R3, 0x1, -R0 ;  /* 0x00000001030c7824 */ /* 0x004fca00078e0a00 */
[----:B------:R0:W-:Y:S02]  /*19a0*/  STL [R1+0x4c], R12 ;  /* 0x00004c0c01007387 */ /* 0x0001e40000100800 */
.L_x_2327:
[----:B------:R-:W-:Y:S01]  /*19b0*/  ULDC.64 UR4, c[0x0][0xa20] ;  /* 0x0002880000047ab9 */ /* 0x000fe20000000a00 */
[C---:B------:R-:W-:Y:S02]  /*19c0*/  LOP3.LUT R3, R98.reuse, 0xff000000, RZ, 0xc0, !PT ;  /* 0xff00000062037812 */ /* 0x040fe400078ec0ff */
[----:B------:R-:W-:Y:S02]  /*19d0*/  ISETP.NE.U32.AND P1, PT, RZ, UR4, PT ;  /* 0x00000004ff007c0c */ /* 0x000fe4000bf25070 */
[C---:B-1----:R-:W-:Y:S02]  /*19e0*/  LOP3.LUT R0, R98.reuse, 0xff0000, RZ, 0xc0, !PT ;  /* 0x00ff000062007812 */ /* 0x042fe400078ec0ff */
[----:B------:R-:W-:Y:S02]  /*19f0*/  ISETP.NE.AND.EX P1, PT, RZ, UR5, PT, P1 ;  /* 0x00000005ff007c0c */ /* 0x000fe4000bf25310 */
[----:B------:R-:W-:Y:S02]  /*1a00*/  SHF.R.U32.HI R3, RZ, 0x8, R3 ;  /* 0x00000008ff037819 */ /* 0x000fe40000011603 */
[----:B------:R-:W-:-:S02]  /*1a10*/  LOP3.LUT R138, R98, 0xffff, RZ, 0xc0, !PT ;  /* 0x0000ffff628a7812 */ /* 0x000fc400078ec0ff */
[----:B------:R-:W-:-:S07]  /*1a20*/  LEA.HI R10, R0, R3, RZ, 0x10 ;  /* 0x00000003000a7211 */ /* 0x000fce00078f80ff */
[----:B------:R-:W-:Y:S05]  /*1a30*/  @!P1 BRA `(.L_x_2328) ;  /* 0x0000000000109947 */ /* 0x000fea0003800000 */
[----:B------:R-:W-:-:S04]  /*1a40*/  IADD3 R28, P0, R27, UR4, RZ ;  /* 0x000000041b1c7c10 */ /* 0x000fc8000ff1e0ff */
[----:B------:R-:W-:-:S05]  /*1a50*/  IADD3.X R29, R31, UR5, RZ, P0, !PT ;  /* 0x000000051f1d7c10 */ /* 0x000fca00087fe4ff */
[----:B------:R1:W5:Y:S01]  /*1a60*/  LDG.E R28, desc[UR38][R28.64] ;  /* 0x000000261c1c7981 */ /* 0x000362000c1e1900 */
[----:B------:R-:W-:Y:S05]  /*1a70*/  BRA `(.L_x_2329) ;  /* 0x0000000000107947 */ /* 0x000fea0003800000 */
.L_x_2328:
[----:B------:R-:W-:Y:S05]  /*1a80*/  @!P0 BRA `(.L_x_2329) ;  /* 0x00000000000c8947 */ /* 0x000fea0003800000 */
[----:B------:R-:W2:Y:S04]  /*1a90*/  LDG.E R3, desc[UR38][R4.64] ;  /* 0x0000002604037981 */ /* 0x000ea8000c1e1900 */
[----:B------:R-:W2:Y:S02]  /*1aa0*/  LDG.E R28, desc[UR38][R4.64+0x4] ;  /* 0x00000426041c7981 */ /* 0x000ea4000c1e1900 */
[----:B--2---:R-:W-:-:S07]  /*1ab0*/  IMAD.IADD R28, R28, 0x1, -R3 ;  /* 0x000000011c1c7824 */ /* 0x004fce00078e0a03 */
.L_x_2329:
[----:B------:R-:W-:Y:S01]  /*1ac0*/  ULDC.64 UR4, c[0x0][0xa10] ;  /* 0x0002840000047ab9 */ /* 0x000fe20000000a00 */
[----:B------:R-:W2:Y:S01]  /*1ad0*/  LDC R8, c[0x0][0x448] ;  /* 0x00011200ff087b82 */ /* 0x000ea20000000800 */
[----:B------:R-:W-:-:S04]  /*1ae0*/  ISETP.NE.U32.AND P0, PT, RZ, UR4, PT ;  /* 0x00000004ff007c0c */ /* 0x000fc8000bf05070 */
[----:B------:R-:W-:Y:S01]  /*1af0*/  ISETP.NE.AND.EX P0, PT, RZ, UR5, PT, P0 ;  /* 0x00000005ff007c0c */ /* 0x000fe2000bf05300 */
[----:B------:R-:W-:-:S12]  /*1b00*/  ULDC.64 UR4, c[0x0][0xa30] ;  /* 0x00028c0000047ab9 */ /* 0x000fd80000000a00 */
[----:B------:R-:W3:Y:S02]  /*1b10*/  @P0 LDC.64 R4, c[0x0][0xa10] ;  /* 0x00028400ff040b82 */ /* 0x000ee40000000a00 */
[----:B---3--:R-:W-:-:S05]  /*1b20*/  @P0 IMAD.WIDE R4, R30, 0x4, R4 ;  /* 0x000000041e040825 */ /* 0x008fca00078e0204 */
[----:B------:R-:W3:Y:S04]  /*1b30*/  @P0 LDG.E R0, desc[UR38][R4.64] ;  /* 0x0000002604000981 */ /* 0x000ee8000c1e1900 */
[----:B------:R4:W3:Y:S01]  /*1b40*/  @P0 LDG.E R3, desc[UR38][R4.64+0x4] ;  /* 0x0000042604030981 */ /* 0x0008e2000c1e1900 */
[----:B------:R-:W-:Y:S01]  /*1b50*/  ISETP.NE.U32.AND P1, PT, RZ, UR4, PT ;  /* 0x00000004ff007c0c */ /* 0x000fe2000bf25070 */
[----:B-----5:R-:W-:-:S03]  /*1b60*/  IMAD.MOV.U32 R95, RZ, RZ, R28 ;  /* 0x000000ffff5f7224 */ /* 0x020fc600078e001c */
[----:B------:R-:W-:-:S13]  /*1b70*/  ISETP.NE.AND.EX P1, PT, RZ, UR5, PT, P1 ;  /* 0x00000005ff007c0c */ /* 0x000fda000bf25310 */
[----:B------:R-:W-:-:S04]  /*1b80*/  @P1 IADD3 R6, P2, R27, UR4, RZ ;  /* 0x000000041b061c10 */ /* 0x000fc8000ff5e0ff */
[----:B------:R-:W-:-:S05]  /*1b90*/  @P1 IADD3.X R7, R31, UR5, RZ, P2, !PT ;  /* 0x000000051f071c10 */ /* 0x000fca00097fe4ff */
[----:B------:R0:W5:Y:S01]  /*1ba0*/  @P1 LDG.E R95, desc[UR38][R6.64] ;  /* 0x00000026065f1981 */ /* 0x000162000c1e1900 */
[----:B--2---:R-:W-:Y:S01]  /*1bb0*/  ISETP.NE.AND P1, PT, R8, 0x1, PT ;  /* 0x000000010800780c */ /* 0x004fe20003f25270 */
[----:B------:R-:W-:Y:S01]  /*1bc0*/  IMAD R13, R97, 0xc0, RZ ;  /* 0x000000c0610d7824 */ /* 0x000fe200078e02ff */
[----:B------:R-:W-:Y:S01]  /*1bd0*/  BSSY B0, `(.L_x_2330) ;  /* 0x0000039000007945 */ /* 0x000fe20003800000 */
[----:B------:R-:W-:Y:S02]  /*1be0*/  IMAD.IADD R11, R28, 0x1, -R11 ;  /* 0x000000011c0b7824 */ /* 0x000fe400078e0a0b */
[----:B----4-:R-:W-:Y:S01]  /*1bf0*/  VIADD R4, R13, 0xbf ;  /* 0x000000bf0d047836 */ /* 0x010fe20000000000 */
[----:B------:R2:W-:Y:S07]  /*1c00*/  STL [R1+0x58], R13 ;  /* 0x0000580d01007387 */ /* 0x0005ee0000100800 */
[----:B------:R-:W4:Y:S01]  /*1c10*/  @P1 LDC R9, c[0x0][0x44c] ;  /* 0x00011300ff091b82 */ /* 0x000f220000000800 */
[----:B--2---:R-:W-:-:S07]  /*1c20*/  LOP3.LUT R13, R10, 0xff, RZ, 0xc0, !PT ;  /* 0x000000ff0a0d7812 */ /* 0x004fce00078ec0ff */
[----:B------:R-:W2:Y:S01]  /*1c30*/  @P1 LDC R5, c[0x0][0x450] ;  /* 0x00011400ff051b82 */ /* 0x000ea20000000800 */
[----:B---3--:R-:W-:Y:S02]  /*1c40*/  @P0 IMAD.IADD R24, R3, 0x1, -R0 ;  /* 0x0000000103180824 */ /* 0x008fe400078e0a00 */
[----:B----4-:R-:W-:-:S04]  /*1c50*/  @P1 IMAD.HI.U32 R0, R4, R9, RZ ;  /* 0x0000000904001227 */ /* 0x010fc800078e00ff */
[----:B0-----:R-:W-:Y:S01]  /*1c60*/  IMAD.IADD R6, R11, 0x1, R24 ;  /* 0x000000010b067824 */ /* 0x001fe200078e0218 */
[----:B--2---:R-:W-:-:S03]  /*1c70*/  @P1 SHF.R.U32.HI R4, RZ, R5, R0 ;  /* 0x00000005ff041219 */ /* 0x004fc60000011600 */
[C---:B------:R-:W-:Y:S01]  /*1c80*/  VIADD R0, R6.reuse, 0x7f ;  /* 0x0000007f06007836 */ /* 0x040fe20000000000 */
[----:B------:R-:W-:Y:S01]  /*1c90*/  IADD3 R100, R6, 0x80, -R12 ;  /* 0x0000008006647810 */ /* 0x000fe20007ffe80c */
[----:B------:R0:W-:Y:S03]  /*1ca0*/  STL [R1+0x5c], R6 ;  /* 0x00005c0601007387 */ /* 0x0001e60000100800 */
[----:B------:R-:W-:Y:S01]  /*1cb0*/  SHF.R.S32.HI R3, RZ, 0x1f, R0 ;  /* 0x0000001fff037819 */ /* 0x000fe20000011400 */
[----:B------:R-:W-:Y:S01]  /*1cc0*/  IMAD.IADD R4, R100, 0x1, R4 ;  /* 0x0000000164047824 */ /* 0x000fe200078e0204 */
[----:B------:R2:W-:Y:S02]  /*1cd0*/  STL [R1+0x84], R13 ;  /* 0x0000840d01007387 */ /* 0x0005e40000100800 */
[----:B------:R-:W-:Y:S02]  /*1ce0*/  LEA.HI R3, R3, R0, RZ, 0x7 ;  /* 0x0000000003037211 */ /* 0x000fe400078f38ff */
[----:B------:R-:W-:-:S02]  /*1cf0*/  SHF.R.S32.HI R5, RZ, 0x1f, R4 ;  /* 0x0000001fff057819 */ /* 0x000fc40000011404 */
[----:B0-----:R-:W-:Y:S02]  /*1d00*/  SHF.R.U32.HI R6, RZ, 0x10, R10 ;  /* 0x00000010ff067819 */ /* 0x001fe4000001160a */
[----:B------:R-:W-:Y:S02]  /*1d10*/  LEA.HI R5, R5, R4, RZ, 0x7 ;  /* 0x0000000405057211 */ /* 0x000fe400078f38ff */
[----:B------:R-:W-:Y:S01]  /*1d20*/  SHF.R.S32.HI R101, RZ, 0x7, R3 ;  /* 0x00000007ff657819 */ /* 0x000fe20000011403 */
[----:B------:R2:W-:Y:S01]  /*1d30*/  STL [R1+0x70], R6 ;  /* 0x0000700601007387 */ /* 0x0005e20000100800 */
[----:B------:R-:W-:-:S04]  /*1d40*/  SHF.R.S32.HI R0, RZ, 0x7, R5 ;  /* 0x00000007ff007819 */ /* 0x000fc80000011405 */
[----:B------:R-:W-:Y:S01]  /*1d50*/  VIMNMX R9, R101, R0, PT ;  /* 0x0000000065097248 */ /* 0x000fe20003fe0100 */
[----:B------:R-:W-:-:S03]  /*1d60*/  IMAD.MOV.U32 R0, RZ, RZ, RZ ;  /* 0x000000ffff007224 */ /* 0x000fc600078e00ff */
[----:B------:R-:W-:-:S13]  /*1d70*/  ISETP.GE.AND P0, PT, R9, 0x1, PT ;  /* 0x000000010900780c */ /* 0x000fda0003f06270 */
[----:B--2---:R-:W-:Y:S05]  /*1d80*/  @!P0 BRA `(.L_x_2331) ;  /* 0x0000000000748947 */ /* 0x004fea0003800000 */
[----:B------:R-:W-:Y:S01]  /*1d90*/  ISETP.NE.AND P0, PT, R6, RZ, PT ;  /* 0x000000ff0600720c */ /* 0x000fe20003f05270 */
[----:B------:R-:W-:-:S03]  /*1da0*/  ULDC UR4, c[0x0][0x9f0] ;  /* 0x00027c0000047ab9 */ /* 0x000fc60000000800 */
[----:B------:R-:W-:-:S04]  /*1db0*/  SEL R10, R6, UR4, P0 ;  /* 0x00000004060a7c07 */ /* 0x000fc80008000000 */
        /* <DEDUP_REMOVED lines=10> */
[----:B------:R0:W2:Y:S02]  /*1e60*/  F2I.FTZ.U32.TRUNC.NTZ R5, R4 ;  /* 0x0000000400057305 */ /* 0x0000a4000021f000 */
[----:B0-----:R-:W-:Y:S02]  /*1e70*/  IMAD.MOV.U32 R4, RZ, RZ, RZ ;  /* 0x000000ffff047224 */ /* 0x001fe400078e00ff */
        /* <DEDUP_REMOVED lines=14> */
.L_x_2331:
[----:B------:R-:W-:Y:S05]  /*1f60*/  BSYNC B0 ;  /* 0x0000000000007941 */ /* 0x000fea0003800000 */
.L_x_2330:
        /* <DEDUP_REMOVED lines=36> */
.L_x_2334:
[----:B------:R-:W-:Y:S05]  /*21b0*/  BSYNC B6 ;  /* 0x0000000000067941 */ /* 0x000fea0003800000 */
.L_x_2333:
        /* <DEDUP_REMOVED lines=20> */
.L_x_2336:
[----:B------:R-:W-:Y:S05]  /*2300*/  BSYNC B6 ;  /* 0x0000000000067941 */ /* 0x000fea0003800000 */
.L_x_2335:
[----:B------:R-:W2:Y:S01]  /*2310*/  LDL.64 R20, [R1] ;  /* 0x0000000001147983 */ /* 0x000ea20000100a00 */
[----:B------:R-:W-:Y:S01]  /*2320*/  ULDC.64 UR4, c[0x0][0x9f8] ;  /* 0x00027e0000047ab9 */ /* 0x000fe20000000a00 */
[----:B------:R-:W0:Y:S02]  /*2330*/  LDC.64 R8, c[0x0][0x408] ;  /* 0x00010200ff087b82 */ /* 0x000e240000000a00 */
[----:B------:R-:W2:Y:S01]  /*2340*/  LDL.64 R32, [R1] ;  /* 0x0000000001207983 */ /* 0x000ea20000100a00 */
[----:B------:R-:W-:Y:S01]  /*2350*/  ISETP.NE.U32.AND P0, PT, RZ, UR4, PT ;  /* 0x00000004ff007c0c */ /* 0x000fe2000bf05070 */
[----:B------:R-:W-:-:S03]  /*2360*/  IMAD.MOV.U32 R0, RZ, RZ, R30 ;  /* 0x000000ffff007224 */ /* 0x000fc600078e001e */
[----:B------:R-:W-:Y:S01]  /*2370*/  ISETP.NE.AND.EX P0, PT, RZ, UR5, PT, P0 ;  /* 0x00000005ff007c0c */ /* 0x000fe2000bf05300 */
[----:B------:R-:W3:Y:S01]  /*2380*/  LDC.64 R10, c[0x0][0x3f8] ;  /* 0x0000fe00ff0a7b82 */ /* 0x000ee20000000a00 */
[----:B------:R-:W-:-:S07]  /*2390*/  SHF.R.S32.HI R15, RZ, 0x1f, R142 ;  /* 0x0000001fff0f7819 */ /* 0x000fce000001148e */
[----:B------:R-:W4:Y:S04]  /*23a0*/  LDC R13, c[0x0][0x3f4] ;  /* 0x0000fd00ff0d7b82 */ /* 0x000f280000000800 */
[----:B------:R-:W-:Y:S02]  /*23b0*/  @P0 IADD3 R4, P1, R27, UR4, RZ ;  /* 0x000000041b040c10 */ /* 0x000fe4000ff3e0ff */
[----:B------:R-:W1:Y:S02]  /*23c0*/  S2R R27, SR_TID.X ;  /* 0x00000000001b7919 */ /* 0x000e640000002100 */
[----:B------:R-:W-:-:S05]  /*23d0*/  @P0 IADD3.X R5, R31, UR5, RZ, P1, !PT ;  /* 0x000000051f050c10 */ /* 0x000fca0008ffe4ff */
[----:B------:R4:W2:Y:S01]  /*23e0*/  @P0 LDG.E R0, desc[UR38][R4.64] ;  /* 0x0000002604000981 */ /* 0x0008a2000c1e1900 */
[----:B------:R-:W-:Y:S01]  /*23f0*/  LOP3.LUT R18, R18, 0xfffffffb, RZ, 0xc0, !PT ;  /* 0xfffffffb12127812 */ /* 0x000fe200078ec0ff */
[----:B0-----:R-:W-:-:S04]  /*2400*/  IMAD.WIDE.U32 R64, R142, R8, R16 ;  /* 0x000000088e407225 */ /* 0x001fc800078e0010 */
[----:B---3--:R-:W-:-:S04]  /*2410*/  IMAD.WIDE.U32 R68, R142, R10, R16 ;  /* 0x0000000a8e447225 */ /* 0x008fc800078e0010 */
[----:B------:R-:W-:Y:S02]  /*2420*/  IMAD.IADD R77, R77, 0x1, R28 ;  /* 0x000000014d4d7824 */ /* 0x000fe400078e021c */
[----:B-1----:R-:W-:Y:S01]  /*2430*/  VIADD R3, R27, 0xffffff80 ;  /* 0xffffff801b037836 */ /* 0x002fe20000000000 */
[----:B------:R-:W-:-:S04]  /*2440*/  SHF.R.U32.HI R30, RZ, 0x7, R27 ;  /* 0x00000007ff1e7819 */ /* 0x000fc8000001161b */
[----:B------:R-:W-:Y:S02]  /*2450*/  ISETP.NE.AND P6, PT, R30, 0x1, PT ;  /* 0x000000011e00780c */ /* 0x000fe40003fc5270 */
[----:B------:R-:W-:-:S04]  /*2460*/  SHF.R.S32.HI R6, RZ, 0x1f, R3 ;  /* 0x0000001fff067819 */ /* 0x000fc80000011403 */
[----:B------:R-:W-:Y:S01]  /*2470*/  LEA.HI R6, R6, R3, RZ, 0x2 ;  /* 0x0000000306067211 */ /* 0x000fe200078f10ff */
[----:B------:R-:W-:-:S03]  /*2480*/  VIADD R3, R16, 0x10 ;  /* 0x0000001010037836 */ /* 0x000fc60000000000 */
[--C-:B------:R-:W-:Y:S02]  /*2490*/  SHF.R.S32.HI R56, RZ, 0x2, R6.reuse ;  /* 0x00000002ff387819 */ /* 0x100fe40000011406 */
[----:B------:R-:W-:Y:S01]  /*24a0*/  SHF.R.S32.HI R7, RZ, 0x1f, R6 ;  /* 0x0000001fff077819 */ /* 0x000fe20000011406 */
[----:B------:R-:W-:Y:S05]  /*24b0*/  @!P6 WARPSYNC.ALL ;  /* 0x000000000000e948 */ /* 0x000fea0003800000 */
[----:B------:R-:W-:Y:S01]  /*24c0*/  ULDC UR4, c[0x0][0x2f4] ;  /* 0x0000bd0000047ab9 */ /* 0x000fe20000000800 */
[----:B------:R-:W-:Y:S01]  /*24d0*/  LEA.HI R7, R7, R56, RZ, 0x2 ;  /* 0x0000003807077211 */ /* 0x000fe200078f10ff */
[----:B------:R-:W-:Y:S01]  /*24e0*/  IMAD R6, R15, R8, RZ ;  /* 0x000000080f067224 */ /* 0x000fe200078e02ff */
[----:B------:R-:W-:Y:S01]  /*24f0*/  ISETP.GE.AND P1, PT, R3, UR4, PT ;  /* 0x0000000403007c0c */ /* 0x000fe2000bf26270 */
[----:B------:R-:W-:Y:S01]  /*2500*/  IMAD R15, R15, R10, RZ ;  /* 0x0000000a0f0f7224 */ /* 0x000fe200078e02ff */
[----:B------:R-:W-:-:S02]  /*2510*/  ISETP.GE.AND P0, PT, R16, UR4, PT ;  /* 0x0000000410007c0c */ /* 0x000fc4000bf06270 */
[----:B----4-:R-:W-:Y:S01]  /*2520*/  SEL R5, RZ, 0xffffffff, P1 ;  /* 0xffffffffff057807 */ /* 0x010fe20000800000 */
[----:B------:R-:W-:Y:S01]  /*2530*/  IMAD R15, R142, R11, R15 ;  /* 0x0000000b8e0f7224 */ /* 0x000fe200078e020f */
[----:B------:R-:W-:Y:S02]  /*2540*/  SEL R4, RZ, 0x1, P0 ;  /* 0x00000001ff047807 */ /* 0x000fe40000000000 */
[----:B------:R-:W-:Y:S01]  /*2550*/  LOP3.LUT R7, R7, 0xfffffffc, RZ, 0xc0, !PT ;  /* 0xfffffffc07077812 */ /* 0x000fe200078ec0ff */
[----:B------:R-:W-:Y:S01]  /*2560*/  IMAD.SHL.U32 R5, R5, 0x2, RZ ;  /* 0x0000000205057824 */ /* 0x000fe200078e00ff */
[----:B------:R-:W-:Y:S02]  /*2570*/  ISETP.GE.AND P1, PT, R136, UR4, PT ;  /* 0x0000000488007c0c */ /* 0x000fe4000bf26270 */
[----:B------:R-:W-:Y:S01]  /*2580*/  ISETP.GE.AND P2, PT, R3, R13, PT ;  /* 0x0000000d0300720c */ /* 0x000fe20003f46270 */
[----:B------:R-:W-:Y:S01]  /*2590*/  IMAD.IADD R56, R56, 0x1, -R7 ;  /* 0x0000000138387824 */ /* 0x000fe200078e0a07 */
[----:B------:R-:W-:Y:S01]  /*25a0*/  LOP3.LUT R5, R5, 0x2, R4, 0xe2, !PT ;  /* 0x0000000205057812 */ /* 0x000fe200078ee204 */
[----:B------:R-:W-:Y:S01]  /*25b0*/  VIADD R4, R16, 0x20 ;  /* 0x0000002010047836 */ /* 0x000fe20000000000 */
[----:B------:R-:W-:-:S04]  /*25c0*/  SEL R7, RZ, 0x8, P1 ;  /* 0x00000008ff077807 */ /* 0x000fc80000800000 */
[C---:B------:R-:W-:Y:S02]  /*25d0*/  ISETP.GE.AND P0, PT, R4.reuse, UR4, PT ;  /* 0x0000000404007c0c */ /* 0x040fe4000bf06270 */
[----:B------:R-:W-:Y:S01]  /*25e0*/  ISETP.GE.AND P1, PT, R4, R13, PT ;  /* 0x0000000d0400720c */ /* 0x000fe20003f26270 */
[----:B--2---:R-:W-:Y:S02]  /*25f0*/  IMAD.MOV.U32 R32, RZ, RZ, R20 ;  /* 0x000000ffff207224 */ /* 0x004fe400078e0014 */
[----:B------:R-:W-:Y:S01]  /*2600*/  IMAD R21, R142, R9, R6 ;  /* 0x000000098e157224 */ /* 0x000fe200078e0206 */
[----:B------:R-:W-:Y:S02]  /*2610*/  SEL R6, RZ, 0x4, P0 ;  /* 0x00000004ff067807 */ /* 0x000fe40000000000 */
[----:B------:R-:W-:Y:S01]  /*2620*/  SHF.R.S32.HI R33, RZ, 0x1f, R32 ;  /* 0x0000001fff217819 */ /* 0x000fe20000011420 */
[----:B------:R-:W-:Y:S01]  /*2630*/  IMAD.IADD R65, R65, 0x1, R21 ;  /* 0x0000000141417824 */ /* 0x000fe200078e0215 */
[----:B------:R-:W-:-:S02]  /*2640*/  ISETP.GE.AND P0, PT, R23, UR4, PT ;  /* 0x0000000417007c0c */ /* 0x000fc4000bf06270 */
[----:B------:R-:W-:Y:S01]  /*2650*/  LOP3.LUT R5, R7, R5, R6, 0xfe, !PT ;  /* 0x0000000507057212 */ /* 0x000fe200078efe06 */
[----:B------:R0:W-:Y:S01]  /*2660*/  STL [R1+0x4], R33 ;  /* 0x0000042101007387 */ /* 0x0001e20000100800 */
[C-C-:B------:R-:W-:Y:S01]  /*2670*/  IMAD.WIDE.U32 R66, R142.reuse, R8, R32.reuse ;  /* 0x000000088e427225 */ /* 0x140fe200078e0020 */
[----:B------:R-:W-:Y:S02]  /*2680*/  SEL R6, RZ, 0x10, P0 ;  /* 0x00000010ff067807 */ /* 0x000fe40000000000 */
[----:B------:R-:W2:Y:S01]  /*2690*/  LDL R27, [R1+0x8] ;  /* 0x00000800011b7983 */ /* 0x000ea20000100800 */
[----:B------:R-:W-:Y:S01]  /*26a0*/  IMAD.WIDE.U32 R70, R142, R10, R32 ;  /* 0x0000000a8e467225 */ /* 0x000fe200078e0020 */
[----:B------:R-:W-:Y:S02]  /*26b0*/  LOP3.LUT P0, RZ, R56, 0x2, RZ, 0xc0, !PT ;  /* 0x0000000238ff7812 */ /* 0x000fe4000780c0ff */
[----:B------:R-:W3:Y:S01]  /*26c0*/  LDL R34, [R1+0xc] ;  /* 0x00000c0001227983 */ /* 0x000ee20000100800 */
[----:B------:R-:W-:Y:S01]  /*26d0*/  LOP3.LUT R29, R5, R6, RZ, 0xfc, !PT ;  /* 0x00000006051d7212 */ /* 0x000fe200078efcff */
[----:B------:R-:W-:-:S02]  /*26e0*/  IMAD.IADD R67, R21, 0x1, R67 ;  /* 0x0000000115437824 */ /* 0x000fc400078e0243 */
[----:B0-----:R-:W4:Y:S04]  /*26f0*/  LDL R33, [R1+0x10] ;  /* 0x0000100001217983 */ /* 0x001f280000100800 */
[----:B------:R-:W4:Y:S03]  /*2700*/  LDL R32, [R1+0xb0] ;  /* 0x0000b00001207983 */ /* 0x000f260000100800 */
[----:B------:R-:W-:Y:S02]  /*2710*/  @P0 LOP3.LUT R18, R18, 0x4, RZ, 0xfc, !PT ;  /* 0x0000000412120812 */ /* 0x000fe400078efcff */
[----:B------:R-:W-:Y:S02]  /*2720*/  ISETP.GE.AND P0, PT, R16, R13, PT ;  /* 0x0000000d1000720c */ /* 0x000fe40003f06270 */
[----:B------:R-:W-:-:S02]  /*2730*/  SEL R7, R13, RZ, P1 ;  /* 0x000000ff0d077207 */ /* 0x000fc40000800000 */
[C---:B------:R-:W-:Y:S02]  /*2740*/  SEL R5, R13.reuse, RZ, P0 ;  /* 0x000000ff0d057207 */ /* 0x040fe40000000000 */
[----:B------:R-:W-:Y:S01]  /*2750*/  SEL R12, R13, RZ, P2 ;  /* 0x000000ff0d0c7207 */ /* 0x000fe20001000000 */
[----:B------:R-:W-:Y:S02]  /*2760*/  IMAD.IADD R20, R4, 0x1, R7 ;  /* 0x0000000104147824 */ /* 0x000fe400078e0207 */
[----:B------:R-:W-:Y:S02]  /*2770*/  IMAD.IADD R6, R16, 0x1, R5 ;  /* 0x0000000110067824 */ /* 0x000fe400078e0205 */
[----:B------:R-:W-:Y:S01]  /*2780*/  IMAD.IADD R14, R3, 0x1, R12 ;  /* 0x00000001030e7824 */ /* 0x000fe200078e020c */
[----:B------:R-:W-:Y:S02]  /*2790*/  SHF.R.S32.HI R21, RZ, 0x1f, R20 ;  /* 0x0000001fff157819 */ /* 0x000fe40000011414 */
[----:B------:R-:W-:Y:S01]  /*27a0*/  SHF.R.S32.HI R7, RZ, 0x1f, R6 ;  /* 0x0000001fff077819 */ /* 0x000fe20000011406 */
[----:B------:R-:W-:-:S02]  /*27b0*/  IMAD.IADD R69, R69, 0x1, R15 ;  /* 0x0000000145457824 */ /* 0x000fc400078e020f */
[----:B------:R-:W-:Y:S01]  /*27c0*/  IMAD.IADD R71, R15, 0x1, R71 ;  /* 0x000000010f477824 */ /* 0x000fe200078e0247 */
[----:B------:R-:W-:Y:S02]  /*27d0*/  SHF.R.S32.HI R15, RZ, 0x1f, R14 ;  /* 0x0000001fff0f7819 */ /* 0x000fe4000001140e */
[CC--:B------:R-:W-:Y:S02]  /*27e0*/  LEA.HI R5, R7.reuse, R6.reuse, RZ, 0x3 ;  /* 0x0000000607057211 */ /* 0x0c0fe400078f18ff */
[----:B------:R-:W-:Y:S02]  /*27f0*/  LEA.HI R12, R7, R6, RZ, 0x5 ;  /* 0x00000006070c7211 */ /* 0x000fe400078f28ff */
[----:B------:R-:W-:Y:S02]  /*2800*/  LOP3.LUT R18, R18, 0xfffffffe, RZ, 0xc0, !PT ;  /* 0xfffffffe12127812 */ /* 0x000fe400078ec0ff */
[CC--:B------:R-:W-:Y:S02]  /*2810*/  LEA.HI R7, R21.reuse, R20.reuse, RZ, 0x3 ;  /* 0x0000001415077211 */ /* 0x0c0fe400078f18ff */
[----:B------:R-:W-:-:S02]  /*2820*/  LEA.HI R20, R21, R20, RZ, 0x5 ;  /* 0x0000001415147211 */ /* 0x000fc400078f28ff */
[CC--:B------:R-:W-:Y:S02]  /*2830*/  LEA.HI R6, R15.reuse, R14.reuse, RZ, 0x3 ;  /* 0x0000000e0f067211 */ /* 0x0c0fe400078f18ff */
[----:B------:R-:W-:Y:S02]  /*2840*/  @P2 LOP3.LUT R18, R18, 0x1, RZ, 0xfc, !PT ;  /* 0x0000000112122812 */ /* 0x000fe400078efcff */
[----:B------:R-:W-:Y:S01]  /*2850*/  LEA.HI R15, R15, R14, RZ, 0x5 ;  /* 0x0000000e0f0f7211 */ /* 0x000fe200078f28ff */
[----:B------:R-:W-:Y:S01]  /*2860*/  IMAD.SHL.U32 R14, R12, 0x80, RZ ;  /* 0x000000800c0e7824 */ /* 0x000fe200078e00ff */
[----:B-----5:R-:W-:Y:S01]  /*2870*/  SHF.R.S32.HI R31, RZ, 0x1f, R95 ;  /* 0x0000001fff1f7819 */ /* 0x020fe2000001145f */
[----:B------:R-:W-:Y:S01]  /*2880*/  IMAD.SHL.U32 R28, R20, 0x80, RZ ;  /* 0x00000080141c7824 */ /* 0x000fe200078e00ff */
[----:B------:R-:W-:Y:S01]  /*2890*/  LOP3.LUT R18, R18, 0xfffffffd, RZ, 0xc0, !PT ;  /* 0xfffffffd12127812 */ /* 0x000fe200078ec0ff */
[----:B------:R-:W-:Y:S01]  /*28a0*/  IMAD.SHL.U32 R21, R15, 0x80, RZ ;  /* 0x000000800f157824 */ /* 0x000fe200078e00ff */
[----:B------:R-:W-:-:S02]  /*28b0*/  LOP3.LUT R14, R14, 0xfffff000, RZ, 0xc0, !PT ;  /* 0xfffff0000e0e7812 */ /* 0x000fc400078ec0ff */
[----:B------:R-:W-:Y:S02]  /*28c0*/  @P1 LOP3.LUT R18, R18, 0x2, RZ, 0xfc, !PT ;  /* 0x0000000212121812 */ /* 0x000fe400078efcff */
[----:B------:R-:W-:Y:S02]  /*28d0*/  LOP3.LUT R28, R28, 0xfffff000, RZ, 0xc0, !PT ;  /* 0xfffff0001c1c7812 */ /* 0x000fe400078ec0ff */
[----:B------:R-:W-:Y:S02]  /*28e0*/  ISETP.GE.AND P1, PT, R137, UR4, PT ;  /* 0x0000000489007c0c */ /* 0x000fe4000bf26270 */
[----:B------:R-:W-:Y:S01]  /*28f0*/  LOP3.LUT R21, R21, 0xfffff000, RZ, 0xc0, !PT ;  /* 0xfffff00015157812 */ /* 0x000fe200078ec0ff */
[----:B------:R-:W-:Y:S01]  /*2900*/  IMAD.WIDE.U32 R68, R95, R10, R68 ;  /* 0x0000000a5f447225 */ /* 0x000fe200078e0044 */
[----:B------:R-:W-:-:S03]  /*2910*/  SHF.L.U64.HI R85, R8, 0x7, R9 ;  /* 0x0000000708557819 */ /* 0x000fc60000010209 */
[----:B------:R-:W-:Y:S01]  /*2920*/  IMAD.WIDE.U32 R64, R95, R8, R64 ;  /* 0x000000085f407225 */ /* 0x000fe200078e0040 */
[----:B------:R-:W-:-:S03]  /*2930*/  SHF.L.U64.HI R86, R10, 0x7, R11 ;  /* 0x000000070a567819 */ /* 0x000fc6000001020b */
[----:B------:R-:W-:-:S04]  /*2940*/  IMAD.WIDE.U32 R66, R95, R8, R66 ;  /* 0x000000085f427225 */ /* 0x000fc800078e0042 */
[----:B------:R-:W-:Y:S01]  /*2950*/  IMAD.WIDE.U32 R70, R95, R10, R70 ;  /* 0x0000000a5f467225 */ /* 0x000fe200078e0046 */
[----:B------:R-:W-:-:S03]  /*2960*/  SHF.R.S32.HI R78, RZ, 0x1f, R0 ;  /* 0x0000001fff4e7819 */ /* 0x000fc60000011400 */
[----:B------:R-:W-:Y:S02]  /*2970*/  VIADD R99, R30, 0x8 ;  /* 0x000000081e637836 */ /* 0x000fe40000000000 */
[----:B------:R-:W-:Y:S01]  /*2980*/  IMAD.SHL.U32 R98, R13, 0x2, RZ ;  /* 0x000000020d627824 */ /* 0x000fe200078e00ff */
[----:B------:R-:W-:Y:S01]  /*2990*/  @!P6 BAR.SYNC.DEFER_BLOCKING 0x9, 0x100 ;  /* 0x024400000000eb1d */ /* 0x000fe20000010000 */
[C---:B--2---:R-:W-:Y:S02]  /*29a0*/  LOP3.LUT R12, R27.reuse, 0x18, R5, 0xf8, !PT ;  /* 0x000000181b0c7812 */ /* 0x044fe400078ef805 */
[C---:B------:R-:W-:Y:S02]  /*29b0*/  LOP3.LUT R20, R27.reuse, 0x18, R6, 0xf8, !PT ;  /* 0x000000181b147812 */ /* 0x040fe400078ef806 */
[----:B------:R-:W-:Y:S02]  /*29c0*/  LOP3.LUT R27, R27, 0x18, R7, 0xf8, !PT ;  /* 0x000000181b1b7812 */ /* 0x000fe400078ef807 */
[----:B---3--:R-:W-:Y:S01]  /*29d0*/  LOP3.LUT R15, R12, R34, RZ, 0x3c, !PT ;  /* 0x000000220c0f7212 */ /* 0x008fe200078e3cff */
[----:B------:R-:W-:Y:S01]  /*29e0*/  IMAD R12, R31, R8, RZ ;  /* 0x000000081f0c7224 */ /* 0x000fe200078e02ff */
[----:B------:R-:W-:-:S02]  /*29f0*/  LOP3.LUT R27, R27, R34, RZ, 0x3c, !PT ;  /* 0x000000221b1b7212 */ /* 0x000fc400078e3cff */
[--C-:B----4-:R-:W-:Y:S01]  /*2a00*/  IADD3 R94, R15, R14, R33.reuse ;  /* 0x0000000e0f5e7210 */ /* 0x110fe20007ffe021 */
[----:B------:R-:W-:Y:S01]  /*2a10*/  IMAD R15, R95, R9, R12 ;  /* 0x000000095f0f7224 */ /* 0x000fe200078e020c */
[----:B------:R-:W-:Y:S01]  /*2a20*/  LOP3.LUT R20, R20, R34, RZ, 0x3c, !PT ;  /* 0x0000002214147212 */ /* 0x000fe200078e3cff */
[----:B------:R-:W-:Y:S01]  /*2a30*/  IMAD R12, R31, R10, RZ ;  /* 0x0000000a1f0c7224 */ /* 0x000fe200078e02ff */
[--C-:B------:R-:W-:Y:S02]  /*2a40*/  IADD3 R92, R27, R28, R33.reuse ;  /* 0x0000001c1b5c7210 */ /* 0x100fe40007ffe021 */
[----:B------:R-:W-:Y:S01]  /*2a50*/  SEL R28, RZ, 0x20, P1 ;  /* 0x00000020ff1c7807 */ /* 0x000fe20000800000 */
[----:B------:R-:W-:Y:S01]  /*2a60*/  IMAD R73, R95, R11, R12 ;  /* 0x0000000b5f497224 */ /* 0x000fe200078e020c */
[----:B------:R-:W-:Y:S02]  /*2a70*/  IADD3 R93, R20, R21, R33 ;  /* 0x00000015145d7210 */ /* 0x000fe40007ffe021 */
[----:B------:R-:W-:-:S02]  /*2a80*/  LOP3.LUT R20, R5, 0xfffffff8, RZ, 0xc0, !PT ;  /* 0xfffffff805147812 */ /* 0x000fc400078ec0ff */
[----:B------:R-:W-:Y:S02]  /*2a90*/  LOP3.LUT R21, R6, 0xfffffff8, RZ, 0xc0, !PT ;  /* 0xfffffff806157812 */ /* 0x000fe400078ec0ff */
[----:B------:R-:W-:Y:S02]  /*2aa0*/  LOP3.LUT R27, R7, 0xfffffff8, RZ, 0xc0, !PT ;  /* 0xfffffff8071b7812 */ /* 0x000fe400078ec0ff */
[----:B------:R-:W-:Y:S01]  /*2ab0*/  LOP3.LUT R28, R29, R28, RZ, 0xfc, !PT ;  /* 0x0000001c1d1c7212 */ /* 0x000fe200078efcff */
[----:B------:R-:W-:Y:S01]  /*2ac0*/  IMAD.SHL.U32 R9, R10, 0x80, RZ ;  /* 0x000000800a097824 */ /* 0x000fe200078e00ff */
[----:B------:R-:W-:Y:S01]  /*2ad0*/  SHF.R.S32.HI R91, RZ, 0x1f, R20 ;  /* 0x0000001fff5b7819 */ /* 0x000fe20000011414 */
[----:B------:R-:W-:Y:S01]  /*2ae0*/  IMAD.IADD R75, R69, 0x1, R73 ;  /* 0x00000001454b7824 */ /* 0x000fe200078e0249 */
[----:B------:R-:W-:Y:S01]  /*2af0*/  SHF.R.S32.HI R90, RZ, 0x1f, R21 ;  /* 0x0000001fff5a7819 */ /* 0x000fe20000011415 */
[----:B------:R-:W-:Y:S01]  /*2b00*/  IMAD.SHL.U32 R8, R8, 0x80, RZ ;  /* 0x0000008008087824 */ /* 0x000fe200078e00ff */
[----:B------:R-:W-:Y:S01]  /*2b10*/  SHF.R.S32.HI R87, RZ, 0x1f, R27 ;  /* 0x0000001fff577819 */ /* 0x000fe2000001141b */
[----:B------:R-:W-:Y:S01]  /*2b20*/  IMAD R10, R32, 0xc0, R142 ;  /* 0x000000c0200a7824 */ /* 0x000fe200078e028e */
[----:B------:R-:W-:Y:S01]  /*2b30*/  LOP3.LUT R29, R29, 0x1, RZ, 0xc0, !PT ;  /* 0x000000011d1d7812 */ /* 0x000fe200078ec0ff */
[----:B------:R-:W-:Y:S01]  /*2b40*/  IMAD.IADD R76, R65, 0x1, R15 ;  /* 0x00000001414c7824 */ /* 0x000fe200078e020f */
[C---:B------:R-:W-:Y:S01]  /*2b50*/  LOP3.LUT R30, R28.reuse, 0x2, RZ, 0xc0, !PT ;  /* 0x000000021c1e7812 */ /* 0x040fe200078ec0ff */
[----:B------:R-:W-:Y:S01]  /*2b60*/  IMAD.IADD R74, R15, 0x1, R67 ;  /* 0x000000010f4a7824 */ /* 0x000fe200078e0243 */
[----:B------:R-:W-:Y:S01]  /*2b70*/  LOP3.LUT R31, R28, 0x4, RZ, 0xc0, !PT ;  /* 0x000000041c1f7812 */ /* 0x000fe200078ec0ff */
[----:B------:R-:W-:-:S07]  /*2b80*/  IMAD.IADD R73, R73, 0x1, R71 ;  /* 0x0000000149497824 */ /* 0x000fce00078e0247 */
.L_x_2395:
        /* <DEDUP_REMOVED lines=12> */
[----:B---3--:R-:W3:Y:S08]  /*2c50*/  @!P1 LDC.64 R12, c[0x0][0x418] ;  /* 0x00010600ff0c9b82 */ /* 0x008ef00000000a00 */
        /* <DEDUP_REMOVED lines=73> */
[----:B------:R-:W2:Y:S04]  /*30f0*/  LDL.64 R102, [R1] ;  /* 0x0000000001667983 */ /* 0x000ea80000100a00 */
        /* <DEDUP_REMOVED lines=45> */
.L_x_2341:
[----:B------:R-:W-:Y:S05]  /*33d0*/  BSYNC B1 ;  /* 0x0000000000017941 */ /* 0x000fea0003800000 */
.L_x_2340:
        /* <DEDUP_REMOVED lines=43> */
.L_x_2342:
[----:B------:R-:W-:Y:S01]  /*3690*/  IMAD R57, R19, 0x8, R2 ;  /* 0x0000000813397824 */ /* 0x000fe200078e0202 */
[----:B------:R-:W-:Y:S01]  /*36a0*/  SHF.L.U32 R84, R141, 0x1f, RZ ;  /* 0x0000001f8d547819 */ /* 0x000fe200000006ff */
[----:B------:R-:W-:Y:S03]  /*36b0*/  BSSY B1, `(.L_x_2343) ;  /* 0x0000003000017945 */ /* 0x000fe60003800000 */
[----:B------:R-:W0:Y:S02]  /*36c0*/  SYNCS.PHASECHK.TRANS64.TRYWAIT P4, [R57+URZ+0x2d890], R84 ;  /* 0x02d89054390075a7 */ /* 0x000e24000808017f */
[----:B0-----:R-:W-:Y:S05]  /*36d0*/  @!P4 BRA `(.L_x_2344) ;  /* 0x000001b8001cc947 */ /* 0x001fea0003800000 */
.L_x_2619:
[----:B------:R-:W-:Y:S05]  /*36e0*/  BSYNC B1 ;  /* 0x0000000000017941 */ /* 0x000fea0003800000 */
.L_x_2343:
[----:B------:R-:W-:-:S03]  /*36f0*/  UMOV UR4, 0xffffffff ;  /* 0xffffffff00047882 */ /* 0x000fc60000000000 */
[----:B------:R-:W-:Y:S05]  /*3700*/  BRA.DIV UR4, `(.L_x_2345) ;  /* 0x000001ba04247947 */ /* 0x000fea000b800000 */
[----:B------:R-:W1:Y:S04]  /*3710*/  SHFL.IDX PT, R61, R61, RZ, 0x1e1f ;  /* 0x001e1fff3d3d7589 */ /* 0x000e6800000e0000 */
[----:B------:R-:W2:Y:S02]  /*3720*/  SHFL.IDX PT, R60, R60, RZ, 0x1e1f ;  /* 0x001e1fff3c3c7589 */ /* 0x000ea400000e0000 */
.L_x_2623:
[----:B------:R-:W-:Y:S05]  /*3730*/  @P3 BRA `(.L_x_2346) ;  /* 0x0000003800843947 */ /* 0x000fea0003800000 */
[----:B------:R-:W-:Y:S01]  /*3740*/  ISETP.NE.AND P3, PT, R29, RZ, PT ;  /* 0x000000ff1d00720c */ /* 0x000fe20003f65270 */
[----:B------:R-:W-:-:S12]  /*3750*/  BSSY B1, `(.L_x_2347) ;  /* 0x0000039000017945 */ /* 0x000fd80003800000 */
[----:B------:R-:W-:Y:S05]  /*3760*/  @!P3 BRA `(.L_x_2348) ;  /* 0x0000000000dcb947 */ /* 0x000fea0003800000 */
[----:B------:R-:W3:Y:S01]  /*3770*/  LDL.64 R88, [R1] ;  /* 0x0000000001587983 */ /* 0x000ee20000100a00 */
        /* <DEDUP_REMOVED lines=23> */
[----:B------:R-:W-:Y:S02]  /*38f0*/  IMAD.U32 R63, R52, 0x10000, RZ ;  /* 0x00010000343f7824 */ /* 0x000fe400078e00ff */
        /* <DEDUP_REMOVED lines=8> */
[----:B------:R-:W-:Y:S02]  /*3980*/  LOP3.LUT R62, R52, 0xffff0000, RZ, 0xc0, !PT ;  /* 0xffff0000343e7812 */ /* 0x000fe400078ec0ff */
[C---:B------:R-:W-:Y:S01]  /*3990*/  LOP3.LUT R52, R15.reuse, 0xffff0000, RZ, 0xc0, !PT ;  /* 0xffff00000f347812 */ /* 0x040fe200078ec0ff */
[----:B------:R-:W-:Y:S01]  /*39a0*/  IMAD.U32 R15, R15, 0x10000, RZ ;  /* 0x000100000f0f7824 */ /* 0x000fe200078e00ff */
[----:B------:R-:W-:-:S03]  /*39b0*/  F2FP.BF16.F32.PACK_AB R14, R14, R89 ;  /* 0x000000590e0e723e */ /* 0x000fc600000010ff */
        /* <DEDUP_REMOVED lines=12> */
[----:B------:R-:W-:-:S04]  /*3a80*/  IMAD.MOV.U32 R15, RZ, RZ, R52 ;  /* 0x000000ffff0f7224 */ /* 0x000fc800078e0034 */
[----:B------:R-:W-:-:S07]  /*3a90*/  IMAD.MOV.U32 R12, RZ, RZ, R55 ;  /* 0x000000ffff0c7224 */ /* 0x000fce00078e0037 */
.L_x_2350:
[----:B------:R-:W-:Y:S05]  /*3aa0*/  BSYNC B2 ;  /* 0x0000000000027941 */ /* 0x000fea0003800000 */
.L_x_2349:
[----:B--2---:R-:W-:-:S04]  /*3ab0*/  LEA R52, P3, R16, R60, 0x1 ;  /* 0x0000003c10347211 */ /* 0x004fc800078608ff */
[----:B-1----:R-:W-:-:S05]  /*3ac0*/  LEA.HI.X R53, R16, R61, R17, 0x1, P3 ;  /* 0x0000003d10357211 */ /* 0x002fca00018f0c11 */
[----:B------:R3:W-:Y:S04]  /*3ad0*/  ST.E.128 desc[UR38][R52.64], R12 ;  /* 0x0000000c34007985 */ /* 0x0007e8000c101d26 */
.L_x_2348:
[----:B------:R-:W-:Y:S05]  /*3ae0*/  BSYNC B1 ;  /* 0x0000000000017941 */ /* 0x000fea0003800000 */
.L_x_2347:
        /* <DEDUP_REMOVED lines=55> */
.L_x_2354:
[----:B------:R-:W-:Y:S05]  /*3e60*/  BSYNC B2 ;  /* 0x0000000000027941 */ /* 0x000fea0003800000 */
.L_x_2353:
[----:B------:R-:W3:Y:S01]  /*3e70*/  LDL R11, [R1+0x14] ;  /* 0x00001400010b7983 */ /* 0x000ee20000100800 */
[----:B--2---:R-:W-:Y:S02]  /*3e80*/  IMAD.MOV.U32 R48, RZ, RZ, R60 ;  /* 0x000000ffff307224 */ /* 0x004fe400078e003c */
[----:B-1----:R-:W-:Y:S02]  /*3e90*/  IMAD.MOV.U32 R49, RZ, RZ, R61 ;  /* 0x000000ffff317224 */ /* 0x002fe400078e003d */
[----:B---3--:R-:W-:-:S04]  /*3ea0*/  IMAD.SHL.U32 R11, R11, 0x8, RZ ;  /* 0x000000080b0b7824 */ /* 0x008fc800078e00ff */
[----:B------:R-:W-:-:S05]  /*3eb0*/  IMAD.WIDE R48, R11, 0x2, R48 ;  /* 0x000000020b307825 */ /* 0x000fca00078e0230 */
[----:B------:R4:W-:Y:S02]  /*3ec0*/  ST.E.128 desc[UR38][R48.64], R12 ;  /* 0x0000000c30007985 */ /* 0x0009e4000c101d26 */
.L_x_2352:
[----:B------:R-:W-:Y:S05]  /*3ed0*/  BSYNC B1 ;  /* 0x0000000000017941 */ /* 0x000fea0003800000 */
.L_x_2351:
        /* <DEDUP_REMOVED lines=55> */
.L_x_2358:
[----:B------:R-:W-:Y:S05]  /*4250*/  BSYNC B2 ;  /* 0x0000000000027941 */ /* 0x000fea0003800000 */
.L_x_2357:
[----:B------:R-:W3:Y:S01]  /*4260*/  LDL R11, [R1+0x18] ;  /* 0x00001800010b7983 */ /* 0x000ee20000100800 */
[----:B--2---:R-:W-:Y:S02]  /*4270*/  IMAD.MOV.U32 R44, RZ, RZ, R60 ;  /* 0x000000ffff2c7224 */ /* 0x004fe400078e003c */
[----:B-1----:R-:W-:Y:S02]  /*4280*/  IMAD.MOV.U32 R45, RZ, RZ, R61 ;  /* 0x000000ffff2d7224 */ /* 0x002fe400078e003d */
[----:B---3--:R-:W-:-:S04]  /*4290*/  IMAD.SHL.U32 R11, R11, 0x8, RZ ;  /* 0x000000080b0b7824 */ /* 0x008fc800078e00ff */
[----:B------:R-:W-:-:S05]  /*42a0*/  IMAD.WIDE R44, R11, 0x2, R44 ;  /* 0x000000020b2c7825 */ /* 0x000fca00078e022c */
[----:B------:R1:W-:Y:S02]  /*42b0*/  ST.E.128 desc[UR38][R44.64], R12 ;  /* 0x0000000c2c007985 */ /* 0x0003e4000c101d26 */
.L_x_2356:
[----:B------:R-:W-:Y:S05]  /*42c0*/  BSYNC B1 ;  /* 0x0000000000017941 */ /* 0x000fea0003800000 */
.L_x_2355:
        /* <DEDUP_REMOVED lines=52> */
.L_x_2362:
[----:B------:R-:W-:Y:S05]  /*4610*/  BSYNC B2 ;  /* 0x0000000000027941 */ /* 0x000fea0003800000 */
.L_x_2361:
[----:B------:R-:W3:Y:S01]  /*4620*/  LDL R11, [R1+0x24] ;  /* 0x00002400010b7983 */ /* 0x000ee20000100800 */
[----:B--2---:R-:W-:-:S04]  /*4630*/  LEA R40, P3, R136, R60, 0x1 ;  /* 0x0000003c88287211 */ /* 0x004fc800078608ff */
[----:B---3--:R-:W-:-:S05]  /*4640*/  LEA.HI.X R41, R136, R61, R11, 0x1, P3 ;  /* 0x0000003d88297211 */ /* 0x008fca00018f0c0b */
[----:B------:R1:W-:Y:S04]  /*4650*/  ST.E.128 desc[UR38][R40.64], R12 ;  /* 0x0000000c28007985 */ /* 0x0003e8000c101d26 */
.L_x_2360:
[----:B------:R-:W-:Y:S05]  /*4660*/  BSYNC B1 ;  /* 0x0000000000017941 */ /* 0x000fea0003800000 */
.L_x_2359:
        /* <DEDUP_REMOVED lines=11> */
[----:B------:R-:W-:Y:S01]  /*4720*/  SHF.R.U64 R11, R36, 0x10, R37 ;  /* 0x00000010240b7819 */ /* 0x000fe20000001225 */
[----:B--2---:R-:W-:Y:S01]  /*4730*/  IMAD.U32 R42, R13, 0x10000, RZ ;  /* 0x000100000d2a7824 */ /* 0x004fe200078e00ff */
[----:B------:R-:W-:Y:S02]  /*4740*/  SHF.R.U64 R36, R38, 0x10, R39 ;  /* 0x0000001026247819 */ /* 0x000fe40000001227 */
[----:B------:R-:W-:Y:S02]  /*4750*/  PRMT R11, R104, 0x5410, R11 ;  /* 0x00005410680b7816 */ /* 0x000fe4000000000b */
[----:B------:R-:W-:Y:S02]  /*4760*/  PRMT R36, R105, 0x5410, R36 ;  /* 0x0000541069247816 */ /* 0x000fe40000000024 */
[----:B------:R-:W-:Y:S02]  /*4770*/  SHF.R.U32.HI R38, RZ, 0x10, R39 ;  /* 0x00000010ff267819 */ /* 0x000fe40000011627 */
        /* <DEDUP_REMOVED lines=38> */
.L_x_2366:
[----:B------:R-:W-:Y:S05]  /*49e0*/  BSYNC B2 ;  /* 0x0000000000027941 */ /* 0x000fea0003800000 */
.L_x_2365:
[----:B--2---:R1:W-:Y:S02]  /*49f0*/  ST.E.128 desc[UR38][R40.64], R12 ;  /* 0x0000000c28007985 */ /* 0x0043e4000c101d26 */
.L_x_2364:
[----:B------:R-:W-:Y:S05]  /*4a00*/  BSYNC B1 ;  /* 0x0000000000017941 */ /* 0x000fea0003800000 */
.L_x_2363:
        /* <DEDUP_REMOVED lines=11> */
[----:B------:R-:W-:Y:S01]  /*4ac0*/  SHF.R.U64 R39, R32, 0x10, R33 ;  /* 0x0000001020277819 */ /* 0x000fe20000001221 */
[C---:B--2---:R-:W-:Y:S01]  /*4ad0*/  IMAD.U32 R32, R14.reuse, 0x10000, RZ ;  /* 0x000100000e207824 */ /* 0x044fe200078e00ff */
[----:B------:R-:W-:Y:S02]  /*4ae0*/  SHF.R.U32.HI R34, RZ, 0x10, R35 ;  /* 0x00000010ff227819 */ /* 0x000fe40000011623 */
[----:B------:R-:W-:Y:S02]  /*4af0*/  SHF.R.U32.HI R41, RZ, 0x10, R33 ;  /* 0x00000010ff297819 */ /* 0x000fe40000011621 */
[----:B------:R-:W-:Y:S01]  /*4b00*/  PRMT R35, R103, 0x5410, R38 ;  /* 0x0000541067237816 */ /* 0x000fe20000000026 */
[----:B------:R-:W-:Y:S01]  /*4b10*/  IMAD.U32 R38, R13, 0x10000, RZ ;  /* 0x000100000d267824 */ /* 0x000fe200078e00ff */
[----:B------:R-:W-:Y:S01]  /*4b20*/  LOP3.LUT R33, R14, 0xffff0000, RZ, 0xc0, !PT ;  /* 0xffff00000e217812 */ /* 0x000fe200078ec0ff */
[C---:B------:R-:W-:Y:S01]  /*4b30*/  IMAD.U32 R14, R15.reuse, 0x10000, RZ ;  /* 0x000100000f0e7824 */ /* 0x040fe200078e00ff */
[----:B------:R-:W-:-:S02]  /*4b40*/  LOP3.LUT R11, R15, 0xffff0000, RZ, 0xc0, !PT ;  /* 0xffff00000f0b7812 */ /* 0x000fc400078ec0ff */
[C---:B------:R-:W-:Y:S02]  /*4b50*/  PRMT R15, R102.reuse, 0x5410, R39 ;  /* 0x00005410660f7816 */ /* 0x040fe40000000027 */
[----:B------:R-:W-:Y:S02]  /*4b60*/  LOP3.LUT R39, R13, 0xffff0000, RZ, 0xc0, !PT ;  /* 0xffff00000d277812 */ /* 0x000fe400078ec0ff */
[C---:B------:R-:W-:Y:S01]  /*4b70*/  LOP3.LUT R42, R35.reuse, 0xffff0000, RZ, 0xc0, !PT ;  /* 0xffff0000232a7812 */ /* 0x040fe200078ec0ff */
[----:B------:R-:W-:Y:S01]  /*4b80*/  IMAD.U32 R35, R35, 0x10000, RZ ;  /* 0x0001000023237824 */ /* 0x000fe200078e00ff */
[----:B------:R-:W-:Y:S02]  /*4b90*/  PRMT R103, R103, 0x5432, R34 ;  /* 0x0000543267677816 */ /* 0x000fe40000000022 */
[----:B------:R-:W-:Y:S01]  /*4ba0*/  PRMT R102, R102, 0x5432, R41 ;  /* 0x0000543266667816 */ /* 0x000fe20000000029 */
[----:B------:R-:W-:Y:S01]  /*4bb0*/  FMUL.FTZ R13, R39, R42 ;  /* 0x0000002a270d7220 */ /* 0x000fe20000410000 */
[----:B------:R-:W-:Y:S01]  /*4bc0*/  LOP3.LUT R40, R15, 0xffff0000, RZ, 0xc0, !PT ;  /* 0xffff00000f287812 */ /* 0x000fe200078ec0ff */
[C---:B------:R-:W-:Y:S01]  /*4bd0*/  IMAD.U32 R34, R103.reuse, 0x10000, RZ ;  /* 0x0001000067227824 */ /* 0x040fe200078e00ff */
[----:B------:R-:W-:Y:S01]  /*4be0*/  LOP3.LUT R103, R103, 0xffff0000, RZ, 0xc0, !PT ;  /* 0xffff000067677812 */ /* 0x000fe200078ec0ff */
[C---:B------:R-:W-:Y:S01]  /*4bf0*/  IMAD.U32 R41, R102.reuse, 0x10000, RZ ;  /* 0x0001000066297824 */ /* 0x040fe200078e00ff */
[----:B------:R-:W-:Y:S01]  /*4c00*/  LOP3.LUT R102, R102, 0xffff0000, RZ, 0xc0, !PT ;  /* 0xffff000066667812 */ /* 0x000fe200078ec0ff */
[-C--:B------:R-:W-:Y:S01]  /*4c10*/  FMUL.FTZ R39, R39, R40.reuse ;  /* 0x0000002827277220 */ /* 0x080fe20000410000 */
[----:B------:R-:W-:Y:S01]  /*4c20*/  FFMA.FTZ R13, R38, R40, -R13 ;  /* 0x00000028260d7223 */ /* 0x000fe2000001080d */
[C---:B------:R-:W-:Y:S01]  /*4c30*/  FMUL.FTZ R43, R33.reuse, R34 ;  /* 0x00000022212b7220 */ /* 0x040fe20000410000 */
[----:B------:R-:W-:Y:S01]  /*4c40*/  LOP3.LUT R40, R12, 0xffff0000, RZ, 0xc0, !PT ;  /* 0xffff00000c287812 */ /* 0x000fe200078ec0ff */
[----:B------:R-:W-:Y:S01]  /*4c50*/  FMUL.FTZ R33, R33, R41 ;  /* 0x0000002921217220 */ /* 0x000fe20000410000 */
[----:B------:R-:W-:Y:S01]  /*4c60*/  FFMA.FTZ R38, R38, R42, R39 ;  /* 0x0000002a26267223 */ /* 0x000fe20000010027 */
[----:B------:R-:W-:-:S02]  /*4c70*/  IMAD.U32 R15, R15, 0x10000, RZ ;  /* 0x000100000f0f7824 */ /* 0x000fc400078e00ff */
[----:B------:R-:W-:Y:S02]  /*4c80*/  IMAD.U32 R39, R12, 0x10000, RZ ;  /* 0x000100000c277824 */ /* 0x000fe400078e00ff */
[C---:B------:R-:W-:Y:S01]  /*4c90*/  FFMA.FTZ R12, R32.reuse, R41, -R43 ;  /* 0x00000029200c7223 */ /* 0x040fe2000001082b */
        /* <DEDUP_REMOVED lines=12> */
[----:B------:R-:W-:-:S07]  /*4d60*/  F2FP.BF16.F32.PACK_AB R12, R35, R32 ;  /* 0x00000020230c723e */ /* 0x000fce00000010ff */
.L_x_2368:
[----:B------:R-:W-:Y:S05]  /*4d70*/  BSYNC B1 ;  /* 0x0000000000017941 */ /* 0x000fea0003800000 */
.L_x_2367:
[----:B--2---:R1:W-:Y:S01]  /*4d80*/  ST.E.128 desc[UR38][R36.64], R12 ;  /* 0x0000000c24007985 */ /* 0x0043e2000c101d26 */
[----:B------:R-:W-:Y:S05]  /*4d90*/  BRA `(.L_x_2346) ;  /* 0x0000002000ec7947 */ /* 0x000fea0003800000 */
.L_x_2339:
        /* <DEDUP_REMOVED lines=46> */
.L_x_2370:
[----:B------:R-:W-:Y:S05]  /*5080*/  BSYNC B1 ;  /* 0x0000000000017941 */ /* 0x000fea0003800000 */
.L_x_2369:
        /* <DEDUP_REMOVED lines=18> */
[----:B------:R-:W-:-:S03]  /*51b0*/  IMAD.MOV.U32 R12, RZ, RZ, R41 ;  /* 0x000000ffff0c7224 */ /* 0x000fc600078e0029 */
[----:B------:R-:W-:Y:S01]  /*51c0*/  PRMT R105, R105, 0x5410, R11 ;  /* 0x0000541069697816 */ /* 0x000fe2000000000b */
[----:B------:R-:W-:Y:S01]  /*51d0*/  IMAD.MOV.U32 R11, RZ, RZ, R47 ;  /* 0x000000ffff0b7224 */ /* 0x000fe200078e002f */
[----:B------:R-:W-:Y:S01]  /*51e0*/  PRMT R107, R107, 0x5410, R12 ;  /* 0x000054106b6b7816 */ /* 0x000fe2000000000c */
        /* <DEDUP_REMOVED lines=22> */
.L_x_2371:
[----:B------:R-:W-:Y:S01]  /*5350*/  IMAD R57, R19, 0x8, R2 ;  /* 0x0000000813397824 */ /* 0x000fe200078e0202 */
[----:B------:R-:W-:Y:S01]  /*5360*/  SHF.L.U32 R84, R141, 0x1f, RZ ;  /* 0x0000001f8d547819 */ /* 0x000fe200000006ff */
[----:B------:R-:W-:Y:S03]  /*5370*/  BSSY B1, `(.L_x_2372) ;  /* 0x0000003000017945 */ /* 0x000fe60003800000 */
[----:B------:R-:W0:Y:S02]  /*5380*/  SYNCS.PHASECHK.TRANS64.TRYWAIT P4, [R57+URZ+0x2d890], R84 ;  /* 0x02d89054390075a7 */ /* 0x000e24000808017f */
[----:B0-----:R-:W-:Y:S05]  /*5390*/  @!P4 BRA `(.L_x_2373) ;  /* 0x0000019c004cc947 */ /* 0x001fea0003800000 */
.L_x_2624:
[----:B------:R-:W-:Y:S05]  /*53a0*/  BSYNC B1 ;  /* 0x0000000000017941 */ /* 0x000fea0003800000 */
.L_x_2372:
[----:B------:R-:W-:-:S03]  /*53b0*/  UMOV UR4, 0xffffffff ;  /* 0xffffffff00047882 */ /* 0x000fc60000000000 */
[----:B------:R-:W-:Y:S05]  /*53c0*/  BRA.DIV UR4, `(.L_x_2374) ;  /* 0x0000019e04547947 */ /* 0x000fea000b800000 */
[----:B------:R1:W2:Y:S04]  /*53d0*/  SHFL.IDX PT, R89, R61, RZ, 0x1e1f ;  /* 0x001e1fff3d597589 */ /* 0x0002a800000e0000 */
[----:B------:R1:W3:Y:S02]  /*53e0*/  SHFL.IDX PT, R88, R60, RZ, 0x1e1f ;  /* 0x001e1fff3c587589 */ /* 0x0002e400000e0000 */
.L_x_2628:
        /* <DEDUP_REMOVED lines=33> */
[----:B------:R-:W-:Y:S02]  /*5600*/  PRMT R40, R105, 0x5432, R40 ;  /* 0x0000543269287816 */ /* 0x000fe40000000028 */
[----:B------:R-:W-:Y:S02]  /*5610*/  SHF.R.U32.HI R105, RZ, 0x10, R53 ;  /* 0x00000010ff697819 */ /* 0x000fe40000011635 */
[--C-:B------:R-:W-:Y:S02]  /*5620*/  SHF.R.U64 R41, R42, 0x10, R43.reuse ;  /* 0x000000102a297819 */ /* 0x100fe4000000122b */
[----:B------:R-:W-:-:S02]  /*5630*/  SHF.R.U32.HI R42, RZ, 0x10, R43 ;  /* 0x00000010ff2a7819 */ /* 0x000fc4000001162b */
[----:B------:R-:W-:Y:S02]  /*5640*/  SHF.R.U64 R43, R52, 0x10, R53 ;  /* 0x00000010342b7819 */ /* 0x000fe40000001235 */
[--C-:B------:R-:W-:Y:S02]  /*5650*/  SHF.R.U64 R52, R54, 0x10, R55.reuse ;  /* 0x0000001036347819 */ /* 0x100fe40000001237 */
[----:B------:R-:W-:Y:S02]  /*5660*/  SHF.R.U32.HI R53, RZ, 0x10, R55 ;  /* 0x00000010ff357819 */ /* 0x000fe40000011637 */
[----:B------:R-:W-:Y:S02]  /*5670*/  PRMT R105, R117, 0x5410, R105 ;  /* 0x0000541075697816 */ /* 0x000fe40000000069 */
[----:B------:R-:W-:Y:S02]  /*5680*/  PRMT R104, R107, 0x5432, R104 ;  /* 0x000054326b687816 */ /* 0x000fe40000000068 */
[----:B------:R-:W-:-:S02]  /*5690*/  PRMT R43, R108, 0x5410, R43 ;  /* 0x000054106c2b7816 */ /* 0x000fc4000000002b */
[----:B------:R-:W-:Y:S01]  /*56a0*/  PRMT R52, R108, 0x5432, R52 ;  /* 0x000054326c347816 */ /* 0x000fe20000000034 */
[----:B-1----:R-:W-:Y:S01]  /*56b0*/  IMAD.U32 R108, R61, 0x10000, RZ ;  /* 0x000100003d6c7824 */ /* 0x002fe200078e00ff */
[----:B------:R-:W-:Y:S01]  /*56c0*/  PRMT R53, R107, 0x5410, R53 ;  /* 0x000054106b357816 */ /* 0x000fe20000000035 */
[----:B------:R-:W-:Y:S01]  /*56d0*/  IMAD.U32 R107, R105, 0x10000, RZ ;  /* 0x00010000696b7824 */ /* 0x000fe200078e00ff */
[----:B------:R-:W-:Y:S01]  /*56e0*/  PRMT R41, R106, 0x5410, R41 ;  /* 0x000054106a297816 */ /* 0x000fe20000000029 */
[----:B------:R-:W-:Y:S01]  /*56f0*/  IMAD.U32 R55, R104, 0x10000, RZ ;  /* 0x0001000068377824 */ /* 0x000fe200078e00ff */
[----:B------:R-:W-:Y:S01]  /*5700*/  PRMT R42, R106, 0x5432, R42 ;  /* 0x000054326a2a7816 */ /* 0x000fe2000000002a */
[----:B--2---:R-:W-:Y:S02]  /*5710*/  IMAD.U32 R106, R13, 0x10000, RZ ;  /* 0x000100000d6a7824 */ /* 0x004fe400078e00ff */
[----:B------:R-:W-:Y:S01]  /*5720*/  FMUL.FTZ R54, R108, R107 ;  /* 0x0000006b6c367220 */ /* 0x000fe20000410000 */
[----:B------:R-:W-:-:S02]  /*5730*/  LOP3.LUT R105, R105, 0xffff0000, RZ, 0xc0, !PT ;  /* 0xffff000069697812 */ /* 0x000fc400078ec0ff */
        /* <DEDUP_REMOVED lines=36> */
[----:B------:R-:W-:Y:S01]  /*5980*/  FMUL.FTZ R54, R54, R55 ;  /* 0x0000003736367220 */ /* 0x000fe20000410000 */
        /* <DEDUP_REMOVED lines=34> */
.L_x_2378:
[----:B------:R-:W-:Y:S05]  /*5bb0*/  BSYNC B2 ;  /* 0x0000000000027941 */ /* 0x000fea0003800000 */
.L_x_2377:
[----:B---3--:R-:W-:-:S04]  /*5bc0*/  LEA R40, P3, R20, R88, 0x1 ;  /* 0x0000005814287211 */ /* 0x008fc800078608ff */
[----:B------:R-:W-:Y:S02]  /*5bd0*/  LEA.HI.X R41, R20, R89, R91, 0x1, P3 ;  /* 0x0000005914297211 */ /* 0x000fe400018f0c5b */
[----:B------:R-:W-:-:S03]  /*5be0*/  ISETP.GE.AND P3, PT, R103, R11, PT ;  /* 0x0000000b6700720c */ /* 0x000fc60003f66270 */
[----:B--2---:R2:W-:Y:S10]  /*5bf0*/  ST.E.128 desc[UR38][R40.64], R12 ;  /* 0x0000000c28007985 */ /* 0x0045f4000c101d26 */
[----:B--2---:R-:W-:-:S05]  /*5c00*/  @!P3 IMAD.WIDE R12, R103, 0x2, R88 ;  /* 0x00000002670cb825 */ /* 0x004fca00078e0258 */
[----:B-1----:R4:W-:Y:S02]  /*5c10*/  @!P3 ST.E.128 desc[UR38][R12.64], R60 ;  /* 0x0000003c0c00b985 */ /* 0x0029e4000c101d26 */
.L_x_2376:
[----:B------:R-:W-:Y:S05]  /*5c20*/  BSYNC B1 ;  /* 0x0000000000017941 */ /* 0x000fea0003800000 */
.L_x_2375:
        /* <DEDUP_REMOVED lines=41> */
[----:B------:R-:W-:Y:S02]  /*5ec0*/  PRMT R49, R115, 0x5432, R38 ;  /* 0x0000543273317816 */ /* 0x000fe40000000026 */
        /* <DEDUP_REMOVED lines=81> */
.L_x_2382:
[----:B------:R-:W-:Y:S05]  /*63e0*/  BSYNC B2 ;  /* 0x0000000000027941 */ /* 0x000fea0003800000 */
.L_x_2381:
[----:B------:R-:W-:-:S04]  /*63f0*/  LEA R36, P3, R21, R88, 0x1 ;  /* 0x0000005815247211 */ /* 0x000fc800078608ff */
[----:B------:R-:W-:Y:S02]  /*6400*/  LEA.HI.X R37, R21, R89, R90, 0x1, P3 ;  /* 0x0000005915257211 */ /* 0x000fe400018f0c5a */
[----:B------:R-:W-:-:S03]  /*6410*/  ISETP.GE.AND P3, PT, R52, R11, PT ;  /* 0x0000000b3400720c */ /* 0x000fc60003f66270 */
[----:B---3--:R3:W-:Y:S10]  /*6420*/  ST.E.128 desc[UR38][R36.64], R12 ;  /* 0x0000000c24007985 */ /* 0x0087f4000c101d26 */
[----:B---3--:R-:W-:-:S05]  /*6430*/  @!P3 IMAD.WIDE R12, R52, 0x2, R88 ;  /* 0x00000002340cb825 */ /* 0x008fca00078e0258 */
[----:B--2---:R2:W-:Y:S02]  /*6440*/  @!P3 ST.E.128 desc[UR38][R12.64], R40 ;  /* 0x000000280c00b985 */ /* 0x0045e4000c101d26 */
.L_x_2380:
[----:B------:R-:W-:Y:S05]  /*6450*/  BSYNC B1 ;  /* 0x0000000000017941 */ /* 0x000fea0003800000 */
.L_x_2379:
        /* <DEDUP_REMOVED lines=22> */
[----:B------:R-:W-:Y:S01]  /*65c0*/  IADD3 R12, R12, R13, R14 ;  /* 0x0000000d0c0c7210 */ /* 0x000fe20007ffe00e */
[----:B------:R-:W-:-:S04]  /*65d0*/  IMAD R13, R19, 0x3000, R92 ;  /* 0x00003000130d7824 */ /* 0x000fc800078e025c */
[----:B------:R-:W-:Y:S02]  /*65e0*/  IMAD R15, R19, 0x3000, R12 ;  /* 0x00003000130f7824 */ /* 0x000fe400078e020c */
[--C-:B------:R-:W-:Y:S02]  /*65f0*/  IMAD R13, R13, 0x2, R2.reuse ;  /* 0x000000020d0d7824 */ /* 0x100fe400078e0202 */
[----:B------:R-:W-:-:S04]  /*6600*/  IMAD R36, R15, 0x2, R2 ;  /* 0x000000020f247824 */ /* 0x000fc800078e0202 */
[----:B------:R-:W2:Y:S04]  /*6610*/  LDS.128 R12, [R13+0x15400] ;  /* 0x015400000d0c7984 */ /* 0x000ea80000000c00 */
[----:B------:R-:W3:Y:S01]  /*6620*/  LDS.128 R36, [R36+0x15400] ;  /* 0x0154000024247984 */ /* 0x000ee20000000c00 */
[----:B------:R-:W-:Y:S05]  /*6630*/  @P3 BRA `(.L_x_2384) ;  /* 0x0000000400783947 */ /* 0x000fea0003800000 */
[--C-:B------:R-:W-:Y:S01]  /*6640*/  SHF.R.U64 R34, R34, 0x10, R35.reuse ;  /* 0x0000001022227819 */ /* 0x100fe20000001223 */
[----:B---3--:R-:W-:Y:S01]  /*6650*/  IMAD.U32 R49, R37, 0x10000, RZ ;  /* 0x0001000025317824 */ /* 0x008fe200078e00ff */
[----:B------:R-:W-:Y:S02]  /*6660*/  SHF.R.U32.HI R43, RZ, 0x10, R35 ;  /* 0x00000010ff2b7819 */ /* 0x000fe40000011623 */
[----:B------:R-:W-:Y:S02]  /*6670*/  SHF.R.U64 R35, R44, 0x10, R45 ;  /* 0x000000102c237819 */ /* 0x000fe4000000122d */
[----:B------:R-:W-:Y:S02]  /*6680*/  SHF.R.U64 R32, R32, 0x10, R33 ;  /* 0x0000001020207819 */ /* 0x000fe40000001221 */
[----:B------:R-:W-:Y:S02]  /*6690*/  SHF.R.U32.HI R44, RZ, 0x10, R45 ;  /* 0x00000010ff2c7819 */ /* 0x000fe4000001162d */
[----:B------:R-:W-:-:S02]  /*66a0*/  SHF.R.U32.HI R33, RZ, 0x10, R33 ;  /* 0x00000010ff217819 */ /* 0x000fc40000011621 */
[C---:B------:R-:W-:Y:S02]  /*66b0*/  PRMT R35, R112.reuse, 0x5410, R35 ;  /* 0x0000541070237816 */ /* 0x040fe40000000023 */
[----:B------:R-:W-:Y:S01]  /*66c0*/  PRMT R112, R112, 0x5432, R44 ;  /* 0x0000543270707816 */ /* 0x000fe2000000002c */
[----:B--2---:R-:W-:Y:S01]  /*66d0*/  IMAD.U32 R44, R13, 0x10000, RZ ;  /* 0x000100000d2c7824 */ /* 0x004fe200078e00ff */
        /* <DEDUP_REMOVED lines=10> */
[C---:B------:R-:W-:Y:S01]  /*6780*/  FFMA.FTZ R47, R44.reuse, R47, -R50 ;  /* 0x0000002f2c2f7223 */ /* 0x040fe20000010832 */
        /* <DEDUP_REMOVED lines=26> */
[C---:B------:R-:W-:Y:S01]  /*6930*/  FMUL.FTZ R39, R48.reuse, R111 ;  /* 0x0000006f30277220 */ /* 0x040fe20000410000 */
[----:B------:R-:W-:Y:S01]  /*6940*/  FMUL.FTZ R48, R48, R43 ;  /* 0x0000002b30307220 */ /* 0x000fe20000410000 */
[----:B------:R-:W-:-:S02]  /*6950*/  F2FP.BF16.F32.PACK_AB R33, R33, R47 ;  /* 0x0000002f2121723e */ /* 0x000fc400000010ff */
[C---:B------:R-:W-:Y:S01]  /*6960*/  FFMA.FTZ R39, R15.reuse, R43, -R39 ;  /* 0x0000002b0f277223 */ /* 0x040fe20000010827 */
[----:B------:R-:W-:Y:S01]  /*6970*/  FFMA.FTZ R15, R15, R111, R48 ;  /* 0x0000006f0f0f7223 */ /* 0x000fe20000010030 */
[C---:B------:R-:W-:Y:S01]  /*6980*/  IMAD.U32 R48, R35.reuse, 0x10000, RZ ;  /* 0x0001000023307824 */ /* 0x040fe200078e00ff */
[----:B------:R-:W-:Y:S01]  /*6990*/  LOP3.LUT R35, R35, 0xffff0000, RZ, 0xc0, !PT ;  /* 0xffff000023237812 */ /* 0x000fe200078ec0ff */
[----:B------:R-:W-:Y:S01]  /*69a0*/  IMAD.U32 R43, R12, 0x10000, RZ ;  /* 0x000100000c2b7824 */ /* 0x000fe200078e00ff */
[----:B------:R-:W-:Y:S01]  /*69b0*/  F2FP.BF16.F32.PACK_AB R39, R39, R46 ;  /* 0x0000002e2727723e */ /* 0x000fe200000010ff */
[C---:B------:R-:W-:Y:S01]  /*69c0*/  FMUL.FTZ R51, R49.reuse, R48 ;  /* 0x0000003031337220 */ /* 0x040fe20000410000 */
[----:B------:R-:W-:Y:S01]  /*69d0*/  FMUL.FTZ R49, R49, R50 ;  /* 0x0000003231317220 */ /* 0x000fe20000410000 */
[----:B------:R-:W-:Y:S01]  /*69e0*/  FMUL.FTZ R53, R36, R35 ;  /* 0x0000002324357220 */ /* 0x000fe20000410000 */
[----:B------:R-:W-:Y:S01]  /*69f0*/  F2FP.BF16.F32.PACK_AB R44, R13, R44 ;  /* 0x0000002c0d2c723e */ /* 0x000fe200000010ff */
[C---:B------:R-:W-:Y:S01]  /*6a00*/  FFMA.FTZ R51, R43.reuse, R50, -R51 ;  /* 0x000000322b337223 */ /* 0x040fe20000010833 */
[----:B------:R-:W-:Y:S01]  /*6a10*/  FFMA.FTZ R49, R43, R48, R49 ;  /* 0x000000302b317223 */ /* 0x000fe20000010031 */
[----:B------:R-:W-:Y:S01]  /*6a20*/  LOP3.LUT R43, R32, 0xffff0000, RZ, 0xc0, !PT ;  /* 0xffff0000202b7812 */ /* 0x000fe200078ec0ff */
[----:B------:R-:W-:Y:S01]  /*6a30*/  IMAD.U32 R48, R34, 0x10000, RZ ;  /* 0x0001000022307824 */ /* 0x000fe200078e00ff */
[----:B------:R-:W-:Y:S01]  /*6a40*/  LOP3.LUT R32, R12, 0xffff0000, RZ, 0xc0, !PT ;  /* 0xffff00000c207812 */ /* 0x000fe200078ec0ff */
[----:B------:R-:W-:-:S02]  /*6a50*/  IMAD.MOV.U32 R13, RZ, RZ, R33 ;  /* 0x000000ffff0d7224 */ /* 0x000fc400078e0021 */
        /* <DEDUP_REMOVED lines=28> */
.L_x_2384:
[----:B------:R-:W-:Y:S05]  /*6c20*/  BSYNC B1 ;  /* 0x0000000000017941 */ /* 0x000fea0003800000 */
.L_x_2383:
[----:B--2---:R2:W-:Y:S01]  /*6c30*/  ST.E.128 desc[UR38][R40.64], R12 ;  /* 0x0000000c28007985 */ /* 0x0045e2000c101d26 */
[----:B------:R-:W-:-:S13]  /*6c40*/  ISETP.GE.AND P3, PT, R42, R11, PT ;  /* 0x0000000b2a00720c */ /* 0x000fda0003f66270 */
[----:B------:R-:W-:Y:S05]  /*6c50*/  @P3 BRA `(.L_x_2346) ;  /* 0x00000004003c3947 */ /* 0x000fea0003800000 */
[----:B------:R-:W-:-:S05]  /*6c60*/  IMAD.WIDE R88, R42, 0x2, R88 ;  /* 0x000000022a587825 */ /* 0x000fca00078e0258 */
[----:B---3--:R3:W-:Y:S01]  /*6c70*/  ST.E.128 desc[UR38][R88.64], R36 ;  /* 0x0000002458007985 */ /* 0x0087e2000c101d26 */
[----:B------:R-:W-:Y:S05]  /*6c80*/  BRA `(.L_x_2346) ;  /* 0x0000000400307947 */ /* 0x000fea0003800000 */
.L_x_2338:
[----:B------:R-:W-:-:S06]  /*6c90*/  UISETP.NE.AND UP0, UPT, UR41, 0x3, UPT ;  /* 0x000000032900788c */ /* 0x000fcc000bf05270 */
[----:B------:R-:W-:-:S13]  /*6ca0*/  PLOP3.LUT P2, PT, PT, PT, UP0, 0x80, 0x0 ;  /* 0x000000000000781c */ /* 0x000fda0003f4f008 */
[----:B------:R-:W-:Y:S05]  /*6cb0*/  @!P2 BRA `(.L_x_2385) ;  /* 0x000000000004a947 */ /* 0x000fea0003800000 */
[----:B------:R-:W-:Y:S01]  /*6cc0*/  BPT.TRAP 0x1 ;  /* 0x000000040000795c */ /* 0x000fe20000300000 */
.L_x_2385:
[----:B------:R-:W-:Y:S01]  /*6cd0*/  IMAD R57, R19, 0x8, R2 ;  /* 0x0000000813397824 */ /* 0x000fe200078e0202 */
[----:B------:R-:W-:Y:S01]  /*6ce0*/  SHF.L.U32 R84, R141, 0x1f, RZ ;  /* 0x0000001f8d547819 */ /* 0x000fe200000006ff */
[----:B------:R-:W-:Y:S01]  /*6cf0*/  BSSY B1, `(.L_x_2386) ;  /* 0x0000004000017945 */ /* 0x000fe20003800000 */
[----:B------:R-:W-:Y:S02]  /*6d00*/  SHF.R.S32.HI R81, RZ, 0x1f, R80 ;  /* 0x0000001fff517819 */ /* 0x000fe40000011450 */
[----:B------:R-:W0:Y:S02]  /*6d10*/  SYNCS.PHASECHK.TRANS64.TRYWAIT P3, [R57+URZ+0x2d890], R84 ;  /* 0x02d89054390075a7 */ /* 0x000e24000806017f */
[----:B0-----:R-:W-:Y:S05]  /*6d20*/  @!P3 BRA `(.L_x_2387) ;  /* 0x000001840048b947 */ /* 0x001fea0003800000 */
.L_x_2629:
[----:B------:R-:W-:Y:S05]  /*6d30*/  BSYNC B1 ;  /* 0x0000000000017941 */ /* 0x000fea0003800000 */
.L_x_2386:
        /* <DEDUP_REMOVED lines=24> */
.L_x_2633:
[----:B------:R-:W-:Y:S05]  /*6ec0*/  @!P3 BRA `(.L_x_2346) ;  /* 0x0000000000a0b947 */ /* 0x000fea0003800000 */
[----:B-1----:R-:W4:Y:S01]  /*6ed0*/  LDL R13, [R1+0x24] ;  /* 0x00002400010d7983 */ /* 0x002f220000100800 */
[----:B------:R-:W-:-:S03]  /*6ee0*/  ULDC UR4, c[0x0][0x2f4] ;  /* 0x0000bd0000047ab9 */ /* 0x000fc60000000800 */
[----:B------:R-:W5:Y:S04]  /*6ef0*/  LDL R12, [R1+0x20] ;  /* 0x00002000010c7983 */ /* 0x000f680000100800 */
[----:B------:R-:W5:Y:S04]  /*6f00*/  LDL R11, [R1+0x14] ;  /* 0x00001400010b7983 */ /* 0x000f680000100800 */
[----:B------:R-:W5:Y:S01]  /*6f10*/  LDL R41, [R1+0x18] ;  /* 0x0000180001297983 */ /* 0x000f620000100800 */
[----:B------:R-:W-:Y:S02]  /*6f20*/  ISETP.GE.AND P5, PT, R16, UR4, PT ;  /* 0x0000000410007c0c */ /* 0x000fe4000bfa6270 */
        /* <DEDUP_REMOVED lines=34> */
.L_x_2346:
[----:B------:R-:W-:Y:S05]  /*7150*/  BSYNC B0 ;  /* 0x0000000000007941 */ /* 0x000fea0003800000 */
.L_x_2337:
        /* <DEDUP_REMOVED lines=16> */
.L_x_2390:
[----:B------:R-:W-:Y:S05]  /*7260*/  BSYNC B0 ;  /* 0x0000000000007941 */ /* 0x000fea0003800000 */
.L_x_2389:
[----:B------:R-:W5:Y:S01]  /*7270*/  SYNCS.PHASECHK.TRANS64.TRYWAIT P2, [R57+URZ+0x2d8b0], R84 ;  /* 0x02d8b054390075a7 */ /* 0x000f62000804017f */
[----:B------:R-:W-:Y:S04]  /*7280*/  BSSY B0, `(.L_x_2391) ;  /* 0x0000002000007945 */ /* 0x000fe80003800000 */
[----:B-----5:R-:W-:Y:S05]  /*7290*/  @!P2 BRA `(.L_x_2392) ;  /* 0x000001800048a947 */ /* 0x020fea0003800000 */
.L_x_2634:
[----:B------:R-:W-:Y:S05]  /*72a0*/  BSYNC B0 ;  /* 0x0000000000007941 */ /* 0x000fea0003800000 */
.L_x_2391:
        /* <DEDUP_REMOVED lines=15> */
[----:B------:R-:W-:-:S04]  /*73a0*/  LEA R11, P2, R12, UR6, 0x1 ;  /* 0x000000060c0b7c11 */ /* 0x000fc8000f8408ff */
[----:B------:R-:W-:Y:S01]  /*73b0*/  LEA.HI.X R12, R12, UR7, R13, 0x1, P2 ;  /* 0x000000070c0c7c11 */ /* 0x000fe200090f0c0d */
[----:B------:R0:W1:Y:S01]  /*73c0*/  SHFL.IDX PT, R36, R11, RZ, 0x1e1f ;  /* 0x001e1fff0b247589 */ /* 0x00006200000e0000 */
[----:B------:R-:W-:-:S03]  /*73d0*/  ISETP.GT.AND P2, PT, R83, R142, PT ;  /* 0x0000008e5300720c */ /* 0x000fc60003f44270 */
[----:B------:R0:W2:Y:S10]  /*73e0*/  SHFL.IDX PT, R37, R12, RZ, 0x1e1f ;  /* 0x001e1fff0c257589 */ /* 0x0000b400000e0000 */
[----:B0-----:R-:W-:Y:S05]  /*73f0*/  @!P2 BRA `(.L_x_2394) ;  /* 0x000000000098a947 */ /* 0x001fea0003800000 */
[----:B------:R-:W3:Y:S01]  /*7400*/  LDL R15, [R1+0x24] ;  /* 0x00002400010f7983 */ /* 0x000ee20000100800 */
[----:B------:R-:W-:-:S03]  /*7410*/  ULDC UR4, c[0x0][0x2f4] ;  /* 0x0000bd0000047ab9 */ /* 0x000fc60000000800 */
[----:B------:R-:W4:Y:S04]  /*7420*/  LDL R14, [R1+0x20] ;  /* 0x00002000010e7983 */ /* 0x000f280000100800 */
[----:B------:R-:W5:Y:S04]  /*7430*/  LDL R42, [R1+0x14] ;  /* 0x00001400012a7983 */ /* 0x000f680000100800 */
[----:B------:R-:W5:Y:S01]  /*7440*/  LDL R41, [R1+0x18] ;  /* 0x0000180001297983 */ /* 0x000f620000100800 */
[----:B------:R-:W-:Y:S02]  /*7450*/  ISETP.GE.AND P5, PT, R16, UR4, PT ;  /* 0x0000000410007c0c */ /* 0x000fe4000bfa6270 */
[----:B------:R-:W-:Y:S01]  /*7460*/  ISETP.GE.AND P4, PT, R136, UR4, PT ;  /* 0x0000000488007c0c */ /* 0x000fe2000bf86270 */
[----:B------:R-:W5:Y:S10]  /*7470*/  LDL R40, [R1+0x1c] ;  /* 0x00001c0001287983 */ /* 0x000f740000100800 */
[----:B-1----:R-:W-:-:S04]  /*7480*/  @!P5 LEA R38, P2, R16, R36, 0x1 ;  /* 0x000000241026d211 */ /* 0x002fc800078408ff */
        /* <DEDUP_REMOVED lines=29> */
.L_x_2394:
[----:B------:R-:W-:Y:S05]  /*7660*/  BSYNC B0 ;  /* 0x0000000000007941 */ /* 0x000fea0003800000 */
.L_x_2393:
        /* <DEDUP_REMOVED lines=21> */
.L_x_2332:
[----:B------:R-:W4:Y:S01]  /*77c0*/  LDL R3, [R1+0x58] ;  /* 0x0000580001037983 */ /* 0x000f220000100800 */
[----:B------:R-:W0:Y:S01]  /*77d0*/  LDC R0, c[0x0][0x448] ;  /* 0x00011200ff007b82 */ /* 0x000e220000000800 */
[----:B------:R-:W-:Y:S01]  /*77e0*/  IMAD.MOV.U32 R94, RZ, RZ, RZ ;  /* 0x000000ffff5e7224 */ /* 0x000fe200078e00ff */
[----:B0-----:R-:W-:-:S13]  /*77f0*/  ISETP.NE.AND P1, PT, R0, 0x1, PT ;  /* 0x000000010000780c */ /* 0x001fda0003f25270 */
[----:B------:R-:W0:Y:S08]  /*7800*/  @P1 LDC R0, c[0x0][0x44c] ;  /* 0x00011300ff001b82 */ /* 0x000e300000000800 */
[----:B------:R-:W1:Y:S01]  /*7810*/  @P1 LDC R5, c[0x0][0x450] ;  /* 0x00011400ff051b82 */ /* 0x000e620000000800 */
[----:B----4-:R-:W-:-:S04]  /*7820*/  VIADD R3, R3, 0xbf ;  /* 0x000000bf03037836 */ /* 0x010fc80000000000 */
[----:B0-----:R-:W-:-:S05]  /*7830*/  @P1 IMAD.HI.U32 R0, R3, R0, RZ ;  /* 0x0000000003001227 */ /* 0x001fca00078e00ff */
[----:B-1----:R-:W-:-:S05]  /*7840*/  @P1 SHF.R.U32.HI R3, RZ, R5, R0 ;  /* 0x00000005ff031219 */ /* 0x002fca0000011600 */
[----:B------:R-:W-:-:S05]  /*7850*/  IMAD.IADD R3, R100, 0x1, R3 ;  /* 0x0000000164037824 */ /* 0x000fca00078e0203 */
[----:B------:R-:W-:-:S04]  /*7860*/  SHF.R.S32.HI R0, RZ, 0x1f, R3 ;  /* 0x0000001fff007819 */ /* 0x000fc80000011403 */
[----:B------:R-:W-:-:S04]  /*7870*/  LEA.HI R0, R0, R3, RZ, 0x7 ;  /* 0x0000000300007211 */ /* 0x000fc800078f38ff */
[----:B------:R-:W-:-:S04]  /*7880*/  SHF.R.S32.HI R0, RZ, 0x7, R0 ;  /* 0x00000007ff007819 */ /* 0x000fc80000011400 */
[----:B------:R-:W-:-:S04]  /*7890*/  VIMNMX R101, R101, R0, PT ;  /* 0x0000000065657248 */ /* 0x000fc80003fe0100 */
[----:B------:R-:W-:Y:S01]  /*78a0*/  ISETP.GE.AND P1, PT, R101, 0x1, PT ;  /* 0x000000016500780c */ /* 0x000fe20003f26270 */
[----:B------:R-:W-:-:S12]  /*78b0*/  @P0 BRA `(.L_x_2396) ;  /* 0x00000000000c0947 */ /* 0x000fd80003800000 */
[----:B------:R-:W0:Y:S01]  /*78c0*/  FENCE.VIEW.ASYNC.G ;  /* 0x00000000000073c6 */ /* 0x000e220000000100 */
[----:B------:R-:W-:Y:S05]  /*78d0*/  WARPSYNC.ALL ;  /* 0x0000000000007948 */ /* 0x000fea0003800000 */
[----:B0-----:R-:W-:Y:S06]  /*78e0*/  BAR.ARV 0xc, 0x200 ;  /* 0x0308000000007b1d */ /* 0x001fec0000002000 */
.L_x_2396:
[----:B------:R-:W-:Y:S04]  /*78f0*/  BSSY B0, `(.L_x_2397) ;  /* 0x0000020000007945 */ /* 0x000fe80003800000 */
[----:B------:R-:W-:Y:S05]  /*7900*/  @!P1 BRA `(.L_x_2398) ;  /* 0x0000000000789947 */ /* 0x000fea0003800000 */
[----:B------:R-:W4:Y:S01]  /*7910*/  LDL R0, [R1+0x70] ;  /* 0x0000700001007983 */ /* 0x000f220000100800 */
[----:B------:R-:W-:Y:S01]  /*7920*/  ULDC UR4, c[0x0][0x9f0] ;  /* 0x00027c0000047ab9 */ /* 0x000fe20000000800 */
[----:B----4-:R-:W-:-:S04]  /*7930*/  ISETP.NE.AND P0, PT, R0, RZ, PT ;  /* 0x000000ff0000720c */ /* 0x010fc80003f05270 */
[----:B------:R-:W-:-:S04]  /*7940*/  SEL R9, R0, UR4, P0 ;  /* 0x0000000400097c07 */ /* 0x000fc80008000000 */
[-C--:B------:R-:W-:Y:S02]  /*7950*/  IABS R6, R9.reuse ;  /* 0x0000000900067213 */ /* 0x080fe40000000000 */
[----:B------:R-:W-:Y:S02]  /*7960*/  IADD3 R0, R9, -0x1, R101 ;  /* 0xffffffff09007810 */ /* 0x000fe40007ffe065 */
[----:B------:R-:W0:Y:S01]  /*7970*/  I2F.RP R3, R6 ;  /* 0x0000000600037306 */ /* 0x000e220000209400 */
[-C--:B------:R-:W-:Y:S02]  /*7980*/  IABS R10, R9.reuse ;  /* 0x00000009000a7213 */ /* 0x080fe40000000000 */
        /* <DEDUP_REMOVED lines=22> */
.L_x_2398:
[----:B------:R-:W-:Y:S05]  /*7af0*/  BSYNC B0 ;  /* 0x0000000000007941 */ /* 0x000fea0003800000 */
.L_x_2397:
[----:B------:R-:W4:Y:S01]  /*7b00*/  LDL R0, [R1+0x84] ;  /* 0x0000840001007983 */ /* 0x000f220000100800 */
[----:B------:R-:W-:Y:S01]  /*7b10*/  PLOP3.LUT P0, PT, PT, PT, PT, 0x80, 0x0 ;  /* 0x000000000000781c */ /* 0x000fe20003f0f070 */
[----:B------:R-:W-:Y:S01]  /*7b20*/  IMAD.MOV.U32 R4, RZ, RZ, RZ ;  /* 0x000000ffff047224 */ /* 0x000fe200078e00ff */
[----:B------:R-:W-:Y:S01]  /*7b30*/  CS2R R134, SRZ ;  /* 0x0000000000867805 */ /* 0x000fe2000001ff00 */
[----:B------:R-:W-:Y:S01]  /*7b40*/  IMAD.MOV.U32 R3, RZ, RZ, RZ ;  /* 0x000000ffff037224 */ /* 0x000fe200078e00ff */
        /* <DEDUP_REMOVED lines=22> */
[----:B----4-:R-:W-:-:S05]  /*7cb0*/  IMAD R0, R0, R94, RZ ;  /* 0x0000005e00007224 */ /* 0x010fca00078e02ff */
        /* <DEDUP_REMOVED lines=8> */
[----:B------:R-:W-:-:S04]  /*7d40*/  SHF.R.S32.HI R40, RZ, 0x1f, R41 ;  /* 0x0000001fff287819 */ /* 0x000fc80000011429 */
[----:B------:R-:W-:-:S04]  /*7d50*/  LEA.HI R13, R40, R41, RZ, 0x7 ;  /* 0x00000029280d7211 */ /* 0x000fc800078f38ff */
[----:B------:R-:W-:Y:S01]  /*7d60*/  SHF.R.S32.HI R13, RZ, 0x7, R13 ;  /* 0x00000007ff0d7819 */ /* 0x000fe2000001140d */
[----:B------:R-:W-:Y:S06]  /*7d70*/  BRA.DIV UR4, `(.L_x_2400) ;  /* 0x0000017604a47947 */ /* 0x000fec000b800000 */
[----:B------:R-:W0:Y:S04]  /*7d80*/  SHFL.IDX PT, R0, R13, RZ, 0x1f ;  /* 0x00001fff0d007589 */ /* 0x000e2800000e0000 */
[----:B0-----:R1:W-:Y:S02]  /*7d90*/  STL [R1+0x28], R0 ;  /* 0x0000280001007387 */ /* 0x0013e40000100800 */
.L_x_2637:
[----:B------:R-:W1:Y:S01]  /*7da0*/  LDL R3, [R1+0x28] ;  /* 0x0000280001037983 */ /* 0x000e620000100800 */
[----:B------:R-:W-:Y:S01]  /*7db0*/  VIADD R4, R2, 0x21800 ;  /* 0x0002180002047836 */ /* 0x000fe20000000000 */
[----:B------:R-:W-:Y:S04]  /*7dc0*/  BSSY B6, `(.L_x_2401) ;  /* 0x000001e000067945 */ /* 0x000fe80003800000 */
[----:B------:R-:W-:Y:S01]  /*7dd0*/  LOP3.LUT P0, RZ, R4, 0x3ff, RZ, 0xc0, !PT ;  /* 0x000003ff04ff7812 */ /* 0x000fe2000780c0ff */
[----:B-1----:R-:W-:-:S05]  /*7de0*/  IMAD.HI R0, R3, 0x55555556, RZ ;  /* 0x5555555603007827 */ /* 0x002fca00078e02ff */
[----:B------:R-:W-:-:S05]  /*7df0*/  LEA.HI R0, R0, R0, RZ, 0x1 ;  /* 0x0000000000007211 */ /* 0x000fca00078f08ff */
[----:B------:R-:W-:-:S04]  /*7e00*/  IMAD R3, R0, -0x3, R3 ;  /* 0xfffffffd00037824 */ /* 0x000fc800078e0203 */
[C---:B------:R-:W-:Y:S02]  /*7e10*/  IMAD R0, R3.reuse, 0x1000, R2 ;  /* 0x0000100003007824 */ /* 0x040fe400078e0202 */
[----:B------:R-:W-:Y:S02]  /*7e20*/  IMAD R3, R3, 0x2000, R4 ;  /* 0x0000200003037824 */ /* 0x000fe400078e0204 */
[----:B------:R-:W-:-:S03]  /*7e30*/  VIADD R0, R0, 0xc400 ;  /* 0x0000c40000007836 */ /* 0x000fc60000000000 */
[----:B------:R-:W-:Y:S02]  /*7e40*/  SHF.R.U32.HI R3, RZ, 0x4, R3 ;  /* 0x00000004ff037819 */ /* 0x000fe40000011603 */
[----:B------:R-:W-:Y:S02]  /*7e50*/  SHF.R.U32.HI R0, RZ, 0x4, R0 ;  /* 0x00000004ff007819 */ /* 0x000fe40000011600 */
[----:B------:R-:W-:Y:S02]  /*7e60*/  LOP3.LUT R3, R3, 0x3fff, RZ, 0xc0, !PT ;  /* 0x00003fff03037812 */ /* 0x000fe400078ec0ff */
[----:B------:R-:W-:-:S03]  /*7e70*/  LOP3.LUT R144, R0, 0x3fff, RZ, 0xc0, !PT ;  /* 0x00003fff00907812 */ /* 0x000fc600078ec0ff */
        /* <DEDUP_REMOVED lines=17> */
[----:B0123-5:R-:W-:Y:S05]  /*7f90*/  CALL.ABS.NOINC R14 ;  /* 0x000000000e007343 */ /* 0x02ffea0003c00000 */
.L_x_2402:
[----:B------:R-:W-:Y:S05]  /*7fa0*/  BSYNC B6 ;  /* 0x0000000000067941 */ /* 0x000fea0003800000 */
.L_x_2401:
        /* <DEDUP_REMOVED lines=8> */
[----:B------:R1:W4:Y:S03]  /*8030*/  SYNCS.PHASECHK.TRANS64.TRYWAIT P0, [R2+URZ+0x2d800], R3 ;  /* 0x02d80003020075a7 */ /* 0x000326000800017f */
[----:B----4-:R-:W-:Y:S05]  /*8040*/  @!P0 NANOSLEEP.SYNCS 0x989680 ;  /* 0x009896800000895d */ /* 0x010fea0003900000 */
[----:B------:R-:W4:Y:S01]  /*8050*/  @!P0 SYNCS.PHASECHK.TRANS64 P0, [R2+URZ+0x2d800], R3 ;  /* 0x02d80003020085a7 */ /* 0x000f22000800007f */
[----:B------:R-:W-:Y:S04]  /*8060*/  BSSY B0, `(.L_x_2404) ;  /* 0x0000006000007945 */ /* 0x000fe80003800000 */
[----:B----4-:R-:W-:Y:S05]  /*8070*/  @P0 BRA `(.L_x_2405) ;  /* 0x0000000000100947 */ /* 0x010fea0003800000 */
.L_x_2406:
[----:B----4-:R4:W0:Y:S02]  /*8080*/  SYNCS.PHASECHK.TRANS64.TRYWAIT P0, [R2+URZ+0x2d800], R3 ;  /* 0x02d80003020075a7 */ /* 0x010824000800017f */
[----:B0-----:R-:W-:Y:S05]  /*8090*/  @!P0 NANOSLEEP.SYNCS 0x989680 ;  /* 0x009896800000895d */ /* 0x001fea0003900000 */
[----:B------:R-:W0:Y:S02]  /*80a0*/  @!P0 SYNCS.PHASECHK.TRANS64 P0, [R2+URZ+0x2d800], R3 ;  /* 0x02d80003020085a7 */ /* 0x000e24000800007f */
[----:B0-----:R-:W-:Y:S05]  /*80b0*/  @!P0 BRA `(.L_x_2406) ;  /* 0xfffffffc00f08947 */ /* 0x001fea000383ffff */
.L_x_2405:
[----:B------:R-:W-:Y:S05]  /*80c0*/  BSYNC B0 ;  /* 0x0000000000007941 */ /* 0x000fea0003800000 */
.L_x_2404:
[----:B------:R-:W-:Y:S05]  /*80d0*/  BRA `(.L_x_2407) ;  /* 0x0000004000847947 */ /* 0x000fea0003800000 */
.L_x_2403:
[----:B------:R-:W-:Y:S01]  /*80e0*/  ULOP3.LUT UP0, URZ, UR42, 0x1bf, URZ, 0xc0, !UPT ;  /* 0x000001bf2a3f7892 */ /* 0x000fe2000f80c03f */
[----:B-----5:R-:W-:Y:S01]  /*80f0*/  SHF.R.S32.HI R0, RZ, 0x1f, R95 ;  /* 0x0000001fff007819 */ /* 0x020fe2000001145f */
[----:B------:R-:W-:Y:S01]  /*8100*/  ULDC.64 UR4, c[0x0][0x3f8] ;  /* 0x0000fe0000047ab9 */ /* 0x000fe20000000a00 */
[----:B------:R-:W-:Y:S01]  /*8110*/  ULDC.64 UR6, c[0x0][0x408] ;  /* 0x0001020000067ab9 */ /* 0x000fe20000000a00 */
[----:B------:R-:W-:Y:S02]  /*8120*/  IMAD.WIDE.U32 R24, R95, UR4, RZ ;  /* 0x000000045f187c25 */ /* 0x000fe4000f8e00ff */
[----:B------:R-:W-:Y:S02]  /*8130*/  PLOP3.LUT P0, PT, PT, PT, UP0, 0x80, 0x0 ;  /* 0x000000000000781c */ /* 0x000fe40003f0f008 */
[C---:B------:R-:W-:Y:S02]  /*8140*/  IMAD R4, R0.reuse, UR4, RZ ;  /* 0x0000000400047c24 */ /* 0x040fe4000f8e02ff */
        /* <DEDUP_REMOVED lines=22> */
[----:B0123--:R-:W-:Y:S05]  /*82b0*/  CALL.ABS.NOINC R14 ;  /* 0x000000000e007343 */ /* 0x00ffea0003c00000 */
.L_x_2408:
[----:B------:R-:W4:Y:S01]  /*82c0*/  LDL R20, [R1+0x58] ;  /* 0x0000580001147983 */ /* 0x000f220000100800 */
[----:B------:R-:W-:Y:S01]  /*82d0*/  ULDC.U8 UR4, c[0x0][0x410] ;  /* 0x0001040000047ab9 */ /* 0x000fe20000000000 */
[----:B------:R-:W-:Y:S01]  /*82e0*/  BSSY B0, `(.L_x_2409) ;  /* 0x00003f8000007945 */ /* 0x000fe20003800000 */
[----:B------:R-:W-:Y:S01]  /*82f0*/  ISETP.NE.AND P0, PT, RZ, UR4, PT ;  /* 0x00000004ff007c0c */ /* 0x000fe2000bf05270 */
[----:B----4-:R-:W-:-:S12]  /*8300*/  IMAD.IADD R9, R142, 0x1, R20 ;  /* 0x000000018e097824 */ /* 0x010fd800078e0214 */
[----:B------:R-:W-:Y:S05]  /*8310*/  @!P0 BRA `(.L_x_2410) ;  /* 0x0000001c00e48947 */ /* 0x000fea0003800000 */
[----:B------:R-:W4:Y:S01]  /*8320*/  LDC R5, c[0x0][0x448] ;  /* 0x00011200ff057b82 */ /* 0x000f220000000800 */
[----:B-1----:R-:W-:Y:S01]  /*8330*/  IMAD.MOV.U32 R3, RZ, RZ, R9 ;  /* 0x000000ffff037224 */ /* 0x002fe200078e0009 */
[----:B------:R-:W-:Y:S01]  /*8340*/  ULDC.64 UR4, c[0x0][0x3f8] ;  /* 0x0000fe0000047ab9 */ /* 0x000fe20000000a00 */
[----:B------:R-:W-:Y:S01]  /*8350*/  ULDC.64 UR6, c[0x0][0x408] ;  /* 0x0001020000067ab9 */ /* 0x000fe20000000a00 */
[----:B------:R-:W-:Y:S02]  /*8360*/  IMAD.MOV.U32 R25, RZ, RZ, R29 ;  /* 0x000000ffff197224 */ /* 0x000fe400078e001d */
[----:B------:R-:W-:Y:S01]  /*8370*/  IMAD.MOV.U32 R27, RZ, RZ, R31 ;  /* 0x000000ffff1b7224 */ /* 0x000fe200078e001f */
[----:B----4-:R-:W-:-:S13]  /*8380*/  ISETP.NE.AND P0, PT, R5, 0x1, PT ;  /* 0x000000010500780c */ /* 0x010fda0003f05270 */
[----:B------:R-:W1:Y:S08]  /*8390*/  @P0 LDC R0, c[0x0][0x44c] ;  /* 0x00011300ff000b82 */ /* 0x000e700000000800 */
[----:B------:R-:W4:Y:S01]  /*83a0*/  @P0 LDC R7, c[0x0][0x450] ;  /* 0x00011400ff070b82 */ /* 0x000f220000000800 */
[----:B-1----:R-:W-:-:S05]  /*83b0*/  @P0 IMAD.HI.U32 R0, R9, R0, RZ ;  /* 0x0000000009000227 */ /* 0x002fca00078e00ff */
[----:B----4-:R-:W-:-:S04]  /*83c0*/  @P0 SHF.R.U32.HI R3, RZ, R7, R0 ;  /* 0x00000007ff030219 */ /* 0x010fc80000011600 */
        /* <DEDUP_REMOVED lines=17> */
[----:B------:R1:W4:Y:S04]  /*84e0*/  SHFL.IDX PT, R3, R13, RZ, 0x1e1f ;  /* 0x001e1fff0d037589 */ /* 0x00032800000e0000 */
[----:B------:R-:W0:Y:S04]  /*84f0*/  SHFL.IDX PT, R38, R38, RZ, 0x1e1f ;  /* 0x001e1fff26267589 */ /* 0x000e2800000e0000 */
[----:B------:R-:W0:Y:S04]  /*8500*/  SHFL.IDX PT, R0, R0, RZ, 0x1e1f ;  /* 0x001e1fff00007589 */ /* 0x000e2800000e0000 */
[----:B-1----:R-:W0:Y:S02]  /*8510*/  SHFL.IDX PT, R39, R39, RZ, 0x1e1f ;  /* 0x001e1fff27277589 */ /* 0x002e2400000e0000 */
.L_x_2643:
[----:B------:R-:W5:Y:S01]  /*8520*/  LDL R4, [R1+0x4c] ;  /* 0x00004c0001047983 */ /* 0x000f620000100800 */
[----:B------:R-:W-:Y:S01]  /*8530*/  BSSY B1, `(.L_x_2412) ;  /* 0x000005f000017945 */ /* 0x000fe20003800000 */
[----:B------:R-:W-:Y:S02]  /*8540*/  CS2R R34, SRZ ;  /* 0x0000000000227805 */ /* 0x000fe4000001ff00 */
[----:B------:R-:W-:Y:S02]  /*8550*/  CS2R R30, SRZ ;  /* 0x00000000001e7805 */ /* 0x000fe4000001ff00 */
[----:B------:R-:W-:Y:S02]  /*8560*/  CS2R R26, SRZ ;  /* 0x00000000001a7805 */ /* 0x000fe4000001ff00 */
[----:B------:R-:W-:Y:S02]  /*8570*/  CS2R R20, SRZ ;  /* 0x0000000000147805 */ /* 0x000fe4000001ff00 */
[----:B------:R-:W-:-:S02]  /*8580*/  CS2R R12, SRZ ;  /* 0x00000000000c7805 */ /* 0x000fc4000001ff00 */
[----:B--2---:R-:W-:Y:S02]  /*8590*/  CS2R R36, SRZ ;  /* 0x0000000000247805 */ /* 0x004fe4000001ff00 */
[----:B------:R-:W-:Y:S02]  /*85a0*/  CS2R R32, SRZ ;  /* 0x0000000000207805 */ /* 0x000fe4000001ff00 */
[----:B------:R-:W-:Y:S02]  /*85b0*/  CS2R R28, SRZ ;  /* 0x00000000001c7805 */ /* 0x000fe4000001ff00 */
[----:B------:R-:W-:Y:S02]  /*85c0*/  CS2R R24, SRZ ;  /* 0x0000000000187805 */ /* 0x000fe4000001ff00 */
[----:B0-----:R-:W-:Y:S02]  /*85d0*/  CS2R R14, SRZ ;  /* 0x00000000000e7805 */ /* 0x001fe4000001ff00 */
[----:B------:R-:W-:Y:S01]  /*85e0*/  CS2R R10, SRZ ;  /* 0x00000000000a7805 */ /* 0x000fe2000001ff00 */
[----:B-----5:R-:W-:-:S04]  /*85f0*/  IMAD R4, R4, R5, RZ ;  /* 0x0000000504047224 */ /* 0x020fc800078e02ff */
[----:B------:R-:W-:Y:S01]  /*8600*/  IMAD R97, R97, -0xc0, R4 ;  /* 0xffffff4061617824 */ /* 0x000fe200078e0204 */
[----:B------:R-:W-:Y:S02]  /*8610*/  ISETP.GE.AND P0, PT, R9, R4, PT ;  /* 0x000000040900720c */ /* 0x000fe40003f06270 */
[----:B------:R-:W-:-:S11]  /*8620*/  CS2R R8, SRZ ;  /* 0x0000000000087805 */ /* 0x000fd6000001ff00 */
[----:B------:R-:W-:Y:S05]  /*8630*/  @P0 BRA `(.L_x_2413) ;  /* 0x0000000400380947 */ /* 0x000fea0003800000 */
[----:B------:R-:W2:Y:S01]  /*8640*/  LDL R48, [R1+0x44] ;  /* 0x0000440001307983 */ /* 0x000ea20000100800 */
[----:B------:R-:W-:-:S03]  /*8650*/  ULDC UR4, c[0x0][0x3f4] ;  /* 0x0000fd0000047ab9 */ /* 0x000fc60000000800 */
[----:B------:R-:W3:Y:S04]  /*8660*/  LDL R47, [R1+0x3c] ;  /* 0x00003c00012f7983 */ /* 0x000ee80000100800 */
[----:B------:R-:W4:Y:S04]  /*8670*/  LDL R46, [R1+0x40] ;  /* 0x00004000012e7983 */ /* 0x000f280000100800 */
[----:B------:R-:W4:Y:S04]  /*8680*/  LDL R43, [R1+0x38] ;  /* 0x00003800012b7983 */ /* 0x000f280000100800 */
[----:B------:R-:W4:Y:S04]  /*8690*/  LDL.64 R44, [R1] ;  /* 0x00000000012c7983 */ /* 0x000f280000100a00 */
        /* <DEDUP_REMOVED lines=15> */
[CC--:B------:R-:W-:Y:S02]  /*8790*/  @!P3 IADD3 R26, P4, R38.reuse, R24.reuse, RZ ;  /* 0x00000018261ab210 */ /* 0x0c0fe40007f9e0ff */
        /* <DEDUP_REMOVED lines=56> */
.L_x_2413:
[----:B------:R-:W-:Y:S05]  /*8b20*/  BSYNC B1 ;  /* 0x0000000000017941 */ /* 0x000fea0003800000 */
.L_x_2412:
[----:B------:R-:W-:Y:S01]  /*8b30*/  ULEA.HI UR4, UR37, UR37, URZ, 0x1 ;  /* 0x0000002525047291 */ /* 0x000fe2000f8f083f */
[----:B----45:R-:W-:Y:S01]  /*8b40*/  IMAD.MOV.U32 R3, RZ, RZ, R35 ;  /* 0x000000ffff037224 */ /* 0x030fe200078e0023 */
[----:B------:R-:W-:Y:S01]  /*8b50*/  VIMNMX R97, R97, 0xc0, PT ;  /* 0x000000c061617848 */ /* 0x000fe20003fe0100 */
[----:B------:R-:W-:Y:S01]  /*8b60*/  IMAD.MOV.U32 R0, RZ, RZ, R34 ;  /* 0x000000ffff007224 */ /* 0x000fe200078e0022 */
[----:B------:R-:W-:Y:S01]  /*8b70*/  ULOP3.LUT UR4, UR4, 0xfffffffe, URZ, 0xc0, !UPT ;  /* 0xfffffffe04047892 */ /* 0x000fe2000f8ec03f */
[----:B0-----:R-:W-:Y:S01]  /*8b80*/  IMAD.MOV.U32 R4, RZ, RZ, R30 ;  /* 0x000000ffff047224 */ /* 0x001fe200078e001e */
[----:B------:R-:W-:Y:S01]  /*8b90*/  PRMT R38, R38, 0x5410, R3 ;  /* 0x0000541026267816 */ /* 0x000fe20000000003 */
        /* <DEDUP_REMOVED lines=8> */
[----:B---3--:R-:W-:Y:S01]  /*8c20*/  PRMT R57, R0, 0x7610, R57 ;  /* 0x0000761000397816 */ /* 0x008fe20000000039 */
        /* <DEDUP_REMOVED lines=36> */
[----:B------:R-:W-:-:S02]  /*8e70*/  PRMT R46, R5, 0x7610, R46 ;  /* 0x00007610052e7816 */ /* 0x000fc4000000002e */
[----:B------:R-:W-:Y:S01]  /*8e80*/  PRMT R47, R6, 0x7610, R47 ;  /* 0x00007610062f7816 */ /* 0x000fe2000000002f */
[----:B0-----:R-:W-:Y:S08]  /*8e90*/  @!P0 BRA `(.L_x_2415) ;  /* 0x0000016400f48947 */ /* 0x001ff00003800000 */
.L_x_2644:
[----:B------:R-:W-:Y:S05]  /*8ea0*/  BSYNC B1 ;  /* 0x0000000000017941 */ /* 0x000fea0003800000 */
.L_x_2414:
[----:B------:R-:W-:Y:S02]  /*8eb0*/  PRMT R42, R0, 0x7610, R42 ;  /* 0x00007610002a7816 */ /* 0x000fe4000000002a */
[----:B------:R-:W-:Y:S01]  /*8ec0*/  PRMT R43, R4, 0x7610, R43 ;  /* 0x00007610042b7816 */ /* 0x000fe2000000002b */
[----:B------:R-:W-:Y:S06]  /*8ed0*/  @P1 BRA `(.L_x_2416) ;  /* 0x0000003000e01947 */ /* 0x000fec0003800000 */
[----:B------:R-:W2:Y:S01]  /*8ee0*/  LDL.64 R66, [R1] ;  /* 0x0000000001427983 */ /* 0x000ea20000100a00 */
        /* <DEDUP_REMOVED lines=70> */
.L_x_2418:
[----:B------:R-:W-:Y:S05]  /*9350*/  BSYNC B1 ;  /* 0x0000000000017941 */ /* 0x000fea0003800000 */
.L_x_2417:
[----:B------:R-:W-:Y:S01]  /*9360*/  BSSY B1, `(.L_x_2419) ;  /* 0x0000031000017945 */ /* 0x000fe20003800000 */
[----:B------:R-:W-:-:S03]  /*9370*/  @P0 VIADD R0, R3, 0xffffffe0 ;  /* 0xffffffe003000836 */ /* 0x000fc60000000000 */
[----:B------:R-:W-:Y:S05]  /*9380*/  @P1 BRA `(.L_x_2420) ;  /* 0x0000000000b81947 */ /* 0x000fea0003800000 */
[----:B0-----:R-:W0:Y:S01]  /*9390*/  LDS.128 R4, [R0+0xc400] ;  /* 0x00c4000000047984 */ /* 0x001e220000000c00 */
[--C-:B------:R-:W-:Y:S02]  /*93a0*/  SHF.R.U64 R34, R32, 0x10, R33.reuse ;  /* 0x0000001020227819 */ /* 0x100fe40000001221 */
[----:B------:R-:W-:Y:S02]  /*93b0*/  SHF.R.U32.HI R35, RZ, 0x10, R33 ;  /* 0x00000010ff237819 */ /* 0x000fe40000011621 */
[--C-:B------:R-:W-:Y:S02]  /*93c0*/  SHF.R.U64 R33, R30, 0x10, R31.reuse ;  /* 0x000000101e217819 */ /* 0x100fe4000000121f */
        /* <DEDUP_REMOVED lines=15> */
[C---:B------:R-:W-:Y:S01]  /*94c0*/  FMUL.FTZ R31, R33.reuse, R57 ;  /* 0x00000039211f7220 */ /* 0x040fe20000410000 */
[----:B------:R-:W-:Y:S02]  /*94d0*/  IMAD.U32 R6, R4, 0x10000, RZ ;  /* 0x0001000004067824 */ /* 0x000fe400078e00ff */
[C---:B------:R-:W-:Y:S01]  /*94e0*/  FFMA.FTZ R41, R30.reuse, R36, -R41 ;  /* 0x000000241e297223 */ /* 0x040fe20000010829 */
        /* <DEDUP_REMOVED lines=24> */
.L_x_2420:
[----:B------:R-:W-:Y:S05]  /*9670*/  BSYNC B1 ;  /* 0x0000000000017941 */ /* 0x000fea0003800000 */
.L_x_2419:
[----:B------:R-:W-:Y:S04]  /*9680*/  BSSY B1, `(.L_x_2421) ;  /* 0x0000030000017945 */ /* 0x000fe80003800000 */
[----:B------:R-:W-:Y:S05]  /*9690*/  @P2 BRA `(.L_x_2422) ;  /* 0x0000000000b82947 */ /* 0x000fea0003800000 */
[----:B01----:R-:W0:Y:S01]  /*96a0*/  LDS.128 R4, [R3+0xf400] ;  /* 0x00f4000003047984 */ /* 0x003e220000000c00 */
        /* <DEDUP_REMOVED lines=45> */
.L_x_2422:
[----:B------:R-:W-:Y:S05]  /*9980*/  BSYNC B1 ;  /* 0x0000000000017941 */ /* 0x000fea0003800000 */
.L_x_2421:
        /* <DEDUP_REMOVED lines=48> */
.L_x_2424:
[----:B------:R-:W-:Y:S05]  /*9c90*/  BSYNC B1 ;  /* 0x0000000000017941 */ /* 0x000fea0003800000 */
.L_x_2423:
        /* <DEDUP_REMOVED lines=48> */
.L_x_2426:
[----:B------:R-:W-:Y:S05]  /*9fa0*/  BSYNC B1 ;  /* 0x0000000000017941 */ /* 0x000fea0003800000 */
.L_x_2425:
        /* <DEDUP_REMOVED lines=48> */
.L_x_2410:
[----:B------:R-:W4:Y:S01]  /*a2b0*/  LDC R10, c[0x0][0x448] ;  /* 0x00011200ff0a7b82 */ /* 0x000f220000000800 */
[----:B-1----:R-:W-:Y:S01]  /*a2c0*/  IMAD.MOV.U32 R3, RZ, RZ, R9 ;  /* 0x000000ffff037224 */ /* 0x002fe200078e0009 */
[----:B------:R-:W-:Y:S01]  /*a2d0*/  ULDC.64 UR4, c[0x0][0x3f8] ;  /* 0x0000fe0000047ab9 */ /* 0x000fe20000000a00 */
[----:B------:R-:W-:Y:S01]  /*a2e0*/  ULDC.64 UR6, c[0x0][0x408] ;  /* 0x0001020000067ab9 */ /* 0x000fe20000000a00 */
[----:B------:R-:W-:Y:S02]  /*a2f0*/  IMAD.MOV.U32 R4, RZ, RZ, R24 ;  /* 0x000000ffff047224 */ /* 0x000fe400078e0018 */
[----:B------:R-:W-:Y:S02]  /*a300*/  IMAD.MOV.U32 R6, RZ, RZ, R26 ;  /* 0x000000ffff067224 */ /* 0x000fe400078e001a */
[----:B------:R-:W-:Y:S01]  /*a310*/  IMAD.MOV.U32 R7, RZ, RZ, R31 ;  /* 0x000000ffff077224 */ /* 0x000fe200078e001f */
[----:B----4-:R-:W-:-:S13]  /*a320*/  ISETP.NE.AND P0, PT, R10, 0x1, PT ;  /* 0x000000010a00780c */ /* 0x010fda0003f05270 */
[----:B------:R-:W1:Y:S08]  /*a330*/  @P0 LDC R0, c[0x0][0x44c] ;  /* 0x00011300ff000b82 */ /* 0x000e700000000800 */
[----:B------:R-:W4:Y:S01]  /*a340*/  @P0 LDC R5, c[0x0][0x450] ;  /* 0x00011400ff050b82 */ /* 0x000f220000000800 */
[----:B-1----:R-:W-:-:S05]  /*a350*/  @P0 IMAD.HI.U32 R0, R9, R0, RZ ;  /* 0x0000000009000227 */ /* 0x002fca00078e00ff */
[----:B----4-:R-:W-:Y:S01]  /*a360*/  @P0 SHF.R.U32.HI R3, RZ, R5, R0 ;  /* 0x00000005ff030219 */ /* 0x010fe20000011600 */
[----:B------:R-:W-:-:S03]  /*a370*/  IMAD.MOV.U32 R5, RZ, RZ, R29 ;  /* 0x000000ffff057224 */ /* 0x000fc600078e001d */
[----:B------:R-:W-:Y:S01]  /*a380*/  SHF.R.S32.HI R0, RZ, 0x1f, R3 ;  /* 0x0000001fff007819 */ /* 0x000fe20000011403 */
[----:B------:R-:W-:-:S04]  /*a390*/  IMAD.WIDE.U32 R4, R3, UR4, R4 ;  /* 0x0000000403047c25 */ /* 0x000fc8000f8e0004 */
[C---:B------:R-:W-:Y:S02]  /*a3a0*/  IMAD R8, R0.reuse, UR4, RZ ;  /* 0x0000000400087c24 */ /* 0x040fe4000f8e02ff */
[----:B------:R-:W-:Y:S02]  /*a3b0*/  IMAD R0, R0, UR6, RZ ;  /* 0x0000000600007c24 */ /* 0x000fe4000f8e02ff */
[C---:B------:R-:W-:Y:S01]  /*a3c0*/  IMAD R13, R3.reuse, UR5, R8 ;  /* 0x00000005030d7c24 */ /* 0x040fe2000f8e0208 */
[----:B------:R-:W-:Y:S01]  /*a3d0*/  ULDC.64 UR4, c[0x0][0x3e8] ;  /* 0x0000fa0000047ab9 */ /* 0x000fe20000000a00 */
[----:B------:R-:W-:-:S04]  /*a3e0*/  IMAD.WIDE.U32 R6, R3, UR6, R6 ;  /* 0x0000000603067c25 */ /* 0x000fc8000f8e0006 */
[----:B--2---:R-:W-:Y:S01]  /*a3f0*/  IMAD R37, R3, UR7, R0 ;  /* 0x0000000703257c24 */ /* 0x004fe2000f8e0200 */
        /* <DEDUP_REMOVED lines=10> */
[----:B------:R-:W4:Y:S04]  /*a4a0*/  SHFL.IDX PT, R3, R3, RZ, 0x1e1f ;  /* 0x001e1fff03037589 */ /* 0x000f2800000e0000 */
[----:B------:R-:W0:Y:S04]  /*a4b0*/  SHFL.IDX PT, R37, R37, RZ, 0x1e1f ;  /* 0x001e1fff25257589 */ /* 0x000e2800000e0000 */
[----:B-1----:R-:W0:Y:S02]  /*a4c0*/  SHFL.IDX PT, R38, R38, RZ, 0x1e1f ;  /* 0x001e1fff26267589 */ /* 0x002e2400000e0000 */
.L_x_2650:
[----:B------:R-:W5:Y:S01]  /*a4d0*/  LDL R4, [R1+0x4c] ;  /* 0x00004c0001047983 */ /* 0x000f620000100800 */
[----:B------:R-:W-:Y:S01]  /*a4e0*/  BSSY B1, `(.L_x_2428) ;  /* 0x000003b000017945 */ /* 0x000fe20003800000 */
[----:B------:R-:W-:Y:S02]  /*a4f0*/  CS2R R6, SRZ ;  /* 0x0000000000067805 */ /* 0x000fe4000001ff00 */
[----:B------:R-:W-:Y:S02]  /*a500*/  CS2R R12, SRZ ;  /* 0x00000000000c7805 */ /* 0x000fe4000001ff00 */
[----:B0-----:R-:W-:Y:S02]  /*a510*/  CS2R R14, SRZ ;  /* 0x00000000000e7805 */ /* 0x001fe4000001ff00 */
[----:B------:R-:W-:Y:S02]  /*a520*/  CS2R R24, SRZ ;  /* 0x0000000000187805 */ /* 0x000fe4000001ff00 */
[----:B------:R-:W-:-:S02]  /*a530*/  CS2R R26, SRZ ;  /* 0x00000000001a7805 */ /* 0x000fc4000001ff00 */
[----:B------:R-:W-:Y:S02]  /*a540*/  CS2R R28, SRZ ;  /* 0x00000000001c7805 */ /* 0x000fe4000001ff00 */
[----:B------:R-:W-:Y:S02]  /*a550*/  CS2R R30, SRZ ;  /* 0x00000000001e7805 */ /* 0x000fe4000001ff00 */
[----:B------:R-:W-:Y:S02]  /*a560*/  CS2R R32, SRZ ;  /* 0x0000000000207805 */ /* 0x000fe4000001ff00 */
[----:B------:R-:W-:Y:S01]  /*a570*/  CS2R R34, SRZ ;  /* 0x0000000000227805 */ /* 0x000fe2000001ff00 */
[----:B-----5:R-:W-:Y:S01]  /*a580*/  IMAD R10, R4, R10, RZ ;  /* 0x0000000a040a7224 */ /* 0x020fe200078e02ff */
[----:B------:R-:W-:-:S03]  /*a590*/  CS2R R4, SRZ ;  /* 0x0000000000047805 */ /* 0x000fc6000001ff00 */
[----:B------:R-:W-:Y:S01]  /*a5a0*/  IMAD R97, R97, -0xc0, R10 ;  /* 0xffffff4061617824 */ /* 0x000fe200078e020a */
[----:B------:R-:W-:Y:S02]  /*a5b0*/  ISETP.GE.AND P0, PT, R9, R10, PT ;  /* 0x0000000a0900720c */ /* 0x000fe40003f06270 */
[----:B------:R-:W-:Y:S02]  /*a5c0*/  CS2R R8, SRZ ;  /* 0x0000000000087805 */ /* 0x000fe4000001ff00 */
[----:B------:R-:W-:-:S09]  /*a5d0*/  CS2R R10, SRZ ;  /* 0x00000000000a7805 */ /* 0x000fd2000001ff00 */
[----:B------:R-:W-:Y:S05]  /*a5e0*/  @P0 BRA `(.L_x_2429) ;  /* 0x0000000000a80947 */ /* 0x000fea0003800000 */
[----:B------:R-:W3:Y:S04]  /*a5f0*/  LDL R21, [R1+0x14] ;  /* 0x0000140001157983 */ /* 0x000ee80000100800 */
[----:B------:R-:W3:Y:S01]  /*a600*/  LDL R20, [R1+0x18] ;  /* 0x0000180001147983 */ /* 0x000ee20000100800 */
        /* <DEDUP_REMOVED lines=19> */
[----:B---3--:R-:W-:-:S02]  /*a740*/  @!P3 IMAD.SHL.U32 R13, R21, 0x8, RZ ;  /* 0x00000008150db824 */ /* 0x008fc400078e00ff */
        /* <DEDUP_REMOVED lines=20> */
.L_x_2429:
[----:B------:R-:W-:Y:S05]  /*a890*/  BSYNC B1 ;  /* 0x0000000000017941 */ /* 0x000fea0003800000 */
.L_x_2428:
[----:B------:R-:W-:Y:S01]  /*a8a0*/  ULEA.HI UR4, UR37, UR37, URZ, 0x1 ;  /* 0x0000002525047291 */ /* 0x000fe2000f8f083f */
[----:B----45:R-:W-:Y:S01]  /*a8b0*/  IMAD.MOV.U32 R3, RZ, RZ, R5 ;  /* 0x000000ffff037224 */ /* 0x030fe200078e0005 */
[----:B------:R-:W-:Y:S01]  /*a8c0*/  VIMNMX R97, R97, 0xc0, PT ;  /* 0x000000c061617848 */ /* 0x000fe20003fe0100 */
[----:B-1----:R-:W-:Y:S01]  /*a8d0*/  IMAD.MOV.U32 R20, RZ, RZ, R6 ;  /* 0x000000ffff147224 */ /* 0x002fe200078e0006 */
[----:B------:R-:W-:Y:S01]  /*a8e0*/  ULOP3.LUT UR4, UR4, 0xfffffffe, URZ, 0xc0, !UPT ;  /* 0xfffffffe04047892 */ /* 0x000fe2000f8ec03f */
[----:B--2---:R-:W-:Y:S01]  /*a8f0*/  IMAD.MOV.U32 R0, RZ, RZ, R4 ;  /* 0x000000ffff007224 */ /* 0x004fe200078e0004 */
[----:B------:R-:W-:Y:S01]  /*a900*/  BSSY B1, `(.L_x_2430) ;  /* 0x0000032000017945 */ /* 0x000fe20003800000 */
        /* <DEDUP_REMOVED lines=17> */
[----:B---3--:R-:W-:Y:S01]  /*aa20*/  PRMT R57, R0, 0x7610, R57 ;  /* 0x0000761000397816 */ /* 0x008fe20000000039 */
        /* <DEDUP_REMOVED lines=31> */
.L_x_2651:
[----:B------:R-:W-:Y:S05]  /*ac20*/  BSYNC B1 ;  /* 0x0000000000017941 */ /* 0x000fea0003800000 */
.L_x_2430:
        /* <DEDUP_REMOVED lines=20> */
[----:B------:R-:W-:Y:S02]  /*ad70*/  SHF.R.U64 R24, R6, 0x10, R7 ;  /* 0x0000001006187819 */ /* 0x000fe40000001207 */
[----:B------:R-:W-:Y:S02]  /*ad80*/  PRMT R59, R52, 0x5410, R59 ;  /* 0x00005410343b7816 */ /* 0x000fe4000000003b */
[----:B------:R-:W-:Y:S02]  /*ad90*/  SHF.R.U32.HI R4, RZ, 0x10, R7 ;  /* 0x00000010ff047819 */ /* 0x000fe40000011607 */
[----:B------:R-:W-:Y:S01]  /*ada0*/  SHF.R.U32.HI R50, RZ, 0x10, R5 ;  /* 0x00000010ff327819 */ /* 0x000fe20000011605 */
[----:B------:R-:W-:Y:S01]  /*adb0*/  IMAD.U32 R70, R59, 0x10000, RZ ;  /* 0x000100003b467824 */ /* 0x000fe200078e00ff */
[----:B------:R-:W-:Y:S02]  /*adc0*/  PRMT R53, R62, 0x5410, R53 ;  /* 0x000054103e357816 */ /* 0x000fe40000000035 */
[----:B------:R-:W-:-:S02]  /*add0*/  PRMT R6, R65, 0x5410, R25 ;  /* 0x0000541041067816 */ /* 0x000fc40000000019 */
[----:B------:R-:W-:Y:S01]  /*ade0*/  PRMT R7, R21, 0x5432, R24 ;  /* 0x0000543215077816 */ /* 0x000fe20000000018 */
[----:B------:R-:W-:Y:S01]  /*adf0*/  IMAD.U32 R68, R53, 0x10000, RZ ;  /* 0x0001000035447824 */ /* 0x000fe200078e00ff */
[----:B------:R-:W-:Y:S02]  /*ae00*/  PRMT R51, R64, 0x5410, R51 ;  /* 0x0000541040337816 */ /* 0x000fe40000000033 */
[----:B------:R-:W-:Y:S02]  /*ae10*/  SHF.R.U32.HI R26, RZ, 0x10, R27 ;  /* 0x00000010ff1a7819 */ /* 0x000fe4000001161b */
[----:B------:R-:W-:Y:S02]  /*ae20*/  PRMT R50, R20, 0x5432, R50 ;  /* 0x0000543214327816 */ /* 0x000fe40000000032 */
[----:B------:R-:W-:Y:S02]  /*ae30*/  PRMT R5, R45, 0x5432, R26 ;  /* 0x000054322d057816 */ /* 0x000fe4000000001a */
[----:B------:R-:W-:Y:S01]  /*ae40*/  PRMT R4, R44, 0x5432, R4 ;  /* 0x000054322c047816 */ /* 0x000fe20000000004 */
[----:B------:R-:W-:Y:S01]  /*ae50*/  IMAD.U32 R71, R50, 0x10000, RZ ;  /* 0x0001000032477824 */ /* 0x000fe200078e00ff */
        /* <DEDUP_REMOVED lines=24> */
[C---:B------:R-:W-:Y:S01]  /*afe0*/  FMUL.FTZ R72, R39.reuse, R70 ;  /* 0x0000004627487220 */ /* 0x040fe20000410000 */
[----:B------:R-:W-:Y:S01]  /*aff0*/  FMUL.FTZ R74, R39, R68 ;  /* 0x00000044274a7220 */ /* 0x000fe20000410000 */
[----:B------:R-:W-:Y:S01]  /*b000*/  IMAD.U32 R37, R42, 0x10000, RZ ;  /* 0x000100002a257824 */ /* 0x000fe200078e00ff */
[C---:B------:R-:W-:Y:S01]  /*b010*/  LOP3.LUT R42, R43.reuse, 0xffff0000, RZ, 0xc0, !PT ;  /* 0xffff00002b2a7812 */ /* 0x040fe200078ec0ff */
[----:B------:R-:W-:-:S02]  /*b020*/  IMAD.U32 R67, R43, 0x10000, RZ ;  /* 0x000100002b437824 */ /* 0x000fc400078e00ff */
[----:B------:R-:W-:Y:S01]  /*b030*/  FFMA.FTZ R39, R65, R68, -R72 ;  /* 0x0000004441277223 */ /* 0x000fe20000010848 */
[----:B------:R-:W-:Y:S01]  /*b040*/  LOP3.LUT R40, R41, 0xffff0000, RZ, 0xc0, !PT ;  /* 0xffff000029287812 */ /* 0x000fe200078ec0ff */
[----:B------:R-:W-:Y:S02]  /*b050*/  IMAD.U32 R43, R51, 0x10000, RZ ;  /* 0x00010000332b7824 */ /* 0x000fe400078e00ff */
[----:B------:R-:W-:Y:S01]  /*b060*/  FMUL.FTZ R69, R66, R71 ;  /* 0x0000004742457220 */ /* 0x000fe20000410000 */
[----:B------:R-:W-:Y:S02]  /*b070*/  IMAD.U32 R68, R4, 0x10000, RZ ;  /* 0x0001000004447824 */ /* 0x000fe400078e00ff */
[----:B------:R-:W-:Y:S01]  /*b080*/  FFMA.FTZ R41, R65, R70, R74 ;  /* 0x0000004641297223 */ /* 0x000fe2000001004a */
[----:B------:R-:W-:Y:S02]  /*b090*/  IMAD.U32 R65, R5, 0x10000, RZ ;  /* 0x0001000005417824 */ /* 0x000fe400078e00ff */
[-C--:B------:R-:W-:Y:S01]  /*b0a0*/  FMUL.FTZ R73, R66, R43.reuse ;  /* 0x0000002b42497220 */ /* 0x080fe20000410000 */
[-C--:B------:R-:W-:Y:S01]  /*b0b0*/  FMUL.FTZ R75, R67, R68.reuse ;  /* 0x00000044434b7220 */ /* 0x080fe20000410000 */
[----:B------:R-:W-:Y:S01]  /*b0c0*/  FFMA.FTZ R43, R62, R43, -R69 ;  /* 0x0000002b3e2b7223 */ /* 0x000fe20000010845 */
[----:B------:R-:W-:Y:S01]  /*b0d0*/  LOP3.LUT R69, R59, 0xffff0000, RZ, 0xc0, !PT ;  /* 0xffff00003b457812 */ /* 0x000fe200078ec0ff */
[-C--:B------:R-:W-:Y:S01]  /*b0e0*/  FMUL.FTZ R67, R67, R65.reuse ;  /* 0x0000004143437220 */ /* 0x080fe20000410000 */
[----:B------:R-:W-:Y:S01]  /*b0f0*/  FFMA.FTZ R59, R64, R65, -R75 ;  /* 0x00000041403b7223 */ /* 0x000fe2000001084b */
[----:B------:R-:W-:Y:S01]  /*b100*/  LOP3.LUT R65, R53, 0xffff0000, RZ, 0xc0, !PT ;  /* 0xffff000035417812 */ /* 0x000fe200078ec0ff */
[----:B------:R-:W-:Y:S01]  /*b110*/  FFMA.FTZ R62, R62, R71, R73 ;  /* 0x000000473e3e7223 */ /* 0x000fe20000010049 */
[----:B------:R-:W-:Y:S01]  /*b120*/  FFMA.FTZ R53, R64, R68, R67 ;  /* 0x0000004440357223 */ /* 0x000fe20000010043 */
[C---:B------:R-:W-:Y:S01]  /*b130*/  FMUL.FTZ R71, R52.reuse, R69 ;  /* 0x0000004534477220 */ /* 0x040fe20000410000 */
[----:B------:R-:W-:Y:S01]  /*b140*/  LOP3.LUT R51, R51, 0xffff0000, RZ, 0xc0, !PT ;  /* 0xffff000033337812 */ /* 0x000fe200078ec0ff */
[-C--:B------:R-:W-:Y:S01]  /*b150*/  FMUL.FTZ R73, R52, R65.reuse ;  /* 0x0000004134497220 */ /* 0x080fe20000410000 */
[----:B------:R-:W-:Y:S01]  /*b160*/  LOP3.LUT R67, R50, 0xffff0000, RZ, 0xc0, !PT ;  /* 0xffff000032437812 */ /* 0x000fe200078ec0ff */
[----:B------:R-:W-:Y:S01]  /*b170*/  FFMA.FTZ R64, R26, R65, -R71 ;  /* 0x000000411a407223 */ /* 0x000fe20000010847 */
[----:B------:R-:W-:-:S02]  /*b180*/  IMAD.U32 R52, R7, 0x10000, RZ ;  /* 0x0001000007347824 */ /* 0x000fc400078e00ff */
[----:B------:R-:W-:Y:S01]  /*b190*/  FMUL.FTZ R66, R40, R51 ;  /* 0x0000003328427220 */ /* 0x000fe20000410000 */
[----:B------:R-:W-:Y:S02]  /*b1a0*/  IMAD.U32 R50, R6, 0x10000, RZ ;  /* 0x0001000006327824 */ /* 0x000fe400078e00ff */
[-C--:B------:R-:W-:Y:S01]  /*b1b0*/  FMUL.FTZ R65, R40, R67.reuse ;  /* 0x0000004328417220 */ /* 0x080fe20000410000 */
[C---:B------:R-:W-:Y:S01]  /*b1c0*/  FMUL.FTZ R68, R37.reuse, R52 ;  /* 0x0000003425447220 */ /* 0x040fe20000410000 */
[----:B------:R-:W-:Y:S01]  /*b1d0*/  FFMA.FTZ R67, R36, R67, R66 ;  /* 0x0000004324437223 */ /* 0x000fe20000010042 */
[----:B------:R-:W-:Y:S01]  /*b1e0*/  LOP3.LUT R6, R6, 0xffff0000, RZ, 0xc0, !PT ;  /* 0xffff000006067812 */ /* 0x000fe200078ec0ff */
[----:B------:R-:W-:Y:S01]  /*b1f0*/  FFMA.FTZ R40, R36, R51, -R65 ;  /* 0x0000003324287223 */ /* 0x000fe20000010841 */
[-C--:B------:R-:W-:Y:S01]  /*b200*/  FMUL.FTZ R36, R37, R50.reuse ;  /* 0x0000003225247220 */ /* 0x080fe20000410000 */
[----:B------:R-:W-:Y:S01]  /*b210*/  LOP3.LUT R7, R7, 0xffff0000, RZ, 0xc0, !PT ;  /* 0xffff000007077812 */ /* 0x000fe200078ec0ff */
[C---:B------:R-:W-:Y:S01]  /*b220*/  FFMA.FTZ R68, R25.reuse, R50, -R68 ;  /* 0x0000003219447223 */ /* 0x040fe20000010844 */
[----:B------:R-:W-:Y:S01]  /*b230*/  LOP3.LUT R37, R4, 0xffff0000, RZ, 0xc0, !PT ;  /* 0xffff000004257812 */ /* 0x000fe200078ec0ff */
[----:B------:R-:W-:Y:S01]  /*b240*/  FFMA.FTZ R36, R25, R52, R36 ;  /* 0x0000003419247223 */ /* 0x000fe20000010024 */
[----:B------:R-:W-:Y:S01]  /*b250*/  LOP3.LUT R5, R5, 0xffff0000, RZ, 0xc0, !PT ;  /* 0xffff000005057812 */ /* 0x000fe200078ec0ff */
[CC--:B------:R-:W-:Y:S01]  /*b260*/  FMUL.FTZ R4, R27.reuse, R6.reuse ;  /* 0x000000061b047220 */ /* 0x0c0fe20000410000 */
[----:B------:R-:W-:Y:S01]  /*b270*/  FMUL.FTZ R25, R27, R7 ;  /* 0x000000071b197220 */ /* 0x000fe20000410000 */
[----:B------:R-:W-:Y:S01]  /*b280*/  FMUL.FTZ R51, R42, R37 ;  /* 0x000000252a337220 */ /* 0x000fe20000410000 */
[----:B------:R-:W-:Y:S01]  /*b290*/  FFMA.FTZ R26, R26, R69, R73 ;  /* 0x000000451a1a7223 */ /* 0x000fe20000010049 */
        /* <DEDUP_REMOVED lines=15> */
.L_x_2433:
[----:B------:R-:W-:Y:S05]  /*b390*/  BSYNC B1 ;  /* 0x0000000000017941 */ /* 0x000fea0003800000 */
.L_x_2432:
[----:B------:R-:W-:Y:S04]  /*b3a0*/  BSSY B1, `(.L_x_2434) ;  /* 0x0000075000017945 */ /* 0x000fe80003800000 */
[----:B------:R-:W-:Y:S05]  /*b3b0*/  @P1 BRA `(.L_x_2435) ;  /* 0x0000000400cc1947 */ /* 0x000fea0003800000 */
[----:B0-----:R-:W2:Y:S04]  /*b3c0*/  LDL R6, [R1+0x3c] ;  /* 0x00003c0001067983 */ /* 0x001ea80000100800 */
[----:B------:R-:W2:Y:S04]  /*b3d0*/  LDL.64 R4, [R1] ;  /* 0x0000000001047983 */ /* 0x000ea80000100a00 */
[----:B------:R-:W3:Y:S01]  /*b3e0*/  LDL R0, [R1+0x14] ;  /* 0x0000140001007983 */ /* 0x000ee20000100800 */
[----:B------:R-:W-:Y:S02]  /*b3f0*/  SHF.R.U64 R40, R28, 0x10, R29 ;  /* 0x000000101c287819 */ /* 0x000fe4000000121d */
[----:B------:R-:W-:-:S02]  /*b400*/  SHF.R.U64 R28, R8, 0x10, R9 ;  /* 0x00000010081c7819 */ /* 0x000fc40000001209 */
[----:B------:R-:W-:Y:S02]  /*b410*/  SHF.R.U32.HI R9, RZ, 0x10, R9 ;  /* 0x00000010ff097819 */ /* 0x000fe40000011609 */
[----:B------:R-:W-:Y:S02]  /*b420*/  SHF.R.U64 R8, R10, 0x10, R11 ;  /* 0x000000100a087819 */ /* 0x000fe4000000120b */
[----:B------:R-:W-:Y:S02]  /*b430*/  PRMT R55, R55, 0x5410, R28 ;  /* 0x0000541037377816 */ /* 0x000fe4000000001c */
[----:B------:R-:W-:Y:S02]  /*b440*/  SHF.R.U32.HI R38, RZ, 0x10, R29 ;  /* 0x00000010ff267819 */ /* 0x000fe4000001161d */
[----:B------:R-:W-:Y:S01]  /*b450*/  SHF.R.U64 R29, R30, 0x10, R31 ;  /* 0x000000101e1d7819 */ /* 0x000fe2000000121f */
[----:B------:R-:W-:Y:S01]  /*b460*/  IMAD.U32 R39, R55, 0x10000, RZ ;  /* 0x0001000037277824 */ /* 0x000fe200078e00ff */
[----:B------:R-:W-:-:S02]  /*b470*/  SHF.R.U32.HI R11, RZ, 0x10, R11 ;  /* 0x00000010ff0b7819 */ /* 0x000fc4000001160b */
[----:B------:R-:W-:Y:S02]  /*b480*/  PRMT R63, R63, 0x5410, R40 ;  /* 0x000054103f3f7816 */ /* 0x000fe40000000028 */
[----:B------:R-:W-:Y:S02]  /*b490*/  PRMT R56, R56, 0x5410, R9 ;  /* 0x0000541038387816 */ /* 0x000fe40000000009 */
[----:B------:R-:W-:Y:S02]  /*b4a0*/  PRMT R57, R57, 0x5410, R8 ;  /* 0x0000541039397816 */ /* 0x000fe40000000008 */
[----:B------:R-:W-:Y:S01]  /*b4b0*/  SHF.R.U32.HI R31, RZ, 0x10, R31 ;  /* 0x00000010ff1f7819 */ /* 0x000fe2000001161f */
[----:B------:R-:W-:Y:S01]  /*b4c0*/  IMAD.U32 R41, R56, 0x10000, RZ ;  /* 0x0001000038297824 */ /* 0x000fe200078e00ff */
[----:B------:R-:W-:Y:S01]  /*b4d0*/  PRMT R61, R61, 0x5410, R38 ;  /* 0x000054103d3d7816 */ /* 0x000fe20000000026 */
[----:B------:R-:W-:Y:S01]  /*b4e0*/  IMAD.U32 R38, R63, 0x10000, RZ ;  /* 0x000100003f267824 */ /* 0x000fe200078e00ff */
[----:B------:R-:W-:-:S02]  /*b4f0*/  PRMT R60, R60, 0x5410, R29 ;  /* 0x000054103c3c7816 */ /* 0x000fc4000000001d */
[----:B------:R-:W-:Y:S02]  /*b500*/  PRMT R54, R54, 0x5410, R11 ;  /* 0x0000541036367816 */ /* 0x000fe4000000000b */
[----:B------:R-:W-:Y:S02]  /*b510*/  PRMT R58, R58, 0x5410, R31 ;  /* 0x000054103a3a7816 */ /* 0x000fe4000000001f */
        /* <DEDUP_REMOVED lines=43> */
[C---:B------:R-:W-:Y:S01]  /*b7d0*/  FFMA.FTZ R8, R9.reuse, R38, -R40 ;  /* 0x0000002609087223 */ /* 0x040fe20000010828 */
[----:B------:R-:W-:Y:S01]  /*b7e0*/  FMUL.FTZ R43, R10, R41 ;  /* 0x000000290a2b7220 */ /* 0x000fe20000410000 */
[----:B------:R-:W-:Y:S02]  /*b7f0*/  IMAD.U32 R40, R54, 0x10000, RZ ;  /* 0x0001000036287824 */ /* 0x000fe400078e00ff */
[----:B------:R-:W-:Y:S01]  /*b800*/  FFMA.FTZ R9, R9, R39, R42 ;  /* 0x0000002709097223 */ /* 0x000fe2000001002a */
[----:B------:R-:W-:Y:S02]  /*b810*/  IMAD.U32 R38, R58, 0x10000, RZ ;  /* 0x000100003a267824 */ /* 0x000fe400078e00ff */
[-C--:B------:R-:W-:Y:S01]  /*b820*/  FMUL.FTZ R39, R10, R27.reuse ;  /* 0x0000001b0a277220 */ /* 0x080fe20000410000 */
[C---:B------:R-:W-:Y:S01]  /*b830*/  FFMA.FTZ R10, R28.reuse, R27, -R43 ;  /* 0x0000001b1c0a7223 */ /* 0x040fe2000001082b */
[C---:B------:R-:W-:Y:S01]  /*b840*/  FMUL.FTZ R27, R37.reuse, R40 ;  /* 0x00000028251b7220 */ /* 0x040fe20000410000 */
[-C--:B------:R-:W-:Y:S01]  /*b850*/  FMUL.FTZ R43, R37, R38.reuse ;  /* 0x00000026252b7220 */ /* 0x080fe20000410000 */
[----:B------:R-:W-:Y:S01]  /*b860*/  LOP3.LUT R25, R25, 0xffff0000, RZ, 0xc0, !PT ;  /* 0xffff000019197812 */ /* 0x000fe200078ec0ff */
[----:B------:R-:W-:Y:S01]  /*b870*/  FFMA.FTZ R39, R28, R41, R39 ;  /* 0x000000291c277223 */ /* 0x000fe20000010027 */
[C---:B------:R-:W-:Y:S01]  /*b880*/  FFMA.FTZ R37, R30.reuse, R38, -R27 ;  /* 0x000000261e257223 */ /* 0x040fe2000001081b */
[----:B------:R-:W-:Y:S01]  /*b890*/  FFMA.FTZ R43, R30, R40, R43 ;  /* 0x000000281e2b7223 */ /* 0x000fe2000001002b */
[C---:B------:R-:W-:Y:S01]  /*b8a0*/  FMUL.FTZ R30, R24.reuse, R55 ;  /* 0x00000037181e7220 */ /* 0x040fe20000410000 */
[----:B------:R-:W-:Y:S01]  /*b8b0*/  LOP3.LUT R28, R61, 0xffff0000, RZ, 0xc0, !PT ;  /* 0xffff00003d1c7812 */ /* 0x000fe200078ec0ff */
[-C--:B------:R-:W-:Y:S01]  /*b8c0*/  FMUL.FTZ R38, R24, R63.reuse ;  /* 0x0000003f18267220 */ /* 0x080fe20000410000 */
[----:B------:R-:W-:Y:S01]  /*b8d0*/  FMUL.FTZ R40, R25, R56 ;  /* 0x0000003819287220 */ /* 0x000fe20000410000 */
[----:B------:R-:W-:Y:S01]  /*b8e0*/  FFMA.FTZ R63, R11, R63, -R30 ;  /* 0x0000003f0b3f7223 */ /* 0x000fe2000001081e */
[----:B------:R-:W-:-:S02]  /*b8f0*/  IMAD.U32 R30, R57, 0x10000, RZ ;  /* 0x00010000391e7824 */ /* 0x000fc400078e00ff */
[-C--:B------:R-:W-:Y:S01]  /*b900*/  FMUL.FTZ R25, R25, R28.reuse ;  /* 0x0000001c19197220 */ /* 0x080fe20000410000 */
[C---:B------:R-:W-:Y:S02]  /*b910*/  IMAD.U32 R24, R60.reuse, 0x10000, RZ ;  /* 0x000100003c187824 */ /* 0x040fe400078e00ff */
[----:B------:R-:W-:Y:S01]  /*b920*/  FFMA.FTZ R27, R29, R28, -R40 ;  /* 0x0000001c1d1b7223 */ /* 0x000fe20000010828 */
[----:B------:R-:W-:Y:S01]  /*b930*/  FMUL.FTZ R42, R31, R30 ;  /* 0x0000001e1f2a7220 */ /* 0x000fe20000410000 */
[----:B------:R-:W-:Y:S01]  /*b940*/  FFMA.FTZ R56, R29, R56, R25 ;  /* 0x000000381d387223 */ /* 0x000fe20000010019 */
[-C--:B------:R-:W-:Y:S01]  /*b950*/  FMUL.FTZ R28, R31, R24.reuse ;  /* 0x000000181f1c7220 */ /* 0x080fe20000410000 */
[----:B------:R-:W-:Y:S01]  /*b960*/  LOP3.LUT R57, R57, 0xffff0000, RZ, 0xc0, !PT ;  /* 0xffff000039397812 */ /* 0x000fe200078ec0ff */
[----:B------:R-:W-:Y:S01]  /*b970*/  FFMA.FTZ R38, R11, R55, R38 ;  /* 0x000000370b267223 */ /* 0x000fe20000010026 */
[----:B------:R-:W-:Y:S01]  /*b980*/  LOP3.LUT R60, R60, 0xffff0000, RZ, 0xc0, !PT ;  /* 0xffff00003c3c7812 */ /* 0x000fe200078ec0ff */
[C---:B------:R-:W-:Y:S01]  /*b990*/  FFMA.FTZ R42, R5.reuse, R24, -R42 ;  /* 0x00000018052a7223 */ /* 0x040fe2000001082a */
[----:B------:R-:W-:Y:S01]  /*b9a0*/  LOP3.LUT R25, R54, 0xffff0000, RZ, 0xc0, !PT ;  /* 0xffff000036197812 */ /* 0x000fe200078ec0ff */
[----:B------:R-:W-:Y:S01]  /*b9b0*/  FFMA.FTZ R28, R5, R30, R28 ;  /* 0x0000001e051c7223 */ /* 0x000fe2000001001c */
[----:B------:R-:W-:Y:S01]  /*b9c0*/  LOP3.LUT R11, R58, 0xffff0000, RZ, 0xc0, !PT ;  /* 0xffff00003a0b7812 */ /* 0x000fe200078ec0ff */
[C---:B------:R-:W-:Y:S01]  /*b9d0*/  FMUL.FTZ R5, R7.reuse, R57 ;  /* 0x0000003907057220 */ /* 0x040fe20000410000 */
[----:B------:R-:W-:Y:S01]  /*b9e0*/  FMUL.FTZ R24, R7, R60 ;  /* 0x0000003c07187220 */ /* 0x000fe20000410000 */
[----:B------:R-:W-:-:S02]  /*b9f0*/  FMUL.FTZ R29, R26, R25 ;  /* 0x000000191a1d7220 */ /* 0x000fc40000410000 */
[----:B------:R-:W-:Y:S01]  /*ba00*/  FMUL.FTZ R26, R26, R11 ;  /* 0x0000000b1a1a7220 */ /* 0x000fe20000410000 */
[C---:B------:R-:W-:Y:S01]  /*ba10*/  FFMA.FTZ R7, R4.reuse, R60, -R5 ;  /* 0x0000003c04077223 */ /* 0x040fe20000010805 */
[----:B------:R-:W-:Y:S01]  /*ba20*/  FFMA.FTZ R57, R4, R57, R24 ;  /* 0x0000003904397223 */ /* 0x000fe20000010018 */
[C---:B------:R-:W-:Y:S01]  /*ba30*/  FFMA.FTZ R24, R6.reuse, R11, -R29 ;  /* 0x0000000b06187223 */ /* 0x040fe2000001081d */
[----:B------:R-:W-:Y:S01]  /*ba40*/  FFMA.FTZ R26, R6, R25, R26 ;  /* 0x00000019061a7223 */ /* 0x000fe2000001001a */
[----:B------:R-:W-:Y:S02]  /*ba50*/  F2FP.BF16.F32.PACK_AB R4, R63, R8 ;  /* 0x000000083f04723e */ /* 0x000fe400000010ff */
[----:B------:R-:W-:Y:S02]  /*ba60*/  F2FP.BF16.F32.PACK_AB R6, R7, R42 ;  /* 0x0000002a0706723e */ /* 0x000fe400000010ff */
[----:B------:R-:W-:Y:S02]  /*ba70*/  F2FP.BF16.F32.PACK_AB R8, R38, R9 ;  /* 0x000000092608723e */ /* 0x000fe400000010ff */
[----:B------:R-:W-:-:S02]  /*ba80*/  F2FP.BF16.F32.PACK_AB R5, R27, R10 ;  /* 0x0000000a1b05723e */ /* 0x000fc400000010ff */
[----:B------:R-:W-:Y:S02]  /*ba90*/  F2FP.BF16.F32.PACK_AB R7, R24, R37 ;  /* 0x000000251807723e */ /* 0x000fe400000010ff */
[----:B------:R-:W-:Y:S02]  /*baa0*/  F2FP.BF16.F32.PACK_AB R9, R56, R39 ;  /* 0x000000273809723e */ /* 0x000fe400000010ff */
[----:B------:R-:W-:Y:S01]  /*bab0*/  F2FP.BF16.F32.PACK_AB R10, R57, R28 ;  /* 0x0000001c390a723e */ /* 0x000fe200000010ff */
[----:B------:R1:W-:Y:S01]  /*bac0*/  STS.128 [R0], R4 ;  /* 0x0000000400007388 */ /* 0x0003e20000000c00 */
[----:B------:R-:W-:-:S05]  /*bad0*/  F2FP.BF16.F32.PACK_AB R11, R26, R43 ;  /* 0x0000002b1a0b723e */ /* 0x000fca00000010ff */
[----:B------:R1:W-:Y:S02]  /*bae0*/  STS.128 [R36+0xc400], R8 ;  /* 0x00c4000824007388 */ /* 0x0003e40000000c00 */
.L_x_2435:
[----:B------:R-:W-:Y:S05]  /*baf0*/  BSYNC B1 ;  /* 0x0000000000017941 */ /* 0x000fea0003800000 */
.L_x_2434:
[----:B------:R-:W-:Y:S05]  /*bb00*/  @P2 BRA `(.L_x_2416) ;  /* 0x0000000400d42947 */ /* 0x000fea0003800000 */
[----:B01----:R-:W2:Y:S04]  /*bb10*/  LDL.64 R4, [R1] ;  /* 0x0000000001047983 */ /* 0x003ea80000100a00 */
        /* <DEDUP_REMOVED lines=16> */
[----:B------:R-:W-:Y:S02]  /*bc20*/  SHF.R.U64 R27, R34, 0x10, R35 ;  /* 0x00000010221b7819 */ /* 0x000fe40000001223 */
[----:B------:R-:W-:Y:S02]  /*bc30*/  PRMT R46, R46, 0x5410, R29 ;  /* 0x000054102e2e7816 */ /* 0x000fe4000000001d */
[----:B------:R-:W-:-:S02]  /*bc40*/  PRMT R26, R20, 0x5410, R25 ;  /* 0x00005410141a7816 */ /* 0x000fc40000000019 */
[----:B------:R-:W-:Y:S02]  /*bc50*/  SHF.R.U32.HI R32, RZ, 0x10, R33 ;  /* 0x00000010ff207819 */ /* 0x000fe40000011621 */
[--C-:B------:R-:W-:Y:S02]  /*bc60*/  SHF.R.U64 R13, R14, 0x10, R15.reuse ;  /* 0x000000100e0d7819 */ /* 0x100fe4000000120f */
[----:B------:R-:W-:Y:S01]  /*bc70*/  PRMT R28, R21, 0x5410, R28 ;  /* 0x00005410151c7816 */ /* 0x000fe2000000001c */
[----:B------:R-:W-:Y:S01]  /*bc80*/  IMAD.U32 R29, R26, 0x10000, RZ ;  /* 0x000100001a1d7824 */ /* 0x000fe200078e00ff */
[----:B------:R-:W-:Y:S02]  /*bc90*/  SHF.R.U32.HI R14, RZ, 0x10, R15 ;  /* 0x00000010ff0e7819 */ /* 0x000fe4000001160f */
[----:B------:R-:W-:Y:S01]  /*bca0*/  PRMT R48, R48, 0x5410, R27 ;  /* 0x0000541030307816 */ /* 0x000fe2000000001b */
[----:B------:R-:W-:Y:S01]  /*bcb0*/  IMAD.U32 R27, R46, 0x10000, RZ ;  /* 0x000100002e1b7824 */ /* 0x000fe200078e00ff */
[----:B------:R-:W-:-:S02]  /*bcc0*/  SHF.R.U32.HI R34, RZ, 0x10, R35 ;  /* 0x00000010ff227819 */ /* 0x000fc40000011623 */
[----:B------:R-:W-:Y:S01]  /*bcd0*/  PRMT R47, R47, 0x5410, R32 ;  /* 0x000054102f2f7816 */ /* 0x000fe20000000020 */
[----:B------:R-:W-:Y:S01]  /*bce0*/  IMAD.U32 R30, R28, 0x10000, RZ ;  /* 0x000100001c1e7824 */ /* 0x000fe200078e00ff */
[----:B------:R-:W-:Y:S02]  /*bcf0*/  PRMT R45, R45, 0x5410, R14 ;  /* 0x000054102d2d7816 */ /* 0x000fe4000000000e */
[----:B------:R-:W-:Y:S02]  /*bd00*/  PRMT R49, R49, 0x5410, R34 ;  /* 0x0000541031317816 */ /* 0x000fe40000000022 */
[----:B------:R-:W-:Y:S01]  /*bd10*/  PRMT R44, R44, 0x5410, R13 ;  /* 0x000054102c2c7816 */ /* 0x000fe2000000000d */
[----:B------:R-:W-:Y:S01]  /*bd20*/  IMAD.U32 R32, R45, 0x10000, RZ ;  /* 0x000100002d207824 */ /* 0x000fe200078e00ff */
[----:B------:R-:W-:Y:S02]  /*bd30*/  LOP3.LUT R28, R28, 0xffff0000, RZ, 0xc0, !PT ;  /* 0xffff00001c1c7812 */ /* 0x000fe400078ec0ff */
        /* <DEDUP_REMOVED lines=26> */
[----:B------:R-:W-:Y:S01]  /*bee0*/  FFMA.FTZ R34, R13, R20, -R34 ;  /* 0x000000140d227223 */ /* 0x000fe20000010822 */
[----:B------:R-:W-:-:S02]  /*bef0*/  IMAD.U32 R15, R7, 0x10000, RZ ;  /* 0x00010000070f7824 */ /* 0x000fc400078e00ff */
[C---:B------:R-:W-:Y:S01]  /*bf00*/  FMUL.FTZ R20, R25.reuse, R32 ;  /* 0x0000002019147220 */ /* 0x040fe20000410000 */
[----:B------:R-:W-:Y:S01]  /*bf10*/  LOP3.LUT R8, R8, 0xffff0000, RZ, 0xc0, !PT ;  /* 0xffff000008087812 */ /* 0x000fe200078ec0ff */
[----:B------:R-:W-:Y:S01]  /*bf20*/  FMUL.FTZ R25, R25, R12 ;  /* 0x0000000c19197220 */ /* 0x000fe20000410000 */
[----:B------:R-:W-:Y:S01]  /*bf30*/  LOP3.LUT R21, R26, 0xffff0000, RZ, 0xc0, !PT ;  /* 0xffff00001a157812 */ /* 0x000fe200078ec0ff */
[----:B------:R-:W-:Y:S01]  /*bf40*/  FFMA.FTZ R36, R13, R30, R36 ;  /* 0x0000001e0d247223 */ /* 0x000fe20000010024 */
[----:B------:R-:W-:Y:S01]  /*bf50*/  LOP3.LUT R13, R46, 0xffff0000, RZ, 0xc0, !PT ;  /* 0xffff00002e0d7812 */ /* 0x000fe200078ec0ff */
[----:B------:R-:W-:Y:S01]  /*bf60*/  FFMA.FTZ R30, R15, R12, -R20 ;  /* 0x0000000c0f1e7223 */ /* 0x000fe20000010814 */
[----:B------:R-:W-:Y:S01]  /*bf70*/  LOP3.LUT R9, R9, 0xffff0000, RZ, 0xc0, !PT ;  /* 0xffff000009097812 */ /* 0x000fe200078ec0ff */
[----:B------:R-:W-:Y:S01]  /*bf80*/  FFMA.FTZ R32, R15, R32, R25 ;  /* 0x000000200f207223 */ /* 0x000fe20000010019 */
[----:B------:R-:W-:Y:S01]  /*bf90*/  LOP3.LUT R4, R4, 0xffff0000, RZ, 0xc0, !PT ;  /* 0xffff000004047812 */ /* 0x000fe200078ec0ff */
[C---:B------:R-:W-:Y:S01]  /*bfa0*/  FMUL.FTZ R15, R8.reuse, R21 ;  /* 0x00000015080f7220 */ /* 0x040fe20000410000 */
[----:B------:R-:W-:Y:S01]  /*bfb0*/  LOP3.LUT R12, R47, 0xffff0000, RZ, 0xc0, !PT ;  /* 0xffff00002f0c7812 */ /* 0x000fe200078ec0ff */
[-C--:B------:R-:W-:Y:S01]  /*bfc0*/  FMUL.FTZ R25, R8, R13.reuse ;  /* 0x0000000d08197220 */ /* 0x080fe20000410000 */
[----:B------:R-:W-:Y:S01]  /*bfd0*/  LOP3.LUT R5, R5, 0xffff0000, RZ, 0xc0, !PT ;  /* 0xffff000005057812 */ /* 0x000fe200078ec0ff */
[C---:B------:R-:W-:Y:S01]  /*bfe0*/  FMUL.FTZ R8, R9.reuse, R28 ;  /* 0x0000001c09087220 */ /* 0x040fe20000410000 */
[----:B------:R-:W-:Y:S01]  /*bff0*/  FFMA.FTZ R20, R4, R13, -R15 ;  /* 0x0000000d04147223 */ /* 0x000fe2000001080f */
[----:B------:R-:W-:Y:S01]  /*c000*/  FMUL.FTZ R9, R9, R12 ;  /* 0x0000000c09097220 */ /* 0x000fe20000410000 */
[----:B------:R-:W-:-:S02]  /*c010*/  IMAD.U32 R24, R10, 0x10000, RZ ;  /* 0x000100000a187824 */ /* 0x000fc400078e00ff */
        /* <DEDUP_REMOVED lines=36> */
.L_x_2416:
[----:B------:R-:W-:Y:S05]  /*c260*/  BSYNC B0 ;  /* 0x0000000000007941 */ /* 0x000fea0003800000 */
.L_x_2409:
        /* <DEDUP_REMOVED lines=8> */
.L_x_2407:
[----:B0--3--:R-:W-:-:S05]  /*c2f0*/  IMAD.U32 R0, RZ, RZ, UR41 ;  /* 0x00000029ff007e24 */ /* 0x009fca000f8e00ff */
[----:B------:R-:W-:-:S13]  /*c300*/  ISETP.NE.AND P0, PT, R0, 0x3, PT ;  /* 0x000000030000780c */ /* 0x000fda0003f05270 */
[----:B------:R-:W-:Y:S05]  /*c310*/  @!P0 BRA `(.L_x_2436) ;  /* 0x0000000000048947 */ /* 0x000fea0003800000 */
[----:B------:R-:W-:Y:S01]  /*c320*/  BPT.TRAP 0x1 ;  /* 0x000000040000795c */ /* 0x000fe20000300000 */
.L_x_2436:
[----:B-12-4-:R-:W-:Y:S01]  /*c330*/  IMAD R3, R22, 0x8, R2 ;  /* 0x0000000816037824 */ /* 0x016fe200078e0202 */
[----:B------:R-:W-:-:S04]  /*c340*/  SHF.L.U32 R4, R139, 0x1f, RZ ;  /* 0x0000001f8b047819 */ /* 0x000fc800000006ff */
[----:B------:R0:W1:Y:S01]  /*c350*/  SYNCS.PHASECHK.TRANS64.TRYWAIT P1, [R3+URZ+0x2d830], R4 ;  /* 0x02d83004030075a7 */ /* 0x000062000802017f */
[----:B------:R-:W-:Y:S05]  /*c360*/  @!P0 BRA `(.L_x_2437) ;  /* 0x0000000000048947 */ /* 0x000fea0003800000 */
[----:B------:R-:W-:Y:S01]  /*c370*/  BPT.TRAP 0x1 ;  /* 0x000000040000795c */ /* 0x000fe20000300000 */
.L_x_2437:
[----:B------:R-:W-:Y:S01]  /*c380*/  VIADD R0, R2, 0x15400 ;  /* 0x0001540002007836 */ /* 0x000fe20000000000 */
[----:B------:R-:W-:Y:S01]  /*c390*/  LOP3.LUT R144, R144, 0x10000, RZ, 0xfc, !PT ;  /* 0x0001000090907812 */ /* 0x000fe200078efcff */
[----:B------:R-:W-:-:S03]  /*c3a0*/  IMAD.MOV.U32 R145, RZ, RZ, -0x7fffffe0 ;  /* 0x80000020ff917424 */ /* 0x000fc600078e00ff */
[----:B------:R-:W-:-:S04]  /*c3b0*/  SHF.R.U32.HI R0, RZ, 0x4, R0 ;  /* 0x00000004ff007819 */ /* 0x000fc80000011600 */
[----:B------:R-:W-:-:S04]  /*c3c0*/  LOP3.LUT R0, R0, 0x3fff, RZ, 0xc0, !PT ;  /* 0x00003fff00007812 */ /* 0x000fc800078ec0ff */
[----:B------:R-:W-:-:S05]  /*c3d0*/  LOP3.LUT R0, R0, 0x10000, RZ, 0xfc, !PT ;  /* 0x0001000000007812 */ /* 0x000fca00078efcff */
[----:B------:R2:W-:Y:S01]  /*c3e0*/  STL [R1+0x2c], R0 ;  /* 0x00002c0001007387 */ /* 0x0005e20000100800 */
[----:B-1----:R-:W-:Y:S05]  /*c3f0*/  @P1 BRA `(.L_x_2438) ;  /* 0x0000000000081947 */ /* 0x002fea0003800000 */
[----:B------:R-:W1:Y:S02]  /*c400*/  SYNCS.PHASECHK.TRANS64.TRYWAIT P1, [R3+URZ+0x2d830], R4 ;  /* 0x02d83004030075a7 */ /* 0x000e64000802017f */
[----:B-1----:R-:W-:Y:S05]  /*c410*/  @!P1 BRA `(.L_x_2439) ;  /* 0x00000134002c9947 */ /* 0x002fea0003800000 */
.L_x_2438:
[----:B--2---:R-:W0:Y:S01]  /*c420*/  LDL R0, [R1+0x2c] ;  /* 0x00002c0001007983 */ /* 0x004e220000100800 */
[----:B------:R-:W-:Y:S01]  /*c430*/  IMAD.MOV.U32 R5, RZ, RZ, -0x7fffffe0 ;  /* 0x80000020ff057424 */ /* 0x000fe200078e00ff */
[----:B------:R-:W-:Y:S05]  /*c440*/  WARPSYNC.ALL ;  /* 0x0000000000007948 */ /* 0x000fea0003800000 */
[C---:B------:R-:W-:Y:S01]  /*c450*/  R2UR UR4, R144.reuse ;  /* 0x00000000900472ca */ /* 0x040fe200000e0000 */
[----:B-----5:R-:W-:Y:S01]  /*c460*/  WARPGROUP.ARRIVE ;  /* 0x00000000000079c5 */ /* 0x020fe20000000000 */
[----:B------:R-:W-:Y:S01]  /*c470*/  R2UR UR5, R145 ;  /* 0x00000000910572ca */ /* 0x000fe200000e0000 */
[----:B------:R-:W-:Y:S01]  /*c480*/  VIADD R154, R144, 0x2 ;  /* 0x00000002909a7836 */ /* 0x000fe20000000000 */
[----:B------:R-:W-:Y:S01]  /*c490*/  R2UR UR7, R5 ;  /* 0x00000000050772ca */ /* 0x000fe200000e0000 */
[----:B------:R-:W-:-:S02]  /*c4a0*/  IMAD.MOV.U32 R7, RZ, RZ, -0x7fffffe0 ;  /* 0x80000020ff077424 */ /* 0x000fc400078e00ff */
[----:B------:R-:W-:Y:S02]  /*c4b0*/  IMAD.MOV.U32 R155, RZ, RZ, -0x7fffffe0 ;  /* 0x80000020ff9b7424 */ /* 0x000fe400078e00ff */
[C---:B------:R-:W-:Y:S02]  /*c4c0*/  VIADD R152, R144.reuse, 0x300 ;  /* 0x0000030090987836 */ /* 0x040fe40000000000 */
[----:B------:R-:W-:Y:S02]  /*c4d0*/  IMAD.MOV.U32 R153, RZ, RZ, -0x7fffffe0 ;  /* 0x80000020ff997424 */ /* 0x000fe400078e00ff */
[C---:B------:R-:W-:Y:S02]  /*c4e0*/  VIADD R150, R144.reuse, 0x302 ;  /* 0x0000030290967836 */ /* 0x040fe40000000000 */
[----:B------:R-:W-:Y:S02]  /*c4f0*/  IMAD.MOV.U32 R151, RZ, RZ, -0x7fffffe0 ;  /* 0x80000020ff977424 */ /* 0x000fe400078e00ff */
[----:B------:R-:W-:-:S02]  /*c500*/  VIADD R148, R144, 0x600 ;  /* 0x0000060090947836 */ /* 0x000fc40000000000 */
[----:B------:R-:W-:Y:S02]  /*c510*/  IMAD.MOV.U32 R149, RZ, RZ, -0x7fffffe0 ;  /* 0x80000020ff957424 */ /* 0x000fe400078e00ff */
[----:B------:R-:W-:Y:S02]  /*c520*/  IMAD.MOV.U32 R5, RZ, RZ, -0x7fffffe0 ;  /* 0x80000020ff057424 */ /* 0x000fe400078e00ff */
[----:B------:R-:W-:Y:S02]  /*c530*/  VIADD R146, R144, 0x602 ;  /* 0x0000060290927836 */ /* 0x000fe40000000000 */
[----:B------:R-:W-:Y:S02]  /*c540*/  IMAD.MOV.U32 R147, RZ, RZ, -0x7fffffe0 ;  /* 0x80000020ff937424 */ /* 0x000fe400078e00ff */
[----:B01----:R-:W-:-:S04]  /*c550*/  IMAD R4, R22, 0x600, R0 ;  /* 0x0000060016047824 */ /* 0x003fc800078e0200 */
        /* <DEDUP_REMOVED lines=46> */
[----:B------:R-:W-:Y:S05]  /*c840*/  @!P0 BRA `(.L_x_2440) ;  /* 0x0000000000048947 */ /* 0x000fea0003800000 */
[----:B------:R-:W-:Y:S01]  /*c850*/  BPT.TRAP 0x1 ;  /* 0x000000040000795c */ /* 0x000fe20000300000 */
.L_x_2440:
[----:B------:R-:W2:Y:S01]  /*c860*/  LDL R5, [R1+0x6c] ;  /* 0x00006c0001057983 */ /* 0x000ea20000100800 */
[----:B------:R-:W0:Y:S01]  /*c870*/  LDC R0, c[0x0][0x448] ;  /* 0x00011200ff007b82 */ /* 0x000e220000000800 */
[----:B------:R-:W-:Y:S02]  /*c880*/  ULDC UR45, c[0x0][0x988] ;  /* 0x00026200002d7ab9 */ /* 0x000fe40000000800 */
[----:B------:R-:W2:Y:S04]  /*c890*/  LDL R90, [R1+0x58] ;  /* 0x00005800015a7983 */ /* 0x000ea80000100800 */
[----:B------:R-:W3:Y:S04]  /*c8a0*/  LDL R8, [R1+0x64] ;  /* 0x0000640001087983 */ /* 0x000ee80000100800 */
[----:B------:R-:W4:Y:S04]  /*c8b0*/  LDL R89, [R1+0x4c] ;  /* 0x00004c0001597983 */ /* 0x000f280000100800 */
[----:B------:R-:W5:Y:S04]  /*c8c0*/  LDL R88, [R1+0x5c] ;  /* 0x00005c0001587983 */ /* 0x000f680000100800 */
[----:B------:R-:W4:Y:S01]  /*c8d0*/  LDL R91, [R1+0x50] ;  /* 0x00005000015b7983 */ /* 0x000f220000100800 */
[----:B------:R-:W-:Y:S01]  /*c8e0*/  VIADD R10, R3, 0x2d840 ;  /* 0x0002d840030a7836 */ /* 0x000fe20000000000 */
[----:B------:R-:W-:Y:S01]  /*c8f0*/  LOP3.LUT R18, R18, 0xfffffff7, RZ, 0xc0, !PT ;  /* 0xfffffff712127812 */ /* 0x000fe200078ec0ff */
[----:B------:R-:W-:Y:S01]  /*c900*/  ULDC UR43, c[0x0][0x988] ;  /* 0x00026200002b7ab9 */ /* 0x000fe20000000800 */
[----:B------:R-:W-:Y:S01]  /*c910*/  ULDC UR44, c[0x0][0x988] ;  /* 0x00026200002c7ab9 */ /* 0x000fe20000000800 */
[----:B0-----:R-:W-:-:S13]  /*c920*/  ISETP.NE.AND P5, PT, R0, 0x1, PT ;  /* 0x000000010000780c */ /* 0x001fda0003fa5270 */
[----:B------:R-:W0:Y:S08]  /*c930*/  @P5 LDC R4, c[0x0][0x44c] ;  /* 0x00011300ff045b82 */ /* 0x000e300000000800 */
[----:B------:R-:W1:Y:S01]  /*c940*/  @P5 LDC R0, c[0x0][0x450] ;  /* 0x00011400ff005b82 */ /* 0x000e620000000800 */
[----:B--2---:R-:W-:-:S04]  /*c950*/  IMAD.IADD R7, R5, 0x1, R90 ;  /* 0x0000000105077824 */ /* 0x004fc800078e025a */
[----:B0-----:R-:W-:-:S05]  /*c960*/  @P5 IMAD.HI.U32 R5, R7, R4, RZ ;  /* 0x0000000407055227 */ /* 0x001fca00078e00ff */
[----:B-1----:R-:W-:-:S05]  /*c970*/  @P5 SHF.R.U32.HI R7, RZ, R0, R5 ;  /* 0x00000000ff075219 */ /* 0x002fca0000011605 */
[----:B------:R-:W0:Y:S01]  /*c980*/  SHFL.IDX PT, R4, R7, RZ, 0x1c1f ;  /* 0x001c1fff07047589 */ /* 0x000e2200000e0000 */
[----:B------:R-:W-:-:S04]  /*c990*/  IMAD.MOV.U32 R5, RZ, RZ, -0x80 ;  /* 0xffffff80ff057424 */ /* 0x000fc800078e00ff */
[----:B------:R-:W-:-:S05]  /*c9a0*/  IMAD R5, R94, R5, 0x80 ;  /* 0x000000805e057424 */ /* 0x000fca00078e0205 */
[C-C-:B---3--:R-:W-:Y:S02]  /*c9b0*/  IADD3 R6, -R8.reuse, 0x1, R5.reuse ;  /* 0x0000000108067810 */ /* 0x148fe40007ffe105 */
[----:B-----5:R-:W-:Y:S02]  /*c9c0*/  IADD3 R5, -R8, R88, R5 ;  /* 0x0000005808057210 */ /* 0x020fe40007ffe105 */
[----:B----4-:R-:W-:-:S04]  /*c9d0*/  IADD3 R6, -R89, R6, R88 ;  /* 0x0000000659067210 */ /* 0x010fc80007ffe158 */
[----:B0-----:R-:W-:-:S04]  /*c9e0*/  VIADDMNMX R4, R4, R6, R5, PT ;  /* 0x0000000604047246 */ /* 0x001fc80003800105 */
[C---:B------:R-:W-:Y:S02]  /*c9f0*/  ISETP.GT.AND P1, PT, R4.reuse, RZ, PT ;  /* 0x000000ff0400720c */ /* 0x040fe40003f24270 */
[----:B------:R-:W-:Y:S02]  /*ca00*/  ISETP.GT.AND P4, PT, R4, 0x1, PT ;  /* 0x000000010400780c */ /* 0x000fe40003f84270 */
[----:B------:R-:W-:Y:S02]  /*ca10*/  FSEL R24, R24, -INF , P1 ;  /* 0xff80000018187808 */ /* 0x000fe40000800000 */
[----:B------:R-:W-:Y:S02]  /*ca20*/  FSEL R25, R25, -INF , P4 ;  /* 0xff80000019197808 */ /* 0x000fe40002000000 */
[C---:B------:R-:W-:Y:S02]  /*ca30*/  ISETP.GT.AND P3, PT, R4.reuse, 0x8, PT ;  /* 0x000000080400780c */ /* 0x040fe40003f64270 */
[----:B------:R-:W-:-:S02]  /*ca40*/  ISETP.GT.AND P2, PT, R4, 0x9, PT ;  /* 0x000000090400780c */ /* 0x000fc40003f44270 */
[C---:B------:R-:W-:Y:S02]  /*ca50*/  ISETP.GT.AND P1, PT, R4.reuse, 0x10, PT ;  /* 0x000000100400780c */ /* 0x040fe40003f24270 */
[----:B------:R-:W-:Y:S01]  /*ca60*/  ISETP.GT.AND P4, PT, R4, 0x11, PT ;  /* 0x000000110400780c */ /* 0x000fe20003f84270 */
[----:B------:R-:W0:Y:S01]  /*ca70*/  SHFL.IDX PT, R0, R7, 0x1, 0x1c1f ;  /* 0x003c1f0007007f89 */ /* 0x000e2200000e0000 */
[----:B------:R-:W-:Y:S02]  /*ca80*/  FSEL R28, R28, -INF , P3 ;  /* 0xff8000001c1c7808 */ /* 0x000fe40001800000 */
[----:B------:R-:W-:Y:S02]  /*ca90*/  FSEL R29, R29, -INF , P2 ;  /* 0xff8000001d1d7808 */ /* 0x000fe40001000000 */
[----:B------:R-:W-:Y:S02]  /*caa0*/  FSEL R32, R32, -INF , P1 ;  /* 0xff80000020207808 */ /* 0x000fe40000800000 */
[----:B------:R-:W-:-:S02]  /*cab0*/  FSEL R33, R33, -INF , P4 ;  /* 0xff80000021217808 */ /* 0x000fc40002000000 */
[C---:B------:R-:W-:Y:S02]  /*cac0*/  ISETP.GT.AND P3, PT, R4.reuse, 0x18, PT ;  /* 0x000000180400780c */ /* 0x040fe40003f64270 */
[C---:B------:R-:W-:Y:S02]  /*cad0*/  ISETP.GT.AND P2, PT, R4.reuse, 0x19, PT ;  /* 0x000000190400780c */ /* 0x040fe40003f44270 */
[C---:B------:R-:W-:Y:S02]  /*cae0*/  ISETP.GT.AND P1, PT, R4.reuse, 0x20, PT ;  /* 0x000000200400780c */ /* 0x040fe40003f24270 */
[----:B------:R-:W-:Y:S02]  /*caf0*/  ISETP.GT.AND P4, PT, R4, 0x21, PT ;  /* 0x000000210400780c */ /* 0x000fe40003f84270 */
        /* <DEDUP_REMOVED lines=8> */
[----:B------:R-:W-:Y:S02]  /*cb80*/  FSEL R44, R44, -INF , P3 ;  /* 0xff8000002c2c7808 */ /* 0x000fe40001800000 */
[----:B------:R-:W-:Y:S02]  /*cb90*/  FSEL R45, R45, -INF , P2 ;  /* 0xff8000002d2d7808 */ /* 0x000fe40001000000 */
[----:B------:R-:W-:Y:S02]  /*cba0*/  FSEL R48, R48, -INF , P1 ;  /* 0xff80000030307808 */ /* 0x000fe40000800000 */
[----:B------:R-:W-:Y:S02]  /*cbb0*/  FSEL R49, R49, -INF , P4 ;  /* 0xff80000031317808 */ /* 0x000fe40002000000 */
[C---:B------:R-:W-:Y:S02]  /*cbc0*/  ISETP.GT.AND P3, PT, R4.reuse, 0x38, PT ;  /* 0x000000380400780c */ /* 0x040fe40003f64270 */
[----:B------:R-:W-:-:S02]  /*cbd0*/  ISETP.GT.AND P2, PT, R4, 0x39, PT ;  /* 0x000000390400780c */ /* 0x000fc40003f44270 */
[C---:B------:R-:W-:Y:S02]  /*cbe0*/  ISETP.GT.AND P1, PT, R4.reuse, 0x40, PT ;  /* 0x000000400400780c */ /* 0x040fe40003f24270 */
[----:B------:R-:W-:Y:S02]  /*cbf0*/  ISETP.GT.AND P4, PT, R4, 0x41, PT ;  /* 0x000000410400780c */ /* 0x000fe40003f84270 */
        /* <DEDUP_REMOVED lines=16> */
[----:B0-----:R-:W-:Y:S02]  /*cd00*/  VIADDMNMX R0, R0, R6, R5, PT ;  /* 0x0000000600007246 */ /* 0x001fe40003800105 */
[----:B------:R-:W-:Y:S02]  /*cd10*/  FSEL R68, R68, -INF , P3 ;  /* 0xff80000044447808 */ /* 0x000fe40001800000 */
[----:B------:R-:W-:Y:S02]  /*cd20*/  FSEL R69, R69, -INF , P2 ;  /* 0xff80000045457808 */ /* 0x000fe40001000000 */
[----:B------:R-:W-:Y:S02]  /*cd30*/  FSEL R72, R72, -INF , P1 ;  /* 0xff80000048487808 */ /* 0x000fe40000800000 */
[----:B------:R-:W-:Y:S02]  /*cd40*/  FSEL R73, R73, -INF , P4 ;  /* 0xff80000049497808 */ /* 0x000fe40002000000 */
[----:B------:R-:W-:-:S02]  /*cd50*/  ISETP.GT.AND P3, PT, R0, RZ, PT ;  /* 0x000000ff0000720c */ /* 0x000fc40003f64270 */
[C---:B------:R-:W-:Y:S02]  /*cd60*/  ISETP.GT.AND P2, PT, R0.reuse, 0x1, PT ;  /* 0x000000010000780c */ /* 0x040fe40003f44270 */
        /* <DEDUP_REMOVED lines=10> */
[----:B------:R-:W-:-:S02]  /*ce10*/  FMNMX.FTZ R5, R26, R27, !PT ;  /* 0x0000001b1a057209 */ /* 0x000fc40007810000 */
        /* <DEDUP_REMOVED lines=31> */
[----:B------:R-:W-:Y:S02]  /*d010*/  FMNMX.FTZ R5, R35, R5, !PT ;  /* 0x0000000523057209 */ /* 0x000fe40007810000 */
        /* <DEDUP_REMOVED lines=9> */
[----:B------:R-:W-:-:S02]  /*d0b0*/  ISETP.GT.AND P3, PT, R0, 0x60, PT ;  /* 0x000000600000780c */ /* 0x000fc40003f64270 */
[C---:B------:R-:W-:Y:S02]  /*d0c0*/  ISETP.GT.AND P2, PT, R0.reuse, 0x61, PT ;  /* 0x000000610000780c */ /* 0x040fe40003f44270 */
[C---:B------:R-:W-:Y:S02]  /*d0d0*/  ISETP.GT.AND P1, PT, R0.reuse, 0x68, PT ;  /* 0x000000680000780c */ /* 0x040fe40003f24270 */
[----:B------:R-:W-:Y:S02]  /*d0e0*/  ISETP.GT.AND P4, PT, R0, 0x69, PT ;  /* 0x000000690000780c */ /* 0x000fe40003f84270 */
[----:B------:R-:W-:Y:S02]  /*d0f0*/  FMNMX.FTZ R5, R39, R5, !PT ;  /* 0x0000000527057209 */ /* 0x000fe40007810000 */
[----:B------:R-:W-:Y:S02]  /*d100*/  FMNMX.FTZ R7, R24, R25, !PT ;  /* 0x0000001918077209 */ /* 0x000fe40007810000 */
[----:B------:R-:W-:-:S02]  /*d110*/  FSEL R74, R74, -INF , P3 ;  /* 0xff8000004a4a7808 */ /* 0x000fc40001800000 */
[----:B------:R-:W-:Y:S02]  /*d120*/  FSEL R75, R75, -INF , P2 ;  /* 0xff8000004b4b7808 */ /* 0x000fe40001000000 */
[----:B------:R-:W-:Y:S02]  /*d130*/  FSEL R78, R78, -INF , P1 ;  /* 0xff8000004e4e7808 */ /* 0x000fe40000800000 */
[----:B------:R-:W-:Y:S02]  /*d140*/  FSEL R79, R79, -INF , P4 ;  /* 0xff8000004f4f7808 */ /* 0x000fe40002000000 */
[C---:B------:R-:W-:Y:S02]  /*d150*/  ISETP.GT.AND P3, PT, R0.reuse, 0x70, PT ;  /* 0x000000700000780c */ /* 0x040fe40003f64270 */
[C---:B------:R-:W-:Y:S02]  /*d160*/  ISETP.GT.AND P2, PT, R0.reuse, 0x71, PT ;  /* 0x000000710000780c */ /* 0x040fe40003f44270 */
[----:B------:R-:W-:-:S02]  /*d170*/  ISETP.GT.AND P1, PT, R0, 0x78, PT ;  /* 0x000000780000780c */ /* 0x000fc40003f24270 */
[----:B------:R-:W-:Y:S02]  /*d180*/  ISETP.GT.AND P4, PT, R0, 0x79, PT ;  /* 0x000000790000780c */ /* 0x000fe40003f84270 */
        /* <DEDUP_REMOVED lines=49> */
[----:B------:R-:W-:Y:S02]  /*d4a0*/  ISETP.GT.AND P3, PT, R4, 0x68, PT ;  /* 0x000000680400780c */ /* 0x000fe40003f64270 */
[----:B------:R-:W-:Y:S02]  /*d4b0*/  FMNMX.FTZ R5, R72, R5, !PT ;  /* 0x0000000548057209 */ /* 0x000fe40007810000 */
[----:B------:R-:W-:Y:S02]  /*d4c0*/  ISETP.GT.AND P2, PT, R4, 0x69, PT ;  /* 0x000000690400780c */ /* 0x000fe40003f44270 */
[----:B------:R-:W-:-:S02]  /*d4d0*/  FMNMX.FTZ R0, R87, R0, !PT ;  /* 0x0000000057007209 */ /* 0x000fc40007810000 */
[----:B------:R-:W-:Y:S02]  /*d4e0*/  FSEL R76, R76, -INF , P3 ;  /* 0xff8000004c4c7808 */ /* 0x000fe40001800000 */
[----:B------:R-:W-:Y:S02]  /*d4f0*/  FMNMX.FTZ R5, R73, R5, !PT ;  /* 0x0000000549057209 */ /* 0x000fe40007810000 */
[----:B------:R-:W-:Y:S02]  /*d500*/  FSEL R77, R77, -INF , P2 ;  /* 0xff8000004d4d7808 */ /* 0x000fe40001000000 */
[C---:B------:R-:W-:Y:S02]  /*d510*/  ISETP.GT.AND P1, PT, R4.reuse, 0x70, PT ;  /* 0x000000700400780c */ /* 0x040fe40003f24270 */
[C---:B------:R-:W-:Y:S02]  /*d520*/  ISETP.GT.AND P4, PT, R4.reuse, 0x71, PT ;  /* 0x000000710400780c */ /* 0x040fe40003f84270 */
[----:B------:R-:W-:-:S02]  /*d530*/  ISETP.GT.AND P3, PT, R4, 0x78, PT ;  /* 0x000000780400780c */ /* 0x000fc40003f64270 */
[----:B------:R-:W-:Y:S02]  /*d540*/  ISETP.GT.AND P2, PT, R4, 0x79, PT ;  /* 0x000000790400780c */ /* 0x000fe40003f44270 */
[----:B------:R-:W-:Y:S01]  /*d550*/  FMNMX.FTZ R5, R76, R5, !PT ;  /* 0x000000054c057209 */ /* 0x000fe20007810000 */
[----:B------:R-:W0:Y:S01]  /*d560*/  SHFL.BFLY PT, R4, R0, 0x2, 0x1f ;  /* 0x0c401f0000047f89 */ /* 0x000e2200000e0000 */
[----:B------:R-:W-:Y:S02]  /*d570*/  FSEL R80, R80, -INF , P1 ;  /* 0xff80000050507808 */ /* 0x000fe40000800000 */
[----:B------:R-:W-:Y:S02]  /*d580*/  FMNMX.FTZ R5, R77, R5, !PT ;  /* 0x000000054d057209 */ /* 0x000fe40007810000 */
[----:B------:R-:W-:Y:S02]  /*d590*/  FSEL R81, R81, -INF , P4 ;  /* 0xff80000051517808 */ /* 0x000fe40002000000 */
[----:B------:R-:W-:-:S02]  /*d5a0*/  FMNMX.FTZ R5, R80, R5, !PT ;  /* 0x0000000550057209 */ /* 0x000fc40007810000 */
[----:B------:R-:W-:Y:S02]  /*d5b0*/  FSEL R84, R84, -INF , P3 ;  /* 0xff80000054547808 */ /* 0x000fe40001800000 */
[----:B------:R-:W-:Y:S02]  /*d5c0*/  FMNMX.FTZ R5, R81, R5, !PT ;  /* 0x0000000551057209 */ /* 0x000fe40007810000 */
[----:B------:R-:W-:Y:S02]  /*d5d0*/  FSEL R85, R85, -INF , P2 ;  /* 0xff80000055557808 */ /* 0x000fe40001000000 */
[----:B------:R-:W-:-:S04]  /*d5e0*/  FMNMX.FTZ R6, R84, R5, !PT ;  /* 0x0000000554067209 */ /* 0x000fc80007810000 */
[----:B------:R-:W-:Y:S02]  /*d5f0*/  FMNMX.FTZ R5, R85, R6, !PT ;  /* 0x0000000655057209 */ /* 0x000fe40007810000 */
[----:B0-----:R-:W-:-:S03]  /*d600*/  FMNMX.FTZ R4, R0, R4, !PT ;  /* 0x0000000400047209 */ /* 0x001fc60007810000 */
[----:B------:R-:W0:Y:S04]  /*d610*/  SHFL.BFLY PT, R0, R5, 0x2, 0x1f ;  /* 0x0c401f0005007f89 */ /* 0x000e2800000e0000 */
[----:B------:R-:W1:Y:S01]  /*d620*/  SHFL.BFLY PT, R7, R4, 0x1, 0x1f ;  /* 0x0c201f0004077f89 */ /* 0x000e6200000e0000 */
[----:B0-----:R-:W-:-:S05]  /*d630*/  FMNMX.FTZ R0, R5, R0, !PT ;  /* 0x0000000005007209 */ /* 0x001fca0007810000 */
[----:B------:R-:W0:Y:S01]  /*d640*/  SHFL.BFLY PT, R6, R0, 0x1, 0x1f ;  /* 0x0c201f0000067f89 */ /* 0x000e2200000e0000 */
[----:B-1----:R-:W-:-:S04]  /*d650*/  FMNMX.FTZ R7, R4, R7, !PT ;  /* 0x0000000704077209 */ /* 0x002fc80007810000 */
[C---:B------:R-:W-:Y:S01]  /*d660*/  FSETP.NEU.FTZ.AND P1, PT, R7.reuse, -INF , PT ;  /* 0xff8000000700780b */ /* 0x040fe20003f3d000 */
[----:B------:R-:W-:-:S05]  /*d670*/  FMUL.FTZ R8, R7, UR45 ;  /* 0x0000002d07087c20 */ /* 0x000fca0008410000 */
[----:B------:R-:W-:Y:S02]  /*d680*/  FSEL R8, R8, RZ, P1 ;  /* 0x000000ff08087208 */ /* 0x000fe40000800000 */
[----:B0-----:R-:W-:-:S04]  /*d690*/  FMNMX.FTZ R0, R0, R6, !PT ;  /* 0x0000000600007209 */ /* 0x001fc80007810000 */
[C---:B------:R-:W-:Y:S01]  /*d6a0*/  FSETP.NEU.FTZ.AND P1, PT, R0.reuse, -INF , PT ;  /* 0xff8000000000780b */ /* 0x040fe20003f3d000 */
[----:B------:R-:W-:Y:S01]  /*d6b0*/  FMUL.FTZ R9, R0, UR45 ;  /* 0x0000002d00097c20 */ /* 0x000fe20008410000 */
[----:B------:R-:W-:-:S04]  /*d6c0*/  FFMA.FTZ R4, R26, UR45, -R8 ;  /* 0x0000002d1a047c23 */ /* 0x000fc80008010808 */
[----:B------:R-:W-:Y:S01]  /*d6d0*/  FSEL R3, R9, RZ, P1 ;  /* 0x000000ff09037208 */ /* 0x000fe20000800000 */
[--C-:B------:R-:W-:Y:S01]  /*d6e0*/  FFMA.FTZ R5, R27, UR45, -R8.reuse ;  /* 0x0000002d1b057c23 */ /* 0x100fe20008010808 */
[--C-:B------:R-:W-:Y:S01]  /*d6f0*/  FFMA.FTZ R6, R30, UR45, -R8.reuse ;  /* 0x0000002d1e067c23 */ /* 0x100fe20008010808 */
[----:B------:R-:W-:Y:S02]  /*d700*/  FFMA.FTZ R12, R31, UR45, -R8 ;  /* 0x0000002d1f0c7c23 */ /* 0x000fe40008010808 */
[--C-:B------:R-:W-:Y:S01]  /*d710*/  FFMA.FTZ R13, R24, UR45, -R3.reuse ;  /* 0x0000002d180d7c23 */ /* 0x100fe20008010803 */
[--C-:B------:R-:W-:Y:S01]  /*d720*/  FFMA.FTZ R14, R25, UR45, -R3.reuse ;  /* 0x0000002d190e7c23 */ /* 0x100fe20008010803 */
[--C-:B------:R-:W-:Y:S01]  /*d730*/  FFMA.FTZ R15, R28, UR45, -R3.reuse ;  /* 0x0000002d1c0f7c23 */ /* 0x100fe20008010803 */
[----:B------:R-:W-:Y:S01]  /*d740*/  FFMA.FTZ R20, R29, UR45, -R3 ;  /* 0x0000002d1d147c23 */ /* 0x000fe20008010803 */
[----:B------:R-:W-:Y:S01]  /*d750*/  MUFU.EX2 R4, R4 ;  /* 0x0000000400047308 */ /* 0x000fe20000000800 */
[----:B------:R-:W-:-:S07]  /*d760*/  IMAD.U32 R9, RZ, RZ, UR40 ;  /* 0x00000028ff097e24 */ /* 0x000fce000f8e00ff */
[----:B------:R-:W0:Y:S01]  /*d770*/  MUFU.EX2 R5, R5 ;  /* 0x0000000500057308 */ /* 0x000e220000000800 */
[----:B------:R-:W-:-:S07]  /*d780*/  FFMA.FTZ R24, R32, UR45, -R3 ;  /* 0x0000002d20187c23 */ /* 0x000fce0008010803 */
[----:B------:R-:W-:Y:S08]  /*d790*/  MUFU.EX2 R6, R6 ;  /* 0x0000000600067308 */ /* 0x000ff00000000800 */
[----:B------:R-:W1:Y:S08]  /*d7a0*/  MUFU.EX2 R12, R12 ;  /* 0x0000000c000c7308 */ /* 0x000e700000000800 */
[----:B------:R-:W-:Y:S08]  /*d7b0*/  MUFU.EX2 R13, R13 ;  /* 0x0000000d000d7308 */ /* 0x000ff00000000800 */
[----:B------:R-:W2:Y:S08]  /*d7c0*/  MUFU.EX2 R14, R14 ;  /* 0x0000000e000e7308 */ /* 0x000eb00000000800 */
[----:B------:R-:W-:Y:S08]  /*d7d0*/  MUFU.EX2 R15, R15 ;  /* 0x0000000f000f7308 */ /* 0x000ff00000000800 */
[----:B------:R-:W3:Y:S01]  /*d7e0*/  MUFU.EX2 R20, R20 ;  /* 0x0000001400147308 */ /* 0x000ee20000000800 */
[--C-:B------:R-:W-:Y:S01]  /*d7f0*/  FFMA.FTZ R34, R34, UR45, -R8.reuse ;  /* 0x0000002d22227c23 */ /* 0x100fe20008010808 */
[----:B------:R-:W-:Y:S01]  /*d800*/  FFMA.FTZ R35, R35, UR45, -R8 ;  /* 0x0000002d23237c23 */ /* 0x000fe20008010808 */
[----:B------:R-:W-:Y:S01]  /*d810*/  PRMT R9, R9, 0x654, R10 ;  /* 0x0000065409097816 */ /* 0x000fe2000000000a */
[--C-:B------:R-:W-:Y:S01]  /*d820*/  FFMA.FTZ R26, R33, UR45, -R3.reuse ;  /* 0x0000002d211a7c23 */ /* 0x100fe20008010803 */
[----:B------:R-:W-:Y:S01]  /*d830*/  FFMA.FTZ R30, R36, UR45, -R3 ;  /* 0x0000002d241e7c23 */ /* 0x000fe20008010803 */
[--C-:B------:R-:W-:Y:S01]  /*d840*/  FFMA.FTZ R38, R38, UR45, -R8.reuse ;  /* 0x0000002d26267c23 */ /* 0x100fe20008010808 */
[----:B------:R0:W-:Y:S01]  /*d850*/  SYNCS.ARRIVE.TRANS64.RED.A1T0 RZ, [R9+URZ], RZ ;  /* 0x000000ff09ff79a7 */ /* 0x0001e2000810043f */
[----:B------:R-:W4:Y:S01]  /*d860*/  MUFU.EX2 R25, R34 ;  /* 0x0000002200197308 */ /* 0x000f220000000800 */
[--C-:B------:R-:W-:Y:S01]  /*d870*/  FFMA.FTZ R39, R39, UR45, -R8.reuse ;  /* 0x0000002d27277c23 */ /* 0x100fe20008010808 */
[--C-:B------:R-:W-:Y:S01]  /*d880*/  FFMA.FTZ R42, R42, UR45, -R8.reuse ;  /* 0x0000002d2a2a7c23 */ /* 0x100fe20008010808 */
[--C-:B------:R-:W-:Y:S01]  /*d890*/  FFMA.FTZ R43, R43, UR45, -R8.reuse ;  /* 0x0000002d2b2b7c23 */ /* 0x100fe20008010808 */
[--C-:B------:R-:W-:Y:S01]  /*d8a0*/  FFMA.FTZ R46, R46, UR45, -R8.reuse ;  /* 0x0000002d2e2e7c23 */ /* 0x100fe20008010808 */
[----:B------:R-:W-:-:S03]  /*d8b0*/  FFMA.FTZ R47, R47, UR45, -R8 ;  /* 0x0000002d2f2f7c23 */ /* 0x000fc60008010808 */
[----:B------:R-:W5:Y:S01]  /*d8c0*/  MUFU.EX2 R24, R24 ;  /* 0x0000001800187308 */ /* 0x000f620000000800 */
        /* <DEDUP_REMOVED lines=20> */
[----:B0-----:R-:W-:Y:S01]  /*da10*/  F2FP.BF16.F32.PACK_AB R9, R5, R4 ;  /* 0x000000040509723e */ /* 0x001fe200000010ff */
[----:B------:R-:W0:Y:S01]  /*da20*/  MUFU.EX2 R35, R35 ;  /* 0x0000002300237308 */ /* 0x000e220000000800 */
[----:B-1----:R-:W-:Y:S01]  /*da30*/  F2FP.BF16.F32.PACK_AB R11, R12, R6 ;  /* 0x000000060c0b723e */ /* 0x002fe200000010ff */
[----:B------:R-:W-:Y:S01]  /*da40*/  FADD.FTZ R5, R4, R5 ;  /* 0x0000000504057221 */ /* 0x000fe20000010000 */
[----:B--2---:R-:W-:Y:S01]  /*da50*/  F2FP.BF16.F32.PACK_AB R8, R14, R13 ;  /* 0x0000000d0e08723e */ /* 0x004fe200000010ff */
[----:B------:R-:W-:Y:S01]  /*da60*/  FADD.FTZ R14, R13, R14 ;  /* 0x0000000e0d0e7221 */ /* 0x000fe20000010000 */
[----:B---3--:R-:W-:Y:S01]  /*da70*/  F2FP.BF16.F32.PACK_AB R10, R20, R15 ;  /* 0x0000000f140a723e */ /* 0x008fe200000010ff */
[----:B------:R-:W-:-:S02]  /*da80*/  FFMA.FTZ R31, R37, UR45, -R3 ;  /* 0x0000002d251f7c23 */ /* 0x000fc40008010803 */
[----:B------:R-:W1:Y:S01]  /*da90*/  MUFU.EX2 R26, R26 ;  /* 0x0000001a001a7308 */ /* 0x000e620000000800 */
[----:B------:R-:W-:Y:S01]  /*daa0*/  FADD.FTZ R37, R6, R5 ;  /* 0x0000000506257221 */ /* 0x000fe20000010000 */
[----:B------:R2:W-:Y:S01]  /*dab0*/  STSM.16.M88.4 [R143+0x21800], R8 ;  /* 0x021800088f007844 */ /* 0x0005e20000000200 */
[----:B------:R-:W-:-:S05]  /*dac0*/  FADD.FTZ R13, R15, R14 ;  /* 0x0000000e0f0d7221 */ /* 0x000fca0000010000 */
[----:B------:R-:W3:Y:S01]  /*dad0*/  MUFU.EX2 R27, R38 ;  /* 0x00000026001b7308 */ /* 0x000ee20000000800 */
[----:B------:R-:W-:Y:S01]  /*dae0*/  FADD.FTZ R12, R12, R37 ;  /* 0x000000250c0c7221 */ /* 0x000fe20000010000 */
[----:B------:R-:W-:-:S06]  /*daf0*/  FADD.FTZ R13, R20, R13 ;  /* 0x0000000d140d7221 */ /* 0x000fcc0000010000 */
[----:B------:R-:W3:Y:S01]  /*db00*/  MUFU.EX2 R30, R30 ;  /* 0x0000001e001e7308 */ /* 0x000ee20000000800 */
[--C-:B--2---:R-:W-:Y:S01]  /*db10*/  FFMA.FTZ R8, R40, UR45, -R3.reuse ;  /* 0x0000002d28087c23 */ /* 0x104fe20008010803 */
[----:B------:R-:W-:-:S06]  /*db20*/  FFMA.FTZ R10, R41, UR45, -R3 ;  /* 0x0000002d290a7c23 */ /* 0x000fcc0008010803 */
[----:B------:R-:W2:Y:S01]  /*db30*/  MUFU.EX2 R39, R39 ;  /* 0x0000002700277308 */ /* 0x000ea20000000800 */
[----:B----4-:R-:W-:Y:S01]  /*db40*/  FADD.FTZ R12, R25, R12 ;  /* 0x0000000c190c7221 */ /* 0x010fe20000010000 */
[----:B-----5:R-:W-:-:S06]  /*db50*/  FADD.FTZ R13, R24, R13 ;  /* 0x0000000d180d7221 */ /* 0x020fcc0000010000 */
[----:B------:R-:W4:Y:S01]  /*db60*/  MUFU.EX2 R31, R31 ;  /* 0x0000001f001f7308 */ /* 0x000f220000000800 */
[----:B------:R-:W-:Y:S01]  /*db70*/  FFMA.FTZ R21, R44, UR45, -R3 ;  /* 0x0000002d2c157c23 */ /* 0x000fe20008010803 */
[----:B0-----:R-:W-:-:S06]  /*db80*/  FADD.FTZ R12, R35, R12 ;  /* 0x0000000c230c7221 */ /* 0x001fcc0000010000 */
[----:B------:R-:W0:Y:S01]  /*db90*/  MUFU.EX2 R9, R42 ;  /* 0x0000002a00097308 */ /* 0x000e220000000800 */
[----:B-1----:R-:W-:Y:S01]  /*dba0*/  FADD.FTZ R13, R26, R13 ;  /* 0x0000000d1a0d7221 */ /* 0x002fe20000010000 */
[----:B------:R-:W-:-:S06]  /*dbb0*/  FFMA.FTZ R28, R45, UR45, -R3 ;  /* 0x0000002d2d1c7c23 */ /* 0x000fcc0008010803 */
[----:B------:R-:W1:Y:S01]  /*dbc0*/  MUFU.EX2 R8, R8 ;  /* 0x0000000800087308 */ /* 0x000e620000000800 */
[----:B---3--:R-:W-:Y:S01]  /*dbd0*/  FADD.FTZ R12, R27, R12 ;  /* 0x0000000c1b0c7221 */ /* 0x008fe20000010000 */
[----:B------:R-:W-:-:S06]  /*dbe0*/  FADD.FTZ R14, R30, R13 ;  /* 0x0000000d1e0e7221 */ /* 0x000fcc0000010000 */
[----:B------:R-:W3:Y:S01]  /*dbf0*/  MUFU.EX2 R43, R43 ;  /* 0x0000002b002b7308 */ /* 0x000ee20000000800 */
[----:B------:R-:W-:-:S07]  /*dc00*/  FFMA.FTZ R29, R48, UR45, -R3 ;  /* 0x0000002d301d7c23 */ /* 0x000fce0008010803 */
[----:B------:R-:W5:Y:S01]  /*dc10*/  MUFU.EX2 R10, R10 ;  /* 0x0000000a000a7308 */ /* 0x000f620000000800 */
[----:B--2---:R-:W-:Y:S01]  /*dc20*/  FADD.FTZ R12, R39, R12 ;  /* 0x0000000c270c7221 */ /* 0x004fe20000010000 */
[----:B----4-:R-:W-:-:S06]  /*dc30*/  FADD.FTZ R13, R31, R14 ;  /* 0x0000000e1f0d7221 */ /* 0x010fcc0000010000 */
[----:B------:R-:W2:Y:S01]  /*dc40*/  MUFU.EX2 R21, R21 ;  /* 0x0000001500157308 */ /* 0x000ea20000000800 */
[----:B------:R-:W-:-:S07]  /*dc50*/  FFMA.FTZ R32, R49, UR45, -R3 ;  /* 0x0000002d31207c23 */ /* 0x000fce0008010803 */
[----:B------:R-:W4:Y:S01]  /*dc60*/  MUFU.EX2 R11, R46 ;  /* 0x0000002e000b7308 */ /* 0x000f220000000800 */
[----:B0-----:R-:W-:Y:S01]  /*dc70*/  FADD.FTZ R12, R9, R12 ;  /* 0x0000000c090c7221 */ /* 0x001fe20000010000 */
[----:B-1----:R-:W-:-:S06]  /*dc80*/  FADD.FTZ R13, R8, R13 ;  /* 0x0000000d080d7221 */ /* 0x002fcc0000010000 */
[----:B------:R-:W0:Y:S01]  /*dc90*/  MUFU.EX2 R28, R28 ;  /* 0x0000001c001c7308 */ /* 0x000e220000000800 */
[----:B------:R-:W-:-:S07]  /*dca0*/  FFMA.FTZ R33, R52, UR45, -R3 ;  /* 0x0000002d34217c23 */ /* 0x000fce0008010803 */
[----:B------:R-:W1:Y:S01]  /*dcb0*/  MUFU.EX2 R47, R47 ;  /* 0x0000002f002f7308 */ /* 0x000e620000000800 */
[----:B---3--:R-:W-:Y:S01]  /*dcc0*/  FADD.FTZ R14, R43, R12 ;  /* 0x0000000c2b0e7221 */ /* 0x008fe20000010000 */
[----:B-----5:R-:W-:-:S06]  /*dcd0*/  FADD.FTZ R12, R10, R13 ;  /* 0x0000000d0a0c7221 */ /* 0x020fcc0000010000 */
[----:B------:R-:W3:Y:S01]  /*dce0*/  MUFU.EX2 R29, R29 ;  /* 0x0000001d001d7308 */ /* 0x000ee20000000800 */
[----:B------:R-:W-:-:S07]  /*dcf0*/  FFMA.FTZ R34, R53, UR45, -R3 ;  /* 0x0000002d35227c23 */ /* 0x000fce0008010803 */
[----:B------:R-:W5:Y:S01]  /*dd00*/  MUFU.EX2 R50, R50 ;  /* 0x0000003200327308 */ /* 0x000f620000000800 */
[----:B--2---:R-:W-:Y:S01]  /*dd10*/  FADD.FTZ R13, R21, R12 ;  /* 0x0000000c150d7221 */ /* 0x004fe20000010000 */
[----:B------:R-:W-:-:S06]  /*dd20*/  FFMA.FTZ R4, R56, UR45, -R3 ;  /* 0x0000002d38047c23 */ /* 0x000fcc0008010803 */
[----:B------:R-:W2:Y:S01]  /*dd30*/  MUFU.EX2 R32, R32 ;  /* 0x0000002000207308 */ /* 0x000ea20000000800 */
[----:B----4-:R-:W-:-:S07]  /*dd40*/  FADD.FTZ R14, R11, R14 ;  /* 0x0000000e0b0e7221 */ /* 0x010fce0000010000 */
[----:B------:R-:W4:Y:S01]  /*dd50*/  MUFU.EX2 R51, R51 ;  /* 0x0000003300337308 */ /* 0x000f220000000800 */
[----:B0-----:R-:W-:Y:S01]  /*dd60*/  FADD.FTZ R12, R28, R13 ;  /* 0x0000000d1c0c7221 */ /* 0x001fe20000010000 */
[----:B------:R-:W-:-:S06]  /*dd70*/  FFMA.FTZ R5, R57, UR45, -R3 ;  /* 0x0000002d39057c23 */ /* 0x000fcc0008010803 */
[----:B------:R-:W0:Y:S01]  /*dd80*/  MUFU.EX2 R33, R33 ;  /* 0x0000002100217308 */ /* 0x000e220000000800 */
[----:B-1----:R-:W-:-:S07]  /*dd90*/  FADD.FTZ R15, R47, R14 ;  /* 0x0000000e2f0f7221 */ /* 0x002fce0000010000 */
[----:B------:R-:W1:Y:S01]  /*dda0*/  MUFU.EX2 R54, R54 ;  /* 0x0000003600367308 */ /* 0x000e620000000800 */
[----:B---3--:R-:W-:Y:S01]  /*ddb0*/  FADD.FTZ R13, R29, R12 ;  /* 0x0000000c1d0d7221 */ /* 0x008fe20000010000 */
[----:B------:R-:W-:-:S06]  /*ddc0*/  FFMA.FTZ R6, R60, UR45, -R3 ;  /* 0x0000002d3c067c23 */ /* 0x000fcc0008010803 */
[----:B------:R-:W3:Y:S01]  /*ddd0*/  MUFU.EX2 R34, R34 ;  /* 0x0000002200227308 */ /* 0x000ee20000000800 */
[----:B-----5:R-:W-:Y:S01]  /*dde0*/  FADD.FTZ R14, R50, R15 ;  /* 0x0000000f320e7221 */ /* 0x020fe20000010000 */
[----:B------:R-:W-:-:S06]  /*ddf0*/  F2FP.BF16.F32.PACK_AB R24, R26, R24 ;  /* 0x000000181a18723e */ /* 0x000fcc00000010ff */
[----:B------:R-:W5:Y:S01]  /*de00*/  MUFU.EX2 R55, R55 ;  /* 0x0000003700377308 */ /* 0x000f620000000800 */
[----:B------:R-:W-:Y:S01]  /*de10*/  F2FP.BF16.F32.PACK_AB R25, R35, R25 ;  /* 0x000000192319723e */ /* 0x000fe200000010ff */
[----:B--2---:R-:W-:Y:S01]  /*de20*/  FADD.FTZ R12, R32, R13 ;  /* 0x0000000d200c7221 */ /* 0x004fe20000010000 */
[----:B------:R-:W-:-:S05]  /*de30*/  F2FP.BF16.F32.PACK_AB R27, R39, R27 ;  /* 0x0000001b271b723e */ /* 0x000fca00000010ff */
[----:B------:R-:W2:Y:S01]  /*de40*/  MUFU.EX2 R4, R4 ;  /* 0x0000000400047308 */ /* 0x000ea20000000800 */
[----:B------:R-:W-:Y:S01]  /*de50*/  F2FP.BF16.F32.PACK_AB R26, R31, R30 ;  /* 0x0000001e1f1a723e */ /* 0x000fe200000010ff */
[----:B------:R-:W-:Y:S01]  /*de60*/  FFMA.FTZ R20, R61, UR45, -R3 ;  /* 0x0000002d3d147c23 */ /* 0x000fe20008010803 */
[----:B----4-:R-:W-:-:S05]  /*de70*/  FADD.FTZ R15, R51, R14 ;  /* 0x0000000e330f7221 */ /* 0x010fca0000010000 */
[----:B------:R-:W4:Y:S01]  /*de80*/  MUFU.EX2 R58, R58 ;  /* 0x0000003a003a7308 */ /* 0x000f220000000800 */
[----:B------:R-:W-:Y:S01]  /*de90*/  F2FP.BF16.F32.PACK_AB R8, R10, R8 ;  /* 0x000000080a08723e */ /* 0x000fe200000010ff */
[----:B------:R1:W-:Y:S01]  /*dea0*/  STSM.16.M88.4 [R91], R24 ;  /* 0x000000185b007844 */ /* 0x0003e20000000200 */
[----:B------:R-:W-:-:S05]  /*deb0*/  F2FP.BF16.F32.PACK_AB R10, R28, R21 ;  /* 0x000000151c0a723e */ /* 0x000fca00000010ff */
[----:B------:R-:W4:Y:S01]  /*dec0*/  MUFU.EX2 R5, R5 ;  /* 0x0000000500057308 */ /* 0x000f220000000800 */
[----:B0-----:R-:W-:Y:S01]  /*ded0*/  FADD.FTZ R21, R33, R12 ;  /* 0x0000000c21157221 */ /* 0x001fe20000010000 */
[----:B------:R-:W-:-:S06]  /*dee0*/  FFMA.FTZ R35, R64, UR45, -R3 ;  /* 0x0000002d40237c23 */ /* 0x000fcc0008010803 */
[----:B------:R-:W0:Y:S01]  /*def0*/  MUFU.EX2 R59, R59 ;  /* 0x0000003b003b7308 */ /* 0x000e220000000800 */
[----:B------:R-:W-:Y:S01]  /*df00*/  FFMA.FTZ R36, R65, UR45, -R3 ;  /* 0x0000002d41247c23 */ /* 0x000fe20008010803 */
[----:B-1----:R-:W-:Y:S01]  /*df10*/  FADD.FTZ R24, R54, R15 ;  /* 0x0000000f36187221 */ /* 0x002fe20000010000 */
[----:B---3--:R-:W-:-:S05]  /*df20*/  FADD.FTZ R21, R34, R21 ;  /* 0x0000001522157221 */ /* 0x008fca0000010000 */
[----:B------:R-:W1:Y:S01]  /*df30*/  MUFU.EX2 R6, R6 ;  /* 0x0000000600067308 */ /* 0x000e620000000800 */
[----:B-----5:R-:W-:-:S07]  /*df40*/  FADD.FTZ R25, R55, R24 ;  /* 0x0000001837197221 */ /* 0x020fce0000010000 */
[----:B------:R-:W-:Y:S01]  /*df50*/  MUFU.EX2 R62, R62 ;  /* 0x0000003e003e7308 */ /* 0x000fe20000000800 */
[----:B--2---:R-:W-:Y:S01]  /*df60*/  FADD.FTZ R24, R4, R21 ;  /* 0x0000001504187221 */ /* 0x004fe20000010000 */
[----:B----4-:R-:W-:-:S06]  /*df70*/  FADD.FTZ R26, R58, R25 ;  /* 0x000000193a1a7221 */ /* 0x010fcc0000010000 */
[----:B------:R-:W-:Y:S01]  /*df80*/  MUFU.EX2 R63, R63 ;  /* 0x0000003f003f7308 */ /* 0x000fe20000000800 */
[----:B------:R-:W-:Y:S01]  /*df90*/  F2FP.BF16.F32.PACK_AB R9, R43, R9 ;  /* 0x000000092b09723e */ /* 0x000fe200000010ff */
[----:B------:R-:W-:Y:S01]  /*dfa0*/  FFMA.FTZ R68, R68, UR45, -R3 ;  /* 0x0000002d44447c23 */ /* 0x000fe20008010803 */
[----:B------:R-:W-:-:S05]  /*dfb0*/  F2FP.BF16.F32.PACK_AB R11, R47, R11 ;  /* 0x0000000b2f0b723e */ /* 0x000fca00000010ff */
[----:B------:R-:W-:Y:S01]  /*dfc0*/  MUFU.EX2 R66, R66 ;  /* 0x0000004200427308 */ /* 0x000fe20000000800 */
[----:B------:R-:W-:-:S07]  /*dfd0*/  FFMA.FTZ R37, R72, UR45, -R3 ;  /* 0x0000002d48257c23 */ /* 0x000fce0008010803 */
[----:B------:R-:W-:Y:S01]  /*dfe0*/  MUFU.EX2 R67, R67 ;  /* 0x0000004300437308 */ /* 0x000fe20000000800 */
[----:B------:R-:W-:-:S07]  /*dff0*/  F2FP.BF16.F32.PACK_AB R13, R51, R50 ;  /* 0x00000032330d723e */ /* 0x000fce00000010ff */
[----:B------:R-:W-:Y:S08]  /*e000*/  MUFU.EX2 R70, R70 ;  /* 0x0000004600467308 */ /* 0x000ff00000000800 */
[----:B------:R-:W-:Y:S08]  /*e010*/  MUFU.EX2 R71, R71 ;  /* 0x0000004700477308 */ /* 0x000ff00000000800 */
[----:B------:R-:W-:Y:S01]  /*e020*/  MUFU.EX2 R74, R74 ;  /* 0x0000004a004a7308 */ /* 0x000fe20000000800 */
[--C-:B------:R-:W-:Y:S01]  /*e030*/  FFMA.FTZ R38, R73, UR45, -R3.reuse ;  /* 0x0000002d49267c23 */ /* 0x100fe20008010803 */
[--C-:B------:R-:W-:Y:S01]  /*e040*/  FFMA.FTZ R76, R76, UR45, -R3.reuse ;  /* 0x0000002d4c4c7c23 */ /* 0x100fe20008010803 */
[----:B------:R-:W2:Y:S05]  /*e050*/  LDL R39, [R1+0x54] ;  /* 0x0000540001277983 */ /* 0x000eaa0000100800 */
[----:B------:R-:W3:Y:S01]  /*e060*/  MUFU.EX2 R20, R20 ;  /* 0x0000001400147308 */ /* 0x000ee20000000800 */
[----:B------:R-:W-:Y:S01]  /*e070*/  FADD.FTZ R21, R5, R24 ;  /* 0x0000001805157221 */ /* 0x000fe20000010000 */
[--C-:B------:R-:W-:Y:S01]  /*e080*/  FFMA.FTZ R31, R69, UR45, -R3.reuse ;  /* 0x0000002d451f7c23 */ /* 0x100fe20008010803 */
[----:B------:R-:W-:Y:S01]  /*e090*/  F2FP.BF16.F32.PACK_AB R14, R34, R33 ;  /* 0x00000021220e723e */ /* 0x000fe200000010ff */
[--C-:B------:R-:W-:Y:S01]  /*e0a0*/  FFMA.FTZ R77, R77, UR45, -R3.reuse ;  /* 0x0000002d4d4d7c23 */ /* 0x100fe20008010803 */
[----:B------:R-:W-:Y:S01]  /*e0b0*/  FFMA.FTZ R80, R80, UR45, -R3 ;  /* 0x0000002d50507c23 */ /* 0x000fe20008010803 */
[----:B------:R-:W4:Y:S02]  /*e0c0*/  @P5 LDC R27, c[0x0][0x450] ;  /* 0x00011400ff1b5b82 */ /* 0x000f240000000800 */
[----:B------:R-:W5:Y:S01]  /*e0d0*/  MUFU.EX2 R35, R35 ;  /* 0x0000002300237308 */ /* 0x000f620000000800 */
[----:B0-----:R-:W-:Y:S01]  /*e0e0*/  FADD.FTZ R25, R59, R26 ;  /* 0x0000001a3b197221 */ /* 0x001fe20000010000 */
[----:B------:R0:W-:Y:S01]  /*e0f0*/  STSM.16.M88.4 [R157], R8 ;  /* 0x000000089d007844 */ /* 0x0001e20000000200 */
[----:B-1----:R-:W-:-:S05]  /*e100*/  FADD.FTZ R21, R6, R21 ;  /* 0x0000001506157221 */ /* 0x002fca0000010000 */
[----:B------:R-:W1:Y:S01]  /*e110*/  MUFU.EX2 R36, R36 ;  /* 0x0000002400247308 */ /* 0x000e620000000800 */
[----:B---3--:R-:W-:-:S07]  /*e120*/  FADD.FTZ R24, R20, R21 ;  /* 0x0000001514187221 */ /* 0x008fce0000010000 */
[----:B------:R-:W3:Y:S01]  /*e130*/  MUFU.EX2 R30, R68 ;  /* 0x00000044001e7308 */ /* 0x000ee20000000800 */
[----:B0-----:R-:W-:Y:S01]  /*e140*/  F2FP.BF16.F32.PACK_AB R8, R5, R4 ;  /* 0x000000040508723e */ /* 0x001fe200000010ff */
[----:B------:R-:W-:Y:S01]  /*e150*/  FADD.FTZ R4, R62, R25 ;  /* 0x000000193e047221 */ /* 0x000fe20000010000 */
[----:B------:R-:W-:-:S05]  /*e160*/  F2FP.BF16.F32.PACK_AB R12, R32, R29 ;  /* 0x0000001d200c723e */ /* 0x000fca00000010ff */
[----:B------:R-:W0:Y:S01]  /*e170*/  MUFU.EX2 R31, R31 ;  /* 0x0000001f001f7308 */ /* 0x000e220000000800 */
[----:B------:R-:W-:Y:S01]  /*e180*/  FADD.FTZ R5, R63, R4 ;  /* 0x000000043f057221 */ /* 0x000fe20000010000 */
[----:B------:R-:W-:Y:S01]  /*e190*/  F2FP.BF16.F32.PACK_AB R15, R55, R54 ;  /* 0x00000036370f723e */ /* 0x000fe200000010ff */
[----:B-----5:R-:W-:-:S05]  /*e1a0*/  FADD.FTZ R11, R35, R24 ;  /* 0x00000018230b7221 */ /* 0x020fca0000010000 */
[----:B------:R-:W5:Y:S01]  /*e1b0*/  MUFU.EX2 R37, R37 ;  /* 0x0000002500257308 */ /* 0x000f620000000800 */
[----:B------:R-:W-:Y:S01]  /*e1c0*/  FADD.FTZ R4, R66, R5 ;  /* 0x0000000542047221 */ /* 0x000fe20000010000 */
[----:B------:R3:W-:Y:S01]  /*e1d0*/  STSM.16.M88.4 [R156], R12 ;  /* 0x0000000c9c007844 */ /* 0x0007e20000000200 */
[----:B-1----:R-:W-:Y:S01]  /*e1e0*/  FADD.FTZ R5, R36, R11 ;  /* 0x0000000b24057221 */ /* 0x002fe20000010000 */
[----:B------:R-:W-:Y:S01]  /*e1f0*/  F2FP.BF16.F32.PACK_AB R10, R20, R6 ;  /* 0x00000006140a723e */ /* 0x000fe200000010ff */
[----:B------:R-:W1:Y:S03]  /*e200*/  @P5 LDC R25, c[0x0][0x44c] ;  /* 0x00011300ff195b82 */ /* 0x000e660000000800 */
[----:B------:R-:W4:Y:S01]  /*e210*/  MUFU.EX2 R75, R75 ;  /* 0x0000004b004b7308 */ /* 0x000f220000000800 */
[----:B---3--:R-:W-:-:S07]  /*e220*/  FADD.FTZ R13, R67, R4 ;  /* 0x00000004430d7221 */ /* 0x008fce0000010000 */
[----:B------:R-:W3:Y:S01]  /*e230*/  MUFU.EX2 R78, R78 ;  /* 0x0000004e004e7308 */ /* 0x000ee20000000800 */
[----:B------:R-:W-:Y:S01]  /*e240*/  FADD.FTZ R4, R30, R5 ;  /* 0x000000051e047221 */ /* 0x000fe20000010000 */
[----:B------:R-:W-:-:S03]  /*e250*/  FADD.FTZ R6, R70, R13 ;  /* 0x0000000d46067221 */ /* 0x000fc60000010000 */
[----:B0-----:R-:W-:Y:S01]  /*e260*/  FADD.FTZ R4, R31, R4 ;  /* 0x000000041f047221 */ /* 0x001fe20000010000 */
[----:B------:R-:W-:Y:S02]  /*e270*/  FADD.FTZ R5, R71, R6 ;  /* 0x0000000647057221 */ /* 0x000fe40000010000 */
[----:B------:R-:W-:Y:S01]  /*e280*/  MUFU.EX2 R79, R79 ;  /* 0x0000004f004f7308 */ /* 0x000fe20000000800 */
[----:B-----5:R-:W-:Y:S01]  /*e290*/  FADD.FTZ R21, R37, R4 ;  /* 0x0000000425157221 */ /* 0x020fe20000010000 */
[----:B------:R-:W-:-:S06]  /*e2a0*/  FADD.FTZ R4, R74, R5 ;  /* 0x000000054a047221 */ /* 0x000fcc0000010000 */
[----:B------:R-:W-:Y:S01]  /*e2b0*/  MUFU.EX2 R82, R82 ;  /* 0x0000005200527308 */ /* 0x000fe20000000800 */
[----:B----4-:R-:W-:-:S07]  /*e2c0*/  FADD.FTZ R5, R75, R4 ;  /* 0x000000044b057221 */ /* 0x010fce0000010000 */
[----:B------:R-:W0:Y:S01]  /*e2d0*/  MUFU.EX2 R38, R38 ;  /* 0x0000002600267308 */ /* 0x000e220000000800 */
[----:B------:R-:W-:Y:S02]  /*e2e0*/  F2FP.BF16.F32.PACK_AB R9, R59, R58 ;  /* 0x0000003a3b09723e */ /* 0x000fe400000010ff */
[----:B------:R-:W-:-:S05]  /*e2f0*/  F2FP.BF16.F32.PACK_AB R11, R63, R62 ;  /* 0x0000003e3f0b723e */ /* 0x000fca00000010ff */
[----:B------:R-:W4:Y:S01]  /*e300*/  MUFU.EX2 R76, R76 ;  /* 0x0000004c004c7308 */ /* 0x000f220000000800 */
[----:B---3--:R-:W-:-:S07]  /*e310*/  FADD.FTZ R6, R78, R5 ;  /* 0x000000054e067221 */ /* 0x008fce0000010000 */
[----:B------:R-:W3:Y:S01]  /*e320*/  MUFU.EX2 R83, R83 ;  /* 0x0000005300537308 */ /* 0x000ee20000000800 */
[----:B------:R5:W-:Y:S01]  /*e330*/  STSM.16.M88.4 [R143+0x27800], R8 ;  /* 0x027800088f007844 */ /* 0x000be20000000200 */
[----:B0-----:R-:W-:-:S04]  /*e340*/  FADD.FTZ R21, R38, R21 ;  /* 0x0000001526157221 */ /* 0x001fc80000010000 */
[----:B----4-:R-:W-:Y:S01]  /*e350*/  FADD.FTZ R4, R76, R21 ;  /* 0x000000154c047221 */ /* 0x010fe20000010000 */
[----:B-----5:R-:W-:-:S04]  /*e360*/  FADD.FTZ R11, R79, R6 ;  /* 0x000000064f0b7221 */ /* 0x020fc80000010000 */
[----:B------:R-:W-:-:S04]  /*e370*/  FADD.FTZ R6, R82, R11 ;  /* 0x0000000b52067221 */ /* 0x000fc80000010000 */
[----:B---3--:R-:W-:Y:S02]  /*e380*/  FADD.FTZ R21, R83, R6 ;  /* 0x0000000653157221 */ /* 0x008fe40000010000 */
[----:B------:R-:W3:Y:S01]  /*e390*/  LDL R6, [R1+0x60] ;  /* 0x0000600001067983 */ /* 0x000ee20000100800 */
[----:B------:R-:W0:Y:S01]  /*e3a0*/  MUFU.EX2 R77, R77 ;  /* 0x0000004d004d7308 */ /* 0x000e220000000800 */
[--C-:B------:R-:W-:Y:S01]  /*e3b0*/  FFMA.FTZ R81, R81, UR45, -R3.reuse ;  /* 0x0000002d51517c23 */ /* 0x100fe20008010803 */
[--C-:B------:R-:W-:Y:S01]  /*e3c0*/  FFMA.FTZ R84, R84, UR45, -R3.reuse ;  /* 0x0000002d54547c23 */ /* 0x100fe20008010803 */
[----:B------:R-:W-:-:S05]  /*e3d0*/  FFMA.FTZ R3, R85, UR45, -R3 ;  /* 0x0000002d55037c23 */ /* 0x000fca0008010803 */
[----:B------:R-:W4:Y:S08]  /*e3e0*/  MUFU.EX2 R80, R80 ;  /* 0x0000005000507308 */ /* 0x000f300000000800 */
[----:B------:R-:W5:Y:S01]  /*e3f0*/  MUFU.EX2 R81, R81 ;  /* 0x0000005100517308 */ /* 0x000f620000000800 */
[----:B-1----:R-:W-:-:S04]  /*e400*/  @P5 IMAD.HI.U32 R24, R90, R25, RZ ;  /* 0x000000195a185227 */ /* 0x002fc800078e00ff */
[----:B0-----:R-:W-:-:S03]  /*e410*/  FADD.FTZ R5, R77, R4 ;  /* 0x000000044d057221 */ /* 0x001fc60000010000 */
[----:B------:R-:W-:Y:S08]  /*e420*/  MUFU.EX2 R84, R84 ;  /* 0x0000005400547308 */ /* 0x000ff00000000800 */
[----:B------:R-:W0:Y:S01]  /*e430*/  MUFU.EX2 R3, R3 ;  /* 0x0000000300037308 */ /* 0x000e220000000800 */
[----:B------:R-:W-:Y:S02]  /*e440*/  IMAD.MOV.U32 R20, RZ, RZ, R90 ;  /* 0x000000ffff147224 */ /* 0x000fe400078e005a */
[----:B----4-:R-:W-:Y:S01]  /*e450*/  FADD.FTZ R4, R80, R5 ;  /* 0x0000000550047221 */ /* 0x010fe20000010000 */
[----:B------:R-:W-:-:S04]  /*e460*/  F2FP.BF16.F32.PACK_AB R12, R36, R35 ;  /* 0x00000023240c723e */ /* 0x000fc800000010ff */
[----:B------:R-:W-:Y:S01]  /*e470*/  MUFU.EX2 R86, R86 ;  /* 0x0000005600567308 */ /* 0x000fe20000000800 */
[----:B------:R-:W-:Y:S02]  /*e480*/  F2FP.BF16.F32.PACK_AB R13, R67, R66 ;  /* 0x00000042430d723e */ /* 0x000fe400000010ff */
[----:B------:R-:W-:-:S05]  /*e490*/  F2FP.BF16.F32.PACK_AB R14, R31, R30 ;  /* 0x0000001e1f0e723e */ /* 0x000fca00000010ff */
[----:B------:R-:W1:Y:S01]  /*e4a0*/  MUFU.EX2 R87, R87 ;  /* 0x0000005700577308 */ /* 0x000e620000000800 */
[----:B------:R-:W-:Y:S02]  /*e4b0*/  F2FP.BF16.F32.PACK_AB R15, R71, R70 ;  /* 0x00000046470f723e */ /* 0x000fe400000010ff */
[----:B------:R-:W-:Y:S01]  /*e4c0*/  @P5 SHF.R.U32.HI R20, RZ, R27, R24 ;  /* 0x0000001bff145219 */ /* 0x000fe20000011618 */
[----:B-----5:R-:W-:-:S03]  /*e4d0*/  FADD.FTZ R5, R81, R4 ;  /* 0x0000000451057221 */ /* 0x020fc60000010000 */
[----:B------:R-:W-:Y:S02]  /*e4e0*/  IADD3 R4, R20, R88, -R89 ;  /* 0x0000005814047210 */ /* 0x000fe40007ffe859 */
[----:B------:R-:W-:Y:S02]  /*e4f0*/  F2FP.BF16.F32.PACK_AB R8, R38, R37 ;  /* 0x000000252608723e */ /* 0x000fe400000010ff */
[----:B------:R-:W-:Y:S02]  /*e500*/  F2FP.BF16.F32.PACK_AB R9, R75, R74 ;  /* 0x0000004a4b09723e */ /* 0x000fe400000010ff */
[----:B------:R-:W-:Y:S02]  /*e510*/  F2FP.BF16.F32.PACK_AB R10, R77, R76 ;  /* 0x0000004c4d0a723e */ /* 0x000fe400000010ff */
[----:B------:R-:W-:Y:S02]  /*e520*/  F2FP.BF16.F32.PACK_AB R11, R79, R78 ;  /* 0x0000004e4f0b723e */ /* 0x000fe400000010ff */
[----:B------:R-:W-:-:S02]  /*e530*/  CS2R R134, SRZ ;  /* 0x0000000000867805 */ /* 0x000fc4000001ff00 */
[----:B------:R-:W-:Y:S02]  /*e540*/  @P5 LOP3.LUT R18, R18, 0x8, RZ, 0xfc, !PT ;  /* 0x0000000812125812 */ /* 0x000fe400078efcff */
        /* <DEDUP_REMOVED lines=22> */
[----:B--2---:R0:W-:Y:S04]  /*e6b0*/  STSM.16.M88.4 [R39], R12 ;  /* 0x0000000c27007844 */ /* 0x0041e80000000200 */
[----:B------:R2:W-:Y:S01]  /*e6c0*/  STSM.16.M88.4 [R157+0x6000], R8 ;  /* 0x006000089d007844 */ /* 0x0005e20000000200 */
[----:B0-----:R-:W-:Y:S01]  /*e6d0*/  F2FP.BF16.F32.PACK_AB R14, R3, R84 ;  /* 0x00000054030e723e */ /* 0x001fe200000010ff */
[----:B------:R-:W-:Y:S01]  /*e6e0*/  FADD.FTZ R84, R84, R5 ;  /* 0x0000000554547221 */ /* 0x000fe20000010000 */
[----:B------:R-:W-:-:S02]  /*e6f0*/  SHF.R.S32.HI R5, RZ, 0x1f, R4 ;  /* 0x0000001fff057819 */ /* 0x000fc40000011404 */
[----:B------:R-:W-:Y:S02]  /*e700*/  F2FP.BF16.F32.PACK_AB R12, R81, R80 ;  /* 0x00000050510c723e */ /* 0x000fe400000010ff */
[----:B------:R-:W-:Y:S02]  /*e710*/  F2FP.BF16.F32.PACK_AB R13, R83, R82 ;  /* 0x00000052530d723e */ /* 0x000fe400000010ff */
[----:B-1----:R-:W-:Y:S02]  /*e720*/  F2FP.BF16.F32.PACK_AB R15, R87, R86 ;  /* 0x00000056570f723e */ /* 0x002fe400000010ff */
[----:B------:R-:W-:-:S03]  /*e730*/  LEA.HI R5, R5, R4, RZ, 0x7 ;  /* 0x0000000405057211 */ /* 0x000fc600078f38ff */
[----:B------:R2:W-:Y:S01]  /*e740*/  STSM.16.M88.4 [R156+0x6000], R12 ;  /* 0x0060000c9c007844 */ /* 0x0005e20000000200 */
[----:B------:R-:W-:Y:S01]  /*e750*/  SHF.R.S32.HI R5, RZ, 0x7, R5 ;  /* 0x00000007ff057819 */ /* 0x000fe20000011405 */
[----:B------:R0:W-:Y:S06]  /*e760*/  MEMBAR.ALL.CTA ;  /* 0x0000000000007992 */ /* 0x0001ec0000008000 */
[----:B0-----:R-:W0:Y:S01]  /*e770*/  FENCE.VIEW.ASYNC.S ;  /* 0x00000000000073c6 */ /* 0x001e220000000000 */
[----:B------:R-:W-:Y:S02]  /*e780*/  VIADD R4, R94, 0xfffffffe ;  /* 0xfffffffe5e047836 */ /* 0x000fe40000000000 */
[----:B------:R-:W-:Y:S01]  /*e790*/  FADD.FTZ R86, R86, R21 ;  /* 0x0000001556567221 */ /* 0x000fe20000010000 */
[----:B------:R-:W-:Y:S01]  /*e7a0*/  FADD.FTZ R140, R3, R84 ;  /* 0x00000054038c7221 */ /* 0x000fe20000010000 */
[----:B------:R-:W-:-:S02]  /*e7b0*/  CS2R R94, SRZ ;  /* 0x00000000005e7805 */ /* 0x000fc4000001ff00 */
[----:B------:R-:W-:Y:S01]  /*e7c0*/  FADD.FTZ R21, R87, R86 ;  /* 0x0000005657157221 */ /* 0x000fe20000010000 */
[----:B---3--:R-:W-:-:S05]  /*e7d0*/  VIMNMX R6, R6, R5, !PT ;  /* 0x0000000506067248 */ /* 0x008fca0007fe0100 */
[----:B------:R2:W-:Y:S01]  /*e7e0*/  STL [R1+0x34], R6 ;  /* 0x0000340601007387 */ /* 0x0005e20000100800 */
[----:B------:R-:W-:Y:S01]  /*e7f0*/  ISETP.GE.AND P1, PT, R4, R6, PT ;  /* 0x000000060400720c */ /* 0x000fe20003f26270 */
[----:B0-----:R-:W-:-:S12]  /*e800*/  NOP ;  /* 0x0000000000007918 */ /* 0x001fd80000000000 */
[----:B--2---:R-:W-:Y:S05]  /*e810*/  @!P1 BRA `(.L_x_2441) ;  /* 0x0000002c00a49947 */ /* 0x004fea0003800000 */
[----:B------:R-:W-:Y:S02]  /*e820*/  IMAD.MOV.U32 R6, RZ, RZ, R7 ;  /* 0x000000ffff067224 */ /* 0x000fe400078e0007 */
[----:B------:R-:W-:Y:S02]  /*e830*/  IMAD.MOV.U32 R3, RZ, RZ, R0 ;  /* 0x000000ffff037224 */ /* 0x000fe400078e0000 */
[----:B------:R-:W-:Y:S02]  /*e840*/  IMAD.MOV.U32 R8, RZ, RZ, R139 ;  /* 0x000000ffff087224 */ /* 0x000fe400078e008b */
[----:B------:R-:W-:Y:S02]  /*e850*/  IMAD.MOV.U32 R5, RZ, RZ, R22 ;  /* 0x000000ffff057224 */ /* 0x000fe400078e0016 */
[----:B------:R-:W-:-:S07]  /*e860*/  IMAD.MOV.U32 R135, RZ, RZ, RZ ;  /* 0x000000ffff877224 */ /* 0x000fce00078e00ff */
.L_x_2453:
        /* <DEDUP_REMOVED lines=9> */
.L_x_2443:
        /* <DEDUP_REMOVED lines=8> */
.L_x_2444:
[----:B------:R-:W-:Y:S04]  /*e980*/  BSSY B0, `(.L_x_2442) ;  /* 0x0000004000007945 */ /* 0x000fe80003800000 */
[----:B-1----:R-:W-:Y:S05]  /*e990*/  @P2 BRA `(.L_x_2445) ;  /* 0x0000000000082947 */ /* 0x002fea0003800000 */
[----:B------:R-:W1:Y:S02]  /*e9a0*/  SYNCS.PHASECHK.TRANS64.TRYWAIT P2, [R7+URZ+0x2d830], R0 ;  /* 0x02d83000070075a7 */ /* 0x000e64000804017f */
[----:B-1----:R-:W-:Y:S05]  /*e9b0*/  @!P2 BRA `(.L_x_2446) ;  /* 0x0000010c00d8a947 */ /* 0x002fea0003800000 */
.L_x_2445:
[----:B------:R-:W-:Y:S05]  /*e9c0*/  BSYNC B0 ;  /* 0x0000000000007941 */ /* 0x000fea0003800000 */
.L_x_2442:
[----:B01----:R-:W2:Y:S01]  /*e9d0*/  LDL R7, [R1+0x2c] ;  /* 0x00002c0001077983 */ /* 0x003ea20000100800 */
[----:B------:R-:W0:Y:S01]  /*e9e0*/  S2R R0, SR_TID.X ;  /* 0x0000000000007919 */ /* 0x000e220000002100 */
[----:B------:R-:W-:Y:S01]  /*e9f0*/  VIADD R22, R5, 0x1 ;  /* 0x0000000105167836 */ /* 0x000fe20000000000 */
[----:B------:R-:W-:Y:S05]  /*ea00*/  WARPSYNC.ALL ;  /* 0x0000000000007948 */ /* 0x000fea0003800000 */
[----:B------:R-:W-:-:S04]  /*ea10*/  ISETP.NE.AND P2, PT, R22, 0x2, PT ;  /* 0x000000021600780c */ /* 0x000fc80003f45270 */
[----:B------:R-:W-:Y:S02]  /*ea20*/  SEL R22, R22, RZ, P2 ;  /* 0x000000ff16167207 */ /* 0x000fe40001000000 */
[----:B0-----:R-:W-:-:S05]  /*ea30*/  SHF.R.U32.HI R0, RZ, 0x7, R0 ;  /* 0x00000007ff007819 */ /* 0x001fca0000011600 */
[----:B------:R-:W-:Y:S02]  /*ea40*/  VIADD R0, R0, 0x8 ;  /* 0x0000000800007836 */ /* 0x000fe40000000000 */
[----:B------:R-:W-:Y:S01]  /*ea50*/  IMAD.MOV.U32 R11, RZ, RZ, -0x7fffffe0 ;  /* 0x80000020ff0b7424 */ /* 0x000fe200078e00ff */
[----:B------:R-:W-:Y:S01]  /*ea60*/  R2UR UR4, R144 ;  /* 0x00000000900472ca */ /* 0x000fe200000e0000 */
[----:B------:R-:W-:Y:S01]  /*ea70*/  IMAD.MOV.U32 R25, RZ, RZ, -0x7fffffe0 ;  /* 0x80000020ff197424 */ /* 0x000fe200078e00ff */
[----:B------:R-:W-:Y:S02]  /*ea80*/  R2UR UR5, R145 ;  /* 0x00000000910572ca */ /* 0x000fe400000e0000 */
[----:B------:R-:W-:Y:S02]  /*ea90*/  R2UR UR7, R11 ;  /* 0x000000000b0772ca */ /* 0x000fe400000e0000 */
[----:B------:R-:W-:Y:S01]  /*eaa0*/  R2UR UR23, R25 ;  /* 0x00000000191772ca */ /* 0x000fe200000e0000 */
[----:B------:R-:W-:Y:S01]  /*eab0*/  IMAD.MOV.U32 R15, RZ, RZ, -0x7fffffe0 ;  /* 0x80000020ff0f7424 */ /* 0x000fe200078e00ff */
[----:B------:R-:W-:-:S02]  /*eac0*/  R2UR UR8, R154 ;  /* 0x000000009a0872ca */ /* 0x000fc400000e0000 */
[----:B------:R-:W-:Y:S02]  /*ead0*/  R2UR UR9, R155 ;  /* 0x000000009b0972ca */ /* 0x000fe400000e0000 */
[----:B------:R-:W-:Y:S01]  /*eae0*/  R2UR UR11, R15 ;  /* 0x000000000f0b72ca */ /* 0x000fe200000e0000 */
[----:B------:R0:W-:Y:S01]  /*eaf0*/  BAR.SYNC.DEFER_BLOCKING R0, 0x100 ;  /* 0x000400000000751d */ /* 0x0001e20000010000 */
[----:B------:R-:W-:Y:S01]  /*eb00*/  IMAD.MOV.U32 R13, RZ, RZ, -0x7fffffe0 ;  /* 0x80000020ff0d7424 */ /* 0x000fe200078e00ff */
[----:B------:R-:W-:Y:S02]  /*eb10*/  R2UR UR12, R152 ;  /* 0x00000000980c72ca */ /* 0x000fe400000e0000 */
[----:B------:R-:W-:Y:S02]  /*eb20*/  R2UR UR13, R153 ;  /* 0x00000000990d72ca */ /* 0x000fe400000e0000 */
[----:B------:R-:W-:Y:S01]  /*eb30*/  R2UR UR15, R13 ;  /* 0x000000000d0f72ca */ /* 0x000fe200000e0000 */
[----:B--2---:R-:W-:-:S04]  /*eb40*/  IMAD R10, R22, 0x600, R7 ;  /* 0x00000600160a7824 */ /* 0x004fc800078e0207 */
[C---:B------:R-:W-:Y:S01]  /*eb50*/  VIADD R24, R10.reuse, 0x400 ;  /* 0x000004000a187836 */ /* 0x040fe20000000000 */
[----:B------:R-:W-:-:S04]  /*eb60*/  R2UR UR6, R10 ;  /* 0x000000000a0672ca */ /* 0x000fc800000e0000 */
[----:B------:R-:W-:Y:S02]  /*eb70*/  R2UR UR22, R24 ;  /* 0x00000000181672ca */ /* 0x000fe400000e0000 */
[----:B------:R-:W-:-:S07]  /*eb80*/  WARPGROUP.ARRIVE ;  /* 0x00000000000079c5 */ /* 0x000fce0000000000 */
[----:B------:R-:W-:Y:S01]  /*eb90*/  HGMMA.64x128x16.F32.BF16 R24, gdesc[UR4], RZ, !UPT, gsb0 ;  /* 0x01e00000041879f0 */ /* 0x000fe2000c0018ff */
[----:B------:R-:W-:-:S05]  /*eba0*/  VIADD R14, R10, 0x2 ;  /* 0x000000020a0e7836 */ /* 0x000fca0000000000 */
[----:B------:R-:W-:Y:S01]  /*ebb0*/  R2UR UR10, R14 ;  /* 0x000000000e0a72ca */ /* 0x000fe200000e0000 */
[----:B------:R-:W-:-:S05]  /*ebc0*/  VIADD R12, R10, 0x200 ;  /* 0x000002000a0c7836 */ /* 0x000fca0000000000 */
[----:B------:R-:W-:Y:S01]  /*ebd0*/  R2UR UR14, R12 ;  /* 0x000000000c0e72ca */ /* 0x000fe200000e0000 */
[----:B------:R-:W-:Y:S02]  /*ebe0*/  WARPGROUP.DEPBAR.LE gsb0, 0x0 ;  /* 0x00008000000079c5 */ /* 0x000fe40000010000 */
        /* <DEDUP_REMOVED lines=30> */
.L_x_2448:
[----:B------:R-:W-:Y:S01]  /*edd0*/  SHF.L.U32 R0, R8, 0x1f, RZ ;  /* 0x0000001f08007819 */ /* 0x000fe200000006ff */
[----:B------:R-:W-:-:S04]  /*ede0*/  IMAD R7, R5, 0x8, R2 ;  /* 0x0000000805077824 */ /* 0x000fc800078e0202 */
[----:B------:R0:W1:Y:S01]  /*edf0*/  SYNCS.PHASECHK.TRANS64.TRYWAIT P1, [R7+URZ+0x2d850], R0 ;  /* 0x02d85000070075a7 */ /* 0x000062000802017f */
[----:B------:R-:W-:Y:S05]  /*ee00*/  @!P0 BRA `(.L_x_2449) ;  /* 0x0000000000048947 */ /* 0x000fea0003800000 */
[----:B------:R-:W-:Y:S01]  /*ee10*/  BPT.TRAP 0x1 ;  /* 0x000000040000795c */ /* 0x000fe20000300000 */
.L_x_2449:
[----:B-1----:R-:W-:Y:S05]  /*ee20*/  @P1 BRA `(.L_x_2447) ;  /* 0x0000000000081947 */ /* 0x002fea0003800000 */
[----:B------:R-:W1:Y:S02]  /*ee30*/  SYNCS.PHASECHK.TRANS64.TRYWAIT P1, [R7+URZ+0x2d850], R0 ;  /* 0x02d85000070075a7 */ /* 0x000e64000802017f */
[----:B-1----:R-:W-:Y:S05]  /*ee40*/  @!P1 BRA `(.L_x_2450) ;  /* 0x0000010800c89947 */ /* 0x002fea0003800000 */
.L_x_2447:
        /* <DEDUP_REMOVED lines=12> */
[----:B------:R-:W-:Y:S01]  /*ef10*/  R2UR UR11, R11 ;  /* 0x000000000b0b72ca */ /* 0x000fe200000e0000 */
        /* <DEDUP_REMOVED lines=51> */
[----:B------:R-:W-:Y:S01]  /*f250*/  VIADD R10, R8, 0x604 ;  /* 0x00000604080a7836 */ /* 0x000fe20000000000 */
        /* <DEDUP_REMOVED lines=31> */
.L_x_2451:
[----:B------:R-:W2:Y:S01]  /*f450*/  LDL R12, [R1+0x58] ;  /* 0x00005800010c7983 */ /* 0x000ea20000100800 */
[----:B0-----:R-:W0:Y:S03]  /*f460*/  LDC R0, c[0x0][0x448] ;  /* 0x00011200ff007b82 */ /* 0x001e260000000800 */
[----:B------:R-:W2:Y:S04]  /*f470*/  LDL R7, [R1+0x6c] ;  /* 0x00006c0001077983 */ /* 0x000ea80000100800 */
[----:B------:R-:W3:Y:S04]  /*f480*/  LDL R11, [R1+0x64] ;  /* 0x00006400010b7983 */ /* 0x000ee80000100800 */
[----:B------:R-:W3:Y:S04]  /*f490*/  LDL R10, [R1+0x5c] ;  /* 0x00005c00010a7983 */ /* 0x000ee80000100800 */
[----:B------:R-:W4:Y:S01]  /*f4a0*/  LDL R9, [R1+0x4c] ;  /* 0x00004c0001097983 */ /* 0x000f220000100800 */
[----:B------:R-:W-:Y:S01]  /*f4b0*/  LOP3.LUT R18, R18, 0xffffffdf, RZ, 0xc0, !PT ;  /* 0xffffffdf12127812 */ /* 0x000fe200078ec0ff */
[----:B------:R-:W-:Y:S01]  /*f4c0*/  UMOV UR45, UR44 ;  /* 0x0000002c002d7c82 */ /* 0x000fe20008000000 */
[----:B------:R-:W-:-:S02]  /*f4d0*/  IMAD R14, R22, 0x8, R2 ;  /* 0x00000008160e7824 */ /* 0x000fc400078e0202 */
[----:B------:R-:W-:Y:S01]  /*f4e0*/  @P0 LOP3.LUT R18, R18, 0x20, RZ, 0xfc, !PT ;  /* 0x0000002012120812 */ /* 0x000fe200078efcff */
[----:B------:R-:W-:Y:S02]  /*f4f0*/  IMAD.U32 R15, RZ, RZ, UR40 ;  /* 0x00000028ff0f7e24 */ /* 0x000fe4000f8e00ff */
[----:B------:R-:W-:Y:S01]  /*f500*/  VIADD R14, R14, 0x2d840 ;  /* 0x0002d8400e0e7836 */ /* 0x000fe20000000000 */
[----:B0-----:R-:W-:Y:S02]  /*f510*/  ISETP.NE.AND P1, PT, R0, 0x1, PT ;  /* 0x000000010000780c */ /* 0x001fe40003f25270 */
[----:B------:R-:W-:Y:S02]  /*f520*/  LOP3.LUT R18, R18, 0xffffffbf, RZ, 0xc0, !PT ;  /* 0xffffffbf12127812 */ /* 0x000fe400078ec0ff */
[----:B------:R-:W-:-:S04]  /*f530*/  PRMT R14, R15, 0x654, R14 ;  /* 0x000006540f0e7816 */ /* 0x000fc8000000000e */
[----:B------:R0:W-:Y:S05]  /*f540*/  SYNCS.ARRIVE.TRANS64.RED.A1T0 RZ, [R14+URZ], RZ ;  /* 0x000000ff0eff79a7 */ /* 0x0001ea000810043f */
[----:B------:R-:W1:Y:S08]  /*f550*/  @P1 LDC R8, c[0x0][0x44c] ;  /* 0x00011300ff081b82 */ /* 0x000e700000000800 */
[----:B------:R-:W5:Y:S01]  /*f560*/  @P1 LDC R0, c[0x0][0x450] ;  /* 0x00011400ff001b82 */ /* 0x000f620000000800 */
[----:B--2---:R-:W-:-:S04]  /*f570*/  IMAD.IADD R7, R7, 0x1, R12 ;  /* 0x0000000107077824 */ /* 0x004fc800078e020c */
[----:B-1----:R-:W-:-:S05]  /*f580*/  @P1 IMAD.HI.U32 R8, R7, R8, RZ ;  /* 0x0000000807081227 */ /* 0x002fca00078e00ff */
[----:B-----5:R-:W-:Y:S01]  /*f590*/  @P1 SHF.R.U32.HI R7, RZ, R0, R8 ;  /* 0x00000000ff071219 */ /* 0x020fe20000011608 */
[----:B------:R-:W-:-:S04]  /*f5a0*/  IMAD.MOV.U32 R8, RZ, RZ, -0x80 ;  /* 0xffffff80ff087424 */ /* 0x000fc800078e00ff */
[----:B------:R-:W1:Y:S01]  /*f5b0*/  SHFL.IDX PT, R0, R7, RZ, 0x1c1f ;  /* 0x001c1fff07007589 */ /* 0x000e6200000e0000 */
[----:B------:R-:W-:-:S03]  /*f5c0*/  IMAD R8, R4, R8, 0x1 ;  /* 0x0000000104087424 */ /* 0x000fc600078e0208 */
[----:B------:R-:W2:Y:S02]  /*f5d0*/  SHFL.IDX PT, R7, R7, 0x1, 0x1c1f ;  /* 0x003c1f0007077f89 */ /* 0x000ea400000e0000 */
[----:B---3--:R-:W-:-:S05]  /*f5e0*/  IADD3 R8, R10, R8, -R11 ;  /* 0x000000080a087210 */ /* 0x008fca0007ffe80b */
[----:B----4-:R-:W-:-:S04]  /*f5f0*/  IMAD.IADD R8, R8, 0x1, -R9 ;  /* 0x0000000108087824 */ /* 0x010fc800078e0a09 */
[C---:B-1----:R-:W-:Y:S02]  /*f600*/  IMAD.IADD R0, R8.reuse, 0x1, R0 ;  /* 0x0000000108007824 */ /* 0x042fe400078e0200 */
[----:B--2---:R-:W-:-:S03]  /*f610*/  IMAD.IADD R7, R8, 0x1, R7 ;  /* 0x0000000108077824 */ /* 0x004fc600078e0207 */
[C---:B------:R-:W-:Y:S02]  /*f620*/  ISETP.GT.AND P4, PT, R0.reuse, RZ, PT ;  /* 0x000000ff0000720c */ /* 0x040fe40003f84270 */
        /* <DEDUP_REMOVED lines=59> */
[----:B------:R-:W-:Y:S02]  /*f9e0*/  FMNMX.FTZ R0, R24, R3, !PT ;  /* 0x0000000318007209 */ /* 0x000fe40007810000 */
[----:B------:R-:W-:Y:S02]  /*f9f0*/  FSEL R80, R80, -INF , P4 ;  /* 0xff80000050507808 */ /* 0x000fe40002000000 */
[----:B------:R-:W-:Y:S02]  /*fa00*/  FMNMX.FTZ R0, R25, R0, !PT ;  /* 0x0000000019007209 */ /* 0x000fe40007810000 */
[----:B------:R-:W-:Y:S02]  /*fa10*/  FSEL R81, R81, -INF , P3 ;  /* 0xff80000051517808 */ /* 0x000fe40001800000 */
[----:B------:R-:W-:Y:S02]  /*fa20*/  FMNMX.FTZ R0, R28, R0, !PT ;  /* 0x000000001c007209 */ /* 0x000fe40007810000 */
[----:B------:R-:W-:-:S02]  /*fa30*/  FSEL R84, R84, -INF , P2 ;  /* 0xff80000054547808 */ /* 0x000fc40001000000 */
[----:B------:R-:W-:Y:S02]  /*fa40*/  FMNMX.FTZ R0, R29, R0, !PT ;  /* 0x000000001d007209 */ /* 0x000fe40007810000 */
[----:B------:R-:W-:Y:S02]  /*fa50*/  FSEL R85, R85, -INF , P1 ;  /* 0xff80000055557808 */ /* 0x000fe40000800000 */
[----:B------:R-:W-:Y:S02]  /*fa60*/  FMNMX.FTZ R0, R32, R0, !PT ;  /* 0x0000000020007209 */ /* 0x000fe40007810000 */
[----:B------:R-:W-:Y:S02]  /*fa70*/  ISETP.GT.AND P4, PT, R7, RZ, PT ;  /* 0x000000ff0700720c */ /* 0x000fe40003f84270 */
[----:B------:R-:W-:Y:S02]  /*fa80*/  FMNMX.FTZ R0, R33, R0, !PT ;  /* 0x0000000021007209 */ /* 0x000fe40007810000 */
[----:B------:R-:W-:-:S02]  /*fa90*/  ISETP.GT.AND P3, PT, R7, 0x1, PT ;  /* 0x000000010700780c */ /* 0x000fc40003f64270 */
[----:B------:R-:W-:Y:S02]  /*faa0*/  FMNMX.FTZ R0, R36, R0, !PT ;  /* 0x0000000024007209 */ /* 0x000fe40007810000 */
[----:B------:R-:W-:Y:S02]  /*fab0*/  ISETP.GT.AND P2, PT, R7, 0x8, PT ;  /* 0x000000080700780c */ /* 0x000fe40003f44270 */
[----:B------:R-:W-:Y:S02]  /*fac0*/  FMNMX.FTZ R0, R37, R0, !PT ;  /* 0x0000000025007209 */ /* 0x000fe40007810000 */
[----:B------:R-:W-:Y:S02]  /*fad0*/  ISETP.GT.AND P1, PT, R7, 0x9, PT ;  /* 0x000000090700780c */ /* 0x000fe40003f24270 */
[----:B------:R-:W-:Y:S02]  /*fae0*/  FMNMX.FTZ R0, R40, R0, !PT ;  /* 0x0000000028007209 */ /* 0x000fe40007810000 */
[----:B------:R-:W-:-:S02]  /*faf0*/  FSEL R26, R26, -INF , P4 ;  /* 0xff8000001a1a7808 */ /* 0x000fc40002000000 */
[----:B------:R-:W-:Y:S02]  /*fb00*/  FMNMX.FTZ R0, R41, R0, !PT ;  /* 0x0000000029007209 */ /* 0x000fe40007810000 */
[----:B------:R-:W-:Y:S02]  /*fb10*/  FSEL R27, R27, -INF , P3 ;  /* 0xff8000001b1b7808 */ /* 0x000fe40001800000 */
[----:B------:R-:W-:Y:S02]  /*fb20*/  FMNMX.FTZ R0, R44, R0, !PT ;  /* 0x000000002c007209 */ /* 0x000fe40007810000 */
[----:B------:R-:W-:Y:S02]  /*fb30*/  FSEL R30, R30, -INF , P2 ;  /* 0xff8000001e1e7808 */ /* 0x000fe40001000000 */
[----:B------:R-:W-:Y:S02]  /*fb40*/  FMNMX.FTZ R0, R45, R0, !PT ;  /* 0x000000002d007209 */ /* 0x000fe40007810000 */
[----:B------:R-:W-:-:S02]  /*fb50*/  FSEL R31, R31, -INF , P1 ;  /* 0xff8000001f1f7808 */ /* 0x000fc40000800000 */
[----:B------:R-:W-:Y:S02]  /*fb60*/  FMNMX.FTZ R0, R48, R0, !PT ;  /* 0x0000000030007209 */ /* 0x000fe40007810000 */
[----:B------:R-:W-:Y:S02]  /*fb70*/  ISETP.GT.AND P4, PT, R7, 0x10, PT ;  /* 0x000000100700780c */ /* 0x000fe40003f84270 */
[----:B------:R-:W-:Y:S02]  /*fb80*/  FMNMX.FTZ R0, R49, R0, !PT ;  /* 0x0000000031007209 */ /* 0x000fe40007810000 */
[C---:B------:R-:W-:Y:S02]  /*fb90*/  ISETP.GT.AND P3, PT, R7.reuse, 0x11, PT ;  /* 0x000000110700780c */ /* 0x040fe40003f64270 */
[----:B------:R-:W-:Y:S02]  /*fba0*/  FMNMX.FTZ R0, R52, R0, !PT ;  /* 0x0000000034007209 */ /* 0x000fe40007810000 */
[----:B------:R-:W-:-:S02]  /*fbb0*/  ISETP.GT.AND P2, PT, R7, 0x18, PT ;  /* 0x000000180700780c */ /* 0x000fc40003f44270 */
[----:B------:R-:W-:Y:S02]  /*fbc0*/  FMNMX.FTZ R0, R53, R0, !PT ;  /* 0x0000000035007209 */ /* 0x000fe40007810000 */
[----:B------:R-:W-:Y:S02]  /*fbd0*/  ISETP.GT.AND P1, PT, R7, 0x19, PT ;  /* 0x000000190700780c */ /* 0x000fe40003f24270 */
[----:B------:R-:W-:Y:S02]  /*fbe0*/  FMNMX.FTZ R0, R56, R0, !PT ;  /* 0x0000000038007209 */ /* 0x000fe40007810000 */
[----:B------:R-:W-:Y:S02]  /*fbf0*/  FSEL R34, R34, -INF , P4 ;  /* 0xff80000022227808 */ /* 0x000fe40002000000 */
[----:B------:R-:W-:Y:S02]  /*fc00*/  FMNMX.FTZ R0, R57, R0, !PT ;  /* 0x0000000039007209 */ /* 0x000fe40007810000 */
[----:B------:R-:W-:-:S02]  /*fc10*/  FSEL R35, R35, -INF , P3 ;  /* 0xff80000023237808 */ /* 0x000fc40001800000 */
[----:B------:R-:W-:Y:S02]  /*fc20*/  FMNMX.FTZ R0, R60, R0, !PT ;  /* 0x000000003c007209 */ /* 0x000fe40007810000 */
[----:B------:R-:W-:Y:S02]  /*fc30*/  FSEL R38, R38, -INF , P2 ;  /* 0xff80000026267808 */ /* 0x000fe40001000000 */
[----:B------:R-:W-:Y:S02]  /*fc40*/  FMNMX.FTZ R0, R61, R0, !PT ;  /* 0x000000003d007209 */ /* 0x000fe40007810000 */
[----:B------:R-:W-:Y:S02]  /*fc50*/  FSEL R39, R39, -INF , P1 ;  /* 0xff80000027277808 */ /* 0x000fe40000800000 */
[----:B------:R-:W-:Y:S02]  /*fc60*/  FMNMX.FTZ R0, R64, R0, !PT ;  /* 0x0000000040007209 */ /* 0x000fe40007810000 */
[----:B------:R-:W-:-:S02]  /*fc70*/  ISETP.GT.AND P4, PT, R7, 0x20, PT ;  /* 0x000000200700780c */ /* 0x000fc40003f84270 */
[----:B------:R-:W-:Y:S02]  /*fc80*/  FMNMX.FTZ R0, R65, R0, !PT ;  /* 0x0000000041007209 */ /* 0x000fe40007810000 */
[C---:B------:R-:W-:Y:S02]  /*fc90*/  ISETP.GT.AND P3, PT, R7.reuse, 0x21, PT ;  /* 0x000000210700780c */ /* 0x040fe40003f64270 */
[----:B------:R-:W-:Y:S02]  /*fca0*/  FMNMX.FTZ R0, R68, R0, !PT ;  /* 0x0000000044007209 */ /* 0x000fe40007810000 */
[----:B------:R-:W-:Y:S02]  /*fcb0*/  ISETP.GT.AND P2, PT, R7, 0x28, PT ;  /* 0x000000280700780c */ /* 0x000fe40003f44270 */
[----:B------:R-:W-:Y:S02]  /*fcc0*/  FMNMX.FTZ R0, R69, R0, !PT ;  /* 0x0000000045007209 */ /* 0x000fe40007810000 */
        /* <DEDUP_REMOVED lines=10> */
[----:B------:R-:W-:Y:S02]  /*fd70*/  ISETP.GT.AND P4, PT, R7, 0x30, PT ;  /* 0x000000300700780c */ /* 0x000fe40003f84270 */
[----:B------:R-:W-:Y:S02]  /*fd80*/  FMNMX.FTZ R0, R81, R0, !PT ;  /* 0x0000000051007209 */ /* 0x000fe40007810000 */
[----:B------:R-:W-:-:S02]  /*fd90*/  ISETP.GT.AND P3, PT, R7, 0x31, PT ;  /* 0x000000310700780c */ /* 0x000fc40003f64270 */
[----:B------:R-:W-:Y:S02]  /*fda0*/  FMNMX.FTZ R0, R84, R0, !PT ;  /* 0x0000000054007209 */ /* 0x000fe40007810000 */
[----:B------:R-:W-:Y:S02]  /*fdb0*/  ISETP.GT.AND P2, PT, R7, 0x38, PT ;  /* 0x000000380700780c */ /* 0x000fe40003f44270 */
[----:B------:R-:W-:Y:S02]  /*fdc0*/  FMNMX.FTZ R0, R85, R0, !PT ;  /* 0x0000000055007209 */ /* 0x000fe40007810000 */
[C---:B------:R-:W-:Y:S02]  /*fdd0*/  ISETP.GT.AND P1, PT, R7.reuse, 0x39, PT ;  /* 0x000000390700780c */ /* 0x040fe40003f24270 */
[----:B------:R-:W-:Y:S01]  /*fde0*/  ISETP.GT.AND P0, PT, R7, 0x61, PT ;  /* 0x000000610700780c */ /* 0x000fe20003f04270 */
[----:B------:R-:W1:Y:S01]  /*fdf0*/  SHFL.BFLY PT, R8, R0, 0x2, 0x1f ;  /* 0x0c401f0000087f89 */ /* 0x000e6200000e0000 */
        /* <DEDUP_REMOVED lines=12> */
[----:B-1----:R-:W-:-:S02]  /*fec0*/  FMNMX.FTZ R0, R0, R8, !PT ;  /* 0x0000000800007209 */ /* 0x002fc40007810000 */
[C---:B------:R-:W-:Y:S02]  /*fed0*/  ISETP.GT.AND P4, PT, R7.reuse, 0x50, PT ;  /* 0x000000500700780c */ /* 0x040fe40003f84270 */
[C---:B------:R-:W-:Y:S01]  /*fee0*/  ISETP.GT.AND P3, PT, R7.reuse, 0x51, PT ;  /* 0x000000510700780c */ /* 0x040fe20003f64270 */
[----:B------:R-:W1:Y:S01]  /*fef0*/  SHFL.BFLY PT, R8, R0, 0x1, 0x1f ;  /* 0x0c201f0000087f89 */ /* 0x000e6200000e0000 */
[C---:B------:R-:W-:Y:S02]  /*ff00*/  ISETP.GT.AND P2, PT, R7.reuse, 0x58, PT ;  /* 0x000000580700780c */ /* 0x040fe40003f44270 */
[----:B------:R-:W-:Y:S02]  /*ff10*/  ISETP.GT.AND P1, PT, R7, 0x59, PT ;  /* 0x000000590700780c */ /* 0x000fe40003f24270 */
[----:B------:R-:W-:Y:S02]  /*ff20*/  FSEL R66, R66, -INF , P4 ;  /* 0xff80000042427808 */ /* 0x000fe40002000000 */
[----:B------:R-:W-:-:S02]  /*ff30*/  FSEL R67, R67, -INF , P3 ;  /* 0xff80000043437808 */ /* 0x000fc40001800000 */
[----:B------:R-:W-:Y:S02]  /*ff40*/  @P0 LOP3.LUT R18, R18, 0x40, RZ, 0xfc, !PT ;  /* 0x0000004012120812 */ /* 0x000fe400078efcff */
[----:B------:R-:W-:Y:S02]  /*ff50*/  FSEL R70, R70, -INF , P2 ;  /* 0xff80000046467808 */ /* 0x000fe40001000000 */
[----:B------:R-:W-:Y:S02]  /*ff60*/  FSEL R71, R71, -INF , P1 ;  /* 0xff80000047477808 */ /* 0x000fe40000800000 */
[C---:B------:R-:W-:Y:S02]  /*ff70*/  ISETP.GT.AND P1, PT, R7.reuse, 0x69, PT ;  /* 0x000000690700780c */ /* 0x040fe40003f24270 */
[C---:B------:R-:W-:Y:S02]  /*ff80*/  ISETP.GT.AND P2, PT, R7.reuse, 0x70, PT ;  /* 0x000000700700780c */ /* 0x040fe40003f44270 */
[----:B------:R-:W-:-:S02]  /*ff90*/  ISETP.GT.AND P3, PT, R7, 0x71, PT ;  /* 0x000000710700780c */ /* 0x000fc40003f64270 */
[C---:B------:R-:W-:Y:S02]  /*ffa0*/  ISETP.GT.AND P4, PT, R7.reuse, 0x78, PT ;  /* 0x000000780700780c */ /* 0x040fe40003f84270 */
[C---:B------:R-:W-:Y:S02]  /*ffb0*/  ISETP.GT.AND P5, PT, R7.reuse, 0x79, PT ;  /* 0x000000790700780c */ /* 0x040fe40003fa4270 */
[----:B-1----:R-:W-:Y:S02]  /*ffc0*/  FMNMX.FTZ R0, R0, R8, !PT ;  /* 0x0000000800007209 */ /* 0x002fe40007810000 */
[----:B------:R-:W-:Y:S02]  /*ffd0*/  ISETP.GT.AND P0, PT, R7, 0x60, PT ;  /* 0x000000600700780c */ /* 0x000fe40003f04270 */
[----:B------:R-:W-:Y:S02]  /*ffe0*/  FSETP.NEU.FTZ.AND P6, PT, R0, -INF , PT ;  /* 0xff8000000000780b */ /* 0x000fe40003fdd000 */
[----:B------:R-:W-:-:S02]  /*fff0*/  FSEL R74, R74, -INF , P0 ;  /* 0xff8000004a4a7808 */ /* 0x000fc40000000000 */
[----:B------:R-:W-:Y:S02]  /*10000*/  FSEL R8, R0, RZ, P6 ;  /* 0x000000ff00087208 */ /* 0x000fe40003000000 */
[----:B------:R-:W-:Y:S02]  /*10010*/  LOP3.LUT P0, RZ, R18, 0x40, RZ, 0xc0, !PT ;  /* 0x0000004012ff7812 */ /* 0x000fe4000780c0ff */
[----:B------:R-:W-:Y:S01]  /*10020*/  FSEL R79, R79, -INF , P1 ;  /* 0xff8000004f4f7808 */ /* 0x000fe20000800000 */
[----:B------:R-:W-:Y:S01]  /*10030*/  FADD.FTZ R3, -R8, R3 ;  /* 0x0000000308037221 */ /* 0x000fe20000010100 */
[----:B------:R-:W-:Y:S01]  /*10040*/  FMUL.FTZ R8, R0, UR45 ;  /* 0x0000002d00087c20 */ /* 0x000fe20008410000 */
[----:B------:R-:W-:Y:S02]  /*10050*/  FSEL R75, R75, -INF , P0 ;  /* 0xff8000004b4b7808 */ /* 0x000fe40000000000 */
[----:B------:R-:W-:Y:S01]  /*10060*/  FSEL R82, R82, -INF , P2 ;  /* 0xff80000052527808 */ /* 0x000fe20001000000 */
[----:B------:R-:W-:Y:S01]  /*10070*/  FMUL.FTZ R3, R3, UR45 ;  /* 0x0000002d03037c20 */ /* 0x000fe20008410000 */
[----:B------:R-:W-:-:S02]  /*10080*/  FSEL R8, R8, RZ, P6 ;  /* 0x000000ff08087208 */ /* 0x000fc40003000000 */
[----:B------:R-:W-:Y:S02]  /*10090*/  ISETP.GT.AND P6, PT, R7, 0x68, PT ;  /* 0x000000680700780c */ /* 0x000fe40003fc4270 */
[----:B------:R-:W-:Y:S01]  /*100a0*/  FMNMX.FTZ R7, R26, R6, !PT ;  /* 0x000000061a077209 */ /* 0x000fe20007810000 */
[--C-:B------:R-:W-:Y:S01]  /*100b0*/  FFMA.FTZ R24, R24, UR45, -R8.reuse ;  /* 0x0000002d18187c23 */ /* 0x100fe20008010808 */
[----:B------:R-:W-:Y:S01]  /*100c0*/  FSEL R78, R78, -INF , P6 ;  /* 0xff8000004e4e7808 */ /* 0x000fe20003000000 */
[--C-:B------:R-:W-:Y:S01]  /*100d0*/  FFMA.FTZ R25, R25, UR45, -R8.reuse ;  /* 0x0000002d19197c23 */ /* 0x100fe20008010808 */
[----:B------:R-:W-:Y:S01]  /*100e0*/  FMNMX.FTZ R7, R27, R7, !PT ;  /* 0x000000071b077209 */ /* 0x000fe20007810000 */
[----:B------:R-:W-:Y:S01]  /*100f0*/  MUFU.EX2 R3, R3 ;  /* 0x0000000300037308 */ /* 0x000fe20000000800 */
[----:B------:R-:W-:Y:S01]  /*10100*/  FSEL R83, R83, -INF , P3 ;  /* 0xff80000053537808 */ /* 0x000fe20001800000 */
[--C-:B------:R-:W-:Y:S01]  /*10110*/  FFMA.FTZ R28, R28, UR45, -R8.reuse ;  /* 0x0000002d1c1c7c23 */ /* 0x100fe20008010808 */
[----:B------:R-:W-:Y:S01]  /*10120*/  FMNMX.FTZ R7, R30, R7, !PT ;  /* 0x000000071e077209 */ /* 0x000fe20007810000 */
[--C-:B------:R-:W-:Y:S01]  /*10130*/  FFMA.FTZ R29, R29, UR45, -R8.reuse ;  /* 0x0000002d1d1d7c23 */ /* 0x100fe20008010808 */
[----:B------:R-:W-:Y:S01]  /*10140*/  FSEL R86, R86, -INF , P4 ;  /* 0xff80000056567808 */ /* 0x000fe20002000000 */
[--C-:B------:R-:W-:Y:S01]  /*10150*/  FFMA.FTZ R32, R32, UR45, -R8.reuse ;  /* 0x0000002d20207c23 */ /* 0x100fe20008010808 */
[----:B------:R-:W-:Y:S01]  /*10160*/  FMNMX.FTZ R7, R31, R7, !PT ;  /* 0x000000071f077209 */ /* 0x000fe20007810000 */
[----:B------:R-:W1:Y:S01]  /*10170*/  MUFU.EX2 R24, R24 ;  /* 0x0000001800187308 */ /* 0x000e620000000800 */
[----:B------:R-:W-:Y:S01]  /*10180*/  FSEL R87, R87, -INF , P5 ;  /* 0xff80000057577808 */ /* 0x000fe20002800000 */
[--C-:B------:R-:W-:Y:S01]  /*10190*/  FFMA.FTZ R33, R33, UR45, -R8.reuse ;  /* 0x0000002d21217c23 */ /* 0x100fe20008010808 */
[----:B------:R-:W-:Y:S01]  /*101a0*/  FMNMX.FTZ R7, R34, R7, !PT ;  /* 0x0000000722077209 */ /* 0x000fe20007810000 */
[--C-:B------:R-:W-:Y:S01]  /*101b0*/  FFMA.FTZ R36, R36, UR45, -R8.reuse ;  /* 0x0000002d24247c23 */ /* 0x100fe20008010808 */
[--C-:B------:R-:W-:Y:S01]  /*101c0*/  FFMA.FTZ R37, R37, UR45, -R8.reuse ;  /* 0x0000002d25257c23 */ /* 0x100fe20008010808 */
[--C-:B------:R-:W-:Y:S01]  /*101d0*/  FFMA.FTZ R40, R40, UR45, -R8.reuse ;  /* 0x0000002d28287c23 */ /* 0x100fe20008010808 */
[----:B------:R-:W-:Y:S01]  /*101e0*/  FMNMX.FTZ R7, R35, R7, !PT ;  /* 0x0000000723077209 */ /* 0x000fe20007810000 */
[----:B------:R-:W0:Y:S01]  /*101f0*/  MUFU.EX2 R25, R25 ;  /* 0x0000001900197308 */ /* 0x000e220000000800 */
[--C-:B------:R-:W-:Y:S01]  /*10200*/  FFMA.FTZ R41, R41, UR45, -R8.reuse ;  /* 0x0000002d29297c23 */ /* 0x100fe20008010808 */
[--C-:B------:R-:W-:Y:S01]  /*10210*/  FFMA.FTZ R44, R44, UR45, -R8.reuse ;  /* 0x0000002d2c2c7c23 */ /* 0x100fe20008010808 */
[----:B------:R-:W-:Y:S01]  /*10220*/  FMNMX.FTZ R7, R38, R7, !PT ;  /* 0x0000000726077209 */ /* 0x000fe20007810000 */
[--C-:B------:R-:W-:Y:S01]  /*10230*/  FFMA.FTZ R45, R45, UR45, -R8.reuse ;  /* 0x0000002d2d2d7c23 */ /* 0x100fe20008010808 */
[--C-:B------:R-:W-:Y:S01]  /*10240*/  FFMA.FTZ R48, R48, UR45, -R8.reuse ;  /* 0x0000002d30307c23 */ /* 0x100fe20008010808 */
[----:B------:R-:W-:Y:S01]  /*10250*/  FFMA.FTZ R49, R49, UR45, -R8 ;  /* 0x0000002d31317c23 */ /* 0x000fe20008010808 */
[----:B------:R-:W-:Y:S01]  /*10260*/  FMNMX.FTZ R7, R39, R7, !PT ;  /* 0x0000000727077209 */ /* 0x000fe20007810000 */
[----:B------:R-:W2:Y:S01]  /*10270*/  MUFU.EX2 R28, R28 ;  /* 0x0000001c001c7308 */ /* 0x000ea20000000800 */
[----:B-1----:R-:W-:Y:S01]  /*10280*/  FFMA.FTZ R140, R3, R140, R24 ;  /* 0x0000008c038c7223 */ /* 0x002fe20000010018 */
[--C-:B------:R-:W-:Y:S01]  /*10290*/  FFMA.FTZ R52, R52, UR45, -R8.reuse ;  /* 0x0000002d34347c23 */ /* 0x100fe20008010808 */
[----:B------:R-:W-:Y:S01]  /*102a0*/  FMNMX.FTZ R7, R42, R7, !PT ;  /* 0x000000072a077209 */ /* 0x000fe20007810000 */
[--C-:B------:R-:W-:Y:S01]  /*102b0*/  FFMA.FTZ R53, R53, UR45, -R8.reuse ;  /* 0x0000002d35357c23 */ /* 0x100fe20008010808 */
[--C-:B------:R-:W-:Y:S01]  /*102c0*/  FFMA.FTZ R56, R56, UR45, -R8.reuse ;  /* 0x0000002d38387c23 */ /* 0x100fe20008010808 */
[----:B------:R-:W-:Y:S01]  /*102d0*/  FFMA.FTZ R57, R57, UR45, -R8 ;  /* 0x0000002d39397c23 */ /* 0x000fe20008010808 */
[----:B------:R-:W-:Y:S01]  /*102e0*/  FMNMX.FTZ R7, R43, R7, !PT ;  /* 0x000000072b077209 */ /* 0x000fe20007810000 */
[----:B------:R-:W1:Y:S01]  /*102f0*/  MUFU.EX2 R29, R29 ;  /* 0x0000001d001d7308 */ /* 0x000e620000000800 */
[----:B0-----:R-:W-:Y:S01]  /*10300*/  FADD.FTZ R14, R25, R140 ;  /* 0x0000008c190e7221 */ /* 0x001fe20000010000 */
[--C-:B------:R-:W-:Y:S01]  /*10310*/  FFMA.FTZ R60, R60, UR45, -R8.reuse ;  /* 0x0000002d3c3c7c23 */ /* 0x100fe20008010808 */
[----:B------:R-:W-:Y:S01]  /*10320*/  FMNMX.FTZ R7, R46, R7, !PT ;  /* 0x000000072e077209 */ /* 0x000fe20007810000 */
[--C-:B------:R-:W-:Y:S01]  /*10330*/  FFMA.FTZ R61, R61, UR45, -R8.reuse ;  /* 0x0000002d3d3d7c23 */ /* 0x100fe20008010808 */
[--C-:B------:R-:W-:Y:S01]  /*10340*/  FFMA.FTZ R64, R64, UR45, -R8.reuse ;  /* 0x0000002d40407c23 */ /* 0x100fe20008010808 */
[----:B------:R-:W-:Y:S01]  /*10350*/  FFMA.FTZ R65, R65, UR45, -R8 ;  /* 0x0000002d41417c23 */ /* 0x000fe20008010808 */
[----:B------:R-:W-:Y:S01]  /*10360*/  FMNMX.FTZ R7, R47, R7, !PT ;  /* 0x000000072f077209 */ /* 0x000fe20007810000 */
[----:B------:R-:W0:Y:S01]  /*10370*/  MUFU.EX2 R32, R32 ;  /* 0x0000002000207308 */ /* 0x000e220000000800 */
[----:B--2---:R-:W-:Y:S01]  /*10380*/  FADD.FTZ R14, R28, R14 ;  /* 0x0000000e1c0e7221 */ /* 0x004fe20000010000 */
[--C-:B------:R-:W-:Y:S01]  /*10390*/  FFMA.FTZ R68, R68, UR45, -R8.reuse ;  /* 0x0000002d44447c23 */ /* 0x100fe20008010808 */
[----:B------:R-:W-:Y:S01]  /*103a0*/  FMNMX.FTZ R7, R50, R7, !PT ;  /* 0x0000000732077209 */ /* 0x000fe20007810000 */
[--C-:B------:R-:W-:Y:S01]  /*103b0*/  FFMA.FTZ R69, R69, UR45, -R8.reuse ;  /* 0x0000002d45457c23 */ /* 0x100fe20008010808 */
[--C-:B------:R-:W-:Y:S01]  /*103c0*/  FFMA.FTZ R72, R72, UR45, -R8.reuse ;  /* 0x0000002d48487c23 */ /* 0x100fe20008010808 */
[----:B------:R-:W-:Y:S01]  /*103d0*/  FFMA.FTZ R73, R73, UR45, -R8 ;  /* 0x0000002d49497c23 */ /* 0x000fe20008010808 */
[----:B------:R-:W-:Y:S01]  /*103e0*/  FMNMX.FTZ R7, R51, R7, !PT ;  /* 0x0000000733077209 */ /* 0x000fe20007810000 */
[----:B------:R-:W2:Y:S01]  /*103f0*/  MUFU.EX2 R33, R33 ;  /* 0x0000002100217308 */ /* 0x000ea20000000800 */
[----:B-1----:R-:W-:Y:S01]  /*10400*/  FADD.FTZ R14, R29, R14 ;  /* 0x0000000e1d0e7221 */ /* 0x002fe20000010000 */
        /* <DEDUP_REMOVED lines=10> */
[----:B------:R-:W-:Y:S01]  /*104b0*/  FFMA.FTZ R8, R85, UR45, -R8 ;  /* 0x0000002d55087c23 */ /* 0x000fe20008010808 */
[----:B------:R-:W-:-:S02]  /*104c0*/  LOP3.LUT P0, RZ, R18, 0x20, RZ, 0xc0, !PT ;  /* 0x0000002012ff7812 */ /* 0x000fc4000780c0ff */
[----:B------:R-:W-:Y:S01]  /*104d0*/  FMNMX.FTZ R7, R59, R7, !PT ;  /* 0x000000073b077209 */ /* 0x000fe20007810000 */
[----:B------:R-:W0:Y:S01]  /*104e0*/  MUFU.EX2 R37, R37 ;  /* 0x0000002500257308 */ /* 0x000e220000000800 */
[----:B--2---:R-:W-:Y:S02]  /*104f0*/  FADD.FTZ R14, R33, R14 ;  /* 0x0000000e210e7221 */ /* 0x004fe40000010000 */
[----:B------:R-:W-:-:S04]  /*10500*/  FMNMX.FTZ R7, R62, R7, !PT ;  /* 0x000000073e077209 */ /* 0x000fc80007810000 */
[----:B------:R-:W-:Y:S01]  /*10510*/  FMNMX.FTZ R7, R63, R7, !PT ;  /* 0x000000073f077209 */ /* 0x000fe20007810000 */
[----:B------:R-:W2:Y:S01]  /*10520*/  MUFU.EX2 R40, R40 ;  /* 0x0000002800287308 */ /* 0x000ea20000000800 */
[----:B-1----:R-:W-:Y:S02]  /*10530*/  FADD.FTZ R14, R36, R14 ;  /* 0x0000000e240e7221 */ /* 0x002fe40000010000 */
[----:B------:R-:W-:-:S04]  /*10540*/  FMNMX.FTZ R7, R66, R7, !PT ;  /* 0x0000000742077209 */ /* 0x000fc80007810000 */
[----:B------:R-:W-:Y:S01]  /*10550*/  FMNMX.FTZ R7, R67, R7, !PT ;  /* 0x0000000743077209 */ /* 0x000fe20007810000 */
[----:B------:R-:W1:Y:S01]  /*10560*/  MUFU.EX2 R41, R41 ;  /* 0x0000002900297308 */ /* 0x000e620000000800 */
[----:B0-----:R-:W-:Y:S02]  /*10570*/  FADD.FTZ R14, R37, R14 ;  /* 0x0000000e250e7221 */ /* 0x001fe40000010000 */
[----:B------:R-:W-:-:S04]  /*10580*/  FMNMX.FTZ R7, R70, R7, !PT ;  /* 0x0000000746077209 */ /* 0x000fc80007810000 */
        /* <DEDUP_REMOVED lines=17> */
[----:B------:R-:W-:Y:S01]  /*106a0*/  MUFU.EX2 R52, R52 ;  /* 0x0000003400347308 */ /* 0x000fe20000000800 */
[----:B-1----:R-:W-:-:S03]  /*106b0*/  FADD.FTZ R14, R48, R14 ;  /* 0x0000000e300e7221 */ /* 0x002fc60000010000 */
[----:B------:R-:W1:Y:S04]  /*106c0*/  SHFL.BFLY PT, R9, R7, 0x2, 0x1f ;  /* 0x0c401f0007097f89 */ /* 0x000e6800000e0000 */
[----:B------:R-:W-:Y:S01]  /*106d0*/  MUFU.EX2 R53, R53 ;  /* 0x0000003500357308 */ /* 0x000fe20000000800 */
[----:B0-----:R-:W-:-:S07]  /*106e0*/  FADD.FTZ R14, R49, R14 ;  /* 0x0000000e310e7221 */ /* 0x001fce0000010000 */
[----:B------:R-:W-:Y:S08]  /*106f0*/  MUFU.EX2 R56, R56 ;  /* 0x0000003800387308 */ /* 0x000ff00000000800 */
[----:B------:R-:W-:Y:S01]  /*10700*/  MUFU.EX2 R57, R57 ;  /* 0x0000003900397308 */ /* 0x000fe20000000800 */
[----:B-1----:R-:W-:-:S07]  /*10710*/  FMNMX.FTZ R7, R7, R9, !PT ;  /* 0x0000000907077209 */ /* 0x002fce0007810000 */
        /* <DEDUP_REMOVED lines=11> */
[----:B------:R-:W-:Y:S02]  /*107d0*/  MUFU.EX2 R69, R69 ;  /* 0x0000004500457308 */ /* 0x000fe40000000800 */
[----:B------:R-:W-:Y:S02]  /*107e0*/  FMUL.FTZ R6, R6, UR45 ;  /* 0x0000002d06067c20 */ /* 0x000fe40008410000 */
[----:B------:R-:W-:-:S04]  /*107f0*/  FSEL R9, R9, RZ, P1 ;  /* 0x000000ff09097208 */ /* 0x000fc80000800000 */
        /* <DEDUP_REMOVED lines=34> */
[--C-:B------:R-:W-:Y:S01]  /*10a20*/  FFMA.FTZ R79, R79, UR45, -R9.reuse ;  /* 0x0000002d4f4f7c23 */ /* 0x100fe20008010809 */
[--C-:B------:R-:W-:Y:S01]  /*10a30*/  FFMA.FTZ R82, R82, UR45, -R9.reuse ;  /* 0x0000002d52527c23 */ /* 0x100fe20008010809 */
[--C-:B------:R-:W-:Y:S01]  /*10a40*/  FFMA.FTZ R83, R83, UR45, -R9.reuse ;  /* 0x0000002d53537c23 */ /* 0x100fe20008010809 */
[--C-:B------:R-:W-:Y:S01]  /*10a50*/  FFMA.FTZ R86, R86, UR45, -R9.reuse ;  /* 0x0000002d56567c23 */ /* 0x100fe20008010809 */
[----:B------:R-:W-:-:S02]  /*10a60*/  FFMA.FTZ R9, R87, UR45, -R9 ;  /* 0x0000002d57097c23 */ /* 0x000fc40008010809 */
        /* <DEDUP_REMOVED lines=86> */
.L_x_2452:
        /* <DEDUP_REMOVED lines=110> */
.L_x_2441:
[----:B------:R-:W2:Y:S02]  /*116b0*/  LDL R3, [R1+0x60] ;  /* 0x0000600001037983 */ /* 0x000ea40000100800 */
[----:B--2---:R-:W-:-:S13]  /*116c0*/  ISETP.GE.AND P1, PT, R4, R3, PT ;  /* 0x000000030400720c */ /* 0x004fda0003f26270 */
[----:B------:R-:W-:Y:S05]  /*116d0*/  @!P1 BRA `(.L_x_2454) ;  /* 0x0000002400209947 */ /* 0x000fea0003800000 */
[----:B------:R-:W-:Y:S02]  /*116e0*/  IMAD.MOV.U32 R6, RZ, RZ, R7 ;  /* 0x000000ffff067224 */ /* 0x000fe400078e0007 */
[----:B------:R-:W-:Y:S02]  /*116f0*/  IMAD.MOV.U32 R8, RZ, RZ, R0 ;  /* 0x000000ffff087224 */ /* 0x000fe400078e0000 */
[----:B------:R-:W-:Y:S02]  /*11700*/  IMAD.MOV.U32 R5, RZ, RZ, R139 ;  /* 0x000000ffff057224 */ /* 0x000fe400078e008b */
[----:B------:R-:W-:-:S07]  /*11710*/  IMAD.MOV.U32 R3, RZ, RZ, R22 ;  /* 0x000000ffff037224 */ /* 0x000fce00078e0016 */
.L_x_2466:
        /* <DEDUP_REMOVED lines=9> */
.L_x_2456:
        /* <DEDUP_REMOVED lines=8> */
.L_x_2457:
[----:B------:R-:W-:Y:S04]  /*11830*/  BSSY B0, `(.L_x_2455) ;  /* 0x0000004000007945 */ /* 0x000fe80003800000 */
[----:B-1----:R-:W-:Y:S05]  /*11840*/  @P2 BRA `(.L_x_2458) ;  /* 0x0000000000082947 */ /* 0x002fea0003800000 */
[----:B------:R-:W1:Y:S02]  /*11850*/  SYNCS.PHASECHK.TRANS64.TRYWAIT P2, [R7+URZ+0x2d830], R0 ;  /* 0x02d83000070075a7 */ /* 0x000e64000804017f */
[----:B-1----:R-:W-:Y:S05]  /*11860*/  @!P2 BRA `(.L_x_2459) ;  /* 0x000000e00054a947 */ /* 0x002fea0003800000 */
.L_x_2458:
[----:B------:R-:W-:Y:S05]  /*11870*/  BSYNC B0 ;  /* 0x0000000000007941 */ /* 0x000fea0003800000 */
.L_x_2455:
        /* <DEDUP_REMOVED lines=64> */
.L_x_2461:
[----:B------:R-:W-:Y:S01]  /*11c80*/  SHF.L.U32 R0, R5, 0x1f, RZ ;  /* 0x0000001f05007819 */ /* 0x000fe200000006ff */
[----:B------:R-:W-:-:S04]  /*11c90*/  IMAD R5, R3, 0x8, R2 ;  /* 0x0000000803057824 */ /* 0x000fc800078e0202 */
[----:B------:R0:W1:Y:S01]  /*11ca0*/  SYNCS.PHASECHK.TRANS64.TRYWAIT P1, [R5+URZ+0x2d850], R0 ;  /* 0x02d85000050075a7 */ /* 0x000062000802017f */
[----:B------:R-:W-:Y:S05]  /*11cb0*/  @!P0 BRA `(.L_x_2462) ;  /* 0x0000000000048947 */ /* 0x000fea0003800000 */
[----:B------:R-:W-:Y:S01]  /*11cc0*/  BPT.TRAP 0x1 ;  /* 0x000000040000795c */ /* 0x000fe20000300000 */
.L_x_2462:
[----:B-1----:R-:W-:Y:S05]  /*11cd0*/  @P1 BRA `(.L_x_2460) ;  /* 0x0000000000081947 */ /* 0x002fea0003800000 */
[----:B------:R-:W1:Y:S02]  /*11ce0*/  SYNCS.PHASECHK.TRANS64.TRYWAIT P1, [R5+URZ+0x2d850], R0 ;  /* 0x02d85000050075a7 */ /* 0x000e64000802017f */
[----:B-1----:R-:W-:Y:S05]  /*11cf0*/  @!P1 BRA `(.L_x_2463) ;  /* 0x000000dc00449947 */ /* 0x002fea0003800000 */
.L_x_2460:
        /* <DEDUP_REMOVED lines=96> */
.L_x_2464:
        /* <DEDUP_REMOVED lines=85> */
[----:B------:R-:W-:Y:S01]  /*12850*/  FFMA.FTZ R25, R25, UR45, -R5 ;  /* 0x0000002d19197c23 */ /* 0x000fe20008010805 */
[--C-:B------:R-:W-:Y:S01]  /*12860*/  FFMA.FTZ R26, R26, UR45, -R9.reuse ;  /* 0x0000002d1a1a7c23 */ /* 0x100fe20008010809 */
[----:B------:R-:W-:Y:S01]  /*12870*/  MUFU.EX2 R6, R6 ;  /* 0x0000000600067308 */ /* 0x000fe20000000800 */
[----:B------:R-:W-:Y:S01]  /*12880*/  FFMA.FTZ R27, R27, UR45, -R9 ;  /* 0x0000002d1b1b7c23 */ /* 0x000fe20008010809 */
[----:B------:R-:W-:Y:S01]  /*12890*/  FFMA.FTZ R28, R28, UR45, -R5 ;  /* 0x0000002d1c1c7c23 */ /* 0x000fe20008010805 */
[----:B------:R-:W-:Y:S01]  /*128a0*/  FFMA.FTZ R30, R30, UR45, -R9 ;  /* 0x0000002d1e1e7c23 */ /* 0x000fe20008010809 */
[----:B------:R-:W-:Y:S01]  /*128b0*/  FFMA.FTZ R29, R29, UR45, -R5 ;  /* 0x0000002d1d1d7c23 */ /* 0x000fe20008010805 */
[----:B------:R-:W-:Y:S01]  /*128c0*/  FFMA.FTZ R31, R31, UR45, -R9 ;  /* 0x0000002d1f1f7c23 */ /* 0x000fe20008010809 */
        /* <DEDUP_REMOVED lines=18> */
[----:B------:R-:W1:Y:S01]  /*129f0*/  MUFU.EX2 R26, R26 ;  /* 0x0000001a001a7308 */ /* 0x000e620000000800 */
[----:B0-----:R-:W-:Y:S01]  /*12a00*/  FFMA.FTZ R140, R6, R140, R24 ;  /* 0x0000008c068c7223 */ /* 0x001fe20000010018 */
        /* <DEDUP_REMOVED lines=24> */
[----:B------:R-:W-:Y:S01]  /*12b90*/  FFMA.FTZ R67, R67, UR45, -R9 ;  /* 0x0000002d43437c23 */ /* 0x000fe20008010809 */
[----:B------:R-:W-:Y:S01]  /*12ba0*/  FFMA.FTZ R68, R68, UR45, -R5 ;  /* 0x0000002d44447c23 */ /* 0x000fe20008010805 */
[----:B------:R-:W-:Y:S01]  /*12bb0*/  FFMA.FTZ R70, R70, UR45, -R9 ;  /* 0x0000002d46467c23 */ /* 0x000fe20008010809 */
[----:B------:R-:W-:Y:S01]  /*12bc0*/  FFMA.FTZ R69, R69, UR45, -R5 ;  /* 0x0000002d45457c23 */ /* 0x000fe20008010805 */
[----:B------:R-:W-:Y:S01]  /*12bd0*/  FFMA.FTZ R71, R71, UR45, -R9 ;  /* 0x0000002d47477c23 */ /* 0x000fe20008010809 */
[----:B------:R-:W-:Y:S01]  /*12be0*/  FFMA.FTZ R72, R72, UR45, -R5 ;  /* 0x0000002d48487c23 */ /* 0x000fe20008010805 */
[----:B------:R-:W0:Y:S01]  /*12bf0*/  MUFU.EX2 R27, R30 ;  /* 0x0000001e001b7308 */ /* 0x000e220000000800 */
[----:B--2---:R-:W-:Y:S01]  /*12c00*/  FADD.FTZ R11, R20, R21 ;  /* 0x00000015140b7221 */ /* 0x004fe20000010000 */
[----:B------:R-:W-:Y:S01]  /*12c10*/  FFMA.FTZ R74, R74, UR45, -R9 ;  /* 0x0000002d4a4a7c23 */ /* 0x000fe20008010809 */
[----:B------:R-:W-:Y:S01]  /*12c20*/  FFMA.FTZ R73, R73, UR45, -R5 ;  /* 0x0000002d49497c23 */ /* 0x000fe20008010805 */
[----:B------:R-:W-:Y:S01]  /*12c30*/  FFMA.FTZ R75, R75, UR45, -R9 ;  /* 0x0000002d4b4b7c23 */ /* 0x000fe20008010809 */
[----:B------:R-:W-:Y:S01]  /*12c40*/  FFMA.FTZ R76, R76, UR45, -R5 ;  /* 0x0000002d4c4c7c23 */ /* 0x000fe20008010805 */
[----:B------:R-:W-:Y:S01]  /*12c50*/  FFMA.FTZ R78, R78, UR45, -R9 ;  /* 0x0000002d4e4e7c23 */ /* 0x000fe20008010809 */
[----:B------:R-:W-:Y:S01]  /*12c60*/  FFMA.FTZ R77, R77, UR45, -R5 ;  /* 0x0000002d4d4d7c23 */ /* 0x000fe20008010805 */
[----:B------:R-:W2:Y:S01]  /*12c70*/  MUFU.EX2 R29, R29 ;  /* 0x0000001d001d7308 */ /* 0x000ea20000000800 */
[----:B-1----:R-:W-:Y:S01]  /*12c80*/  FADD.FTZ R10, R28, R10 ;  /* 0x0000000a1c0a7221 */ /* 0x002fe20000010000 */
        /* <DEDUP_REMOVED lines=127> */
.L_x_2465:
        /* <DEDUP_REMOVED lines=110> */
.L_x_2454:
[----:B------:R-:W-:Y:S05]  /*13b60*/  WARPSYNC.ALL ;  /* 0x0000000000007948 */ /* 0x000fea0003800000 */
[----:B------:R-:W-:Y:S06]  /*13b70*/  BAR.ARV 0x8, 0x200 ;  /* 0x0208000000007b1d */ /* 0x000fec0000002000 */
[----:B------:R-:W-:Y:S05]  /*13b80*/  @!P0 BRA `(.L_x_2467) ;  /* 0x0000000000048947 */ /* 0x000fea0003800000 */
[----:B------:R-:W-:Y:S01]  /*13b90*/  BPT.TRAP 0x1 ;  /* 0x000000040000795c */ /* 0x000fe20000300000 */
.L_x_2467:
[----:B------:R-:W-:Y:S01]  /*13ba0*/  IMAD R6, R22, 0x8, R2 ;  /* 0x0000000816067824 */ /* 0x000fe200078e0202 */
[----:B------:R-:W-:-:S04]  /*13bb0*/  SHF.L.U32 R5, R139, 0x1f, RZ ;  /* 0x0000001f8b057819 */ /* 0x000fc800000006ff */
[----:B------:R0:W1:Y:S01]  /*13bc0*/  SYNCS.PHASECHK.TRANS64.TRYWAIT P1, [R6+URZ+0x2d850], R5 ;  /* 0x02d85005060075a7 */ /* 0x000062000802017f */
[----:B------:R-:W-:Y:S05]  /*13bd0*/  @!P0 BRA `(.L_x_2468) ;  /* 0x0000000000048947 */ /* 0x000fea0003800000 */
[----:B------:R-:W-:Y:S01]  /*13be0*/  BPT.TRAP 0x1 ;  /* 0x000000040000795c */ /* 0x000fe20000300000 */
.L_x_2468:
[----:B------:R-:W2:Y:S01]  /*13bf0*/  LDL.LU R4, [R1+0x30] ;  /* 0x0000300001047983 */ /* 0x000ea20000300800 */
[----:B------:R-:W-:-:S05]  /*13c00*/  VIADD R2, R2, 0x400 ;  /* 0x0000040002027836 */ /* 0x000fca0000000000 */
[----:B------:R-:W-:-:S04]  /*13c10*/  SHF.R.U32.HI R3, RZ, 0x4, R2 ;  /* 0x00000004ff037819 */ /* 0x000fc80000011602 */
[----:B------:R-:W-:-:S04]  /*13c20*/  LOP3.LUT R3, R3, 0x3fff, RZ, 0xc0, !PT ;  /* 0x00003fff03037812 */ /* 0x000fc800078ec0ff */
[----:B------:R-:W-:Y:S01]  /*13c30*/  LOP3.LUT R9, R3, 0x2000000, RZ, 0xfc, !PT ;  /* 0x0200000003097812 */ /* 0x000fe200078efcff */
[----:B------:R-:W-:Y:S01]  /*13c40*/  IMAD.MOV.U32 R3, RZ, RZ, 0x40000040 ;  /* 0x40000040ff037424 */ /* 0x000fe200078e00ff */
[----:B--2---:R-:W-:Y:S01]  /*13c50*/  LOP3.LUT R2, R4, 0x10000, RZ, 0xfc, !PT ;  /* 0x0001000004027812 */ /* 0x004fe200078efcff */
[----:B-1----:R-:W-:Y:S06]  /*13c60*/  @P1 BRA `(.L_x_2469) ;  /* 0x0000000000081947 */ /* 0x002fec0003800000 */
[----:B------:R-:W1:Y:S02]  /*13c70*/  SYNCS.PHASECHK.TRANS64.TRYWAIT P1, [R6+URZ+0x2d850], R5 ;  /* 0x02d85005060075a7 */ /* 0x000e64000802017f */
[----:B-1----:R-:W-:Y:S05]  /*13c80*/  @!P1 BRA `(.L_x_2470) ;  /* 0x000000bc00749947 */ /* 0x002fea0003800000 */
.L_x_2469:
        /* <DEDUP_REMOVED lines=10> */
[----:B------:R-:W-:-:S02]  /*13d30*/  IMAD.MOV.U32 R9, RZ, RZ, 0x40000040 ;  /* 0x40000040ff097424 */ /* 0x000fc400078e00ff */
[----:B------:R-:W-:Y:S02]  /*13d40*/  IMAD.MOV.U32 R11, RZ, RZ, -0x7fffffe0 ;  /* 0x80000020ff0b7424 */ /* 0x000fe400078e00ff */
[----:B------:R-:W-:Y:S02]  /*13d50*/  IMAD.MOV.U32 R3, RZ, RZ, 0x40000040 ;  /* 0x40000040ff037424 */ /* 0x000fe400078e00ff */
[----:B------:R-:W-:Y:S02]  /*13d60*/  IMAD.MOV.U32 R5, RZ, RZ, -0x7fffffe0 ;  /* 0x80000020ff057424 */ /* 0x000fe400078e00ff */
[----:B------:R-:W-:-:S04]  /*13d70*/  IMAD.U32 R13, RZ, RZ, UR45 ;  /* 0x0000002dff0d7e24 */ /* 0x000fc8000f8e00ff */
        /* <DEDUP_REMOVED lines=59> */
[----:B------:R-:W-:Y:S01]  /*14130*/  R2UR UR5, R9 ;  /* 0x00000000090572ca */ /* 0x000fe200000e0000 */
[----:B------:R-:W-:Y:S01]  /*14140*/  IMAD.U32 R9, RZ, RZ, UR45 ;  /* 0x0000002dff097e24 */ /* 0x000fe2000f8e00ff */
[----:B------:R-:W-:Y:S02]  /*14150*/  R2UR UR6, R10 ;  /* 0x000000000a0672ca */ /* 0x000fe400000e0000 */
[----:B------:R-:W-:Y:S01]  /*14160*/  R2UR UR7, R11 ;  /* 0x000000000b0772ca */ /* 0x000fe200000e0000 */
[----:B------:R-:W-:Y:S02]  /*14170*/  WARPGROUP.DEPBAR.LE gsb0, 0x0 ;  /* 0x00008000000079c5 */ /* 0x000fe40000010000 */
[----:B------:R-:W-:-:S10]  /*14180*/  WARPGROUP.ARRIVE ;  /* 0x00000000000079c5 */ /* 0x000fd40000000000 */
[----:B------:R-:W-:Y:S01]  /*14190*/  HGMMA.64x96x16.F32.BF16 R88, gdesc[UR4].tnspB, R88, gsb0 ;  /* 0x41600000045879f0 */ /* 0x000fe20008001858 */
[----:B------:R-:W-:Y:S02]  /*141a0*/  R2UR UR4, R2 ;  /* 0x00000000020472ca */ /* 0x000fe400000e0000 */
[----:B------:R-:W-:Y:S01]  /*141b0*/  R2UR UR5, R3 ;  /* 0x00000000030572ca */ /* 0x000fe200000e0000 */
[----:B------:R-:W0:Y:S01]  /*141c0*/  SHFL.BFLY PT, R2, R21, 0x2, 0x1f ;  /* 0x0c401f0015027f89 */ /* 0x000e2200000e0000 */
[----:B------:R-:W-:Y:S02]  /*141d0*/  R2UR UR6, R4 ;  /* 0x00000000040672ca */ /* 0x000fe400000e0000 */
[----:B------:R-:W-:Y:S01]  /*141e0*/  R2UR UR7, R5 ;  /* 0x00000000050772ca */ /* 0x000fe200000e0000 */
[----:B------:R-:W1:Y:S01]  /*141f0*/  SHFL.BFLY PT, R3, R140, 0x2, 0x1f ;  /* 0x0c401f008c037f89 */ /* 0x000e6200000e0000 */
[----:B0-----:R-:W-:Y:S01]  /*14200*/  FADD.FTZ R4, R2, R21 ;  /* 0x0000001502047221 */ /* 0x001fe20000010000 */
[----:B-1----:R-:W-:-:S04]  /*14210*/  FADD.FTZ R3, R3, R140 ;  /* 0x0000008c03037221 */ /* 0x002fc80000010000 */
[----:B------:R-:W0:Y:S04]  /*14220*/  SHFL.BFLY PT, R5, R4, 0x1, 0x1f ;  /* 0x0c201f0004057f89 */ /* 0x000e2800000e0000 */
[----:B------:R-:W1:Y:S01]  /*14230*/  SHFL.BFLY PT, R2, R3, 0x1, 0x1f ;  /* 0x0c201f0003027f89 */ /* 0x000e6200000e0000 */
[----:B0-----:R-:W-:Y:S01]  /*14240*/  FADD.FTZ R12, R4, R5 ;  /* 0x00000005040c7221 */ /* 0x001fe20000010000 */
[----:B------:R-:W-:Y:S02]  /*14250*/  IMAD.MOV.U32 R5, RZ, RZ, RZ ;  /* 0x000000ffff057224 */ /* 0x000fe400078e00ff */
[----:B------:R-:W-:Y:S02]  /*14260*/  IMAD.MOV.U32 R4, RZ, RZ, -0x800000 ;  /* 0xff800000ff047424 */ /* 0x000fe400078e00ff */
[----:B-1----:R-:W-:Y:S01]  /*14270*/  FADD.FTZ R11, R3, R2 ;  /* 0x00000002030b7221 */ /* 0x002fe20000010000 */
[----:B------:R-:W-:Y:S01]  /*14280*/  FSETP.NE.FTZ.AND P2, PT, R12, RZ, PT ;  /* 0x000000ff0c00720b */ /* 0x000fe20003f55000 */
[----:B------:R-:W-:-:S02]  /*14290*/  IMAD.MOV.U32 R2, RZ, RZ, RZ ;  /* 0x000000ffff027224 */ /* 0x000fc400078e00ff */
[----:B------:R-:W-:Y:S01]  /*142a0*/  IMAD.MOV.U32 R3, RZ, RZ, -0x800000 ;  /* 0xff800000ff037424 */ /* 0x000fe200078e00ff */
        /* <DEDUP_REMOVED lines=9> */
[----:B-1----:R-:W-:Y:S01]  /*14340*/  @P1 FMUL.FTZ R8, R8, 0.69314718246459960938 ;  /* 0x3f31721808081820 */ /* 0x002fe20000410000 */
[----:B------:R-:W-:Y:S02]  /*14350*/  WARPGROUP.DEPBAR.LE gsb0, 0x0 ;  /* 0x00008000000079c5 */ /* 0x000fe40000010000 */
[----:B------:R-:W-:Y:S01]  /*14360*/  WARPGROUP.ARRIVE ;  /* 0x00000000000079c5 */ /* 0x000fe20000000000 */
[----:B------:R-:W-:-:S05]  /*14370*/  @P1 FFMA.FTZ R3, R9, R0, R8 ;  /* 0x0000000009031223 */ /* 0x000fca0000010008 */
[----:B------:R-:W-:Y:S03]  /*14380*/  HGMMA.64x96x16.F32.BF16 R88, gdesc[UR4].tnspB, R88, gsb0 ;  /* 0x41600000045879f0 */ /* 0x000fe60008001858 */
[----:B------:R-:W-:Y:S02]  /*14390*/  WARPGROUP.DEPBAR.LE gsb0, 0x0 ;  /* 0x00008000000079c5 */ /* 0x000fe40000010000 */
[----:B------:R-:W-:Y:S05]  /*143a0*/  @!P0 BRA `(.L_x_2471) ;  /* 0x0000000000048947 */ /* 0x000fea0003800000 */
[----:B------:R-:W-:Y:S01]  /*143b0*/  BPT.TRAP 0x1 ;  /* 0x000000040000795c */ /* 0x000fe20000300000 */
.L_x_2471:
[----:B------:R-:W-:Y:S02]  /*143c0*/  VIADD R22, R22, 0x1 ;  /* 0x0000000116167836 */ /* 0x000fe40000000000 */
[-C--:B---3--:R-:W-:Y:S01]  /*143d0*/  FMUL.FTZ R88, R88, R5.reuse ;  /* 0x0000000558587220 */ /* 0x088fe20000410000 */
[----:B------:R-:W-:Y:S02]  /*143e0*/  VIADD R6, R6, 0x2d860 ;  /* 0x0002d86006067836 */ /* 0x000fe40000000000 */
[-C--:B------:R-:W-:Y:S01]  /*143f0*/  FMUL.FTZ R89, R89, R5.reuse ;  /* 0x0000000559597220 */ /* 0x080fe20000410000 */
[----:B------:R-:W-:Y:S01]  /*14400*/  IMAD.U32 R7, RZ, RZ, UR40 ;  /* 0x00000028ff077e24 */ /* 0x000fe2000f8e00ff */
[----:B------:R-:W-:Y:S01]  /*14410*/  ISETP.NE.AND P1, PT, R22, 0x2, PT ;  /* 0x000000021600780c */ /* 0x000fe20003f25270 */
[-C--:B------:R-:W-:Y:S01]  /*14420*/  FMUL.FTZ R92, R92, R5.reuse ;  /* 0x000000055c5c7220 */ /* 0x080fe20000410000 */
[-C--:B------:R-:W-:Y:S01]  /*14430*/  FMUL.FTZ R93, R93, R5.reuse ;  /* 0x000000055d5d7220 */ /* 0x080fe20000410000 */
[-C--:B------:R-:W-:Y:S01]  /*14440*/  FMUL.FTZ R100, R100, R5.reuse ;  /* 0x0000000564647220 */ /* 0x080fe20000410000 */
[----:B------:R-:W-:Y:S01]  /*14450*/  PRMT R6, R7, 0x654, R6 ;  /* 0x0000065407067816 */ /* 0x000fe20000000006 */
[-C--:B------:R-:W-:Y:S01]  /*14460*/  FMUL.FTZ R7, R97, R5.reuse ;  /* 0x0000000561077220 */ /* 0x080fe20000410000 */
[----:B------:R-:W-:Y:S01]  /*14470*/  SEL R0, RZ, 0x1, P1 ;  /* 0x00000001ff007807 */ /* 0x000fe20000800000 */
[-C--:B------:R-:W-:Y:S01]  /*14480*/  FMUL.FTZ R101, R101, R5.reuse ;  /* 0x0000000565657220 */ /* 0x080fe20000410000 */
[----:B------:R1:W-:Y:S01]  /*14490*/  SYNCS.ARRIVE.TRANS64.RED.A1T0 RZ, [R6+URZ], RZ ;  /* 0x000000ff06ff79a7 */ /* 0x0003e2000810043f */
[-C--:B------:R-:W-:Y:S01]  /*144a0*/  FMUL.FTZ R104, R104, R5.reuse ;  /* 0x0000000568687220 */ /* 0x080fe20000410000 */
[-C--:B------:R-:W-:Y:S01]  /*144b0*/  FMUL.FTZ R105, R105, R5.reuse ;  /* 0x0000000569697220 */ /* 0x080fe20000410000 */
[-C--:B------:R-:W-:Y:S01]  /*144c0*/  FMUL.FTZ R108, R108, R5.reuse ;  /* 0x000000056c6c7220 */ /* 0x080fe20000410000 */
[-C--:B------:R-:W-:Y:S01]  /*144d0*/  FMUL.FTZ R109, R109, R5.reuse ;  /* 0x000000056d6d7220 */ /* 0x080fe20000410000 */
[-C--:B------:R-:W-:Y:S01]  /*144e0*/  FMUL.FTZ R112, R112, R5.reuse ;  /* 0x0000000570707220 */ /* 0x080fe20000410000 */
[-C--:B------:R-:W-:Y:S01]  /*144f0*/  FMUL.FTZ R113, R113, R5.reuse ;  /* 0x0000000571717220 */ /* 0x080fe20000410000 */
[-C--:B------:R-:W-:Y:S01]  /*14500*/  FMUL.FTZ R116, R116, R5.reuse ;  /* 0x0000000574747220 */ /* 0x080fe20000410000 */
[-C--:B-1----:R-:W-:Y:S01]  /*14510*/  FMUL.FTZ R6, R96, R5.reuse ;  /* 0x0000000560067220 */ /* 0x082fe20000410000 */
        /* <DEDUP_REMOVED lines=10> */
[-C--:B0-----:R-:W-:Y:S01]  /*145c0*/  FMUL.FTZ R90, R90, R2.reuse ;  /* 0x000000025a5a7220 */ /* 0x081fe20000410000 */
        /* <DEDUP_REMOVED lines=25> */
[----:B------:R-:W-:-:S11]  /*14760*/  SEL R22, R22, RZ, P1 ;  /* 0x000000ff16167207 */ /* 0x000fd60000800000 */
.L_x_2399:
[----:B------:R-:W-:Y:S05]  /*14770*/  WARPSYNC.ALL ;  /* 0x0000000000007948 */ /* 0x000fea0003800000 */
[----:B------:R-:W0:Y:S08]  /*14780*/  S2UR UR40, SR_CgaCtaId ;  /* 0x00000000002879c3 */ /* 0x000e300000008800 */
[----:B------:R-:W-:Y:S06]  /*14790*/  BAR.SYNC.DEFER_BLOCKING 0x5, 0x200 ;  /* 0x0148000000007b1d */ /* 0x000fec0000010000 */
[----:B------:R-:W-:Y:S01]  /*147a0*/  UMOV UR4, 0x400 ;  /* 0x0000040000047882 */ /* 0x000fe20000000000 */
[----:B------:R-:W-:Y:S01]  /*147b0*/  BSSY B0, `(.L_x_2472) ;  /* 0x00002b9000007945 */ /* 0x000fe20003800000 */
[----:B0-----:R-:W-:-:S06]  /*147c0*/  ULEA UR4, UR40, UR4, 0x18 ;  /* 0x0000000428047291 */ /* 0x001fcc000f8ec03f */
[----:B------:R-:W-:-:S05]  /*147d0*/  IMAD.U32 R2, RZ, RZ, UR4 ;  /* 0x00000004ff027e24 */ /* 0x000fca000f8e00ff */
[----:B---3--:R0:W1:Y:S01]  /*147e0*/  LDS.128 R96, [R2+0x2d8d0] ;  /* 0x02d8d00002607984 */ /* 0x0080620000000c00 */
[----:B------:R-:W-:Y:S06]  /*147f0*/  BAR.ARV 0x4, 0x200 ;  /* 0x0108000000007b1d */ /* 0x000fec0000002000 */
[----:B------:R-:W-:Y:S05]  /*14800*/  @P0 BRA `(.L_x_2473) ;  /* 0x0000001c00f40947 */ /* 0x000fea0003800000 */
[----:B------:R-:W3:Y:S01]  /*14810*/  LDL R0, [R1+0xe4] ;  /* 0x0000e40001007983 */ /* 0x000ee20000100800 */
[----:B------:R-:W-:Y:S01]  /*14820*/  ULDC UR4, c[0x0][0xad4] ;  /* 0x0002b50000047ab9 */ /* 0x000fe20000000800 */
[----:B------:R-:W4:Y:S02]  /*14830*/  LDC R44, c[0x0][0xbe8] ;  /* 0x0002fa00ff2c7b82 */ /* 0x000f240000000800 */
[----:B------:R-:W4:Y:S04]  /*14840*/  LDL.LU R30, [R1+0x70] ;  /* 0x00007000011e7983 */ /* 0x000f280000300800 */
[----:B------:R-:W4:Y:S04]  /*14850*/  LDL.LU R41, [R1+0x78] ;  /* 0x0000780001297983 */ /* 0x000f280000300800 */
[----:B------:R-:W4:Y:S01]  /*14860*/  LDL.LU R40, [R1+0x7c] ;  /* 0x00007c0001287983 */ /* 0x000f220000300800 */
[----:B------:R-:W2:Y:S01]  /*14870*/  S2R R5, SR_SWINHI ;  /* 0x0000000000057919 */ /* 0x000ea20000002f00 */
[----:B------:R-:W-:-:S02]  /*14880*/  MOV R34, R2 ;  /* 0x0000000200227202 */ /* 0x000fc40000000f00 */
[----:B--2---:R-:W-:-:S03]  /*14890*/  MOV R35, R5 ;  /* 0x0000000500237202 */ /* 0x004fc60000000f00 */
        /* <DEDUP_REMOVED lines=58> */
[----:B--2---:R-:W-:Y:S02]  /*14c40*/  F2FP.BF16.F32.PACK_AB R31, R111, R110 ;  /* 0x0000006e6f1f723e */ /* 0x004fe400000010ff */
        /* <DEDUP_REMOVED lines=9> */
[----:B------:R-:W-:Y:S04]  /*14ce0*/  STSM.16.M88.4 [R38], R8 ;  /* 0x0000000826007844 */ /* 0x000fe80000000200 */
[----:B------:R3:W-:Y:S04]  /*14cf0*/  STSM.16.M88.4 [R37], R12 ;  /* 0x0000000c25007844 */ /* 0x0007e80000000200 */
[----:B------:R4:W-:Y:S01]  /*14d00*/  STSM.16.M88.4 [R36], R24 ;  /* 0x0000001824007844 */ /* 0x0009e20000000200 */
[----:B------:R-:W-:Y:S01]  /*14d10*/  BAR.SYNC.DEFER_BLOCKING 0x1, 0x180 ;  /* 0x0046000000007b1d */ /* 0x000fe20000010000 */
[----:B------:R-:W-:-:S04]  /*14d20*/  ISETP.NE.U32.AND P0, PT, RZ, UR4, PT ;  /* 0x00000004ff007c0c */ /* 0x000fc8000bf05070 */
[----:B------:R-:W-:Y:S02]  /*14d30*/  ISETP.NE.AND.EX P0, PT, RZ, UR5, PT, P0 ;  /* 0x00000005ff007c0c */ /* 0x000fe4000bf05300 */
[----:B--2---:R-:W-:Y:S01]  /*14d40*/  IADD3 R28, P1, R41, UR4, RZ ;  /* 0x00000004291c7c10 */ /* 0x004fe2000ff3e0ff */
[----:B------:R-:W-:-:S03]  /*14d50*/  IMAD.MOV.U32 R0, RZ, RZ, RZ ;  /* 0x000000ffff007224 */ /* 0x000fc600078e00ff */
[----:B------:R-:W-:-:S07]  /*14d60*/  IADD3.X R29, R40, UR5, RZ, P1, !PT ;  /* 0x00000005281d7c10 */ /* 0x000fce0008ffe4ff */
[----:B------:R-:W5:Y:S01]  /*14d70*/  @P0 LDG.E R0, desc[UR38][R28.64] ;  /* 0x000000261c000981 */ /* 0x000f62000c1e1900 */
[----:B------:R-:W-:-:S04]  /*14d80*/  ISETP.NE.U32.AND P3, PT, RZ, UR6, PT ;  /* 0x00000006ff007c0c */ /* 0x000fc8000bf65070 */
        /* <DEDUP_REMOVED lines=10> */
[----:B------:R4:W0:Y:S08]  /*14e30*/  LDC.64 R12, c[0x0][R14+0x228] ;  /* 0x00008a000e0c7b82 */ /* 0x0008300000000a00 */
[----:B---3--:R4:W3:Y:S01]  /*14e40*/  LDC.64 R8, c[0x0][R14+0x220] ;  /* 0x000088000e087b82 */ /* 0x0088e20000000a00 */
[----:B------:R-:W-:Y:S01]  /*14e50*/  ISETP.NE.AND P1, PT, R44, 0x1, PT ;  /* 0x000000012c00780c */ /* 0x000fe20003f25270 */
[----:B------:R-:W-:-:S12]  /*14e60*/  @P3 BRA `(.L_x_2474) ;  /* 0x0000000000103947 */ /* 0x000fd80003800000 */
[----:B------:R-:W-:Y:S05]  /*14e70*/  @!P0 BRA `(.L_x_2474) ;  /* 0x00000000000c8947 */ /* 0x000fea0003800000 */
[----:B----4-:R-:W4:Y:S04]  /*14e80*/  LDG.E R24, desc[UR38][R28.64] ;  /* 0x000000261c187981 */ /* 0x010f28000c1e1900 */
[----:B-----5:R-:W4:Y:S02]  /*14e90*/  LDG.E R31, desc[UR38][R28.64+0x4] ;  /* 0x000004261c1f7981 */ /* 0x020f24000c1e1900 */
[----:B----4-:R-:W-:-:S07]  /*14ea0*/  IMAD.IADD R31, R31, 0x1, -R24 ;  /* 0x000000011f1f7824 */ /* 0x010fce00078e0a18 */
.L_x_2474:
[----:B----4-:R-:W4:Y:S01]  /*14eb0*/  LDL.LU R24, [R1+0x74] ;  /* 0x0000740001187983 */ /* 0x010f220000300800 */
[----:B------:R-:W1:Y:S03]  /*14ec0*/  LDC.64 R14, c[0x0][R14+0x210] ;  /* 0x000084000e0e7b82 */ /* 0x000e660000000a00 */
[----:B------:R-:W3:Y:S04]  /*14ed0*/  LDL.LU R5, [R1+0xac] ;  /* 0x0000ac0001057983 */ /* 0x000ee80000300800 */
[----:B------:R-:W3:Y:S01]  /*14ee0*/  LDL R26, [R1+0x6c] ;  /* 0x00006c00011a7983 */ /* 0x000ee20000100800 */
[----:B------:R-:W-:Y:S01]  /*14ef0*/  ISETP.NE.U32.AND P0, PT, RZ, UR4, PT ;  /* 0x00000004ff007c0c */ /* 0x000fe2000bf05070 */
[----:B------:R-:W0:Y:S02]  /*14f00*/  @P1 LDC R37, c[0x0][0xbec] ;  /* 0x0002fb00ff251b82 */ /* 0x000e240000000800 */
[----:B------:R-:W3:Y:S04]  /*14f10*/  LDL R51, [R1+0x58] ;  /* 0x0000580001337983 */ /* 0x000ee80000100800 */
[----:B------:R-:W3:Y:S01]  /*14f20*/  LDL R50, [R1+0x84] ;  /* 0x0000840001327983 */ /* 0x000ee20000100800 */
[----:B------:R-:W-:Y:S01]  /*14f30*/  ISETP.NE.AND.EX P0, PT, RZ, UR5, PT, P0 ;  /* 0x00000005ff007c0c */ /* 0x000fe2000bf05300 */
[----:B------:R-:W1:Y:S01]  /*14f40*/  @P1 LDC R39, c[0x0][0xbf0] ;  /* 0x0002fc00ff271b82 */ /* 0x000e620000000800 */
[-C--:B--2---:R-:W-:Y:S01]  /*14f50*/  IMAD R27, R11, R138.reuse, RZ ;  /* 0x0000008a0b1b7224 */ /* 0x084fe200078e02ff */
[----:B------:R-:W2:Y:S01]  /*14f60*/  LDL R36, [R1+0xe0] ;  /* 0x0000e00001247983 */ /* 0x000ea20000100800 */
[----:B------:R-:W-:-:S03]  /*14f70*/  IMAD.WIDE.U32 R10, R10, R138, RZ ;  /* 0x0000008a0a0a7225 */ /* 0x000fc600078e00ff */
[----:B------:R-:W2:Y:S01]  /*14f80*/  LDL R30, [R1+0xb4] ;  /* 0x0000b400011e7983 */ /* 0x000ea20000100800 */
[----:B------:R-:W-:Y:S01]  /*14f90*/  IMAD.IADD R28, R11, 0x1, R27 ;  /* 0x000000010b1c7824 */ /* 0x000fe200078e021b */
[----:B-----5:R-:W-:Y:S01]  /*14fa0*/  SHF.R.S32.HI R47, RZ, 0x1f, R0 ;  /* 0x0000001fff2f7819 */ /* 0x020fe20000011400 */
[----:B------:R-:W-:Y:S01]  /*14fb0*/  IMAD R46, R31, R44, RZ ;  /* 0x0000002c1f2e7224 */ /* 0x000fe200078e02ff */
[----:B----4-:R-:W-:Y:S02]  /*14fc0*/  SEL R45, R24, RZ, !P0 ;  /* 0x000000ff182d7207 */ /* 0x010fe40004000000 */
[----:B------:R-:W4:Y:S01]  /*14fd0*/  LDC.64 R24, c[0x0][0xba8] ;  /* 0x0002ea00ff187b82 */ /* 0x000f220000000a00 */
[----:B---3--:R-:W-:Y:S02]  /*14fe0*/  SEL R5, R5, RZ, !P0 ;  /* 0x000000ff05057207 */ /* 0x008fe40004000000 */
[----:B------:R-:W-:-:S04]  /*14ff0*/  IMAD R9, R9, R45, RZ ;  /* 0x0000002d09097224 */ /* 0x000fc800078e02ff */
[C---:B------:R-:W-:Y:S02]  /*15000*/  IMAD R29, R8.reuse, R5, R9 ;  /* 0x00000005081d7224 */ /* 0x040fe400078e0209 */
[----:B------:R-:W-:-:S04]  /*15010*/  IMAD.WIDE.U32 R8, R8, R45, RZ ;  /* 0x0000002d08087225 */ /* 0x000fc800078e00ff */
[----:B------:R-:W-:Y:S01]  /*15020*/  IMAD.IADD R26, R26, 0x1, R51 ;  /* 0x000000011a1a7824 */ /* 0x000fe200078e0233 */
[----:B------:R-:W-:-:S03]  /*15030*/  IADD3 R10, P0, P3, R8, R10, R0 ;  /* 0x0000000a080a7210 */ /* 0x000fc60007b1e000 */
[----:B0-----:R-:W-:Y:S01]  /*15040*/  @P1 IMAD.HI.U32 R8, R26, R37, RZ ;  /* 0x000000251a081227 */ /* 0x001fe200078e00ff */
[----:B------:R-:W-:-:S03]  /*15050*/  SEL R5, R50, RZ, P2 ;  /* 0x000000ff32057207 */ /* 0x000fc60001000000 */
[----:B------:R-:W-:Y:S02]  /*15060*/  IMAD.IADD R11, R9, 0x1, R29 ;  /* 0x00000001090b7824 */ /* 0x000fe400078e021d */
[----:B------:R-:W-:Y:S01]  /*15070*/  IMAD.MOV.U32 R9, RZ, RZ, R26 ;  /* 0x000000ffff097224 */ /* 0x000fe200078e001a */
[----:B-1----:R-:W-:Y:S01]  /*15080*/  @P1 SHF.R.U32.HI R9, RZ, R39, R8 ;  /* 0x00000027ff091219 */ /* 0x002fe20000011608 */
[----:B----4-:R-:W0:Y:S01]  /*15090*/  @!P2 LDC R24, c[0x0][0xb50] ;  /* 0x0002d400ff18ab82 */ /* 0x010e220000000800 */
[-C--:B------:R-:W-:Y:S02]  /*150a0*/  IMAD R27, R13, R5.reuse, RZ ;  /* 0x000000050d1b7224 */ /* 0x080fe400078e02ff */
[----:B------:R-:W-:-:S04]  /*150b0*/  IMAD.WIDE.U32 R12, R12, R5, RZ ;  /* 0x000000050c0c7225 */ /* 0x000fc800078e00ff */
[----:B------:R-:W-:Y:S01]  /*150c0*/  IMAD.MOV R5, RZ, RZ, -R9 ;  /* 0x000000ffff057224 */ /* 0x000fe200078e0a09 */
[----:B------:R-:W1:Y:S01]  /*150d0*/  @!P2 LDC R25, c[0x0][0xb54] ;  /* 0x0002d500ff19ab82 */ /* 0x000e620000000800 */
[----:B------:R-:W-:Y:S01]  /*150e0*/  IADD3.X R11, R11, R28, R47, P0, P3 ;  /* 0x0000001c0b0b7210 */ /* 0x000fe200007e642f */
[----:B------:R-:W-:Y:S01]  /*150f0*/  IMAD.IADD R27, R13, 0x1, R27 ;  /* 0x000000010d1b7824 */ /* 0x000fe200078e021b */
[----:B------:R-:W-:Y:S01]  /*15100*/  IADD3 R12, P0, P3, R9, R10, R12 ;  /* 0x0000000a090c7210 */ /* 0x000fe20007b1e00c */
[----:B------:R-:W-:Y:S01]  /*15110*/  IMAD R5, R44, R5, R26 ;  /* 0x000000052c057224 */ /* 0x000fe200078e021a */
[----:B------:R-:W-:-:S04]  /*15120*/  SHF.R.S32.HI R8, RZ, 0x1f, R9 ;  /* 0x0000001fff087819 */ /* 0x000fc80000011409 */
[----:B------:R-:W-:Y:S01]  /*15130*/  IADD3.X R13, R8, R11, R27, P0, P3 ;  /* 0x0000000b080d7210 */ /* 0x000fe200007e641b */
[-C--:B------:R-:W-:Y:S01]  /*15140*/  IMAD R8, R15, R5.reuse, RZ ;  /* 0x000000050f087224 */ /* 0x080fe200078e02ff */
[----:B------:R-:W-:Y:S01]  /*15150*/  SHF.R.S32.HI R9, RZ, 0x1f, R5 ;  /* 0x0000001fff097819 */ /* 0x000fe20000011405 */
[----:B------:R-:W-:-:S04]  /*15160*/  IMAD.WIDE.U32 R12, R14, R5, R12 ;  /* 0x000000050e0c7225 */ /* 0x000fc800078e000c */
[----:B------:R-:W-:-:S04]  /*15170*/  IMAD R9, R14, R9, R8 ;  /* 0x000000090e097224 */ /* 0x000fc800078e0208 */
[----:B------:R-:W-:Y:S01]  /*15180*/  IMAD.IADD R5, R13, 0x1, R9 ;  /* 0x000000010d057824 */ /* 0x000fe200078e0209 */
[----:B0-----:R-:W-:-:S04]  /*15190*/  LEA R13, P0, R12, R24, 0x2 ;  /* 0x000000180c0d7211 */ /* 0x001fc800078010ff */
[----:B-1----:R-:W-:Y:S01]  /*151a0*/  LEA.HI.X R5, R12, R25, R5, 0x2, P0 ;  /* 0x000000190c057211 */ /* 0x002fe200000f1405 */
[----:B------:R-:W-:Y:S01]  /*151b0*/  SHFL.IDX PT, R8, R13, RZ, 0x1c1f ;  /* 0x001c1fff0d087589 */ /* 0x000fe200000e0000 */
[----:B--2---:R-:W-:-:S03]  /*151c0*/  IMAD.IADD R25, R36, 0x1, R51 ;  /* 0x0000000124197824 */ /* 0x004fc600078e0233 */
[----:B------:R-:W0:Y:S04]  /*151d0*/  SHFL.IDX PT, R9, R5, RZ, 0x1c1f ;  /* 0x001c1fff05097589 */ /* 0x000e2800000e0000 */
[----:B------:R-:W-:Y:S04]  /*151e0*/  SHFL.IDX PT, R10, R13, 0x1, 0x1c1f ;  /* 0x003c1f000d0a7f89 */ /* 0x000fe800000e0000 */
        /* <DEDUP_REMOVED lines=9> */
[----:B------:R-:W2:Y:S01]  /*15280*/  @P1 LDC R14, c[0x0][0xbec] ;  /* 0x0002fb00ff0e1b82 */ /* 0x000ea20000000800 */
[----:B------:R-:W-:-:S07]  /*15290*/  ULDC.64 UR4, c[0x0][0xaa0] ;  /* 0x0002a80000047ab9 */ /* 0x000fce0000000a00 */
[----:B0-----:R-:W0:Y:S01]  /*152a0*/  @P1 LDC R11, c[0x0][0xbf0] ;  /* 0x0002fc00ff0b1b82 */ /* 0x001e220000000800 */
        /* <DEDUP_REMOVED lines=21> */
[----:B------:R-:W-:-:S02]  /*15400*/  LOP3.LUT R32, R33, 0x180, RZ, 0xc0, !PT ;  /* 0x0000018021207812 */ /* 0x000fc400078ec0ff */
[----:B------:R-:W-:Y:S02]  /*15410*/  LOP3.LUT R36, R37, 0x180, RZ, 0xc0, !PT ;  /* 0x0000018025247812 */ /* 0x000fe400078ec0ff */
[----:B------:R-:W-:Y:S01]  /*15420*/  LOP3.LUT R5, R34, 0x180, RZ, 0xc0, !PT ;  /* 0x0000018022057812 */ /* 0x000fe200078ec0ff */
[----:B------:R-:W-:Y:S01]  /*15430*/  IMAD.IADD R9, R9, 0x1, R47 ;  /* 0x0000000109097824 */ /* 0x000fe200078e022f */
[----:B------:R-:W-:Y:S01]  /*15440*/  LOP3.LUT R3, R6, 0x180, RZ, 0xc0, !PT ;  /* 0x0000018006037812 */ /* 0x000fe200078ec0ff */
[----:B------:R-:W-:Y:S01]  /*15450*/  IMAD.IADD R13, R51, 0x1, R0 ;  /* 0x00000001330d7824 */ /* 0x000fe200078e0200 */
[----:B------:R-:W-:Y:S01]  /*15460*/  SHF.R.U64 R24, R24, 0x3, RZ ;  /* 0x0000000318187819 */ /* 0x000fe200000012ff */
[----:B------:R-:W-:Y:S01]  /*15470*/  IMAD.X R41, RZ, RZ, R35, P5 ;  /* 0x000000ffff297224 */ /* 0x000fe200028e0623 */
[----:B------:R-:W-:Y:S02]  /*15480*/  SHF.R.U64 R28, R28, 0x3, RZ ;  /* 0x000000031c1c7819 */ /* 0x000fe400000012ff */
[----:B------:R-:W-:-:S02]  /*15490*/  SHF.R.U64 R32, R32, 0x3, RZ ;  /* 0x0000000320207819 */ /* 0x000fc400000012ff */
[----:B------:R-:W-:Y:S02]  /*154a0*/  SHF.R.U64 R36, R36, 0x3, RZ ;  /* 0x0000000324247819 */ /* 0x000fe400000012ff */
[----:B------:R-:W-:Y:S01]  /*154b0*/  SHF.R.U64 R5, R5, 0x3, RZ ;  /* 0x0000000305057819 */ /* 0x000fe200000012ff */
[----:B------:R-:W-:Y:S01]  /*154c0*/  IMAD.WIDE.U32 R8, R138, UR4, R8 ;  /* 0x000000048a087c25 */ /* 0x000fe2000f8e0008 */
[----:B------:R-:W-:Y:S02]  /*154d0*/  SHF.R.U64 R3, R3, 0x3, RZ ;  /* 0x0000000303037819 */ /* 0x000fe400000012ff */
[----:B------:R-:W-:Y:S01]  /*154e0*/  LOP3.LUT R24, R24, R25, RZ, 0x3c, !PT ;  /* 0x0000001918187212 */ /* 0x000fe200078e3cff */
[----:B--2---:R-:W-:Y:S01]  /*154f0*/  @P1 IMAD.HI.U32 R0, R13, R14, RZ ;  /* 0x0000000e0d001227 */ /* 0x004fe200078e00ff */
[----:B------:R-:W-:Y:S02]  /*15500*/  LOP3.LUT R28, R28, R29, RZ, 0x3c, !PT ;  /* 0x0000001d1c1c7212 */ /* 0x000fe400078e3cff */
[----:B------:R-:W-:Y:S01]  /*15510*/  LOP3.LUT R32, R32, R33, RZ, 0x3c, !PT ;  /* 0x0000002120207212 */ /* 0x000fe200078e3cff */
[--C-:B------:R-:W-:Y:S01]  /*15520*/  IMAD.X R25, RZ, RZ, R35.reuse, P0 ;  /* 0x000000ffff197224 */ /* 0x100fe200000e0623 */
[----:B------:R-:W-:Y:S01]  /*15530*/  LOP3.LUT R36, R36, R37, RZ, 0x3c, !PT ;  /* 0x0000002524247212 */ /* 0x000fe200078e3cff */
[--C-:B------:R-:W-:Y:S01]  /*15540*/  IMAD.X R29, RZ, RZ, R35.reuse, P2 ;  /* 0x000000ffff1d7224 */ /* 0x100fe200010e0623 */
[----:B------:R-:W-:Y:S01]  /*15550*/  LOP3.LUT R4, R5, R34, RZ, 0x3c, !PT ;  /* 0x0000002205047212 */ /* 0x000fe200078e3cff */
[----:B------:R-:W-:Y:S01]  /*15560*/  IMAD.X R33, RZ, RZ, R35, P3 ;  /* 0x000000ffff217224 */ /* 0x000fe200018e0623 */
[----:B------:R-:W-:Y:S01]  /*15570*/  SHF.R.S32.HI R12, RZ, 0x1f, R45 ;  /* 0x0000001fff0c7819 */ /* 0x000fe2000001142d */
[--C-:B------:R-:W-:Y:S01]  /*15580*/  IMAD.X R37, RZ, RZ, R35.reuse, P4 ;  /* 0x000000ffff257224 */ /* 0x100fe200020e0623 */
[----:B------:R-:W-:Y:S01]  /*15590*/  LOP3.LUT R40, R3, R6, RZ, 0x3c, !PT ;  /* 0x0000000603287212 */ /* 0x000fe200078e3cff */
[----:B------:R-:W-:Y:S01]  /*155a0*/  IMAD.MOV.U32 R5, RZ, RZ, R35 ;  /* 0x000000ffff057224 */ /* 0x000fe200078e0023 */
[----:B------:R-:W5:Y:S01]  /*155b0*/  LD.E.128 R24, desc[UR38][R24.64] ;  /* 0x0000002618187980 */ /* 0x000f62000c101d00 */
[----:B------:R-:W-:Y:S01]  /*155c0*/  IMAD R9, R138, UR5, R9 ;  /* 0x000000058a097c24 */ /* 0x000fe2000f8e0209 */
[----:B------:R-:W-:Y:S01]  /*155d0*/  ULDC.64 UR4, c[0x0][0xaf0] ;  /* 0x0002bc0000047ab9 */ /* 0x000fe20000000a00 */
[----:B------:R-:W-:Y:S01]  /*155e0*/  IMAD.MOV.U32 R3, RZ, RZ, R13 ;  /* 0x000000ffff037224 */ /* 0x000fe200078e000d */
[----:B0-----:R-:W-:Y:S01]  /*155f0*/  @P1 SHF.R.U32.HI R3, RZ, R11, R0 ;  /* 0x0000000bff031219 */ /* 0x001fe20000011600 */
[----:B------:R-:W-:Y:S01]  /*15600*/  IMAD R12, R12, UR4, RZ ;  /* 0x000000040c0c7c24 */ /* 0x000fe2000f8e02ff */
[----:B------:R-:W5:Y:S01]  /*15610*/  LD.E.128 R4, desc[UR38][R4.64] ;  /* 0x0000002604047980 */ /* 0x000f62000c101d00 */
[----:B------:R-:W-:Y:S01]  /*15620*/  IMAD.WIDE.U32 R8, R45, UR4, R8 ;  /* 0x000000042d087c25 */ /* 0x000fe2000f8e0008 */
[----:B------:R-:W-:-:S02]  /*15630*/  SHF.R.S32.HI R0, RZ, 0x1f, R3 ;  /* 0x0000001fff007819 */ /* 0x000fc40000011403 */
[----:B------:R-:W5:Y:S01]  /*15640*/  LD.E.128 R28, desc[UR38][R28.64] ;  /* 0x000000261c1c7980 */ /* 0x000f62000c101d00 */
[----:B------:R-:W-:Y:S01]  /*15650*/  IMAD R11, R45, UR5, R12 ;  /* 0x000000052d0b7c24 */ /* 0x000fe2000f8e020c */
[----:B------:R-:W-:Y:S02]  /*15660*/  ULDC.64 UR4, c[0x0][0xae0] ;  /* 0x0002b80000047ab9 */ /* 0x000fe40000000a00 */
[----:B------:R-:W5:Y:S01]  /*15670*/  LD.E.128 R32, desc[UR38][R32.64] ;  /* 0x0000002620207980 */ /* 0x000f62000c101d00 */
[----:B------:R-:W-:-:S03]  /*15680*/  IMAD.MOV R21, RZ, RZ, -R3 ;  /* 0x000000ffff157224 */ /* 0x000fc600078e0a03 */
[----:B------:R-:W5:Y:S04]  /*15690*/  LD.E.128 R36, desc[UR38][R36.64] ;  /* 0x0000002624247980 */ /* 0x000f68000c101d00 */
[----:B------:R-:W5:Y:S01]  /*156a0*/  LD.E.128 R40, desc[UR38][R40.64] ;  /* 0x0000002628287980 */ /* 0x000f62000c101d00 */
        /* <DEDUP_REMOVED lines=8> */
[----:B------:R-:W-:Y:S02]  /*15730*/  IMAD R21, R44, R21, R13 ;  /* 0x000000152c157224 */ /* 0x000fe400078e020d */
[----:B------:R-:W-:-:S04]  /*15740*/  IMAD.WIDE.U32 R8, R3, UR4, R8 ;  /* 0x0000000403087c25 */ /* 0x000fc8000f8e0008 */
[----:B------:R-:W-:Y:S01]  /*15750*/  IMAD R11, R3, UR5, R0 ;  /* 0x00000005030b7c24 */ /* 0x000fe2000f8e0200 */
[----:B------:R-:W-:Y:S01]  /*15760*/  SHF.R.S32.HI R3, RZ, 0x1f, R21 ;  /* 0x0000001fff037819 */ /* 0x000fe20000011415 */
[----:B------:R-:W-:Y:S01]  /*15770*/  ULDC.64 UR4, c[0x0][0xad8] ;  /* 0x0002b60000047ab9 */ /* 0x000fe20000000a00 */
[----:B------:R-:W-:Y:S02]  /*15780*/  VIADD R0, R2, 0x2d820 ;  /* 0x0002d82002007836 */ /* 0x000fe40000000000 */
[----:B------:R-:W-:Y:S02]  /*15790*/  IMAD.IADD R9, R9, 0x1, R11 ;  /* 0x0000000109097824 */ /* 0x000fe400078e020b */
[----:B------:R-:W-:Y:S01]  /*157a0*/  IMAD R12, R3, UR4, RZ ;  /* 0x00000004030c7c24 */ /* 0x000fe2000f8e02ff */
[----:B------:R-:W-:-:S03]  /*157b0*/  PRMT R0, RZ, 0x654, R0 ;  /* 0x00000654ff007816 */ /* 0x000fc60000000000 */
[C---:B------:R-:W-:Y:S02]  /*157c0*/  IMAD R3, R21.reuse, UR5, R12 ;  /* 0x0000000515037c24 */ /* 0x040fe4000f8e020c */
[----:B------:R-:W-:Y:S01]  /*157d0*/  IMAD.WIDE.U32 R20, R21, UR4, R8 ;  /* 0x0000000415147c25 */ /* 0x000fe2000f8e0008 */
[----:B------:R-:W-:Y:S01]  /*157e0*/  ULDC.64 UR4, c[0x0][0xa80] ;  /* 0x0002a00000047ab9 */ /* 0x000fe20000000a00 */
[----:B0-----:R0:W-:Y:S02]  /*157f0*/  SYNCS.ARRIVE.TRANS64.RED.A1T0 RZ, [R0+URZ], RZ ;  /* 0x000000ff00ff79a7 */ /* 0x0011e4000810043f */
[----:B------:R-:W-:Y:S02]  /*15800*/  IMAD.IADD R3, R21, 0x1, R3 ;  /* 0x0000000115037824 */ /* 0x000fe400078e0203 */
[C---:B------:R-:W-:Y:S02]  /*15810*/  VIADD R45, R49.reuse, 0x20 ;  /* 0x00000020312d7836 */ /* 0x040fe40000000000 */
[----:B------:R-:W-:Y:S01]  /*15820*/  VIADD R44, R49, 0x40 ;  /* 0x00000040312c7836 */ /* 0x000fe20000000000 */
[----:B0-----:R-:W-:Y:S01]  /*15830*/  LEA R0, P0, R20, UR4, 0x1 ;  /* 0x0000000414007c11 */ /* 0x001fe2000f8008ff */
[----:B------:R-:W-:-:S03]  /*15840*/  UMOV UR4, 0xffffffff ;  /* 0xffffffff00047882 */ /* 0x000fc60000000000 */
[----:B------:R-:W-:Y:S02]  /*15850*/  LEA.HI.X R20, R20, UR5, R3, 0x1, P0 ;  /* 0x0000000514147c11 */ /* 0x000fe400080f0c03 */
[----:B------:R-:W-:Y:S02]  /*15860*/  SHF.R.S32.HI R48, RZ, 0x1f, R45 ;  /* 0x0000001fff307819 */ /* 0x000fe4000001142d */
[----:B------:R-:W-:Y:S01]  /*15870*/  SHF.R.S32.HI R47, RZ, 0x1f, R44 ;  /* 0x0000001fff2f7819 */ /* 0x000fe2000001142c */
[----:B------:R-:W-:Y:S06]  /*15880*/  BRA.DIV UR4, `(.L_x_2476) ;  /* 0x000000a204887947 */ /* 0x000fec000b800000 */
[----:B------:R0:W1:Y:S04]  /*15890*/  SHFL.IDX PT, R3, R20, RZ, 0x1c1f ;  /* 0x001c1fff14037589 */ /* 0x00006800000e0000 */
[----:B------:R0:W2:Y:S02]  /*158a0*/  SHFL.IDX PT, R14, R0, RZ, 0x1c1f ;  /* 0x001c1fff000e7589 */ /* 0x0000a400000e0000 */
.L_x_2654:
        /* <DEDUP_REMOVED lines=9> */
[-C--:B--2---:R-:W-:Y:S02]  /*15940*/  @!P1 LEA R10, P3, R45, R14.reuse, 0x1 ;  /* 0x0000000e2d0a9211 */ /* 0x084fe400078608ff */
[C---:B------:R-:W-:Y:S01]  /*15950*/  @!P2 LEA R8, P4, R44.reuse, R14, 0x1 ;  /* 0x0000000e2c08a211 */ /* 0x040fe200078808ff */
[----:B------:R-:W-:Y:S01]  /*15960*/  @!P0 IMAD.WIDE R12, R49, 0x2, R14 ;  /* 0x00000002310c8825 */ /* 0x000fe200078e020e */
[-C--:B------:R-:W-:Y:S02]  /*15970*/  @!P1 LEA.HI.X R11, R45, R3.reuse, R48, 0x1, P3 ;  /* 0x000000032d0b9211 */ /* 0x080fe400018f0c30 */
[----:B------:R-:W-:Y:S02]  /*15980*/  @!P2 LEA.HI.X R9, R44, R3, R47, 0x1, P4 ;  /* 0x000000032c09a211 */ /* 0x000fe400020f0c2f */
[----:B-----5:R3:W-:Y:S04]  /*15990*/  @!P0 ST.E.128 desc[UR38][R12.64], R4 ;  /* 0x000000040c008985 */ /* 0x0207e8000c101d26 */
[----:B------:R3:W-:Y:S04]  /*159a0*/  @!P1 ST.E.128 desc[UR38][R10.64], R28 ;  /* 0x0000001c0a009985 */ /* 0x0007e8000c101d26 */
[----:B------:R3:W-:Y:S02]  /*159b0*/  @!P2 ST.E.128 desc[UR38][R8.64], R36 ;  /* 0x000000240800a985 */ /* 0x0007e4000c101d26 */
.L_x_2478:
[----:B------:R-:W-:Y:S05]  /*159c0*/  BSYNC B1 ;  /* 0x0000000000017941 */ /* 0x000fea0003800000 */
.L_x_2477:
[----:B------:R-:W-:-:S03]  /*159d0*/  UMOV UR4, 0xffffffff ;  /* 0xffffffff00047882 */ /* 0x000fc60000000000 */
[----:B------:R-:W-:Y:S05]  /*159e0*/  BRA.DIV UR4, `(.L_x_2479) ;  /* 0x000000a204647947 */ /* 0x000fea000b800000 */
[----:B-1----:R1:W4:Y:S04]  /*159f0*/  SHFL.IDX PT, R3, R20, 0x1, 0x1c1f ;  /* 0x003c1f0014037f89 */ /* 0x00232800000e0000 */
[----:B--2---:R1:W2:Y:S02]  /*15a00*/  SHFL.IDX PT, R14, R0, 0x1, 0x1c1f ;  /* 0x003c1f00000e7f89 */ /* 0x0042a400000e0000 */
.L_x_2658:
        /* <DEDUP_REMOVED lines=18> */
.L_x_2475:
        /* <DEDUP_REMOVED lines=9> */
[----:B------:R-:W-:Y:S02]  /*15bc0*/  IMAD.MOV.U32 R3, RZ, RZ, R26 ;  /* 0x000000ffff037224 */ /* 0x000fe400078e001a */
        /* <DEDUP_REMOVED lines=8> */
[----:B------:R-:W-:Y:S01]  /*15c50*/  IMAD.IADD R5, R5, 0x1, R9 ;  /* 0x0000000105057824 */ /* 0x000fe200078e0209 */
[----:B-1----:R-:W-:Y:S01]  /*15c60*/  @P1 SHF.R.U32.HI R3, RZ, R8, R11 ;  /* 0x00000008ff031219 */ /* 0x002fe2000001160b */
[----:B------:R-:W-:Y:S02]  /*15c70*/  VIADD R8, R2, 0x2d820 ;  /* 0x0002d82002087836 */ /* 0x000fe40000000000 */
[C---:B------:R-:W-:Y:S01]  /*15c80*/  IMAD.WIDE.U32 R4, R50.reuse, UR4, R4 ;  /* 0x0000000432047c25 */ /* 0x040fe2000f8e0004 */
[--C-:B------:R-:W-:Y:S02]  /*15c90*/  SHF.R.S32.HI R0, RZ, 0x1f, R3.reuse ;  /* 0x0000001fff007819 */ /* 0x100fe40000011403 */
[----:B------:R-:W-:Y:S01]  /*15ca0*/  PRMT R8, RZ, 0x654, R8 ;  /* 0x00000654ff087816 */ /* 0x000fe20000000008 */
[----:B------:R-:W-:Y:S02]  /*15cb0*/  IMAD.MOV R9, RZ, RZ, -R3 ;  /* 0x000000ffff097224 */ /* 0x000fe400078e0a03 */
[----:B------:R-:W-:Y:S01]  /*15cc0*/  IMAD R5, R50, UR5, R5 ;  /* 0x0000000532057c24 */ /* 0x000fe2000f8e0205 */
[----:B------:R-:W-:Y:S01]  /*15cd0*/  ULDC.64 UR4, c[0x0][0xb30] ;  /* 0x0002cc0000047ab9 */ /* 0x000fe20000000a00 */
[----:B------:R-:W-:Y:S01]  /*15ce0*/  IMAD R9, R44, R9, R26 ;  /* 0x000000092c097224 */ /* 0x000fe200078e021a */
[----:B------:R0:W-:Y:S01]  /*15cf0*/  SYNCS.ARRIVE.TRANS64.RED.A1T0 RZ, [R8+URZ], RZ ;  /* 0x000000ff08ff79a7 */ /* 0x0001e2000810043f */
[----:B------:R-:W-:-:S02]  /*15d00*/  IMAD R0, R0, UR4, RZ ;  /* 0x0000000400007c24 */ /* 0x000fc4000f8e02ff */
        /* <DEDUP_REMOVED lines=16> */
.L_x_2661:
        /* <DEDUP_REMOVED lines=42> */
[----:B------:R-:W-:-:S05]  /*160b0*/  @!P1 LEA.HI.X R9, R38, R3, R39, 0x2, P4 ;  /* 0x0000000326099211 */ /* 0x000fca00020f1427 */
[----:B------:R-:W-:Y:S01]  /*160c0*/  @!P1 ST.E.64 desc[UR38][R8.64], R100 ;  /* 0x0000006408009985 */ /* 0x000fe2000c101b26 */
[----:B-1----:R-:W-:-:S04]  /*160d0*/  @!P2 LEA R4, P5, R36, R14, 0x2 ;  /* 0x0000000e2404a211 */ /* 0x002fc800078a10ff */
[-C--:B------:R-:W-:Y:S02]  /*160e0*/  @!P2 LEA.HI.X R5, R36, R3.reuse, R37, 0x2, P5 ;  /* 0x000000032405a211 */ /* 0x080fe400028f1425 */
[----:B------:R-:W-:Y:S02]  /*160f0*/  ISETP.GE.AND P1, PT, R28, UR4, PT ;  /* 0x000000041c007c0c */ /* 0x000fe4000bf26270 */
[----:B------:R-:W-:Y:S01]  /*16100*/  @!P3 LEA R6, P5, R34, R14, 0x2 ;  /* 0x0000000e2206b211 */ /* 0x000fe200078a10ff */
        /* <DEDUP_REMOVED lines=28> */
.L_x_2483:
[----:B------:R-:W-:Y:S05]  /*162d0*/  BSYNC B1 ;  /* 0x0000000000017941 */ /* 0x000fea0003800000 */
.L_x_2482:
[----:B------:R-:W-:-:S03]  /*162e0*/  UMOV UR4, 0xffffffff ;  /* 0xffffffff00047882 */ /* 0x000fc60000000000 */
[----:B------:R-:W-:Y:S05]  /*162f0*/  BRA.DIV UR4, `(.L_x_2484) ;  /* 0x0000009a049c7947 */ /* 0x000fea000b800000 */
[----:B-1----:R1:W4:Y:S04]  /*16300*/  SHFL.IDX PT, R3, R26, 0x1, 0x1c1f ;  /* 0x003c1f001a037f89 */ /* 0x00232800000e0000 */
[----:B--2---:R1:W2:Y:S02]  /*16310*/  SHFL.IDX PT, R14, R0, 0x1, 0x1c1f ;  /* 0x003c1f00000e7f89 */ /* 0x0042a400000e0000 */
.L_x_2665:
        /* <DEDUP_REMOVED lines=56> */
[-C--:B0-----:R-:W-:Y:S02]  /*166a0*/  @!P4 LEA R10, P1, R29, R14.reuse, 0x2 ;  /* 0x0000000e1d0ac211 */ /* 0x081fe400078210ff */
        /* <DEDUP_REMOVED lines=19> */
.L_x_2473:
[----:B------:R-:W3:Y:S01]  /*167e0*/  LDL.LU R6, [R1+0x78] ;  /* 0x0000780001067983 */ /* 0x000ee20000300800 */
[----:B------:R-:W-:Y:S01]  /*167f0*/  ULDC.64 UR6, c[0x0][0xc08] ;  /* 0x0003020000067ab9 */ /* 0x000fe20000000a00 */
[----:B------:R-:W-:Y:S02]  /*16800*/  ULDC.64 UR4, c[0x0][0xc00] ;  /* 0x0003000000047ab9 */ /* 0x000fe40000000a00 */
[----:B------:R-:W4:Y:S04]  /*16810*/  LDL.LU R0, [R1+0x7c] ;  /* 0x00007c0001007983 */ /* 0x000f280000300800 */
[----:B------:R-:W2:Y:S01]  /*16820*/  LDL R8, [R1+0x70] ;  /* 0x0000700001087983 */ /* 0x000ea20000100800 */
[----:B------:R-:W-:Y:S01]  /*16830*/  ISETP.NE.U32.AND P1, PT, RZ, UR6, PT ;  /* 0x00000006ff007c0c */ /* 0x000fe2000bf25070 */
[----:B------:R-:W-:Y:S01]  /*16840*/  IMAD.MOV.U32 R3, RZ, RZ, RZ ;  /* 0x000000ffff037224 */ /* 0x000fe200078e00ff */
[----:B------:R-:W-:-:S02]  /*16850*/  ISETP.NE.U32.AND P0, PT, RZ, UR4, PT ;  /* 0x00000004ff007c0c */ /* 0x000fc4000bf05070 */
[----:B------:R-:W-:Y:S02]  /*16860*/  ISETP.NE.AND.EX P1, PT, RZ, UR7, PT, P1 ;  /* 0x00000007ff007c0c */ /* 0x000fe4000bf25310 */
[----:B------:R-:W-:Y:S01]  /*16870*/  ISETP.NE.AND.EX P0, PT, RZ, UR5, PT, P0 ;  /* 0x00000005ff007c0c */ /* 0x000fe2000bf05300 */
[----:B------:R-:W0:Y:S01]  /*16880*/  S2R R9, SR_TID.X ;  /* 0x0000000000097919 */ /* 0x000e220000002100 */
[----:B---3--:R-:W-:Y:S01]  /*16890*/  IADD3 R4, P2, R6, UR4, RZ ;  /* 0x0000000406047c10 */ /* 0x008fe2000ff5e0ff */
[----:B------:R-:W-:-:S03]  /*168a0*/  ULDC UR4, c[0x0][0xa88] ;  /* 0x0002a20000047ab9 */ /* 0x000fc60000000800 */
[----:B----4-:R-:W-:-:S05]  /*168b0*/  IADD3.X R5, R0, UR5, RZ, P2, !PT ;  /* 0x0000000500057c10 */ /* 0x010fca00097fe4ff */
        /* <DEDUP_REMOVED lines=16> */
.L_x_2485:
        /* <DEDUP_REMOVED lines=9> */
[----:B0-----:R-:W-:Y:S01]  /*16a50*/  IMAD R0, R20, R33, RZ ;  /* 0x0000002114007224 */ /* 0x001fe200078e02ff */
[----:B--2---:R-:W-:-:S04]  /*16a60*/  IADD3 R31, R4, -0x80, R9 ;  /* 0xffffff80041f7810 */ /* 0x004fc80007ffe009 */
        /* <DEDUP_REMOVED lines=46> */
.L_x_2487:
[----:B------:R-:W-:Y:S05]  /*16d50*/  BSYNC B1 ;  /* 0x0000000000017941 */ /* 0x000fea0003800000 */
.L_x_2486:
        /* <DEDUP_REMOVED lines=26> */
[----:B--2---:R-:W-:-:S04]  /*16f00*/  IMAD.IADD R9, R27, 0x1, R0 ;  /* 0x000000011b097824 */ /* 0x004fc800078e0200 */
        /* <DEDUP_REMOVED lines=28> */
.L_x_2668:
        /* <DEDUP_REMOVED lines=10> */
[CC--:B---3--:R-:W-:Y:S02]  /*17170*/  @!P3 LEA R12, P0, R24.reuse, R14.reuse, 0x1 ;  /* 0x0000000e180cb211 */ /* 0x0c8fe400078008ff */
[----:B------:R-:W-:Y:S01]  /*17180*/  @!P4 LEA R26, P1, R7, R14, 0x1 ;  /* 0x0000000e071ac211 */ /* 0x000fe200078208ff */
[----:B------:R-:W-:Y:S01]  /*17190*/  @!P2 IMAD.WIDE R10, R9, 0x2, R14 ;  /* 0x00000002090aa825 */ /* 0x000fe200078e020e */
[-C--:B------:R-:W-:Y:S02]  /*171a0*/  @!P3 LEA.HI.X R13, R24, R3.reuse, R25, 0x1, P0 ;  /* 0x00000003180db211 */ /* 0x080fe400000f0c19 */
[----:B------:R-:W-:Y:S02]  /*171b0*/  @!P4 LEA.HI.X R27, R7, R3, R8, 0x1, P1 ;  /* 0x00000003071bc211 */ /* 0x000fe400008f0c08 */
[----:B------:R4:W-:Y:S04]  /*171c0*/  @!P2 ST.E.128 desc[UR38][R10.64], RZ ;  /* 0x000000ff0a00a985 */ /* 0x0009e8000c101d26 */
[----:B------:R4:W-:Y:S04]  /*171d0*/  @!P3 ST.E.128 desc[UR38][R12.64], RZ ;  /* 0x000000ff0c00b985 */ /* 0x0009e8000c101d26 */
[----:B------:R4:W-:Y:S02]  /*171e0*/  @!P4 ST.E.128 desc[UR38][R26.64], RZ ;  /* 0x000000ff1a00c985 */ /* 0x0009e4000c101d26 */
.L_x_2490:
[----:B------:R-:W-:Y:S05]  /*171f0*/  BSYNC B1 ;  /* 0x0000000000017941 */ /* 0x000fea0003800000 */
.L_x_2489:
[----:B------:R-:W-:-:S03]  /*17200*/  UMOV UR4, 0xffffffff ;  /* 0xffffffff00047882 */ /* 0x000fc60000000000 */
[----:B------:R-:W-:Y:S05]  /*17210*/  BRA.DIV UR4, `(.L_x_2491) ;  /* 0x0000008e04507947 */ /* 0x000fea000b800000 */
[----:B--2---:R2:W0:Y:S04]  /*17220*/  SHFL.IDX PT, R3, R4, 0x1, 0x1c1f ;  /* 0x003c1f0004037f89 */ /* 0x00442800000e0000 */
[----:B---3--:R2:W3:Y:S02]  /*17230*/  SHFL.IDX PT, R14, R0, 0x1, 0x1c1f ;  /* 0x003c1f00000e7f89 */ /* 0x0084e400000e0000 */
.L_x_2672:
        /* <DEDUP_REMOVED lines=8> */
[CC--:B---34-:R-:W-:Y:S02]  /*172c0*/  @!P3 LEA R10, P0, R24.reuse, R14.reuse, 0x1 ;  /* 0x0000000e180ab211 */ /* 0x0d8fe400078008ff */
[----:B------:R-:W-:Y:S01]  /*172d0*/  @!P4 LEA R6, P1, R7, R14, 0x1 ;  /* 0x0000000e0706c211 */ /* 0x000fe200078208ff */
[----:B------:R-:W-:Y:S01]  /*172e0*/  @!P2 IMAD.WIDE R4, R9, 0x2, R14 ;  /* 0x000000020904a825 */ /* 0x000fe200078e020e */
[-C--:B------:R-:W-:Y:S02]  /*172f0*/  @!P3 LEA.HI.X R11, R24, R3.reuse, R25, 0x1, P0 ;  /* 0x00000003180bb211 */ /* 0x080fe400000f0c19 */
[----:B------:R-:W-:Y:S02]  /*17300*/  @!P4 LEA.HI.X R7, R7, R3, R8, 0x1, P1 ;  /* 0x000000030707c211 */ /* 0x000fe400008f0c08 */
[----:B------:R2:W-:Y:S04]  /*17310*/  @!P2 ST.E.128 desc[UR38][R4.64], RZ ;  /* 0x000000ff0400a985 */ /* 0x0005e8000c101d26 */
[----:B------:R2:W-:Y:S04]  /*17320*/  @!P3 ST.E.128 desc[UR38][R10.64], RZ ;  /* 0x000000ff0a00b985 */ /* 0x0005e8000c101d26 */
[----:B------:R2:W-:Y:S02]  /*17330*/  @!P4 ST.E.128 desc[UR38][R6.64], RZ ;  /* 0x000000ff0600c985 */ /* 0x0005e4000c101d26 */
.L_x_2480:
[----:B------:R-:W-:Y:S05]  /*17340*/  BSYNC B0 ;  /* 0x0000000000007941 */ /* 0x000fea0003800000 */
.L_x_2472:
[----:B------:R-:W-:Y:S02]  /*17350*/  ULDC UR4, c[0x0][0xc3c] ;  /* 0x00030f0000047ab9 */ /* 0x000fe40000000800 */
[----:B-1----:R-:W-:-:S13]  /*17360*/  ISETP.GE.AND P0, PT, R99, UR4, PT ;  /* 0x0000000463007c0c */ /* 0x002fda000bf06270 */
[----:B------:R-:W-:Y:S05]  /*17370*/  @!P0 BRA `(.L_x_2492) ;  /* 0xfffffea000ac8947 */ /* 0x000fea000383ffff */
[----:B------:R-:W-:Y:S05]  /*17380*/  BRA `(.L_x_2326) ;  /* 0x0000007800e87947 */ /* 0x000fea0003800000 */
.L_x_2324:
        /* <DEDUP_REMOVED lines=16> */
.L_x_2493:
        /* <DEDUP_REMOVED lines=44> */
.L_x_2497:
        /* <DEDUP_REMOVED lines=37> */
.L_x_2495:
        /* <DEDUP_REMOVED lines=13> */
.L_x_2498:
        /* <DEDUP_REMOVED lines=62> */
.L_x_2499:
        /* <DEDUP_REMOVED lines=62> */
.L_x_2500:
[----:B------:R-:W-:-:S05]  /*18230*/  LOP3.LUT R2, RZ, R2, RZ, 0x33, !PT ;  /* 0x00000002ff027212 */ /* 0x000fca00078e33ff */
[----:B------:R-:W-:Y:S01]  /*18240*/  IMAD.IADD R25, R25, 0x1, R2 ;  /* 0x0000000119197824 */ /* 0x000fe200078e0202 */
[----:B------:R-:W-:Y:S06]  /*18250*/  BRA `(.L_x_2501) ;  /* 0x00000000000c7947 */ /* 0x000fec0003800000 */
.L_x_2496:
[----:B------:R-:W-:Y:S02]  /*18260*/  IMAD.MOV.U32 R25, RZ, RZ, RZ ;  /* 0x000000ffff197224 */ /* 0x000fe400078e00ff */
[----:B------:R-:W-:Y:S02]  /*18270*/  IMAD.U32 R24, RZ, RZ, UR6 ;  /* 0x00000006ff187e24 */ /* 0x000fe4000f8e00ff */
[----:B------:R-:W-:-:S07]  /*18280*/  IMAD.MOV.U32 R26, RZ, RZ, RZ ;  /* 0x000000ffff1a7224 */ /* 0x000fce00078e00ff */
.L_x_2501:
[----:B------:R-:W-:-:S13]  /*18290*/  ISETP.NE.AND P0, PT, R0, RZ, PT ;  /* 0x000000ff0000720c */ /* 0x000fda0003f05270 */
[----:B------:R-:W0:Y:S01]  /*182a0*/  @!P0 S2R R3, SR_CgaCtaId ;  /* 0x0000000000038919 */ /* 0x000e220000008800 */
[----:B------:R-:W-:-:S04]  /*182b0*/  @!P0 MOV R0, 0x400 ;  /* 0x0000040000008802 */ /* 0x000fc80000000f00 */
[----:B0-----:R-:W-:-:S05]  /*182c0*/  @!P0 LEA R0, R3, R0, 0x18 ;  /* 0x0000000003008211 */ /* 0x001fca00078ec0ff */
[----:B------:R1:W-:Y:S01]  /*182d0*/  @!P0 STS.128 [R0+0x2d8d0], R24 ;  /* 0x02d8d01800008388 */ /* 0x0003e20000000c00 */
[----:B------:R-:W-:Y:S06]  /*182e0*/  BAR.ARV 0x5, 0x200 ;  /* 0x0148000000007b1d */ /* 0x000fec0000002000 */
.L_x_2494:
[----:B-1----:R-:W-:Y:S01]  /*182f0*/  IMAD.MOV.U32 R0, RZ, RZ, 0x1 ;  /* 0x00000001ff007424 */ /* 0x002fe200078e00ff */
[----:B------:R-:W-:Y:S01]  /*18300*/  ULDC UR4, c[0x0][0xc3c] ;  /* 0x00030f0000047ab9 */ /* 0x000fe20000000800 */
[----:B------:R-:W-:Y:S01]  /*18310*/  IMAD.MOV.U32 R28, RZ, RZ, RZ ;  /* 0x000000ffff1c7224 */ /* 0x000fe200078e00ff */
[----:B0-----:R-:W-:Y:S02]  /*18320*/  ISETP.GE.AND P0, PT, R27, UR4, PT ;  /* 0x000000041b007c0c */ /* 0x001fe4000bf06270 */
        /* <DEDUP_REMOVED lines=36> */
.L_x_2607:
[----:B------:R-:W0:Y:S02]  /*18570*/  LDC.64 R2, c[0x0][0xc88] ;  /* 0x00032200ff027b82 */ /* 0x000e240000000a00 */
[----:B0-----:R-:W-:-:S05]  /*18580*/  IMAD.WIDE R2, R27, 0x4, R2 ;  /* 0x000000041b027825 */ /* 0x001fca00078e0202 */
[----:B--2---:R-:W2:Y:S01]  /*18590*/  LDG.E R11, desc[UR38][R2.64] ;  /* 0x00000026020b7981 */ /* 0x004ea2000c1e1900 */
[----:B------:R-:W-:Y:S05]  /*185a0*/  YIELD ;  /* 0x0000000000007946 */ /* 0x000fea0003800000 */
[----:B------:R-:W-:Y:S01]  /*185b0*/  ULDC.64 UR4, c[0x0][0xa28] ;  /* 0x00028a0000047ab9 */ /* 0x000fe20000000a00 */
[----:B------:R-:W-:Y:S01]  /*185c0*/  IMAD.MOV.U32 R10, RZ, RZ, RZ ;  /* 0x000000ffff0a7224 */ /* 0x000fe200078e00ff */
        /* <DEDUP_REMOVED lines=42> */
[----:B0-----:R-:W-:Y:S01]  /*18870*/  IMAD.U32 R6, RZ, RZ, UR4 ;  /* 0x00000004ff067e24 */ /* 0x001fe2000f8e00ff */
[----:B---3--:R0:W-:Y:S04]  /*18880*/  STL [R1+0x40], R8 ;  /* 0x0000400801007387 */ /* 0x0081e80000100800 */
[----:B--2---:R0:W-:Y:S01]  /*18890*/  STL [R1+0x28], R10 ;  /* 0x0000280a01007387 */ /* 0x0041e20000100800 */
[----:B----4-:R-:W-:Y:S05]  /*188a0*/  @P2 BRA `(.L_x_2503) ;  /* 0x0000000000142947 */ /* 0x010fea0003800000 */
[----:B------:R-:W-:Y:S05]  /*188b0*/  @!P0 BRA `(.L_x_2503) ;  /* 0x0000000000108947 */ /* 0x000fea0003800000 */
[----:B------:R-:W0:Y:S04]  /*188c0*/  LDG.E R7, desc[UR38][R2.64] ;  /* 0x0000002602077981 */ /* 0x000e28000c1e1900 */
[----:B------:R-:W0:Y:S02]  /*188d0*/  LDG.E R2, desc[UR38][R2.64+0x4] ;  /* 0x0000042602027981 */ /* 0x000e24000c1e1900 */
[----:B0-----:R-:W-:-:S05]  /*188e0*/  IMAD.IADD R8, R2, 0x1, -R7 ;  /* 0x0000000102087824 */ /* 0x001fca00078e0a07 */
[----:B------:R1:W-:Y:S02]  /*188f0*/  STL [R1+0x40], R8 ;  /* 0x0000400801007387 */ /* 0x0003e40000100800 */
.L_x_2503:
[----:B------:R-:W-:Y:S01]  /*18900*/  IMAD.MOV.U32 R12, RZ, RZ, R11 ;  /* 0x000000ffff0c7224 */ /* 0x000fe200078e000b */
[----:B------:R-:W-:Y:S01]  /*18910*/  ULDC.64 UR4, c[0x0][0xa20] ;  /* 0x0002880000047ab9 */ /* 0x000fe20000000a00 */
[C---:B------:R-:W-:Y:S02]  /*18920*/  LOP3.LUT R7, R26.reuse, 0xff000000, RZ, 0xc0, !PT ;  /* 0xff0000001a077812 */ /* 0x040fe400078ec0ff */
[----:B------:R-:W-:Y:S01]  /*18930*/  ISETP.NE.U32.AND P0, PT, RZ, UR4, PT ;  /* 0x00000004ff007c0c */ /* 0x000fe2000bf05070 */
[----:B------:R2:W-:Y:S01]  /*18940*/  STL [R1+0xc], R12 ;  /* 0x00000c0c01007387 */ /* 0x0005e20000100800 */
[----:B------:R-:W-:Y:S02]  /*18950*/  SHF.R.U32.HI R7, RZ, 0x8, R7 ;  /* 0x00000008ff077819 */ /* 0x000fe40000011607 */
[----:B------:R-:W-:Y:S02]  /*18960*/  ISETP.NE.AND.EX P0, PT, RZ, UR5, PT, P0 ;  /* 0x00000005ff007c0c */ /* 0x000fe4000bf05300 */
[----:B------:R-:W-:-:S02]  /*18970*/  LOP3.LUT R2, R26, 0xff0000, RZ, 0xc0, !PT ;  /* 0x00ff00001a027812 */ /* 0x000fc400078ec0ff */
[----:B------:R-:W-:Y:S02]  /*18980*/  LOP3.LUT R17, R26, 0xffff, RZ, 0xc0, !PT ;  /* 0x0000ffff1a117812 */ /* 0x000fe400078ec0ff */
[----:B------:R-:W-:-:S07]  /*18990*/  LEA.HI R7, R2, R7, RZ, 0x10 ;  /* 0x0000000702077211 */ /* 0x000fce00078f80ff */
[----:B--2---:R-:W-:Y:S05]  /*189a0*/  @!P0 BRA `(.L_x_2504) ;  /* 0x0000000000108947 */ /* 0x004fea0003800000 */
[----:B------:R-:W-:-:S04]  /*189b0*/  IADD3 R2, P0, R19, UR4, RZ ;  /* 0x0000000413027c10 */ /* 0x000fc8000ff1e0ff */
[----:B------:R-:W-:-:S05]  /*189c0*/  IADD3.X R3, R22, UR5, RZ, P0, !PT ;  /* 0x0000000516037c10 */ /* 0x000fca00087fe4ff */
[----:B------:R2:W5:Y:S01]  /*189d0*/  LDG.E R6, desc[UR38][R2.64] ;  /* 0x0000002602067981 */ /* 0x000562000c1e1900 */
[----:B------:R-:W-:Y:S05]  /*189e0*/  BRA `(.L_x_2505) ;  /* 0x0000000000247947 */ /* 0x000fea0003800000 */
.L_x_2504:
[----:B------:R-:W-:Y:S02]  /*189f0*/  ULDC.64 UR4, c[0x0][0xa08] ;  /* 0x0002820000047ab9 */ /* 0x000fe40000000a00 */
[----:B------:R-:W-:-:S04]  /*18a00*/  ISETP.NE.U32.AND P0, PT, RZ, UR4, PT ;  /* 0x00000004ff007c0c */ /* 0x000fc8000bf05070 */
[----:B------:R-:W-:-:S13]  /*18a10*/  ISETP.NE.AND.EX P0, PT, RZ, UR5, PT, P0 ;  /* 0x00000005ff007c0c */ /* 0x000fda000bf05300 */
[----:B------:R-:W-:Y:S05]  /*18a20*/  @!P0 BRA `(.L_x_2505) ;  /* 0x0000000000148947 */ /* 0x000fea0003800000 */
[----:B------:R-:W2:Y:S02]  /*18a30*/  LDC.64 R2, c[0x0][0xa08] ;  /* 0x00028200ff027b82 */ /* 0x000ea40000000a00 */
[----:B--2---:R-:W-:-:S05]  /*18a40*/  IMAD.WIDE R2, R12, 0x4, R2 ;  /* 0x000000040c027825 */ /* 0x004fca00078e0202 */
[----:B------:R-:W2:Y:S04]  /*18a50*/  LDG.E R6, desc[UR38][R2.64] ;  /* 0x0000002602067981 */ /* 0x000ea8000c1e1900 */
[----:B------:R-:W2:Y:S02]  /*18a60*/  LDG.E R2, desc[UR38][R2.64+0x4] ;  /* 0x0000042602027981 */ /* 0x000ea4000c1e1900 */
[----:B--2---:R-:W-:-:S07]  /*18a70*/  IMAD.IADD R6, R2, 0x1, -R6 ;  /* 0x0000000102067824 */ /* 0x004fce00078e0a06 */
.L_x_2505:
[----:B--2---:R-:W2:Y:S01]  /*18a80*/  @P1 LDG.E R2, desc[UR38][R4.64] ;  /* 0x0000002604021981 */ /* 0x004ea2000c1e1900 */
[----:B------:R-:W3:Y:S03]  /*18a90*/  LDC R3, c[0x0][0x448] ;  /* 0x00011200ff037b82 */ /* 0x000ee60000000800 */
[----:B------:R4:W2:Y:S01]  /*18aa0*/  @P1 LDG.E R4, desc[UR38][R4.64+0x4] ;  /* 0x0000042604041981 */ /* 0x0008a2000c1e1900 */
[----:B-----5:R-:W-:Y:S01]  /*18ab0*/  IMAD.IADD R6, R6, 0x1, -R10 ;  /* 0x0000000106067824 */ /* 0x020fe200078e0a0a */
[----:B------:R-:W-:Y:S01]  /*18ac0*/  BSSY B0, `(.L_x_2506) ;  /* 0x0000037000007945 */ /* 0x000fe20003800000 */
[----:B------:R-:W-:Y:S02]  /*18ad0*/  LOP3.LUT R23, R7, 0xff, RZ, 0xc0, !PT ;  /* 0x000000ff07177812 */ /* 0x000fe400078ec0ff */
[----:B---3--:R-:W-:-:S13]  /*18ae0*/  ISETP.NE.AND P0, PT, R3, 0x1, PT ;  /* 0x000000010300780c */ /* 0x008fda0003f05270 */
[----:B------:R-:W3:Y:S08]  /*18af0*/  @P0 LDC R3, c[0x0][0x44c] ;  /* 0x00011300ff030b82 */ /* 0x000ef00000000800 */
[----:B----4-:R-:W4:Y:S01]  /*18b00*/  @P0 LDC R5, c[0x0][0x450] ;  /* 0x00011400ff050b82 */ /* 0x010f220000000800 */
[----:B--2---:R-:W-:Y:S02]  /*18b10*/  @P1 IMAD.IADD R9, R4, 0x1, -R2 ;  /* 0x0000000104091824 */ /* 0x004fe400078e0a02 */
[----:B------:R-:W-:-:S04]  /*18b20*/  IMAD R2, R25, 0xc0, RZ ;  /* 0x000000c019027824 */ /* 0x000fc800078e02ff */
[----:B------:R-:W-:-:S04]  /*18b30*/  VIADD R2, R2, 0xbf ;  /* 0x000000bf02027836 */ /* 0x000fc80000000000 */
[----:B---3--:R-:W-:-:S05]  /*18b40*/  @P0 IMAD.HI.U32 R3, R2, R3, RZ ;  /* 0x0000000302030227 */ /* 0x008fca00078e00ff */
[----:B----4-:R-:W-:Y:S01]  /*18b50*/  @P0 SHF.R.U32.HI R2, RZ, R5, R3 ;  /* 0x00000005ff020219 */ /* 0x010fe20000011603 */
[----:B------:R-:W-:-:S05]  /*18b60*/  IMAD.IADD R3, R6, 0x1, R9 ;  /* 0x0000000106037824 */ /* 0x000fca00078e0209 */
[----:B------:R2:W-:Y:S01]  /*18b70*/  STL [R1+0x20], R3 ;  /* 0x0000200301007387 */ /* 0x0005e20000100800 */
[----:B------:R-:W-:-:S05]  /*18b80*/  IADD3 R20, R3, 0x80, -R8 ;  /* 0x0000008003147810 */ /* 0x000fca0007ffe808 */
[----:B------:R-:W-:Y:S02]  /*18b90*/  IMAD.IADD R2, R20, 0x1, R2 ;  /* 0x0000000114027824 */ /* 0x000fe400078e0202 */
[----:B--2---:R-:W-:-:S05]  /*18ba0*/  VIADD R3, R3, 0x7f ;  /* 0x0000007f03037836 */ /* 0x004fca0000000000 */
[----:B------:R-:W-:-:S04]  /*18bb0*/  SHF.R.S32.HI R4, RZ, 0x1f, R3 ;  /* 0x0000001fff047819 */ /* 0x000fc80000011403 */
[----:B------:R-:W-:Y:S02]  /*18bc0*/  LEA.HI R4, R4, R3, RZ, 0x7 ;  /* 0x0000000304047211 */ /* 0x000fe400078f38ff */
[----:B------:R-:W-:Y:S02]  /*18bd0*/  SHF.R.S32.HI R3, RZ, 0x1f, R2 ;  /* 0x0000001fff037819 */ /* 0x000fe40000011402 */
[----:B------:R-:W-:Y:S02]  /*18be0*/  SHF.R.S32.HI R21, RZ, 0x7, R4 ;  /* 0x00000007ff157819 */ /* 0x000fe40000011404 */
[----:B------:R-:W-:Y:S01]  /*18bf0*/  LEA.HI R3, R3, R2, RZ, 0x7 ;  /* 0x0000000203037211 */ /* 0x000fe200078f38ff */
[----:B------:R-:W-:Y:S01]  /*18c00*/  IMAD.MOV.U32 R2, RZ, RZ, RZ ;  /* 0x000000ffff027224 */ /* 0x000fe200078e00ff */
[----:B------:R-:W-:Y:S02]  /*18c10*/  SHF.R.U32.HI R4, RZ, 0x10, R7 ;  /* 0x00000010ff047819 */ /* 0x000fe40000011607 */
[----:B------:R-:W-:-:S04]  /*18c20*/  SHF.R.S32.HI R3, RZ, 0x7, R3 ;  /* 0x00000007ff037819 */ /* 0x000fc80000011403 */
[----:B------:R-:W-:-:S04]  /*18c30*/  VIMNMX R5, R21, R3, PT ;  /* 0x0000000315057248 */ /* 0x000fc80003fe0100 */
[----:B------:R-:W-:-:S13]  /*18c40*/  ISETP.GE.AND P0, PT, R5, 0x1, PT ;  /* 0x000000010500780c */ /* 0x000fda0003f06270 */
[----:B------:R-:W-:Y:S05]  /*18c50*/  @!P0 BRA `(.L_x_2507) ;  /* 0x0000000000748947 */ /* 0x000fea0003800000 */
[----:B------:R-:W-:Y:S01]  /*18c60*/  ISETP.NE.AND P0, PT, R4, RZ, PT ;  /* 0x000000ff0400720c */ /* 0x000fe20003f05270 */
[----:B------:R-:W-:-:S03]  /*18c70*/  ULDC UR4, c[0x0][0x9f0] ;  /* 0x00027c0000047ab9 */ /* 0x000fc60000000800 */
[----:B------:R-:W-:-:S04]  /*18c80*/  SEL R7, R4, UR4, P0 ;  /* 0x0000000404077c07 */ /* 0x000fc80008000000 */
[----:B01----:R-:W-:Y:S02]  /*18c90*/  IABS R8, R7 ;  /* 0x0000000700087213 */ /* 0x003fe40000000000 */
        /* <DEDUP_REMOVED lines=25> */
.L_x_2507:
[----:B------:R-:W-:Y:S05]  /*18e30*/  BSYNC B0 ;  /* 0x0000000000007941 */ /* 0x000fea0003800000 */
.L_x_2506:
        /* <DEDUP_REMOVED lines=20> */
[----:B------:R-:W2:Y:S02]  /*18f80*/  S2R R6, SR_TID.X ;  /* 0x0000000000067919 */ /* 0x000ea40000002100 */
[----:B--2---:R-:W-:-:S04]  /*18f90*/  SHF.R.U32.HI R6, RZ, 0x5, R6 ;  /* 0x00000005ff067819 */ /* 0x004fc80000011606 */
[----:B------:R-:W-:-:S05]  /*18fa0*/  LOP3.LUT R6, R6, 0x3, RZ, 0xc0, !PT ;  /* 0x0000000306067812 */ /* 0x000fca00078ec0ff */
[----:B------:R2:W3:Y:S02]  /*18fb0*/  SHFL.IDX PT, R14, R6, RZ, 0x1f ;  /* 0x00001fff060e7589 */ /* 0x0004e400000e0000 */
.L_x_2675:
[----:B---3--:R-:W-:Y:S02]  /*18fc0*/  ISETP.NE.AND P0, PT, R14, RZ, PT ;  /* 0x000000ff0e00720c */ /* 0x008fe40003f05270 */
[----:B------:R-:W-:-:S11]  /*18fd0*/  PLOP3.LUT P6, PT, PT, PT, PT, 0x8, 0x0 ;  /* 0x000000000000781c */ /* 0x000fd60003fce170 */
[----:B------:R-:W-:Y:S05]  /*18fe0*/  @P0 BRA `(.L_x_2511) ;  /* 0x00000000000c0947 */ /* 0x000fea0003800000 */
[----:B------:R-:W-:-:S03]  /*18ff0*/  UMOV UR4, 0xffffffff ;  /* 0xffffffff00047882 */ /* 0x000fc60000000000 */
[----:B------:R-:W-:Y:S05]  /*19000*/  BRA.DIV UR4, `(.L_x_2512) ;  /* 0x0000007204507947 */ /* 0x000fea000b800000 */
[----:B------:R-:W-:-:S13]  /*19010*/  ELECT P6, URZ, PT ;  /* 0x00000000003f782f */ /* 0x000fda00038c0000 */
.L_x_2511:
[----:B--2---:R-:W2:Y:S01]  /*19020*/  LDL R6, [R1+0x4c] ;  /* 0x00004c0001067983 */ /* 0x004ea20000100800 */
[----:B------:R-:W-:Y:S01]  /*19030*/  BSSY B1, `(.L_x_2513) ;  /* 0x0000008000017945 */ /* 0x000fe20003800000 */
[----:B--2---:R-:W-:-:S05]  /*19040*/  VIADD R6, R6, 0x1 ;  /* 0x0000000106067836 */ /* 0x004fca0000000000 */
[----:B------:R-:W-:-:S04]  /*19050*/  LEA.HI R7, R6, R6, RZ, 0x1 ;  /* 0x0000000606077211 */ /* 0x000fc800078f08ff */
[----:B------:R-:W-:-:S05]  /*19060*/  LOP3.LUT R7, R7, 0xfffffffe, RZ, 0xc0, !PT ;  /* 0xfffffffe07077812 */ /* 0x000fca00078ec0ff */
[----:B------:R-:W-:-:S05]  /*19070*/  IMAD.IADD R6, R6, 0x1, -R7 ;  /* 0x0000000106067824 */ /* 0x000fca00078e0a07 */
[----:B------:R-:W-:-:S04]  /*19080*/  SHF.L.U32 R6, R6, 0x1f, RZ ;  /* 0x0000001f06067819 */ /* 0x000fc800000006ff */
[----:B------:R-:W2:Y:S02]  /*19090*/  SYNCS.PHASECHK.TRANS64.TRYWAIT P0, [R16+URZ+0x2d820], R6 ;  /* 0x02d82006100075a7 */ /* 0x000ea4000800017f */
[----:B--2---:R-:W-:Y:S05]  /*190a0*/  @!P0 BRA `(.L_x_2514) ;  /* 0x0000007000488947 */ /* 0x004fea0003800000 */
.L_x_2678:
[----:B------:R-:W-:Y:S05]  /*190b0*/  BSYNC B1 ;  /* 0x0000000000017941 */ /* 0x000fea0003800000 */
.L_x_2513:
[----:B------:R-:W-:Y:S04]  /*190c0*/  BSSY B1, `(.L_x_2515) ;  /* 0x000008c000017945 */ /* 0x000fe80003800000 */
[----:B------:R-:W-:Y:S05]  /*190d0*/  @!P6 BRA `(.L_x_2516) ;  /* 0x000000080028e947 */ /* 0x000fea0003800000 */
[----:B01----:R-:W3:Y:S01]  /*190e0*/  LDL R8, [R1+0x4] ;  /* 0x0000040001087983 */ /* 0x003ee20000100800 */
[----:B------:R-:W-:Y:S01]  /*190f0*/  IMAD R9, R29, 0x8, R16 ;  /* 0x000000081d097824 */ /* 0x000fe200078e0210 */
[----:B------:R-:W0:Y:S01]  /*19100*/  S2R R7, SR_TID.X ;  /* 0x0000000000077919 */ /* 0x000e220000002100 */
[----:B------:R-:W-:Y:S01]  /*19110*/  BSSY B2, `(.L_x_2517) ;  /* 0x0000006000027945 */ /* 0x000fe20003800000 */
[----:B0-----:R-:W-:-:S04]  /*19120*/  LOP3.LUT R7, R7, 0x7f, RZ, 0xc0, !PT ;  /* 0x0000007f07077812 */ /* 0x001fc800078ec0ff */
[----:B------:R-:W-:Y:S02]  /*19130*/  ISETP.NE.AND P1, PT, R7, RZ, PT ;  /* 0x000000ff0700720c */ /* 0x000fe40003f25270 */
[----:B---3--:R-:W-:-:S04]  /*19140*/  SHF.L.U32 R11, R8, 0x1f, RZ ;  /* 0x0000001f080b7819 */ /* 0x008fc800000006ff */
[----:B------:R-:W0:Y:S02]  /*19150*/  SYNCS.PHASECHK.TRANS64.TRYWAIT P0, [R9+URZ+0x2d8a0], R11 ;  /* 0x02d8a00b090075a7 */ /* 0x000e24000800017f */
[----:B0-----:R-:W-:Y:S05]  /*19160*/  @!P0 BRA `(.L_x_2518) ;  /* 0x00000070002c8947 */ /* 0x001fea0003800000 */
.L_x_2679:
[----:B------:R-:W-:Y:S05]  /*19170*/  BSYNC B2 ;  /* 0x0000000000027941 */ /* 0x000fea0003800000 */
.L_x_2517:
[----:B------:R-:W-:Y:S04]  /*19180*/  BSSY B2, `(.L_x_2519) ;  /* 0x0000009000027945 */ /* 0x000fe80003800000 */
[----:B------:R-:W-:Y:S05]  /*19190*/  @P1 BRA `(.L_x_2520) ;  /* 0x00000000001c1947 */ /* 0x000fea0003800000 */
[----:B--2---:R-:W1:Y:S02]  /*191a0*/  S2R R6, SR_TID.X ;  /* 0x0000000000067919 */ /* 0x004e640000002100 */
[----:B-1----:R-:W-:Y:S01]  /*191b0*/  LOP3.LUT R7, R6, 0x1f, RZ, 0xc0, !PT ;  /* 0x0000001f06077812 */ /* 0x002fe200078ec0ff */
[----:B------:R-:W-:-:S03]  /*191c0*/  IMAD.MOV.U32 R6, RZ, RZ, 0x6000 ;  /* 0x00006000ff067424 */ /* 0x000fc600078e00ff */
[----:B------:R-:W-:Y:S01]  /*191d0*/  ISETP.NE.AND P0, PT, R7, RZ, PT ;  /* 0x000000ff0700720c */ /* 0x000fe20003f05270 */
[----:B------:R1:W-:-:S12]  /*191e0*/  SYNCS.ARRIVE.TRANS64 RZ, [R9+URZ+0x2d890], R6 ;  /* 0x02d8900609ff79a7 */ /* 0x0003d8000800003f */
[----:B-1----:R-:W-:Y:S05]  /*191f0*/  @!P0 BRA `(.L_x_2520) ;  /* 0x0000000000048947 */ /* 0x002fea0003800000 */
[----:B------:R-:W-:Y:S01]  /*19200*/  BPT.TRAP 0x1 ;  /* 0x000000040000795c */ /* 0x000fe20000300000 */
.L_x_2520:
[----:B------:R-:W-:Y:S05]  /*19210*/  BSYNC B2 ;  /* 0x0000000000027941 */ /* 0x000fea0003800000 */
.L_x_2519:
        /* <DEDUP_REMOVED lines=8> */
[----:B--2---:R-:W-:Y:S01]  /*192a0*/  VIADD R6, R9, 0x2d890 ;  /* 0x0002d89009067836 */ /* 0x004fe20000000000 */
[----:B------:R-:W-:Y:S01]  /*192b0*/  UMOV UR6, 0x0 ;  /* 0x0000000000067882 */ /* 0x000fe20000000000 */
[----:B------:R-:W-:Y:S01]  /*192c0*/  VIADD R10, R8, 0x15400 ;  /* 0x00015400080a7836 */ /* 0x000fe20000000000 */
[----:B------:R-:W-:-:S09]  /*192d0*/  UMOV UR7, 0x12f00000 ;  /* 0x12f0000000077882 */ /* 0x000fd20000000000 */
.L_x_2521:
        /* <DEDUP_REMOVED lines=16> */
.L_x_2522:
        /* <DEDUP_REMOVED lines=16> */
.L_x_2523:
        /* <DEDUP_REMOVED lines=13> */
.L_x_2680:
[----:B------:R-:W-:Y:S05]  /*195b0*/  BSYNC B2 ;  /* 0x0000000000027941 */ /* 0x000fea0003800000 */
.L_x_2524:
        /* <DEDUP_REMOVED lines=11> */
.L_x_2527:
[----:B------:R-:W-:Y:S05]  /*19670*/  BSYNC B2 ;  /* 0x0000000000027941 */ /* 0x000fea0003800000 */
.L_x_2526:
        /* <DEDUP_REMOVED lines=8> */
.L_x_2528:
        /* <DEDUP_REMOVED lines=15> */
.L_x_2529:
        /* <DEDUP_REMOVED lines=15> */
.L_x_2530:
        /* <DEDUP_REMOVED lines=9> */
[----:B---3--:R-:W-:Y:S05]  /*19970*/  @P0 BRA.U.ANY `(.L_x_2530) ;  /* 0xfffffffd00d80947 */ /* 0x008fea000393ffff */
.L_x_2516:
[----:B------:R-:W-:Y:S05]  /*19980*/  BSYNC B1 ;  /* 0x0000000000017941 */ /* 0x000fea0003800000 */
.L_x_2515:
[----:B--2---:R-:W2:Y:S01]  /*19990*/  LDL.LU R6, [R1+0x4] ;  /* 0x0000040001067983 */ /* 0x004ea20000300800 */
[----:B------:R-:W-:Y:S01]  /*199a0*/  VIADD R29, R29, 0x1 ;  /* 0x000000011d1d7836 */ /* 0x000fe20000000000 */
[----:B------:R-:W-:Y:S01]  /*199b0*/  PLOP3.LUT P0, PT, PT, PT, PT, 0x8, 0x0 ;  /* 0x000000000000781c */ /* 0x000fe20003f0e170 */
[----:B0-----:R-:W-:-:S03]  /*199c0*/  VIADD R10, R5, 0xfffffffe ;  /* 0xfffffffe050a7836 */ /* 0x001fc60000000000 */
[C---:B------:R-:W-:Y:S02]  /*199d0*/  ISETP.NE.AND P1, PT, R29.reuse, 0x2, PT ;  /* 0x000000021d00780c */ /* 0x040fe40003f25270 */
[----:B------:R-:W-:Y:S02]  /*199e0*/  ISETP.GE.AND P2, PT, R10, R3, PT ;  /* 0x000000030a00720c */ /* 0x000fe40003f46270 */
[----:B------:R-:W-:Y:S02]  /*199f0*/  SEL R5, RZ, 0x1, P1 ;  /* 0x00000001ff057807 */ /* 0x000fe40000800000 */
[----:B------:R-:W-:Y:S02]  /*19a00*/  SEL R29, R29, RZ, P1 ;  /* 0x000000ff1d1d7207 */ /* 0x000fe40000800000 */
[----:B--2---:R-:W-:-:S05]  /*19a10*/  LOP3.LUT R6, R6, R5, RZ, 0x3c, !PT ;  /* 0x0000000506067212 */ /* 0x004fca00078e3cff */
[----:B------:R2:W-:Y:S02]  /*19a20*/  STL [R1+0x4], R6 ;  /* 0x0000040601007387 */ /* 0x0005e40000100800 */
[----:B------:R-:W-:Y:S05]  /*19a30*/  @!P2 BRA `(.L_x_2509) ;  /* 0x00000008005ca947 */ /* 0x000fea0003800000 */
.L_x_2547:
[----:B------:R-:W-:Y:S05]  /*19a40*/  YIELD ;  /* 0x0000000000007946 */ /* 0x000fea0003800000 */
[----:B------:R-:W-:Y:S04]  /*19a50*/  BSSY B1, `(.L_x_2531) ;  /* 0x000008b000017945 */ /* 0x000fe80003800000 */
[----:B---3--:R-:W-:Y:S05]  /*19a60*/  @!P6 BRA `(.L_x_2532) ;  /* 0x000000080024e947 */ /* 0x008fea0003800000 */
[----:B--2---:R-:W1:Y:S01]  /*19a70*/  LDL R6, [R1+0x4] ;  /* 0x0000040001067983 */ /* 0x004e620000100800 */
[----:B------:R-:W-:Y:S01]  /*19a80*/  IMAD R9, R29, 0x8, R16 ;  /* 0x000000081d097824 */ /* 0x000fe200078e0210 */
[----:B------:R-:W0:Y:S01]  /*19a90*/  S2R R5, SR_TID.X ;  /* 0x0000000000057919 */ /* 0x000e220000002100 */
[----:B------:R-:W-:Y:S01]  /*19aa0*/  BSSY B2, `(.L_x_2533) ;  /* 0x0000006000027945 */ /* 0x000fe20003800000 */
[----:B0-----:R-:W-:-:S04]  /*19ab0*/  LOP3.LUT R5, R5, 0x7f, RZ, 0xc0, !PT ;  /* 0x0000007f05057812 */ /* 0x001fc800078ec0ff */
[----:B------:R-:W-:Y:S02]  /*19ac0*/  ISETP.NE.AND P2, PT, R5, RZ, PT ;  /* 0x000000ff0500720c */ /* 0x000fe40003f45270 */
[----:B-1----:R-:W-:-:S04]  /*19ad0*/  SHF.L.U32 R8, R6, 0x1f, RZ ;  /* 0x0000001f06087819 */ /* 0x002fc800000006ff */
[----:B------:R-:W0:Y:S02]  /*19ae0*/  SYNCS.PHASECHK.TRANS64.TRYWAIT P1, [R9+URZ+0x2d8a0], R8 ;  /* 0x02d8a008090075a7 */ /* 0x000e24000802017f */
[----:B0-----:R-:W-:Y:S05]  /*19af0*/  @!P1 BRA `(.L_x_2534) ;  /* 0x0000006400f09947 */ /* 0x001fea0003800000 */
.L_x_2681:
[----:B------:R-:W-:Y:S05]  /*19b00*/  BSYNC B2 ;  /* 0x0000000000027941 */ /* 0x000fea0003800000 */
.L_x_2533:
        /* <DEDUP_REMOVED lines=9> */
.L_x_2536:
[----:B------:R-:W-:Y:S05]  /*19ba0*/  BSYNC B2 ;  /* 0x0000000000027941 */ /* 0x000fea0003800000 */
.L_x_2535:
        /* <DEDUP_REMOVED lines=11> */
.L_x_2537:
        /* <DEDUP_REMOVED lines=16> */
.L_x_2538:
        /* <DEDUP_REMOVED lines=16> */
.L_x_2539:
        /* <DEDUP_REMOVED lines=13> */
.L_x_2682:
[----:B------:R-:W-:Y:S05]  /*19f30*/  BSYNC B2 ;  /* 0x0000000000027941 */ /* 0x000fea0003800000 */
.L_x_2540:
        /* <DEDUP_REMOVED lines=11> */
.L_x_2543:
[----:B------:R-:W-:Y:S05]  /*19ff0*/  BSYNC B2 ;  /* 0x0000000000027941 */ /* 0x000fea0003800000 */
.L_x_2542:
        /* <DEDUP_REMOVED lines=8> */
.L_x_2544:
        /* <DEDUP_REMOVED lines=15> */
.L_x_2545:
        /* <DEDUP_REMOVED lines=15> */
.L_x_2546:
        /* <DEDUP_REMOVED lines=10> */
.L_x_2532:
[----:B------:R-:W-:Y:S05]  /*1a300*/  BSYNC B1 ;  /* 0x0000000000017941 */ /* 0x000fea0003800000 */
.L_x_2531:
[----:B-1----:R-:W3:Y:S01]  /*1a310*/  LDL.LU R8, [R1+0x4] ;  /* 0x0000040001087983 */ /* 0x002ee20000300800 */
[----:B------:R-:W-:Y:S01]  /*1a320*/  VIADD R29, R29, 0x1 ;  /* 0x000000011d1d7836 */ /* 0x000fe20000000000 */
[C---:B------:R-:W-:Y:S01]  /*1a330*/  ISETP.GT.AND P2, PT, R10.reuse, R3, PT ;  /* 0x000000030a00720c */ /* 0x040fe20003f44270 */
[----:B------:R-:W-:-:S03]  /*1a340*/  VIADD R10, R10, 0xffffffff ;  /* 0xffffffff0a0a7836 */ /* 0x000fc60000000000 */
[----:B------:R-:W-:-:S04]  /*1a350*/  ISETP.NE.AND P1, PT, R29, 0x2, PT ;  /* 0x000000021d00780c */ /* 0x000fc80003f25270 */
[----:B------:R-:W-:Y:S02]  /*1a360*/  SEL R5, RZ, 0x1, P1 ;  /* 0x00000001ff057807 */ /* 0x000fe40000800000 */
[----:B------:R-:W-:Y:S02]  /*1a370*/  SEL R29, R29, RZ, P1 ;  /* 0x000000ff1d1d7207 */ /* 0x000fe40000800000 */
[----:B---3--:R-:W-:-:S05]  /*1a380*/  LOP3.LUT R8, R8, R5, RZ, 0x3c, !PT ;  /* 0x0000000508087212 */ /* 0x008fca00078e3cff */
[----:B------:R3:W-:Y:S01]  /*1a390*/  STL [R1+0x4], R8 ;  /* 0x0000040801007387 */ /* 0x0007e20000100800 */
[----:B------:R-:W-:Y:S05]  /*1a3a0*/  @P2 BRA `(.L_x_2547) ;  /* 0xfffffff400a42947 */ /* 0x000fea000383ffff */
.L_x_2509:
[----:B------:R-:W-:Y:S05]  /*1a3b0*/  BSYNC B0 ;  /* 0x0000000000007941 */ /* 0x000fea0003800000 */
.L_x_2508:
[----:B------:R-:W4:Y:S01]  /*1a3c0*/  LDC R0, c[0x0][0x448] ;  /* 0x00011200ff007b82 */ /* 0x000f220000000800 */
[----:B------:R-:W-:Y:S01]  /*1a3d0*/  IMAD.MOV.U32 R2, RZ, RZ, 0xc0 ;  /* 0x000000c0ff027424 */ /* 0x000fe200078e00ff */
[----:B------:R-:W-:Y:S01]  /*1a3e0*/  ISETP.NE.AND P2, PT, R4, RZ, PT ;  /* 0x000000ff0400720c */ /* 0x000fe20003f45270 */
[----:B------:R-:W-:Y:S05]  /*1a3f0*/  @!P0 WARPSYNC.ALL ;  /* 0x0000000000008948 */ /* 0x000fea0003800000 */
[----:B------:R-:W-:Y:S01]  /*1a400*/  IMAD R2, R25, R2, 0xbf ;  /* 0x000000bf19027424 */ /* 0x000fe200078e0202 */
[----:B------:R-:W-:Y:S06]  /*1a410*/  BSSY B0, `(.L_x_2548) ;  /* 0x000002a000007945 */ /* 0x000fec0003800000 */
[----:B------:R-:W0:Y:S08]  /*1a420*/  @!P2 LDC R4, c[0x0][0x9f0] ;  /* 0x00027c00ff04ab82 */ /* 0x000e300000000800 */
[----:B------:R-:W-:Y:S01]  /*1a430*/  @!P0 BAR.SYNC.DEFER_BLOCKING 0xc, 0x200 ;  /* 0x0308000000008b1d */ /* 0x000fe20000010000 */
[----:B----4-:R-:W-:-:S13]  /*1a440*/  ISETP.NE.AND P1, PT, R0, 0x1, PT ;  /* 0x000000010000780c */ /* 0x010fda0003f25270 */
[----:B------:R-:W4:Y:S08]  /*1a450*/  @P1 LDC R0, c[0x0][0x44c] ;  /* 0x00011300ff001b82 */ /* 0x000f300000000800 */
[----:B------:R-:W5:Y:S01]  /*1a460*/  @P1 LDC R3, c[0x0][0x450] ;  /* 0x00011400ff031b82 */ /* 0x000f620000000800 */
[----:B----4-:R-:W-:-:S05]  /*1a470*/  @P1 IMAD.HI.U32 R0, R2, R0, RZ ;  /* 0x0000000002001227 */ /* 0x010fca00078e00ff */
[----:B-----5:R-:W-:-:S05]  /*1a480*/  @P1 SHF.R.U32.HI R2, RZ, R3, R0 ;  /* 0x00000003ff021219 */ /* 0x020fca0000011600 */
[----:B------:R-:W-:-:S05]  /*1a490*/  IMAD.IADD R2, R20, 0x1, R2 ;  /* 0x0000000114027824 */ /* 0x000fca00078e0202 */
[----:B------:R-:W-:-:S04]  /*1a4a0*/  SHF.R.S32.HI R0, RZ, 0x1f, R2 ;  /* 0x0000001fff007819 */ /* 0x000fc80000011402 */
[----:B------:R-:W-:-:S04]  /*1a4b0*/  LEA.HI R0, R0, R2, RZ, 0x7 ;  /* 0x0000000200007211 */ /* 0x000fc800078f38ff */
[----:B------:R-:W-:-:S04]  /*1a4c0*/  SHF.R.S32.HI R0, RZ, 0x7, R0 ;  /* 0x00000007ff007819 */ /* 0x000fc80000011400 */
[----:B------:R-:W-:Y:S01]  /*1a4d0*/  VIMNMX R21, R21, R0, PT ;  /* 0x0000000015157248 */ /* 0x000fe20003fe0100 */
[----:B------:R-:W-:-:S03]  /*1a4e0*/  IMAD.MOV.U32 R0, RZ, RZ, RZ ;  /* 0x000000ffff007224 */ /* 0x000fc600078e00ff */
[----:B------:R-:W-:-:S13]  /*1a4f0*/  ISETP.GE.AND P1, PT, R21, 0x1, PT ;  /* 0x000000011500780c */ /* 0x000fda0003f26270 */
[----:B0-----:R-:W-:Y:S05]  /*1a500*/  @!P1 BRA `(.L_x_2549) ;  /* 0x0000000000689947 */ /* 0x001fea0003800000 */
[-C--:B------:R-:W-:Y:S02]  /*1a510*/  IABS R0, R4.reuse ;  /* 0x0000000400007213 */ /* 0x080fe40000000000 */
        /* <DEDUP_REMOVED lines=25> */
.L_x_2549:
[----:B------:R-:W-:Y:S05]  /*1a6b0*/  BSYNC B0 ;  /* 0x0000000000007941 */ /* 0x000fea0003800000 */
.L_x_2548:
[-C--:B------:R-:W-:Y:S01]  /*1a6c0*/  IMAD R2, R23, R0.reuse, RZ ;  /* 0x0000000017027224 */ /* 0x080fe200078e02ff */
        /* <DEDUP_REMOVED lines=12> */
[----:B------:R-:W4:Y:S01]  /*1a790*/  LDC.64 R2, c[0x0][0xc60] ;  /* 0x00031800ff027b82 */ /* 0x000f220000000a00 */
[----:B------:R-:W0:Y:S02]  /*1a7a0*/  FLO.U32 R0, UR4 ;  /* 0x0000000400007d00 */ /* 0x000e2400080e0000 */
[----:B0-----:R-:W-:-:S06]  /*1a7b0*/  ISETP.EQ.U32.AND P0, PT, R0, R5, PT ;  /* 0x000000050000720c */ /* 0x001fcc0003f02070 */
[----:B------:R-:W4:Y:S07]  /*1a7c0*/  POPC R5, UR4 ;  /* 0x0000000400057d09 */ /* 0x000f2e0008000000 */
[----:B----4-:R-:W4:Y:S01]  /*1a7d0*/  @P0 ATOMG.E.ADD.STRONG.GPU PT, R3, desc[UR38][R2.64], R5 ;  /* 0x00000005020309a8 */ /* 0x010f2200081ee1e6 */
[----:B------:R-:W0:Y:S02]  /*1a7e0*/  S2R R4, SR_LTMASK ;  /* 0x0000000000047919 */ /* 0x000e240000003900 */
[----:B0-----:R-:W-:-:S04]  /*1a7f0*/  LOP3.LUT R4, R4, UR4, RZ, 0xc0, !PT ;  /* 0x0000000404047c12 */ /* 0x001fc8000f8ec0ff */
[----:B------:R-:W0:Y:S01]  /*1a800*/  POPC R7, R4 ;  /* 0x0000000400077309 */ /* 0x000e220000000000 */
[----:B----4-:R-:W0:Y:S02]  /*1a810*/  SHFL.IDX PT, R0, R3, R0, 0x1f ;  /* 0x00001f0003007589 */ /* 0x010e2400000e0000 */
[----:B0-----:R-:W-:Y:S01]  /*1a820*/  IADD3 R24, R0, UR37, R7 ;  /* 0x0000002500187c10 */ /* 0x001fe2000fffe007 */
[----:B------:R-:W-:Y:S06]  /*1a830*/  BRA `(.L_x_2552) ;  /* 0x0000003000c07947 */ /* 0x000fec0003800000 */
.L_x_2551:
        /* <DEDUP_REMOVED lines=11> */
[----:B--2---:R-:W-:Y:S02]  /*1a8f0*/  IMAD.U32 R6, RZ, RZ, UR8 ;  /* 0x00000008ff067e24 */ /* 0x004fe4000f8e00ff */
[----:B------:R-:W-:-:S02]  /*1a900*/  IMAD.U32 R7, RZ, RZ, UR9 ;  /* 0x00000009ff077e24 */ /* 0x000fc4000f8e00ff */
[----:B------:R-:W-:Y:S02]  /*1a910*/  IMAD.U32 R10, RZ, RZ, UR4 ;  /* 0x00000004ff0a7e24 */ /* 0x000fe4000f8e00ff */
[----:B------:R-:W-:Y:S02]  /*1a920*/  IMAD.U32 R11, RZ, RZ, UR5 ;  /* 0x00000005ff0b7e24 */ /* 0x000fe4000f8e00ff */
[----:B-1-3--:R-:W-:Y:S02]  /*1a930*/  IMAD.MOV.U32 R8, RZ, RZ, 0x70 ;  /* 0x00000070ff087424 */ /* 0x00afe400078e00ff */
[----:B------:R-:W-:Y:S02]  /*1a940*/  IMAD.MOV.U32 R12, RZ, RZ, 0x1 ;  /* 0x00000001ff0c7424 */ /* 0x000fe400078e00ff */
[----:B------:R-:W-:-:S07]  /*1a950*/  IMAD.MOV.U32 R13, RZ, RZ, RZ ;  /* 0x000000ffff0d7224 */ /* 0x000fce00078e00ff */
[----:B------:R-:W-:-:S07]  /*1a960*/  LEPC R20, `(.L_x_2554) ;  /* 0x000000001014794e */ /* 0x000fce0000000000 */
[----:B0-----:R-:W-:Y:S05]  /*1a970*/  CALL.ABS.NOINC R2 ;  /* 0x0000000002007343 */ /* 0x001fea0003c00000 */
.L_x_2554:
[----:B------:R-:W-:Y:S05]  /*1a980*/  BSYNC B6 ;  /* 0x0000000000067941 */ /* 0x000fea0003800000 */
.L_x_2553:
        /* <DEDUP_REMOVED lines=11> */
[----:B--2---:R-:W-:Y:S02]  /*1aa40*/  IMAD.U32 R6, RZ, RZ, UR8 ;  /* 0x00000008ff067e24 */ /* 0x004fe4000f8e00ff */
[----:B------:R-:W-:-:S02]  /*1aa50*/  IMAD.U32 R7, RZ, RZ, UR9 ;  /* 0x00000009ff077e24 */ /* 0x000fc4000f8e00ff */
[----:B------:R-:W-:Y:S02]  /*1aa60*/  IMAD.U32 R10, RZ, RZ, UR4 ;  /* 0x00000004ff0a7e24 */ /* 0x000fe4000f8e00ff */
[----:B------:R-:W-:Y:S02]  /*1aa70*/  IMAD.U32 R11, RZ, RZ, UR5 ;  /* 0x00000005ff0b7e24 */ /* 0x000fe4000f8e00ff */
[----:B-1-3--:R-:W-:Y:S02]  /*1aa80*/  IMAD.MOV.U32 R8, RZ, RZ, 0x70 ;  /* 0x00000070ff087424 */ /* 0x00afe400078e00ff */
[----:B------:R-:W-:Y:S02]  /*1aa90*/  IMAD.MOV.U32 R12, RZ, RZ, 0x1 ;  /* 0x00000001ff0c7424 */ /* 0x000fe400078e00ff */
[----:B0-----:R-:W-:-:S07]  /*1aaa0*/  IMAD.MOV.U32 R13, RZ, RZ, RZ ;  /* 0x000000ffff0d7224 */ /* 0x001fce00078e00ff */
[----:B------:R-:W-:-:S07]  /*1aab0*/  LEPC R20, `(.L_x_2557) ;  /* 0x000000001014794e */ /* 0x000fce0000000000 */
[----:B----4-:R-:W-:Y:S05]  /*1aac0*/  CALL.ABS.NOINC R2 ;  /* 0x0000000002007343 */ /* 0x010fea0003c00000 */
.L_x_2557:
        /* <DEDUP_REMOVED lines=15> */
.L_x_2556:
[----:B------:R-:W-:Y:S05]  /*1abc0*/  BSYNC B6 ;  /* 0x0000000000067941 */ /* 0x000fea0003800000 */
.L_x_2555:
[----:B------:R-:W4:Y:S01]  /*1abd0*/  LDL R20, [R1+0xc] ;  /* 0x00000c0001147983 */ /* 0x000f220000100800 */
[----:B------:R-:W-:Y:S01]  /*1abe0*/  ULDC.64 UR4, c[0x0][0x9f8] ;  /* 0x00027e0000047ab9 */ /* 0x000fe20000000a00 */
[----:B------:R-:W-:Y:S01]  /*1abf0*/  IMAD.MOV.U32 R23, RZ, RZ, R26 ;  /* 0x000000ffff177224 */ /* 0x000fe200078e001a */
[----:B------:R-:W-:Y:S01]  /*1ac00*/  ISETP.NE.U32.AND P0, PT, RZ, UR4, PT ;  /* 0x00000004ff007c0c */ /* 0x000fe2000bf05070 */
[----:B------:R-:W2:Y:S01]  /*1ac10*/  LDL R26, [R1+0x20] ;  /* 0x00002000011a7983 */ /* 0x000ea20000100800 */
[----:B------:R-:W0:Y:S02]  /*1ac20*/  LDC R5, c[0x0][0x430] ;  /* 0x00010c00ff057b82 */ /* 0x000e240000000800 */
[----:B------:R-:W-:Y:S01]  /*1ac30*/  ISETP.NE.AND.EX P0, PT, RZ, UR5, PT, P0 ;  /* 0x00000005ff007c0c */ /* 0x000fe2000bf05300 */
[----:B------:R-:W3:-:S12]  /*1ac40*/  LDL R21, [R1+0x28] ;  /* 0x0000280001157983 */ /* 0x000ed80000100800 */
[----:B------:R-:W-:Y:S01]  /*1ac50*/  @P0 IADD3 R2, P1, R19, UR4, RZ ;  /* 0x0000000413020c10 */ /* 0x000fe2000ff3e0ff */
[----:B------:R-:W1:Y:S01]  /*1ac60*/  S2R R4, SR_TID.X ;  /* 0x0000000000047919 */ /* 0x000e620000002100 */
[----:B------:R-:W1:Y:S02]  /*1ac70*/  S2R R0, SR_TID.X ;  /* 0x0000000000007919 */ /* 0x000e640000002100 */
[----:B------:R-:W-:Y:S01]  /*1ac80*/  @P0 IADD3.X R3, R22, UR5, RZ, P1, !PT ;  /* 0x0000000516030c10 */ /* 0x000fe20008ffe4ff */
[----:B------:R-:W-:Y:S01]  /*1ac90*/  VIADD R23, R23, 0xffffffff ;  /* 0xffffffff17177836 */ /* 0x000fe20000000000 */
[----:B------:R-:W-:Y:S01]  /*1aca0*/  ULDC UR4, c[0x0][0x2f4] ;  /* 0x0000bd0000047ab9 */ /* 0x000fe20000000800 */
[----:B0-----:R-:W-:Y:S02]  /*1acb0*/  ISETP.NE.AND P1, PT, R5, 0x1, PT ;  /* 0x000000010500780c */ /* 0x001fe40003f25270 */
[----:B----4-:R0:W4:Y:S01]  /*1acc0*/  @P0 LDG.E R20, desc[UR38][R2.64] ;  /* 0x0000002602140981 */ /* 0x010122000c1e1900 */
        /* <DEDUP_REMOVED lines=8> */
[----:B------:R-:W2:Y:S01]  /*1ad50*/  S2R R11, SR_TID.X ;  /* 0x00000000000b7919 */ /* 0x000ea20000002100 */
[----:B------:R-:W-:Y:S01]  /*1ad60*/  LOP3.LUT R18, R18, 0xfffffff7, RZ, 0xc0, !PT ;  /* 0xfffffff712127812 */ /* 0x000fe200078ec0ff */
[----:B--2---:R-:W-:-:S05]  /*1ad70*/  IMAD.SHL.U32 R11, R11, 0x8, RZ ;  /* 0x000000080b0b7824 */ /* 0x004fca00078e00ff */
[----:B------:R-:W-:-:S04]  /*1ad80*/  LOP3.LUT R11, R11, 0x18, RZ, 0xc0, !PT ;  /* 0x000000180b0b7812 */ /* 0x000fc800078ec0ff */
[----:B------:R-:W-:Y:S01]  /*1ad90*/  LOP3.LUT R12, R11, 0x20, RZ, 0xfc, !PT ;  /* 0x000000200b0c7812 */ /* 0x000fe200078efcff */
[----:B------:R-:W-:Y:S01]  /*1ada0*/  UMOV UR5, 0xffffffff ;  /* 0xffffffff00057882 */ /* 0x000fe20000000000 */
[----:B----4-:R-:W-:Y:S01]  /*1adb0*/  @P0 STL [R1+0xc], R20 ;  /* 0x00000c1401000387 */ /* 0x010fe20000100800 */
[C---:B------:R-:W-:Y:S01]  /*1adc0*/  ISETP.GE.AND P0, PT, R0.reuse, R26, PT ;  /* 0x0000001a0000720c */ /* 0x040fe20003f06270 */
[----:B---3--:R-:W-:-:S04]  /*1add0*/  IMAD.IADD R0, R0, 0x1, R21 ;  /* 0x0000000100007824 */ /* 0x008fc800078e0215 */
        /* <DEDUP_REMOVED lines=32> */
.L_x_2685:
[----:B------:R-:W-:Y:S05]  /*1afe0*/  @!P2 BRA `(.L_x_2559) ;  /* 0x000000000004a947 */ /* 0x000fea0003800000 */
[----:B------:R-:W-:Y:S01]  /*1aff0*/  BPT.TRAP 0x1 ;  /* 0x000000040000795c */ /* 0x000fe20000300000 */
.L_x_2559:
        /* <DEDUP_REMOVED lines=24> */
.L_x_2686:
[----:B------:R-:W-:Y:S05]  /*1b180*/  BSYNC B0 ;  /* 0x0000000000007941 */ /* 0x000fea0003800000 */
.L_x_2560:
        /* <DEDUP_REMOVED lines=71> */
.L_x_2696:
        /* <DEDUP_REMOVED lines=12> */
.L_x_2563:
        /* <DEDUP_REMOVED lines=11> */
.L_x_2564:
        /* <DEDUP_REMOVED lines=40> */
.L_x_2566:
[----:B------:R-:W-:Y:S05]  /*1b9f0*/  BSYNC B6 ;  /* 0x0000000000067941 */ /* 0x000fea0003800000 */
.L_x_2565:
        /* <DEDUP_REMOVED lines=143> */
.L_x_2709:
        /* <DEDUP_REMOVED lines=12> */
.L_x_2568:
        /* <DEDUP_REMOVED lines=18> */
.L_x_2710:
[----:B------:R-:W-:Y:S05]  /*1c4d0*/  BSYNC B0 ;  /* 0x0000000000007941 */ /* 0x000fea0003800000 */
.L_x_2569:
        /* <DEDUP_REMOVED lines=18> */
.L_x_2585:
        /* <DEDUP_REMOVED lines=42> */
.L_x_2573:
[----:B------:R-:W-:Y:S01]  /*1c8a0*/  IMAD R5, R28, 0x8, R16 ;  /* 0x000000081c057824 */ /* 0x000fe200078e0210 */
[----:B------:R-:W-:Y:S01]  /*1c8b0*/  SHF.L.U32 R0, R2, 0x1f, RZ ;  /* 0x0000001f02007819 */ /* 0x000fe200000006ff */
[----:B------:R-:W-:Y:S03]  /*1c8c0*/  BSSY B1, `(.L_x_2574) ;  /* 0x0000003000017945 */ /* 0x000fe60003800000 */
[----:B------:R-:W0:Y:S02]  /*1c8d0*/  SYNCS.PHASECHK.TRANS64.TRYWAIT P0, [R5+URZ+0x2d840], R0 ;  /* 0x02d84000050075a7 */ /* 0x000e24000800017f */
[----:B0-----:R-:W-:Y:S05]  /*1c8e0*/  @!P0 BRA `(.L_x_2575) ;  /* 0x0000004800708947 */ /* 0x001fea0003800000 */
.L_x_2711:
[----:B------:R-:W-:Y:S05]  /*1c8f0*/  BSYNC B1 ;  /* 0x0000000000017941 */ /* 0x000fea0003800000 */
.L_x_2574:
        /* <DEDUP_REMOVED lines=52> */
.L_x_2721:
        /* <DEDUP_REMOVED lines=11> */
.L_x_2577:
        /* <DEDUP_REMOVED lines=11> */
.L_x_2578:
[----:B------:R1:W-:Y:S01]  /*1cda0*/  SYNCS.ARRIVE.TRANS64.A1T0 RZ, [R5+URZ+0x2d830], RZ ;  /* 0x02d830ff05ff79a7 */ /* 0x0003e2000810003f */
[----:B------:R-:W-:Y:S05]  /*1cdb0*/  @!P5 BRA `(.L_x_2579) ;  /* 0x000000000004d947 */ /* 0x000fea0003800000 */
[----:B------:R-:W-:Y:S01]  /*1cdc0*/  BPT.TRAP 0x1 ;  /* 0x000000040000795c */ /* 0x000fe20000300000 */
.L_x_2579:
[----:B------:R-:W-:Y:S01]  /*1cdd0*/  SHF.L.U32 R2, R20, 0x1f, RZ ;  /* 0x0000001f14027819 */ /* 0x000fe200000006ff */
[----:B-1----:R-:W-:Y:S01]  /*1cde0*/  IMAD R5, R10, 0x8, R16 ;  /* 0x000000080a057824 */ /* 0x002fe200078e0210 */
[----:B------:R-:W-:Y:S03]  /*1cdf0*/  BSSY B1, `(.L_x_2580) ;  /* 0x0000003000017945 */ /* 0x000fe60003800000 */
[----:B------:R-:W1:Y:S02]  /*1ce00*/  SYNCS.PHASECHK.TRANS64.TRYWAIT P0, [R5+URZ+0x2d860], R2 ;  /* 0x02d86002050075a7 */ /* 0x000e64000800017f */
[----:B-1----:R-:W-:Y:S05]  /*1ce10*/  @!P0 BRA `(.L_x_2581) ;  /* 0x00000048008c8947 */ /* 0x002fea0003800000 */
.L_x_2722:
[----:B------:R-:W-:Y:S05]  /*1ce20*/  BSYNC B1 ;  /* 0x0000000000017941 */ /* 0x000fea0003800000 */
.L_x_2580:
        /* <DEDUP_REMOVED lines=45> */
.L_x_2732:
        /* <DEDUP_REMOVED lines=29> */
.L_x_2583:
        /* <DEDUP_REMOVED lines=12> */
.L_x_2584:
        /* <DEDUP_REMOVED lines=8> */
.L_x_2572:
[----:B------:R-:W-:Y:S05]  /*1d410*/  BSYNC B0 ;  /* 0x0000000000007941 */ /* 0x000fea0003800000 */
.L_x_2571:
        /* <DEDUP_REMOVED lines=17> */
.L_x_2587:
[----:B------:R-:W-:Y:S05]  /*1d530*/  BSYNC B0 ;  /* 0x0000000000007941 */ /* 0x000fea0003800000 */
.L_x_2586:
[----:B------:R-:W-:-:S05]  /*1d540*/  IMAD.U32 R0, RZ, RZ, UR40 ;  /* 0x00000028ff007e24 */ /* 0x000fca000f8e00ff */
[----:B------:R-:W-:-:S13]  /*1d550*/  ISETP.NE.AND P0, PT, R0, 0x3, PT ;  /* 0x000000030000780c */ /* 0x000fda0003f05270 */
[----:B------:R-:W-:Y:S05]  /*1d560*/  @!P0 BRA `(.L_x_2588) ;  /* 0x0000000000048947 */ /* 0x000fea0003800000 */
[----:B------:R-:W-:Y:S01]  /*1d570*/  BPT.TRAP 0x1 ;  /* 0x000000040000795c */ /* 0x000fe20000300000 */
.L_x_2588:
        /* <DEDUP_REMOVED lines=8> */
.L_x_2733:
[----:B------:R-:W-:Y:S05]  /*1d600*/  BSYNC B0 ;  /* 0x0000000000007941 */ /* 0x000fea0003800000 */
.L_x_2589:
        /* <DEDUP_REMOVED lines=51> */
.L_x_2743:
        /* <DEDUP_REMOVED lines=13> */
.L_x_2592:
        /* <DEDUP_REMOVED lines=11> */
.L_x_2593:
        /* <DEDUP_REMOVED lines=8> */
.L_x_2552:
[----:B------:R-:W-:Y:S05]  /*1db40*/  BSYNC B7 ;  /* 0x0000000000077941 */ /* 0x000fea0003800000 */
.L_x_2550:
[----:B------:R-:W-:-:S13]  /*1db50*/  LOP3.LUT P0, RZ, R18, 0x10, RZ, 0xc0, !PT ;  /* 0x0000001012ff7812 */ /* 0x000fda000780c0ff */
[----:B------:R-:W-:Y:S05]  /*1db60*/  @!P0 BRA `(.L_x_2594) ;  /* 0x0000000000248947 */ /* 0x000fea0003800000 */
[----:B------:R-:W-:Y:S05]  /*1db70*/  WARPSYNC.ALL ;  /* 0x0000000000007948 */ /* 0x000fea0003800000 */
[----:B------:R-:W4:Y:S08]  /*1db80*/  S2UR UR5, SR_CgaCtaId ;  /* 0x00000000000579c3 */ /* 0x000f300000008800 */
[----:B------:R-:W-:Y:S06]  /*1db90*/  BAR.SYNC.DEFER_BLOCKING 0x5, 0x200 ;  /* 0x0148000000007b1d */ /* 0x000fec0000010000 */
[----:B------:R-:W-:-:S02]  /*1dba0*/  UMOV UR4, 0x400 ;  /* 0x0000040000047882 */ /* 0x000fc40000000000 */
[----:B----4-:R-:W-:-:S06]  /*1dbb0*/  ULEA UR4, UR5, UR4, 0x18 ;  /* 0x0000000405047291 */ /* 0x010fcc000f8ec03f */
[----:B------:R-:W-:-:S05]  /*1dbc0*/  IMAD.U32 R16, RZ, RZ, UR4 ;  /* 0x00000004ff107e24 */ /* 0x000fca000f8e00ff */
[----:B------:R4:W0:Y:S01]  /*1dbd0*/  LDS.128 R24, [R16+0x2d8d0] ;  /* 0x02d8d00010187984 */ /* 0x0008220000000c00 */
[----:B------:R-:W-:Y:S06]  /*1dbe0*/  BAR.ARV 0x4, 0x200 ;  /* 0x0108000000007b1d */ /* 0x000fec0000002000 */
[----:B------:R-:W-:Y:S05]  /*1dbf0*/  BRA `(.L_x_2595) ;  /* 0x0000000c00d87947 */ /* 0x000fea0003800000 */
.L_x_2594:
[----:B------:R-:W1:Y:S01]  /*1dc00*/  S2R R0, SR_TID.X ;  /* 0x0000000000007919 */ /* 0x000e620000002100 */
[----:B------:R-:W-:Y:S01]  /*1dc10*/  UMOV UR4, 0xffffffff ;  /* 0xffffffff00047882 */ /* 0x000fe20000000000 */
[----:B-1-3--:R-:W-:-:S04]  /*1dc20*/  LOP3.LUT R8, R0, 0x1f, RZ, 0xc0, !PT ;  /* 0x0000001f00087812 */ /* 0x00afc800078ec0ff */
[----:B------:R-:W-:Y:S01]  /*1dc30*/  ISETP.NE.AND P0, PT, R8, 0x1f, PT ;  /* 0x0000001f0800780c */ /* 0x000fe20003f05270 */
[----:B------:R-:W-:-:S12]  /*1dc40*/  BRA.DIV UR4, `(.L_x_2596) ;  /* 0x0000004604fc7947 */ /* 0x000fd8000b800000 */
[----:B------:R-:W-:Y:S01]  /*1dc50*/  IMAD.IADD R9, R27, 0x1, R8 ;  /* 0x000000011b097824 */ /* 0x000fe200078e0208 */
[----:B------:R-:W-:-:S04]  /*1dc60*/  ULDC UR4, c[0x0][0xc3c] ;  /* 0x00030f0000047ab9 */ /* 0x000fc80000000800 */
[----:B------:R-:W-:-:S13]  /*1dc70*/  ISETP.GE.OR P1, PT, R9, UR4, !P0 ;  /* 0x0000000409007c0c */ /* 0x000fda000c726670 */
[----:B0-----:R-:W0:Y:S08]  /*1dc80*/  @!P1 LDC.64 R2, c[0x0][0xc80] ;  /* 0x00032000ff029b82 */ /* 0x001e300000000a00 */
[----:B------:R-:W1:Y:S01]  /*1dc90*/  @!P1 LDC.64 R4, c[0x0][0xc78] ;  /* 0x00031e00ff049b82 */ /* 0x000e620000000a00 */
[----:B0-----:R-:W-:-:S05]  /*1dca0*/  @!P1 IMAD.WIDE R2, R9, 0x4, R2 ;  /* 0x0000000409029825 */ /* 0x001fca00078e0202 */
[----:B------:R1:W3:Y:S02]  /*1dcb0*/  @!P1 LDG.E R7, desc[UR38][R2.64] ;  /* 0x0000002602079981 */ /* 0x0002e4000c1e1900 */
[----:B-1----:R-:W-:-:S05]  /*1dcc0*/  @!P1 IMAD.WIDE R2, R9, 0x4, R4 ;  /* 0x0000000409029825 */ /* 0x002fca00078e0204 */
[----:B------:R-:W4:Y:S01]  /*1dcd0*/  @!P1 LDG.E R4, desc[UR38][R2.64] ;  /* 0x0000002602049981 */ /* 0x000f22000c1e1900 */
[----:B------:R-:W-:Y:S01]  /*1dce0*/  IMAD.MOV.U32 R25, RZ, RZ, RZ ;  /* 0x000000ffff197224 */ /* 0x000fe200078e00ff */
[C---:B------:R-:W-:Y:S01]  /*1dcf0*/  ISETP.GE.U32.AND P2, PT, R8.reuse, 0x2, PT ;  /* 0x000000020800780c */ /* 0x040fe20003f46070 */
[----:B------:R-:W-:Y:S01]  /*1dd00*/  IMAD.MOV.U32 R5, RZ, RZ, RZ ;  /* 0x000000ffff057224 */ /* 0x000fe200078e00ff */
[C---:B------:R-:W-:Y:S01]  /*1dd10*/  ISETP.GE.U32.AND P3, PT, R8.reuse, 0x4, PT ;  /* 0x000000040800780c */ /* 0x040fe20003f66070 */
[----:B------:R-:W-:Y:S01]  /*1dd20*/  SHFL.IDX PT, R0, R24, RZ, 0x1f ;  /* 0x00001fff18007589 */ /* 0x000fe200000e0000 */
[C---:B------:R-:W-:Y:S02]  /*1dd30*/  ISETP.GE.U32.AND P4, PT, R8.reuse, 0x8, PT ;  /* 0x000000080800780c */ /* 0x040fe40003f86070 */
[----:B------:R-:W-:Y:S01]  /*1dd40*/  ISETP.GE.U32.AND P5, PT, R8, 0x10, PT ;  /* 0x000000100800780c */ /* 0x000fe20003fa6070 */
[----:B--2---:R0:W-:Y:S02]  /*1dd50*/  SHFL.IDX PT, R6, R24, 0x1, 0x1f ;  /* 0x00201f0018067f89 */ /* 0x0041e400000e0000 */
[----:B0-----:R-:W-:-:S02]  /*1dd60*/  IMAD.MOV.U32 R24, RZ, RZ, RZ ;  /* 0x000000ffff187224 */ /* 0x001fc400078e00ff */
[----:B---3--:R-:W-:Y:S02]  /*1dd70*/  @!P1 IMAD.MOV.U32 R25, RZ, RZ, R7 ;  /* 0x000000ffff199224 */ /* 0x008fe400078e0007 */
[----:B----4-:R-:W-:Y:S01]  /*1dd80*/  @!P1 IMAD.MOV.U32 R5, RZ, RZ, R4 ;  /* 0x000000ffff059224 */ /* 0x010fe200078e0004 */
        /* <DEDUP_REMOVED lines=18> */
.L_x_2753:
[----:B------:R-:W-:Y:S02]  /*1deb0*/  ULDC UR4, c[0x0][0xc38] ;  /* 0x00030e0000047ab9 */ /* 0x000fe40000000800 */
[----:B------:R-:W-:-:S04]  /*1dec0*/  IMAD.U32 R4, RZ, RZ, UR4 ;  /* 0x00000004ff047e24 */ /* 0x000fc8000f8e00ff */
[----:B-1----:R-:W-:-:S04]  /*1ded0*/  IMAD R3, R14, R4, RZ ;  /* 0x000000040e037224 */ /* 0x002fc800078e02ff */
[----:B------:R-:W-:-:S05]  /*1dee0*/  IMAD.IADD R6, R6, 0x1, R3 ;  /* 0x0000000106067824 */ /* 0x000fca00078e0203 */
[----:B------:R-:W-:-:S13]  /*1def0*/  ISETP.GT.AND P6, PT, R6, R0, PT ;  /* 0x000000000600720c */ /* 0x000fda0003fc4270 */
[----:B------:R-:W-:Y:S05]  /*1df00*/  @P6 BRA `(.L_x_2597) ;  /* 0x0000000000a46947 */ /* 0x000fea0003800000 */
.L_x_2600:
        /* <DEDUP_REMOVED lines=35> */
.L_x_2761:
[----:B------:R-:W-:Y:S02]  /*1e140*/  ULDC UR4, c[0x0][0xc38] ;  /* 0x00030e0000047ab9 */ /* 0x000fe40000000800 */
[----:B------:R-:W-:-:S04]  /*1e150*/  IMAD.U32 R4, RZ, RZ, UR4 ;  /* 0x00000004ff047e24 */ /* 0x000fc8000f8e00ff */
[----:B-1----:R-:W-:-:S04]  /*1e160*/  IMAD R3, R14, R4, RZ ;  /* 0x000000040e037224 */ /* 0x002fc800078e02ff */
[----:B------:R-:W-:-:S05]  /*1e170*/  IMAD.IADD R6, R3, 0x1, R6 ;  /* 0x0000000103067824 */ /* 0x000fca00078e0206 */
[----:B------:R-:W-:-:S13]  /*1e180*/  ISETP.GT.AND P6, PT, R6, R0, PT ;  /* 0x000000000600720c */ /* 0x000fda0003fc4270 */
[----:B------:R-:W-:Y:S05]  /*1e190*/  @!P6 BRA `(.L_x_2600) ;  /* 0xfffffffc005ce947 */ /* 0x000fea000383ffff */
.L_x_2597:
        /* <DEDUP_REMOVED lines=10> */
.L_x_2766:
[----:B------:R-:W-:-:S13]  /*1e240*/  ISETP.NE.AND P0, PT, R3, RZ, PT ;  /* 0x000000ff0300720c */ /* 0x000fda0003f05270 */
[----:B------:R-:W-:Y:S05]  /*1e250*/  @!P0 BRA `(.L_x_2602) ;  /* 0x0000000000108947 */ /* 0x000fea0003800000 */
[----:B------:R-:W-:Y:S01]  /*1e260*/  UMOV UR4, 0xffffffff ;  /* 0xffffffff00047882 */ /* 0x000fe20000000000 */
[----:B------:R-:W-:Y:S02]  /*1e270*/  VIADD R12, R7, 0xffffffff ;  /* 0xffffffff070c7836 */ /* 0x000fe40000000000 */
[----:B------:R-:W-:Y:S05]  /*1e280*/  BRA.DIV UR4, `(.L_x_2603) ;  /* 0x0000004a04bc7947 */ /* 0x000fea000b800000 */
[----:B------:R4:W0:Y:S02]  /*1e290*/  SHFL.IDX PT, R24, R2, R12, 0x1f ;  /* 0x00001f0c02187589 */ /* 0x00082400000e0000 */
.L_x_2602:
        /* <DEDUP_REMOVED lines=59> */
.L_x_2604:
        /* <DEDUP_REMOVED lines=61> */
.L_x_2605:
[----:B------:R-:W-:-:S05]  /*1ea20*/  LOP3.LUT R2, RZ, R2, RZ, 0x33, !PT ;  /* 0x00000002ff027212 */ /* 0x000fca00078e33ff */
[----:B------:R-:W-:Y:S01]  /*1ea30*/  IMAD.IADD R25, R25, 0x1, R2 ;  /* 0x0000000119197824 */ /* 0x000fe200078e0202 */
[----:B------:R-:W-:Y:S06]  /*1ea40*/  BRA `(.L_x_2606) ;  /* 0x00000000001c7947 */ /* 0x000fec0003800000 */
.L_x_2598:
[----:B------:R-:W-:Y:S01]  /*1ea50*/  UMOV UR4, URZ ;  /* 0x0000003f00047c82 */ /* 0x000fe20008000000 */
[----:B------:R-:W-:Y:S01]  /*1ea60*/  UMOV UR5, URZ ;  /* 0x0000003f00057c82 */ /* 0x000fe20008000000 */
[----:B------:R-:W-:Y:S01]  /*1ea70*/  ULDC UR6, c[0x0][0xc3c] ;  /* 0x00030f0000067ab9 */ /* 0x000fe20000000800 */
[----:B------:R-:W-:Y:S02]  /*1ea80*/  IMAD.MOV.U32 R24, RZ, RZ, R0 ;  /* 0x000000ffff187224 */ /* 0x000fe400078e0000 */
[----:B------:R-:W-:Y:S02]  /*1ea90*/  IMAD.U32 R25, RZ, RZ, UR4 ;  /* 0x00000004ff197e24 */ /* 0x000fe4000f8e00ff */
[----:B------:R-:W-:Y:S02]  /*1eaa0*/  IMAD.U32 R26, RZ, RZ, UR5 ;  /* 0x00000005ff1a7e24 */ /* 0x000fe4000f8e00ff */
[----:B------:R-:W-:-:S07]  /*1eab0*/  IMAD.U32 R27, RZ, RZ, UR6 ;  /* 0x00000006ff1b7e24 */ /* 0x000fce000f8e00ff */
.L_x_2606:
        /* <DEDUP_REMOVED lines=10> */
.L_x_2595:
[----:B------:R-:W-:Y:S02]  /*1eb60*/  ULDC UR4, c[0x0][0xc3c] ;  /* 0x00030f0000047ab9 */ /* 0x000fe40000000800 */
[----:B0-----:R-:W-:-:S13]  /*1eb70*/  ISETP.GE.AND P0, PT, R27, UR4, PT ;  /* 0x000000041b007c0c */ /* 0x001fda000bf06270 */
[----:B------:R-:W-:Y:S05]  /*1eb80*/  @!P0 BRA `(.L_x_2607) ;  /* 0xffffff9800788947 */ /* 0x000fea000383ffff */
[----:B------:R-:W-:Y:S05]  /*1eb90*/  BSYNC B8 ;  /* 0x0000000000087941 */ /* 0x000fea0003800000 */
.L_x_2502:
[----:B0-----:R-:W2:Y:S01]  /*1eba0*/  LDL.LU R0, [R1+0x4c] ;  /* 0x00004c0001007983 */ /* 0x001ea20000300800 */
[----:B------:R-:W-:Y:S01]  /*1ebb0*/  BSSY B0, `(.L_x_2608) ;  /* 0x000000b000007945 */ /* 0x000fe20003800000 */
[----:B------:R-:W0:Y:S01]  /*1ebc0*/  S2R R5, SR_CgaCtaId ;  /* 0x0000000000057919 */ /* 0x000e220000008800 */
[----:B--2---:R-:W-:-:S05]  /*1ebd0*/  VIADD R0, R0, 0x1 ;  /* 0x0000000100007836 */ /* 0x004fca0000000000 */
        /* <DEDUP_REMOVED lines=8> */
.L_x_2769:
[----:B------:R-:W-:Y:S05]  /*1ec60*/  BSYNC B0 ;  /* 0x0000000000007941 */ /* 0x000fea0003800000 */
.L_x_2608:
[----:B------:R-:W-:-:S03]  /*1ec70*/  UMOV UR4, 0xffffffff ;  /* 0xffffffff00047882 */ /* 0x000fc60000000000 */
[----:B------:R-:W-:Y:S05]  /*1ec80*/  BRA.DIV UR4, `(.L_x_2610) ;  /* 0x0000004204787947 */ /* 0x000fea000b800000 */
[----:B0-----:R-:W0:Y:S02]  /*1ec90*/  S2R R0, SR_TID.X ;  /* 0x0000000000007919 */ /* 0x001e240000002100 */
[----:B0-----:R-:W-:-:S04]  /*1eca0*/  SHF.R.U32.HI R0, RZ, 0x5, R0 ;  /* 0x00000005ff007819 */ /* 0x001fc80000011600 */
[----:B------:R-:W-:-:S05]  /*1ecb0*/  LOP3.LUT R0, R0, 0x3, RZ, 0xc0, !PT ;  /* 0x0000000300007812 */ /* 0x000fca00078ec0ff */
[----:B------:R0:W2:Y:S02]  /*1ecc0*/  SHFL.IDX PT, R14, R0, RZ, 0x1f ;  /* 0x00001fff000e7589 */ /* 0x0000a400000e0000 */
.L_x_2772:
[----:B--2---:R-:W-:-:S13]  /*1ecd0*/  ISETP.NE.AND P0, PT, R14, RZ, PT ;  /* 0x000000ff0e00720c */ /* 0x004fda0003f05270 */
[----:B------:R-:W-:Y:S05]  /*1ece0*/  @P0 BRA `(.L_x_2326) ;  /* 0x0000000000900947 */ /* 0x000fea0003800000 */
[----:B------:R-:W-:-:S03]  /*1ecf0*/  UMOV UR4, 0xffffffff ;  /* 0xffffffff00047882 */ /* 0x000fc60000000000 */
[----:B------:R-:W-:Y:S05]  /*1ed00*/  BRA.DIV UR4, `(.L_x_2611) ;  /* 0x00000042048c7947 */ /* 0x000fea000b800000 */
[----:B------:R-:W-:-:S13]  /*1ed10*/  ELECT P6, URZ, PT ;  /* 0x00000000003f782f */ /* 0x000fda00038c0000 */
.L_x_2775:
[----:B------:R-:W-:Y:S05]  /*1ed20*/  @!P6 BRA `(.L_x_2326) ;  /* 0x000000000080e947 */ /* 0x000fea0003800000 */
[----:B------:R-:W-:-:S06]  /*1ed30*/  ULOP3.LUT UR4, UR36, 0x2, URZ, 0xfc, !UPT ;  /* 0x0000000224047892 */ /* 0x000fcc000f8efc3f */
[----:B0-----:R-:W-:-:S05]  /*1ed40*/  IMAD.U32 R0, RZ, RZ, UR4 ;  /* 0x00000004ff007e24 */ /* 0x001fca000f8e00ff */
[----:B------:R-:W-:-:S13]  /*1ed50*/  ISETP.NE.AND P0, PT, R0, 0x3, PT ;  /* 0x000000030000780c */ /* 0x000fda0003f05270 */
[----:B------:R-:W-:Y:S05]  /*1ed60*/  @!P0 BRA `(.L_x_2612) ;  /* 0x0000000000048947 */ /* 0x000fea0003800000 */
[----:B------:R-:W-:Y:S01]  /*1ed70*/  BPT.TRAP 0x1 ;  /* 0x000000040000795c */ /* 0x000fe20000300000 */
.L_x_2612:
[----:B------:R-:W2:Y:S01]  /*1ed80*/  LDL R0, [R1] ;  /* 0x0000000001007983 */ /* 0x000ea20000100800 */
[C---:B------:R-:W-:Y:S02]  /*1ed90*/  IMAD R3, R28.reuse, 0x8, R5 ;  /* 0x000000081c037824 */ /* 0x040fe400078e0205 */
[----:B------:R-:W-:-:S05]  /*1eda0*/  VIADD R28, R28, 0x1 ;  /* 0x000000011c1c7836 */ /* 0x000fca0000000000 */
[----:B------:R-:W-:Y:S02]  /*1edb0*/  ISETP.NE.AND P2, PT, R28, 0x2, PT ;  /* 0x000000021c00780c */ /* 0x000fe40003f45270 */
[----:B--2---:R-:W-:Y:S02]  /*1edc0*/  SHF.L.U32 R2, R0, 0x1f, RZ ;  /* 0x0000001f00027819 */ /* 0x004fe400000006ff */
[----:B------:R-:W-:Y:S02]  /*1edd0*/  SEL R0, RZ, 0x1, P2 ;  /* 0x00000001ff007807 */ /* 0x000fe40001000000 */
[----:B------:R-:W0:Y:S02]  /*1ede0*/  SYNCS.PHASECHK.TRANS64.TRYWAIT P1, [R3+URZ+0x2d840], R2 ;  /* 0x02d84002030075a7 */ /* 0x000e24000802017f */
[----:B0-----:R-:W-:Y:S05]  /*1edf0*/  @!P1 BRA `(.L_x_2613) ;  /* 0x0000004000709947 */ /* 0x001fea0003800000 */
.L_x_2776:
[----:B------:R-:W2:Y:S01]  /*1ee00*/  LDL.LU R4, [R1] ;  /* 0x0000000001047983 */ /* 0x000ea20000300800 */
[----:B------:R-:W-:Y:S02]  /*1ee10*/  SEL R28, R28, RZ, P2 ;  /* 0x000000ff1c1c7207 */ /* 0x000fe40001000000 */
[----:B--2---:R-:W-:Y:S01]  /*1ee20*/  LOP3.LUT R0, R4, R0, RZ, 0x3c, !PT ;  /* 0x0000000004007212 */ /* 0x004fe200078e3cff */
[----:B------:R-:W-:Y:S06]  /*1ee30*/  @!P0 BRA `(.L_x_2614) ;  /* 0x0000000000048947 */ /* 0x000fec0003800000 */
[----:B------:R-:W-:Y:S01]  /*1ee40*/  BPT.TRAP 0x1 ;  /* 0x000000040000795c */ /* 0x000fe20000300000 */
.L_x_2614:
[----:B------:R-:W-:Y:S01]  /*1ee50*/  IMAD R5, R28, 0x8, R5 ;  /* 0x000000081c057824 */ /* 0x000fe200078e0205 */
[----:B------:R-:W-:-:S04]  /*1ee60*/  SHF.L.U32 R0, R0, 0x1f, RZ ;  /* 0x0000001f00007819 */ /* 0x000fc800000006ff */
[----:B------:R-:W2:Y:S02]  /*1ee70*/  SYNCS.PHASECHK.TRANS64.TRYWAIT P1, [R5+URZ+0x2d840], R0 ;  /* 0x02d84000050075a7 */ /* 0x000ea4000802017f */
[----:B--2---:R-:W-:Y:S05]  /*1ee80*/  @!P1 BRA `(.L_x_2615) ;  /* 0x0000004000609947 */ /* 0x004fea0003800000 */
.L_x_2777:
[----:B------:R-:W-:Y:S05]  /*1ee90*/  @!P0 BRA `(.L_x_2616) ;  /* 0x0000000000048947 */ /* 0x000fea0003800000 */
[----:B------:R-:W-:Y:S01]  /*1eea0*/  BPT.TRAP 0x1 ;  /* 0x000000040000795c */ /* 0x000fe20000300000 */
.L_x_2616:
[----:B------:R-:W0:Y:S02]  /*1eeb0*/  SYNCS.PHASECHK.TRANS64.TRYWAIT P1, [R3+URZ+0x2d860], R2 ;  /* 0x02d86002030075a7 */ /* 0x000e24000802017f */
[----:B0-----:R-:W-:Y:S05]  /*1eec0*/  @!P1 BRA `(.L_x_2617) ;  /* 0x0000004000649947 */ /* 0x001fea0003800000 */
.L_x_2778:
[----:B------:R-:W-:Y:S05]  /*1eed0*/  @!P0 BRA `(.L_x_2618) ;  /* 0x0000000000048947 */ /* 0x000fea0003800000 */
[----:B------:R-:W-:Y:S01]  /*1eee0*/  BPT.TRAP 0x1 ;  /* 0x000000040000795c */ /* 0x000fe20000300000 */
.L_x_2618:
[----:B------:R0:W0:Y:S02]  /*1eef0*/  SYNCS.PHASECHK.TRANS64.TRYWAIT P0, [R5+URZ+0x2d860], R0 ;  /* 0x02d86000050075a7 */ /* 0x000024000800017f */
[----:B0-----:R-:W-:Y:S05]  /*1ef00*/  @!P0 NANOSLEEP.SYNCS 0x989680 ;  /* 0x009896800000895d */ /* 0x001fea0003900000 */
[----:B------:R-:W0:Y:S02]  /*1ef10*/  @!P0 SYNCS.PHASECHK.TRANS64 P0, [R5+URZ+0x2d860], R0 ;  /* 0x02d86000050085a7 */ /* 0x000e24000800007f */
[----:B0-----:R-:W-:Y:S05]  /*1ef20*/  @!P0 BRA `(.L_x_2618) ;  /* 0xfffffffc00f08947 */ /* 0x001fea000383ffff */
.L_x_2326:
[----:B------:R-:W-:Y:S05]  /*1ef30*/  BSYNC B9 ;  /* 0x0000000000097941 */ /* 0x000fea0003800000 */
.L_x_2323:
[----:B------:R-:W-:Y:S05]  /*1ef40*/  EXIT ;  /* 0x000000000000794d */ /* 0x000fea0003800000 */
.L_x_2344:
[----:B0-----:R0:W1:Y:S02]  /*1ef50*/  SYNCS.PHASECHK.TRANS64.TRYWAIT P4, [R57+URZ+0x2d890], R84 ;  /* 0x02d89054390075a7 */ /* 0x001064000808017f */
[----:B-1----:R-:W-:Y:S05]  /*1ef60*/  @!P4 NANOSLEEP.SYNCS 0x989680 ;  /* 0x009896800000c95d */ /* 0x002fea0003900000 */
[----:B------:R-:W1:Y:S02]  /*1ef70*/  @!P4 SYNCS.PHASECHK.TRANS64 P4, [R57+URZ+0x2d890], R84 ;  /* 0x02d890543900c5a7 */ /* 0x000e64000808007f */
[----:B-1----:R-:W-:Y:S05]  /*1ef80*/  @!P4 BRA `(.L_x_2344) ;  /* 0xfffffffc00f0c947 */ /* 0x002fea000383ffff */
[----:B------:R-:W-:Y:S05]  /*1ef90*/  BRA `(.L_x_2619) ;  /* 0xfffffe4400d07947 */ /* 0x000fea000383ffff */
.L_x_2345:
        /* <DEDUP_REMOVED lines=8> */
.L_x_2621:
[----:B------:R-:W-:Y:S05]  /*1f020*/  BSYNC B1 ;  /* 0x0000000000017941 */ /* 0x000fea0003800000 */
.L_x_2620:
        /* <DEDUP_REMOVED lines=8> */
.L_x_2622:
[----:B------:R-:W-:Y:S01]  /*1f0b0*/  IMAD.MOV.U32 R60, RZ, RZ, R14 ;  /* 0x000000ffff3c7224 */ /* 0x000fe200078e000e */
[----:B------:R-:W-:Y:S06]  /*1f0c0*/  BRA `(.L_x_2623) ;  /* 0xfffffe4400987947 */ /* 0x000fec000383ffff */
.L_x_2373:
[----:B0-----:R0:W1:Y:S02]  /*1f0d0*/  SYNCS.PHASECHK.TRANS64.TRYWAIT P4, [R57+URZ+0x2d890], R84 ;  /* 0x02d89054390075a7 */ /* 0x001064000808017f */
[----:B-1----:R-:W-:Y:S05]  /*1f0e0*/  @!P4 NANOSLEEP.SYNCS 0x989680 ;  /* 0x009896800000c95d */ /* 0x002fea0003900000 */
[----:B------:R-:W1:Y:S02]  /*1f0f0*/  @!P4 SYNCS.PHASECHK.TRANS64 P4, [R57+URZ+0x2d890], R84 ;  /* 0x02d890543900c5a7 */ /* 0x000e64000808007f */
[----:B-1----:R-:W-:Y:S05]  /*1f100*/  @!P4 BRA `(.L_x_2373) ;  /* 0xfffffffc00f0c947 */ /* 0x002fea000383ffff */
[----:B------:R-:W-:Y:S05]  /*1f110*/  BRA `(.L_x_2624) ;  /* 0xfffffe6000a07947 */ /* 0x000fea000383ffff */
.L_x_2374:
        /* <DEDUP_REMOVED lines=8> */
.L_x_2626:
[----:B------:R-:W-:Y:S05]  /*1f1a0*/  BSYNC B1 ;  /* 0x0000000000017941 */ /* 0x000fea0003800000 */
.L_x_2625:
        /* <DEDUP_REMOVED lines=8> */
.L_x_2627:
[----:B------:R-:W-:Y:S01]  /*1f230*/  IMAD.MOV.U32 R88, RZ, RZ, R14 ;  /* 0x000000ffff587224 */ /* 0x000fe200078e000e */
[----:B------:R-:W-:Y:S06]  /*1f240*/  BRA `(.L_x_2628) ;  /* 0xfffffe6000687947 */ /* 0x000fec000383ffff */
.L_x_2387:
[----:B0-----:R0:W1:Y:S02]  /*1f250*/  SYNCS.PHASECHK.TRANS64.TRYWAIT P3, [R57+URZ+0x2d890], R84 ;  /* 0x02d89054390075a7 */ /* 0x001064000806017f */
[----:B-1----:R-:W-:Y:S05]  /*1f260*/  @!P3 NANOSLEEP.SYNCS 0x989680 ;  /* 0x009896800000b95d */ /* 0x002fea0003900000 */
[----:B------:R-:W1:Y:S02]  /*1f270*/  @!P3 SYNCS.PHASECHK.TRANS64 P3, [R57+URZ+0x2d890], R84 ;  /* 0x02d890543900b5a7 */ /* 0x000e64000806007f */
[----:B-1----:R-:W-:Y:S05]  /*1f280*/  @!P3 BRA `(.L_x_2387) ;  /* 0xfffffffc00f0b947 */ /* 0x002fea000383ffff */
[----:B------:R-:W-:Y:S05]  /*1f290*/  BRA `(.L_x_2629) ;  /* 0xfffffe7800a47947 */ /* 0x000fea000383ffff */
.L_x_2388:
[----:B------:R-:W-:Y:S01]  /*1f2a0*/  BSSY B1, `(.L_x_2630) ;  /* 0x0000007000017945 */ /* 0x000fe20003800000 */
[----:B------:R-:W-:Y:S02]  /*1f2b0*/  IMAD.MOV.U32 R12, RZ, RZ, RZ ;  /* 0x000000ffff0c7224 */ /* 0x000fe400078e00ff */
[----:B------:R-:W-:Y:S02]  /*1f2c0*/  IMAD.MOV.U32 R11, RZ, RZ, 0x1e1f ;  /* 0x00001e1fff0b7424 */ /* 0x000fe400078e00ff */
[----:B------:R-:W-:-:S07]  /*1f2d0*/  IMAD.MOV.U32 R15, RZ, RZ, -0x1 ;  /* 0xffffffffff0f7424 */ /* 0x000fce00078e00ff */
[----:B0-----:R-:W-:Y:S05]  /*1f2e0*/  WARPSYNC.COLLECTIVE R15, `(.L_x_2631) ;  /* 0x000000000f087348 */ /* 0x001fea0003c00000 */
[----:B------:R1:W2:Y:S02]  /*1f2f0*/  SHFL.IDX P6, R14, R13, R12, R11 ;  /* 0x0000000c0d0e7389 */ /* 0x0002a400000c000b */
[----:B012---:R-:W-:Y:S01]  /*1f300*/  ENDCOLLECTIVE ;  /* 0x000000000000791b */ /* 0x007fe20003800000 */
.L_x_2631:
[----:B------:R-:W-:Y:S05]  /*1f310*/  BSYNC B1 ;  /* 0x0000000000017941 */ /* 0x000fea0003800000 */
.L_x_2630:
        /* <DEDUP_REMOVED lines=8> */
.L_x_2632:
[----:B------:R-:W-:Y:S01]  /*1f3a0*/  IMAD.MOV.U32 R39, RZ, RZ, R14 ;  /* 0x000000ffff277224 */ /* 0x000fe200078e000e */
[----:B------:R-:W-:Y:S06]  /*1f3b0*/  BRA `(.L_x_2633) ;  /* 0xfffffe7800c07947 */ /* 0x000fec000383ffff */
.L_x_2392:
[----:B------:R0:W0:Y:S02]  /*1f3c0*/  SYNCS.PHASECHK.TRANS64.TRYWAIT P2, [R57+URZ+0x2d8b0], R84 ;  /* 0x02d8b054390075a7 */ /* 0x000024000804017f */
[----:B0-----:R-:W-:Y:S05]  /*1f3d0*/  @!P2 NANOSLEEP.SYNCS 0x989680 ;  /* 0x009896800000a95d */ /* 0x001fea0003900000 */
[----:B------:R-:W0:Y:S02]  /*1f3e0*/  @!P2 SYNCS.PHASECHK.TRANS64 P2, [R57+URZ+0x2d8b0], R84 ;  /* 0x02d8b0543900a5a7 */ /* 0x000e24000804007f */
[----:B0-----:R-:W-:Y:S05]  /*1f3f0*/  @!P2 BRA `(.L_x_2392) ;  /* 0xfffffffc00f0a947 */ /* 0x001fea000383ffff */
[----:B------:R-:W-:Y:S05]  /*1f400*/  BRA `(.L_x_2634) ;  /* 0xfffffe7c00a47947 */ /* 0x000fea000383ffff */
.L_x_2400:
[----:B------:R-:W-:Y:S01]  /*1f410*/  BSSY B0, `(.L_x_2635) ;  /* 0x0000007000007945 */ /* 0x000fe20003800000 */
[----:B------:R-:W-:Y:S02]  /*1f420*/  IMAD.MOV.U32 R12, RZ, RZ, RZ ;  /* 0x000000ffff0c7224 */ /* 0x000fe400078e00ff */
[----:B------:R-:W-:Y:S02]  /*1f430*/  IMAD.MOV.U32 R11, RZ, RZ, 0x1f ;  /* 0x0000001fff0b7424 */ /* 0x000fe400078e00ff */
[----:B------:R-:W-:-:S07]  /*1f440*/  IMAD.MOV.U32 R15, RZ, RZ, -0x1 ;  /* 0xffffffffff0f7424 */ /* 0x000fce00078e00ff */
[----:B--23-5:R-:W-:Y:S05]  /*1f450*/  WARPSYNC.COLLECTIVE R15, `(.L_x_2636) ;  /* 0x000000000f087348 */ /* 0x02cfea0003c00000 */
[----:B------:R0:W1:Y:S02]  /*1f460*/  SHFL.IDX P6, R14, R13, R12, R11 ;  /* 0x0000000c0d0e7389 */ /* 0x00006400000c000b */
[----:B0123-5:R-:W-:Y:S01]  /*1f470*/  ENDCOLLECTIVE ;  /* 0x000000000000791b */ /* 0x02ffe20003800000 */
.L_x_2636:
[----:B------:R-:W-:Y:S05]  /*1f480*/  BSYNC B0 ;  /* 0x0000000000007941 */ /* 0x000fea0003800000 */
.L_x_2635:
[----:B------:R0:W-:Y:S01]  /*1f490*/  STL [R1+0x28], R14 ;  /* 0x0000280e01007387 */ /* 0x0001e20000100800 */
[----:B------:R-:W-:Y:S05]  /*1f4a0*/  BRA `(.L_x_2637) ;  /* 0xfffffe88003c7947 */ /* 0x000fea000383ffff */
.L_x_2411:
[----:B------:R-:W-:Y:S01]  /*1f4b0*/  BSSY B1, `(.L_x_2638) ;  /* 0x0000007000017945 */ /* 0x000fe20003800000 */
[----:B------:R-:W-:Y:S02]  /*1f4c0*/  IMAD.MOV.U32 R12, RZ, RZ, RZ ;  /* 0x000000ffff0c7224 */ /* 0x000fe400078e00ff */
[----:B------:R-:W-:Y:S02]  /*1f4d0*/  IMAD.MOV.U32 R11, RZ, RZ, 0x1e1f ;  /* 0x00001e1fff0b7424 */ /* 0x000fe400078e00ff */
[----:B------:R-:W-:-:S07]  /*1f4e0*/  IMAD.MOV.U32 R15, RZ, RZ, -0x1 ;  /* 0xffffffffff0f7424 */ /* 0x000fce00078e00ff */
[----:B0-23--:R-:W-:Y:S05]  /*1f4f0*/  WARPSYNC.COLLECTIVE R15, `(.L_x_2639) ;  /* 0x000000000f087348 */ /* 0x00dfea0003c00000 */
[----:B0-----:R0:W1:Y:S02]  /*1f500*/  SHFL.IDX P6, R14, R13, R12, R11 ;  /* 0x0000000c0d0e7389 */ /* 0x00106400000c000b */
[----:B0123--:R-:W-:Y:S01]  /*1f510*/  ENDCOLLECTIVE ;  /* 0x000000000000791b */ /* 0x00ffe20003800000 */
.L_x_2639:
[----:B------:R-:W-:Y:S05]  /*1f520*/  BSYNC B1 ;  /* 0x0000000000017941 */ /* 0x000fea0003800000 */
.L_x_2638:
        /* <DEDUP_REMOVED lines=8> */
.L_x_2640:
[----:B------:R-:W-:Y:S02]  /*1f5b0*/  IMAD.MOV.U32 R13, RZ, RZ, R0 ;  /* 0x000000ffff0d7224 */ /* 0x000fe400078e0000 */
[----:B------:R-:W-:-:S07]  /*1f5c0*/  IMAD.MOV.U32 R38, RZ, RZ, R14 ;  /* 0x000000ffff267224 */ /* 0x000fce00078e000e */
[----:B------:R-:W-:Y:S05]  /*1f5d0*/  WARPSYNC.COLLECTIVE R15, `(.L_x_2641) ;  /* 0x000000000f087348 */ /* 0x000fea0003c00000 */
[----:B------:R0:W1:Y:S02]  /*1f5e0*/  SHFL.IDX P6, R14, R13, R12, R11 ;  /* 0x0000000c0d0e7389 */ /* 0x00006400000c000b */
[----:B01----:R-:W-:Y:S01]  /*1f5f0*/  ENDCOLLECTIVE ;  /* 0x000000000000791b */ /* 0x003fe20003800000 */
.L_x_2641:
[----:B------:R-:W-:Y:S02]  /*1f600*/  IMAD.MOV.U32 R13, RZ, RZ, R39 ;  /* 0x000000ffff0d7224 */ /* 0x000fe400078e0027 */
[----:B------:R-:W-:-:S07]  /*1f610*/  IMAD.MOV.U32 R0, RZ, RZ, R14 ;  /* 0x000000ffff007224 */ /* 0x000fce00078e000e */
[----:B------:R-:W-:Y:S05]  /*1f620*/  WARPSYNC.COLLECTIVE R15, `(.L_x_2642) ;  /* 0x000000000f087348 */ /* 0x000fea0003c00000 */
[----:B------:R0:W1:Y:S02]  /*1f630*/  SHFL.IDX P6, R14, R13, R12, R11 ;  /* 0x0000000c0d0e7389 */ /* 0x00006400000c000b */
[----:B01----:R-:W-:Y:S01]  /*1f640*/  ENDCOLLECTIVE ;  /* 0x000000000000791b */ /* 0x003fe20003800000 */
.L_x_2642:
[----:B------:R-:W-:Y:S01]  /*1f650*/  IMAD.MOV.U32 R39, RZ, RZ, R14 ;  /* 0x000000ffff277224 */ /* 0x000fe200078e000e */
[----:B------:R-:W-:Y:S06]  /*1f660*/  BRA `(.L_x_2643) ;  /* 0xfffffe8c00ac7947 */ /* 0x000fec000383ffff */
.L_x_2415:
[----:B0-----:R0:W1:Y:S02]  /*1f670*/  SYNCS.PHASECHK.TRANS64.TRYWAIT P0, [R2+URZ+0x2d800], R3 ;  /* 0x02d80003020075a7 */ /* 0x001064000800017f */
[----:B-1----:R-:W-:Y:S05]  /*1f680*/  @!P0 NANOSLEEP.SYNCS 0x989680 ;  /* 0x009896800000895d */ /* 0x002fea0003900000 */
[----:B------:R-:W1:Y:S02]  /*1f690*/  @!P0 SYNCS.PHASECHK.TRANS64 P0, [R2+URZ+0x2d800], R3 ;  /* 0x02d80003020085a7 */ /* 0x000e64000800007f */
[----:B-1----:R-:W-:Y:S05]  /*1f6a0*/  @!P0 BRA `(.L_x_2415) ;  /* 0xfffffffc00f08947 */ /* 0x002fea000383ffff */
[----:B------:R-:W-:Y:S05]  /*1f6b0*/  BRA `(.L_x_2644) ;  /* 0xfffffe9400f87947 */ /* 0x000fea000383ffff */
.L_x_2427:
[----:B------:R-:W-:Y:S01]  /*1f6c0*/  BSSY B1, `(.L_x_2645) ;  /* 0x0000007000017945 */ /* 0x000fe20003800000 */
[----:B------:R-:W-:Y:S02]  /*1f6d0*/  IMAD.MOV.U32 R12, RZ, RZ, RZ ;  /* 0x000000ffff0c7224 */ /* 0x000fe400078e00ff */
[----:B------:R-:W-:Y:S02]  /*1f6e0*/  IMAD.MOV.U32 R11, RZ, RZ, 0x1e1f ;  /* 0x00001e1fff0b7424 */ /* 0x000fe400078e00ff */
[----:B------:R-:W-:-:S07]  /*1f6f0*/  IMAD.MOV.U32 R15, RZ, RZ, -0x1 ;  /* 0xffffffffff0f7424 */ /* 0x000fce00078e00ff */
[----:B0--3--:R-:W-:Y:S05]  /*1f700*/  WARPSYNC.COLLECTIVE R15, `(.L_x_2646) ;  /* 0x000000000f087348 */ /* 0x009fea0003c00000 */
[----:B0-----:R0:W1:Y:S02]  /*1f710*/  SHFL.IDX P6, R14, R13, R12, R11 ;  /* 0x0000000c0d0e7389 */ /* 0x00106400000c000b */
[----:B01-3--:R-:W-:Y:S01]  /*1f720*/  ENDCOLLECTIVE ;  /* 0x000000000000791b */ /* 0x00bfe20003800000 */
.L_x_2646:
[----:B------:R-:W-:Y:S05]  /*1f730*/  BSYNC B1 ;  /* 0x0000000000017941 */ /* 0x000fea0003800000 */
.L_x_2645:
        /* <DEDUP_REMOVED lines=8> */
.L_x_2647:
[----:B------:R-:W-:Y:S02]  /*1f7c0*/  IMAD.MOV.U32 R13, RZ, RZ, R37 ;  /* 0x000000ffff0d7224 */ /* 0x000fe400078e0025 */
[----:B------:R-:W-:-:S07]  /*1f7d0*/  IMAD.MOV.U32 R3, RZ, RZ, R14 ;  /* 0x000000ffff037224 */ /* 0x000fce00078e000e */
[----:B------:R-:W-:Y:S05]  /*1f7e0*/  WARPSYNC.COLLECTIVE R15, `(.L_x_2648) ;  /* 0x000000000f087348 */ /* 0x000fea0003c00000 */
[----:B------:R0:W1:Y:S02]  /*1f7f0*/  SHFL.IDX P6, R14, R13, R12, R11 ;  /* 0x0000000c0d0e7389 */ /* 0x00006400000c000b */
[----:B01----:R-:W-:Y:S01]  /*1f800*/  ENDCOLLECTIVE ;  /* 0x000000000000791b */ /* 0x003fe20003800000 */
.L_x_2648:
[----:B------:R-:W-:Y:S02]  /*1f810*/  IMAD.MOV.U32 R13, RZ, RZ, R38 ;  /* 0x000000ffff0d7224 */ /* 0x000fe400078e0026 */
[----:B------:R-:W-:-:S07]  /*1f820*/  IMAD.MOV.U32 R37, RZ, RZ, R14 ;  /* 0x000000ffff257224 */ /* 0x000fce00078e000e */
[----:B------:R-:W-:Y:S05]  /*1f830*/  WARPSYNC.COLLECTIVE R15, `(.L_x_2649) ;  /* 0x000000000f087348 */ /* 0x000fea0003c00000 */
[----:B------:R0:W1:Y:S02]  /*1f840*/  SHFL.IDX P6, R14, R13, R12, R11 ;  /* 0x0000000c0d0e7389 */ /* 0x00006400000c000b */
[----:B01----:R-:W-:Y:S01]  /*1f850*/  ENDCOLLECTIVE ;  /* 0x000000000000791b */ /* 0x003fe20003800000 */
.L_x_2649:
[----:B------:R-:W-:Y:S01]  /*1f860*/  IMAD.MOV.U32 R38, RZ, RZ, R14 ;  /* 0x000000ffff267224 */ /* 0x000fe200078e000e */
[----:B------:R-:W-:Y:S06]  /*1f870*/  BRA `(.L_x_2650) ;  /* 0xfffffeac00147947 */ /* 0x000fec000383ffff */
.L_x_2431:
[----:B0-----:R0:W1:Y:S02]  /*1f880*/  SYNCS.PHASECHK.TRANS64.TRYWAIT P0, [R2+URZ+0x2d800], R3 ;  /* 0x02d80003020075a7 */ /* 0x001064000800017f */
[----:B-1----:R-:W-:Y:S05]  /*1f890*/  @!P0 NANOSLEEP.SYNCS 0x989680 ;  /* 0x009896800000895d */ /* 0x002fea0003900000 */
[----:B------:R-:W1:Y:S02]  /*1f8a0*/  @!P0 SYNCS.PHASECHK.TRANS64 P0, [R2+URZ+0x2d800], R3 ;  /* 0x02d80003020085a7 */ /* 0x000e64000800007f */
[----:B-1----:R-:W-:Y:S05]  /*1f8b0*/  @!P0 BRA `(.L_x_2431) ;  /* 0xfffffffc00f08947 */ /* 0x002fea000383ffff */
[----:B------:R-:W-:Y:S05]  /*1f8c0*/  BRA `(.L_x_2651) ;  /* 0xfffffeb000d47947 */ /* 0x000fea000383ffff */
.L_x_2439:
[----:B-1----:R1:W3:Y:S02]  /*1f8d0*/  SYNCS.PHASECHK.TRANS64.TRYWAIT P1, [R3+URZ+0x2d830], R4 ;  /* 0x02d83004030075a7 */ /* 0x0022e4000802017f */
[----:B---3--:R-:W-:Y:S05]  /*1f8e0*/  @!P1 NANOSLEEP.SYNCS 0x989680 ;  /* 0x009896800000995d */ /* 0x008fea0003900000 */
[----:B------:R-:W3:Y:S02]  /*1f8f0*/  @!P1 SYNCS.PHASECHK.TRANS64 P1, [R3+URZ+0x2d830], R4 ;  /* 0x02d83004030095a7 */ /* 0x000ee4000802007f */
[----:B---3--:R-:W-:Y:S05]  /*1f900*/  @!P1 BRA `(.L_x_2439) ;  /* 0xfffffffc00f09947 */ /* 0x008fea000383ffff */
[----:B------:R-:W-:Y:S05]  /*1f910*/  BRA `(.L_x_2438) ;  /* 0xfffffec800c07947 */ /* 0x000fea000383ffff */
.L_x_2446:
[----:B-1----:R1:W2:Y:S02]  /*1f920*/  SYNCS.PHASECHK.TRANS64.TRYWAIT P2, [R7+URZ+0x2d830], R0 ;  /* 0x02d83000070075a7 */ /* 0x0022a4000804017f */
[----:B--2---:R-:W-:Y:S05]  /*1f930*/  @!P2 NANOSLEEP.SYNCS 0x989680 ;  /* 0x009896800000a95d */ /* 0x004fea0003900000 */
[----:B------:R-:W2:Y:S02]  /*1f940*/  @!P2 SYNCS.PHASECHK.TRANS64 P2, [R7+URZ+0x2d830], R0 ;  /* 0x02d830000700a5a7 */ /* 0x000ea4000804007f */
[----:B--2---:R-:W-:Y:S05]  /*1f950*/  @!P2 BRA `(.L_x_2446) ;  /* 0xfffffffc00f0a947 */ /* 0x004fea000383ffff */
[----:B------:R-:W-:Y:S05]  /*1f960*/  BRA `(.L_x_2445) ;  /* 0xfffffef000147947 */ /* 0x000fea000383ffff */
.L_x_2450:
[----:B-1----:R1:W2:Y:S02]  /*1f970*/  SYNCS.PHASECHK.TRANS64.TRYWAIT P1, [R7+URZ+0x2d850], R0 ;  /* 0x02d85000070075a7 */ /* 0x0022a4000802017f */
[----:B--2---:R-:W-:Y:S05]  /*1f980*/  @!P1 NANOSLEEP.SYNCS 0x989680 ;  /* 0x009896800000995d */ /* 0x004fea0003900000 */
[----:B------:R-:W2:Y:S02]  /*1f990*/  @!P1 SYNCS.PHASECHK.TRANS64 P1, [R7+URZ+0x2d850], R0 ;  /* 0x02d85000070095a7 */ /* 0x000ea4000802007f */
[----:B--2---:R-:W-:Y:S05]  /*1f9a0*/  @!P1 BRA `(.L_x_2450) ;  /* 0xfffffffc00f09947 */ /* 0x004fea000383ffff */
[----:B------:R-:W-:Y:S05]  /*1f9b0*/  BRA `(.L_x_2447) ;  /* 0xfffffef400247947 */ /* 0x000fea000383ffff */
.L_x_2459:
[----:B-1----:R1:W2:Y:S02]  /*1f9c0*/  SYNCS.PHASECHK.TRANS64.TRYWAIT P2, [R7+URZ+0x2d830], R0 ;  /* 0x02d83000070075a7 */ /* 0x0022a4000804017f */
[----:B--2---:R-:W-:Y:S05]  /*1f9d0*/  @!P2 NANOSLEEP.SYNCS 0x989680 ;  /* 0x009896800000a95d */ /* 0x004fea0003900000 */
[----:B------:R-:W2:Y:S02]  /*1f9e0*/  @!P2 SYNCS.PHASECHK.TRANS64 P2, [R7+URZ+0x2d830], R0 ;  /* 0x02d830000700a5a7 */ /* 0x000ea4000804007f */
[----:B--2---:R-:W-:Y:S05]  /*1f9f0*/  @!P2 BRA `(.L_x_2459) ;  /* 0xfffffffc00f0a947 */ /* 0x004fea000383ffff */
[----:B------:R-:W-:Y:S05]  /*1fa00*/  BRA `(.L_x_2458) ;  /* 0xffffff1c00987947 */ /* 0x000fea000383ffff */
.L_x_2463:
[----:B-1----:R1:W2:Y:S02]  /*1fa10*/  SYNCS.PHASECHK.TRANS64.TRYWAIT P1, [R5+URZ+0x2d850], R0 ;  /* 0x02d85000050075a7 */ /* 0x0022a4000802017f */
[----:B--2---:R-:W-:Y:S05]  /*1fa20*/  @!P1 NANOSLEEP.SYNCS 0x989680 ;  /* 0x009896800000995d */ /* 0x004fea0003900000 */
[----:B------:R-:W2:Y:S02]  /*1fa30*/  @!P1 SYNCS.PHASECHK.TRANS64 P1, [R5+URZ+0x2d850], R0 ;  /* 0x02d85000050095a7 */ /* 0x000ea4000802007f */
[----:B--2---:R-:W-:Y:S05]  /*1fa40*/  @!P1 BRA `(.L_x_2463) ;  /* 0xfffffffc00f09947 */ /* 0x004fea000383ffff */
[----:B------:R-:W-:Y:S05]  /*1fa50*/  BRA `(.L_x_2460) ;  /* 0xffffff2000a87947 */ /* 0x000fea000383ffff */
.L_x_2470:
[----:B-1----:R1:W2:Y:S02]  /*1fa60*/  SYNCS.PHASECHK.TRANS64.TRYWAIT P1, [R6+URZ+0x2d850], R5 ;  /* 0x02d85005060075a7 */ /* 0x0022a4000802017f */
[----:B--2---:R-:W-:Y:S05]  /*1fa70*/  @!P1 NANOSLEEP.SYNCS 0x989680 ;  /* 0x009896800000995d */ /* 0x004fea0003900000 */
[----:B------:R-:W2:Y:S02]  /*1fa80*/  @!P1 SYNCS.PHASECHK.TRANS64 P1, [R6+URZ+0x2d850], R5 ;  /* 0x02d85005060095a7 */ /* 0x000ea4000802007f */
[----:B--2---:R-:W-:Y:S05]  /*1fa90*/  @!P1 BRA `(.L_x_2470) ;  /* 0xfffffffc00f09947 */ /* 0x004fea000383ffff */
[----:B------:R-:W-:Y:S05]  /*1faa0*/  BRA `(.L_x_2469) ;  /* 0xffffff4000787947 */ /* 0x000fea000383ffff */
.L_x_2476:
[----:B------:R-:W-:Y:S02]  /*1fab0*/  IMAD.MOV.U32 R13, RZ, RZ, R20 ;  /* 0x000000ffff0d7224 */ /* 0x000fe400078e0014 */
[----:B------:R-:W-:Y:S02]  /*1fac0*/  IMAD.MOV.U32 R12, RZ, RZ, RZ ;  /* 0x000000ffff0c7224 */ /* 0x000fe400078e00ff */
[----:B------:R-:W-:Y:S02]  /*1fad0*/  IMAD.MOV.U32 R11, RZ, RZ, 0x1c1f ;  /* 0x00001c1fff0b7424 */ /* 0x000fe400078e00ff */
[----:B------:R-:W-:-:S07]  /*1fae0*/  IMAD.MOV.U32 R15, RZ, RZ, -0x1 ;  /* 0xffffffffff0f7424 */ /* 0x000fce00078e00ff */
[----:B-----5:R-:W-:Y:S05]  /*1faf0*/  WARPSYNC.COLLECTIVE R15, `(.L_x_2652) ;  /* 0x000000000f087348 */ /* 0x020fea0003c00000 */
[----:B------:R0:W1:Y:S02]  /*1fb00*/  SHFL.IDX P6, R14, R13, R12, R11 ;  /* 0x0000000c0d0e7389 */ /* 0x00006400000c000b */
[----:B01---5:R-:W-:Y:S01]  /*1fb10*/  ENDCOLLECTIVE ;  /* 0x000000000000791b */ /* 0x023fe20003800000 */
.L_x_2652:
[----:B------:R-:W-:Y:S02]  /*1fb20*/  IMAD.MOV.U32 R13, RZ, RZ, R0 ;  /* 0x000000ffff0d7224 */ /* 0x000fe400078e0000 */
[----:B------:R-:W-:-:S07]  /*1fb30*/  IMAD.MOV.U32 R3, RZ, RZ, R14 ;  /* 0x000000ffff037224 */ /* 0x000fce00078e000e */
[----:B------:R-:W-:Y:S05]  /*1fb40*/  WARPSYNC.COLLECTIVE R15, `(.L_x_2653) ;  /* 0x000000000f087348 */ /* 0x000fea0003c00000 */
[----:B------:R0:W1:Y:S02]  /*1fb50*/  SHFL.IDX P6, R14, R13, R12, R11 ;  /* 0x0000000c0d0e7389 */ /* 0x00006400000c000b */
[----:B01----:R-:W-:Y:S01]  /*1fb60*/  ENDCOLLECTIVE ;  /* 0x000000000000791b */ /* 0x003fe20003800000 */
.L_x_2653:
[----:B------:R-:W-:Y:S05]  /*1fb70*/  BRA `(.L_x_2654) ;  /* 0xffffff5c004c7947 */ /* 0x000fea000383ffff */
.L_x_2479:
        /* <DEDUP_REMOVED lines=8> */
.L_x_2656:
[----:B------:R-:W-:Y:S05]  /*1fc00*/  BSYNC B1 ;  /* 0x0000000000017941 */ /* 0x000fea0003800000 */
.L_x_2655:
        /* <DEDUP_REMOVED lines=8> */
.L_x_2657:
[----:B------:R-:W-:Y:S05]  /*1fc90*/  BRA `(.L_x_2658) ;  /* 0xffffff5c005c7947 */ /* 0x000fea000383ffff */
.L_x_2481:
[----:B------:R-:W-:Y:S02]  /*1fca0*/  IMAD.MOV.U32 R13, RZ, RZ, R26 ;  /* 0x000000ffff0d7224 */ /* 0x000fe400078e001a */
[----:B------:R-:W-:Y:S02]  /*1fcb0*/  IMAD.MOV.U32 R12, RZ, RZ, RZ ;  /* 0x000000ffff0c7224 */ /* 0x000fe400078e00ff */
[----:B------:R-:W-:Y:S02]  /*1fcc0*/  IMAD.MOV.U32 R11, RZ, RZ, 0x1c1f ;  /* 0x00001c1fff0b7424 */ /* 0x000fe400078e00ff */
[----:B------:R-:W-:-:S07]  /*1fcd0*/  IMAD.MOV.U32 R15, RZ, RZ, -0x1 ;  /* 0xffffffffff0f7424 */ /* 0x000fce00078e00ff */
[----:B------:R-:W-:Y:S05]  /*1fce0*/  WARPSYNC.COLLECTIVE R15, `(.L_x_2659) ;  /* 0x000000000f087348 */ /* 0x000fea0003c00000 */
[----:B------:R0:W1:Y:S02]  /*1fcf0*/  SHFL.IDX P6, R14, R13, R12, R11 ;  /* 0x0000000c0d0e7389 */ /* 0x00006400000c000b */
[----:B01----:R-:W-:Y:S01]  /*1fd00*/  ENDCOLLECTIVE ;  /* 0x000000000000791b */ /* 0x003fe20003800000 */
.L_x_2659:
[----:B------:R-:W-:Y:S02]  /*1fd10*/  IMAD.MOV.U32 R13, RZ, RZ, R0 ;  /* 0x000000ffff0d7224 */ /* 0x000fe400078e0000 */
[----:B------:R-:W-:-:S07]  /*1fd20*/  IMAD.MOV.U32 R3, RZ, RZ, R14 ;  /* 0x000000ffff037224 */ /* 0x000fce00078e000e */
[----:B------:R-:W-:Y:S05]  /*1fd30*/  WARPSYNC.COLLECTIVE R15, `(.L_x_2660) ;  /* 0x000000000f087348 */ /* 0x000fea0003c00000 */
[----:B------:R0:W1:Y:S02]  /*1fd40*/  SHFL.IDX P6, R14, R13, R12, R11 ;  /* 0x0000000c0d0e7389 */ /* 0x00006400000c000b */
[----:B01----:R-:W-:Y:S01]  /*1fd50*/  ENDCOLLECTIVE ;  /* 0x000000000000791b */ /* 0x003fe20003800000 */
.L_x_2660:
[----:B------:R-:W-:Y:S05]  /*1fd60*/  BRA `(.L_x_2661) ;  /* 0xffffff6000287947 */ /* 0x000fea000383ffff */
.L_x_2484:
        /* <DEDUP_REMOVED lines=8> */
.L_x_2663:
[----:B------:R-:W-:Y:S05]  /*1fdf0*/  BSYNC B1 ;  /* 0x0000000000017941 */ /* 0x000fea0003800000 */
.L_x_2662:
        /* <DEDUP_REMOVED lines=8> */
.L_x_2664:
[----:B------:R-:W-:Y:S05]  /*1fe80*/  BRA `(.L_x_2665) ;  /* 0xffffff6400247947 */ /* 0x000fea000383ffff */
.L_x_2488:
[----:B------:R-:W-:Y:S02]  /*1fe90*/  IMAD.MOV.U32 R13, RZ, RZ, R4 ;  /* 0x000000ffff0d7224 */ /* 0x000fe400078e0004 */
[----:B------:R-:W-:Y:S02]  /*1fea0*/  IMAD.MOV.U32 R12, RZ, RZ, RZ ;  /* 0x000000ffff0c7224 */ /* 0x000fe400078e00ff */
[----:B------:R-:W-:Y:S02]  /*1feb0*/  IMAD.MOV.U32 R11, RZ, RZ, 0x1c1f ;  /* 0x00001c1fff0b7424 */ /* 0x000fe400078e00ff */
[----:B------:R-:W-:-:S07]  /*1fec0*/  IMAD.MOV.U32 R15, RZ, RZ, -0x1 ;  /* 0xffffffffff0f7424 */ /* 0x000fce00078e00ff */
[----:B-1----:R-:W-:Y:S05]  /*1fed0*/  WARPSYNC.COLLECTIVE R15, `(.L_x_2666) ;  /* 0x000000000f087348 */ /* 0x002fea0003c00000 */
[----:B------:R0:W2:Y:S02]  /*1fee0*/  SHFL.IDX P6, R14, R13, R12, R11 ;  /* 0x0000000c0d0e7389 */ /* 0x0000a400000c000b */
[----:B012---:R-:W-:Y:S01]  /*1fef0*/  ENDCOLLECTIVE ;  /* 0x000000000000791b */ /* 0x007fe20003800000 */
.L_x_2666:
[----:B------:R-:W-:Y:S02]  /*1ff00*/  IMAD.MOV.U32 R13, RZ, RZ, R0 ;  /* 0x000000ffff0d7224 */ /* 0x000fe400078e0000 */
[----:B------:R-:W-:-:S07]  /*1ff10*/  IMAD.MOV.U32 R3, RZ, RZ, R14 ;  /* 0x000000ffff037224 */ /* 0x000fce00078e000e */
[----:B------:R-:W-:Y:S05]  /*1ff20*/  WARPSYNC.COLLECTIVE R15, `(.L_x_2667) ;  /* 0x000000000f087348 */ /* 0x000fea0003c00000 */
[----:B------:R0:W1:Y:S02]  /*1ff30*/  SHFL.IDX P6, R14, R13, R12, R11 ;  /* 0x0000000c0d0e7389 */ /* 0x00006400000c000b */
[----:B01----:R-:W-:Y:S01]  /*1ff40*/  ENDCOLLECTIVE ;  /* 0x000000000000791b */ /* 0x003fe20003800000 */
.L_x_2667:
[----:B------:R-:W-:Y:S05]  /*1ff50*/  BRA `(.L_x_2668) ;  /* 0xffffff70005c7947 */ /* 0x000fea000383ffff */
.L_x_2491:
        /* <DEDUP_REMOVED lines=8> */
.L_x_2670:
[----:B------:R-:W-:Y:S05]  /*1ffe0*/  BSYNC B1 ;  /* 0x0000000000017941 */ /* 0x000fea0003800000 */
.L_x_2669:
        /* <DEDUP_REMOVED lines=8> */
.L_x_2671:
[----:B------:R-:W-:Y:S05]  /*20070*/  BRA `(.L_x_2672) ;  /* 0xffffff7000707947 */ /* 0x000fea000383ffff */
.L_x_2510:
[----:B------:R-:W2:Y:S01]  /*20080*/  S2R R7, SR_TID.X ;  /* 0x0000000000077919 */ /* 0x000ea20000002100 */
[----:B------:R-:W-:Y:S01]  /*20090*/  BSSY B1, `(.L_x_2673) ;  /* 0x000000a000017945 */ /* 0x000fe20003800000 */
[----:B------:R-:W-:Y:S02]  /*200a0*/  IMAD.MOV.U32 R12, RZ, RZ, RZ ;  /* 0x000000ffff0c7224 */ /* 0x000fe400078e00ff */
[----:B------:R-:W-:Y:S02]  /*200b0*/  IMAD.MOV.U32 R11, RZ, RZ, 0x1f ;  /* 0x0000001fff0b7424 */ /* 0x000fe400078e00ff */
[----:B------:R-:W-:Y:S01]  /*200c0*/  IMAD.MOV.U32 R15, RZ, RZ, -0x1 ;  /* 0xffffffffff0f7424 */ /* 0x000fe200078e00ff */
[----:B--2---:R-:W-:-:S04]  /*200d0*/  SHF.R.U32.HI R7, RZ, 0x5, R7 ;  /* 0x00000005ff077819 */ /* 0x004fc80000011607 */
[----:B------:R-:W-:-:S05]  /*200e0*/  LOP3.LUT R7, R7, 0x3, RZ, 0xc0, !PT ;  /* 0x0000000307077812 */ /* 0x000fca00078ec0ff */
[----:B------:R-:W-:-:S07]  /*200f0*/  IMAD.MOV.U32 R13, RZ, RZ, R7 ;  /* 0x000000ffff0d7224 */ /* 0x000fce00078e0007 */
[----:B01----:R-:W-:Y:S05]  /*20100*/  WARPSYNC.COLLECTIVE R15, `(.L_x_2674) ;  /* 0x000000000f087348 */ /* 0x003fea0003c00000 */
[----:B------:R2:W3:Y:S02]  /*20110*/  SHFL.IDX P6, R14, R13, R12, R11 ;  /* 0x0000000c0d0e7389 */ /* 0x0004e400000c000b */
[----:B0123--:R-:W-:Y:S01]  /*20120*/  ENDCOLLECTIVE ;  /* 0x000000000000791b */ /* 0x00ffe20003800000 */
.L_x_2674:
[----:B------:R-:W-:Y:S05]  /*20130*/  BSYNC B1 ;  /* 0x0000000000017941 */ /* 0x000fea0003800000 */
.L_x_2673:
[----:B------:R-:W-:Y:S05]  /*20140*/  BRA `(.L_x_2675) ;  /* 0xffffff8c009c7947 */ /* 0x000fea000383ffff */
.L_x_2512:
[----:B------:R-:W-:Y:S01]  /*20150*/  BSSY B1, `(.L_x_2676) ;  /* 0x0000006000017945 */ /* 0x000fe20003800000 */
[----:B------:R-:W-:-:S07]  /*20160*/  IMAD.MOV.U32 R15, RZ, RZ, -0x1 ;  /* 0xffffffffff0f7424 */ /* 0x000fce00078e00ff */
[----:B012---:R-:W-:Y:S05]  /*20170*/  WARPSYNC.COLLECTIVE R15, `(.L_x_2677) ;  /* 0x000000000f0c7348 */ /* 0x007fea0003c00000 */
[----:B------:R-:W-:Y:S02]  /*20180*/  ELECT P6, UR62, PT ;  /* 0x00000000003e782f */ /* 0x000fe400038c0000 */
[----:B------:R-:W-:Y:S01]  /*20190*/  MOV R14, UR62 ;  /* 0x0000003e000e7c02 */ /* 0x000fe20008000f00 */
[----:B012---:R-:W-:Y:S10]  /*201a0*/  ENDCOLLECTIVE ;  /* 0x000000000000791b */ /* 0x007ff40003800000 */
.L_x_2677:
[----:B------:R-:W-:Y:S05]  /*201b0*/  BSYNC B1 ;  /* 0x0000000000017941 */ /* 0x000fea0003800000 */
.L_x_2676:
[----:B------:R-:W-:Y:S05]  /*201c0*/  BRA `(.L_x_2511) ;  /* 0xffffff8c00947947 */ /* 0x000fea000383ffff */
.L_x_2514:
[----:B--2---:R2:W3:Y:S02]  /*201d0*/  SYNCS.PHASECHK.TRANS64.TRYWAIT P0, [R16+URZ+0x2d820], R6 ;  /* 0x02d82006100075a7 */ /* 0x0044e4000800017f */
[----:B---3--:R-:W-:Y:S05]  /*201e0*/  @!P0 NANOSLEEP.SYNCS 0x989680 ;  /* 0x009896800000895d */ /* 0x008fea0003900000 */
[----:B------:R-:W3:Y:S02]  /*201f0*/  @!P0 SYNCS.PHASECHK.TRANS64 P0, [R16+URZ+0x2d820], R6 ;  /* 0x02d82006100085a7 */ /* 0x000ee4000800007f */
[----:B---3--:R-:W-:Y:S05]  /*20200*/  @!P0 BRA `(.L_x_2514) ;  /* 0xfffffffc00f08947 */ /* 0x008fea000383ffff */
[----:B------:R-:W-:Y:S05]  /*20210*/  BRA `(.L_x_2678) ;  /* 0xffffff8c00a47947 */ /* 0x000fea000383ffff */
.L_x_2518:
[----:B0-----:R0:W1:Y:S02]  /*20220*/  SYNCS.PHASECHK.TRANS64.TRYWAIT P0, [R9+URZ+0x2d8a0], R11 ;  /* 0x02d8a00b090075a7 */ /* 0x001064000800017f */
[----:B-1----:R-:W-:Y:S05]  /*20230*/  @!P0 NANOSLEEP.SYNCS 0x989680 ;  /* 0x009896800000895d */ /* 0x002fea0003900000 */
[----:B------:R-:W1:Y:S02]  /*20240*/  @!P0 SYNCS.PHASECHK.TRANS64 P0, [R9+URZ+0x2d8a0], R11 ;  /* 0x02d8a00b090085a7 */ /* 0x000e64000800007f */
[----:B-1----:R-:W-:Y:S05]  /*20250*/  @!P0 BRA `(.L_x_2518) ;  /* 0xfffffffc00f08947 */ /* 0x002fea000383ffff */
[----:B------:R-:W-:Y:S05]  /*20260*/  BRA `(.L_x_2679) ;  /* 0xffffff8c00c07947 */ /* 0x000fea000383ffff */
.L_x_2525:
[----:B-1----:R1:W2:Y:S02]  /*20270*/  SYNCS.PHASECHK.TRANS64.TRYWAIT P0, [R9+URZ+0x2d8c0], R11 ;  /* 0x02d8c00b090075a7 */ /* 0x0022a4000800017f */
[----:B--2---:R-:W-:Y:S05]  /*20280*/  @!P0 NANOSLEEP.SYNCS 0x989680 ;  /* 0x009896800000895d */ /* 0x004fea0003900000 */
[----:B------:R-:W2:Y:S02]  /*20290*/  @!P0 SYNCS.PHASECHK.TRANS64 P0, [R9+URZ+0x2d8c0], R11 ;  /* 0x02d8c00b090085a7 */ /* 0x000ea4000800007f */
[----:B--2---:R-:W-:Y:S05]  /*202a0*/  @!P0 BRA `(.L_x_2525) ;  /* 0xfffffffc00f08947 */ /* 0x004fea000383ffff */
[----:B------:R-:W-:Y:S05]  /*202b0*/  BRA `(.L_x_2680) ;  /* 0xffffff9000bc7947 */ /* 0x000fea000383ffff */
.L_x_2534:
[----:B0-----:R0:W1:Y:S02]  /*202c0*/  SYNCS.PHASECHK.TRANS64.TRYWAIT P1, [R9+URZ+0x2d8a0], R8 ;  /* 0x02d8a008090075a7 */ /* 0x001064000802017f */
[----:B-1----:R-:W-:Y:S05]  /*202d0*/  @!P1 NANOSLEEP.SYNCS 0x989680 ;  /* 0x009896800000995d */ /* 0x002fea0003900000 */
[----:B------:R-:W1:Y:S02]  /*202e0*/  @!P1 SYNCS.PHASECHK.TRANS64 P1, [R9+URZ+0x2d8a0], R8 ;  /* 0x02d8a008090095a7 */ /* 0x000e64000802007f */
[----:B-1----:R-:W-:Y:S05]  /*202f0*/  @!P1 BRA `(.L_x_2534) ;  /* 0xfffffffc00f09947 */ /* 0x002fea000383ffff */
[----:B------:R-:W-:Y:S05]  /*20300*/  BRA `(.L_x_2681) ;  /* 0xffffff9400fc7947 */ /* 0x000fea000383ffff */
.L_x_2541:
[----:B-1----:R1:W2:Y:S02]  /*20310*/  SYNCS.PHASECHK.TRANS64.TRYWAIT P1, [R9+URZ+0x2d8c0], R8 ;  /* 0x02d8c008090075a7 */ /* 0x0022a4000802017f */
[----:B--2---:R-:W-:Y:S05]  /*20320*/  @!P1 NANOSLEEP.SYNCS 0x989680 ;  /* 0x009896800000995d */ /* 0x004fea0003900000 */
[----:B------:R-:W2:Y:S02]  /*20330*/  @!P1 SYNCS.PHASECHK.TRANS64 P1, [R9+URZ+0x2d8c0], R8 ;  /* 0x02d8c008090095a7 */ /* 0x000ea4000802007f */
[----:B--2---:R-:W-:Y:S05]  /*20340*/  @!P1 BRA `(.L_x_2541) ;  /* 0xfffffffc00f09947 */ /* 0x004fea000383ffff */
[----:B------:R-:W-:Y:S05]  /*20350*/  BRA `(.L_x_2682) ;  /* 0xffffff9800f47947 */ /* 0x000fea000383ffff */
.L_x_2558:
        /* <DEDUP_REMOVED lines=11> */
.L_x_2684:
[----:B------:R-:W-:Y:S05]  /*20410*/  BSYNC B0 ;  /* 0x0000000000007941 */ /* 0x000fea0003800000 */
.L_x_2683:
[----:B------:R-:W-:Y:S05]  /*20420*/  BRA `(.L_x_2685) ;  /* 0xffffffa800ec7947 */ /* 0x000fea000383ffff */
.L_x_2561:
[----:B0-----:R0:W1:Y:S02]  /*20430*/  SYNCS.PHASECHK.TRANS64.TRYWAIT P0, [R0+URZ+0x2d840], R5 ;  /* 0x02d84005000075a7 */ /* 0x001064000800017f */
[----:B-1----:R-:W-:Y:S05]  /*20440*/  @!P0 NANOSLEEP.SYNCS 0x989680 ;  /* 0x009896800000895d */ /* 0x002fea0003900000 */
[----:B------:R-:W1:Y:S02]  /*20450*/  @!P0 SYNCS.PHASECHK.TRANS64 P0, [R0+URZ+0x2d840], R5 ;  /* 0x02d84005000085a7 */ /* 0x000e64000800007f */
[----:B-1----:R-:W-:Y:S05]  /*20460*/  @!P0 BRA `(.L_x_2561) ;  /* 0xfffffffc00f08947 */ /* 0x002fea000383ffff */
[----:B------:R-:W-:Y:S05]  /*20470*/  BRA `(.L_x_2686) ;  /* 0xffffffac00407947 */ /* 0x000fea000383ffff */
.L_x_2562:
        /* <DEDUP_REMOVED lines=8> */
.L_x_2688:
[----:B------:R-:W-:Y:S05]  /*20500*/  BSYNC B0 ;  /* 0x0000000000007941 */ /* 0x000fea0003800000 */
.L_x_2687:
        /* <DEDUP_REMOVED lines=8> */
.L_x_2689:
[----:B------:R-:W-:Y:S02]  /*20590*/  IMAD.MOV.U32 R13, RZ, RZ, R7 ;  /* 0x000000ffff0d7224 */ /* 0x000fe400078e0007 */
[----:B------:R-:W-:Y:S02]  /*205a0*/  IMAD.MOV.U32 R12, RZ, RZ, 0x1 ;  /* 0x00000001ff0c7424 */ /* 0x000fe400078e00ff */
[----:B------:R-:W-:-:S07]  /*205b0*/  IMAD.MOV.U32 R4, RZ, RZ, R14 ;  /* 0x000000ffff047224 */ /* 0x000fce00078e000e */
[----:B------:R-:W-:Y:S05]  /*205c0*/  WARPSYNC.COLLECTIVE R15, `(.L_x_2690) ;  /* 0x000000000f087348 */ /* 0x000fea0003c00000 */
[----:B------:R0:W1:Y:S02]  /*205d0*/  SHFL.IDX P6, R14, R13, R12, R11 ;  /* 0x0000000c0d0e7389 */ /* 0x00006400000c000b */
[----:B01----:R-:W-:Y:S01]  /*205e0*/  ENDCOLLECTIVE ;  /* 0x000000000000791b */ /* 0x003fe20003800000 */
.L_x_2690:
        /* <DEDUP_REMOVED lines=18> */
.L_x_2691:
[----:B------:R-:W-:Y:S02]  /*20710*/  IMAD.MOV.U32 R13, RZ, RZ, R7 ;  /* 0x000000ffff0d7224 */ /* 0x000fe400078e0007 */
[----:B------:R-:W-:Y:S02]  /*20720*/  IMAD.MOV.U32 R12, RZ, RZ, 0x2 ;  /* 0x00000002ff0c7424 */ /* 0x000fe400078e00ff */
[----:B------:R-:W-:-:S07]  /*20730*/  IMAD.MOV.U32 R4, RZ, RZ, R14 ;  /* 0x000000ffff047224 */ /* 0x000fce00078e000e */
[----:B------:R-:W-:Y:S05]  /*20740*/  WARPSYNC.COLLECTIVE R15, `(.L_x_2692) ;  /* 0x000000000f087348 */ /* 0x000fea0003c00000 */
[----:B------:R0:W1:Y:S02]  /*20750*/  SHFL.IDX P6, R14, R13, R12, R11 ;  /* 0x0000000c0d0e7389 */ /* 0x00006400000c000b */
[----:B01----:R-:W-:Y:S01]  /*20760*/  ENDCOLLECTIVE ;  /* 0x000000000000791b */ /* 0x003fe20003800000 */
.L_x_2692:
        /* <DEDUP_REMOVED lines=18> */
.L_x_2693:
[----:B------:R-:W-:Y:S02]  /*20890*/  IMAD.MOV.U32 R13, RZ, RZ, R7 ;  /* 0x000000ffff0d7224 */ /* 0x000fe400078e0007 */
[----:B------:R-:W-:Y:S02]  /*208a0*/  IMAD.MOV.U32 R12, RZ, RZ, 0x3 ;  /* 0x00000003ff0c7424 */ /* 0x000fe400078e00ff */
[----:B------:R-:W-:-:S07]  /*208b0*/  IMAD.MOV.U32 R4, RZ, RZ, R14 ;  /* 0x000000ffff047224 */ /* 0x000fce00078e000e */
[----:B------:R-:W-:Y:S05]  /*208c0*/  WARPSYNC.COLLECTIVE R15, `(.L_x_2694) ;  /* 0x000000000f087348 */ /* 0x000fea0003c00000 */
[----:B------:R0:W1:Y:S02]  /*208d0*/  SHFL.IDX P6, R14, R13, R12, R11 ;  /* 0x0000000c0d0e7389 */ /* 0x00006400000c000b */
[----:B01----:R-:W-:Y:S01]  /*208e0*/  ENDCOLLECTIVE ;  /* 0x000000000000791b */ /* 0x003fe20003800000 */
.L_x_2694:
        /* <DEDUP_REMOVED lines=11> */
.L_x_2695:
        /* <DEDUP_REMOVED lines=8> */
.L_x_2567:
        /* <DEDUP_REMOVED lines=9> */
.L_x_2697:
[C---:B------:R-:W-:Y:S01]  /*20ab0*/  VIADD R9, R25.reuse, 0x20 ;  /* 0x0000002019097836 */ /* 0x040fe20000000000 */
[----:B------:R-:W-:Y:S01]  /*20ac0*/  ISETP.GE.AND P3, PT, R25, R0, PT ;  /* 0x000000001900720c */ /* 0x000fe20003f66270 */
[----:B------:R-:W-:Y:S02]  /*20ad0*/  IMAD.MOV.U32 R13, RZ, RZ, R5 ;  /* 0x000000ffff0d7224 */ /* 0x000fe400078e0005 */
[----:B------:R-:W-:-:S10]  /*20ae0*/  IMAD.MOV.U32 R2, RZ, RZ, R14 ;  /* 0x000000ffff027224 */ /* 0x000fd400078e000e */
[----:B------:R-:W-:Y:S05]  /*20af0*/  WARPSYNC.COLLECTIVE R15, `(.L_x_2698) ;  /* 0x000000000f087348 */ /* 0x000fea0003c00000 */
[----:B------:R0:W1:Y:S02]  /*20b00*/  SHFL.IDX P6, R14, R13, R12, R11 ;  /* 0x0000000c0d0e7389 */ /* 0x00006400000c000b */
[----:B01----:R-:W-:Y:S01]  /*20b10*/  ENDCOLLECTIVE ;  /* 0x000000000000791b */ /* 0x003fe20003800000 */
.L_x_2698:
[----:B------:R-:W-:Y:S02]  /*20b20*/  IMAD.MOV.U32 R13, RZ, RZ, R4 ;  /* 0x000000ffff0d7224 */ /* 0x000fe400078e0004 */
[----:B------:R-:W-:Y:S02]  /*20b30*/  IMAD.MOV.U32 R12, RZ, RZ, 0x1 ;  /* 0x00000001ff0c7424 */ /* 0x000fe400078e00ff */
[----:B------:R-:W-:-:S07]  /*20b40*/  IMAD.MOV.U32 R3, RZ, RZ, R14 ;  /* 0x000000ffff037224 */ /* 0x000fce00078e000e */
[----:B------:R-:W-:Y:S05]  /*20b50*/  WARPSYNC.COLLECTIVE R15, `(.L_x_2699) ;  /* 0x000000000f087348 */ /* 0x000fea0003c00000 */
[----:B------:R0:W1:Y:S02]  /*20b60*/  SHFL.IDX P6, R14, R13, R12, R11 ;  /* 0x0000000c0d0e7389 */ /* 0x00006400000c000b */
[----:B01----:R-:W-:Y:S01]  /*20b70*/  ENDCOLLECTIVE ;  /* 0x000000000000791b */ /* 0x003fe20003800000 */
.L_x_2699:
        /* <DEDUP_REMOVED lines=17> */
.L_x_2700:
[----:B------:R-:W-:Y:S02]  /*20c90*/  IMAD.MOV.U32 R13, RZ, RZ, R4 ;  /* 0x000000ffff0d7224 */ /* 0x000fe400078e0004 */
[----:B------:R-:W-:Y:S02]  /*20ca0*/  IMAD.MOV.U32 R12, RZ, RZ, 0x2 ;  /* 0x00000002ff0c7424 */ /* 0x000fe400078e00ff */
[----:B------:R-:W-:-:S07]  /*20cb0*/  IMAD.MOV.U32 R3, RZ, RZ, R14 ;  /* 0x000000ffff037224 */ /* 0x000fce00078e000e */
[----:B------:R-:W-:Y:S05]  /*20cc0*/  WARPSYNC.COLLECTIVE R15, `(.L_x_2701) ;  /* 0x000000000f087348 */ /* 0x000fea0003c00000 */
[----:B------:R0:W1:Y:S02]  /*20cd0*/  SHFL.IDX P6, R14, R13, R12, R11 ;  /* 0x0000000c0d0e7389 */ /* 0x00006400000c000b */
[----:B01----:R-:W-:Y:S01]  /*20ce0*/  ENDCOLLECTIVE ;  /* 0x000000000000791b */ /* 0x003fe20003800000 */
.L_x_2701:
        /* <DEDUP_REMOVED lines=18> */
.L_x_2702:
[----:B------:R-:W-:Y:S02]  /*20e10*/  IMAD.MOV.U32 R13, RZ, RZ, R4 ;  /* 0x000000ffff0d7224 */ /* 0x000fe400078e0004 */
[----:B------:R-:W-:Y:S02]  /*20e20*/  IMAD.MOV.U32 R12, RZ, RZ, 0x3 ;  /* 0x00000003ff0c7424 */ /* 0x000fe400078e00ff */
[----:B------:R-:W-:-:S07]  /*20e30*/  IMAD.MOV.U32 R3, RZ, RZ, R14 ;  /* 0x000000ffff037224 */ /* 0x000fce00078e000e */
[----:B------:R-:W-:Y:S05]  /*20e40*/  WARPSYNC.COLLECTIVE R15, `(.L_x_2703) ;  /* 0x000000000f087348 */ /* 0x000fea0003c00000 */
[----:B------:R0:W1:Y:S02]  /*20e50*/  SHFL.IDX P6, R14, R13, R12, R11 ;  /* 0x0000000c0d0e7389 */ /* 0x00006400000c000b */
[----:B01----:R-:W-:Y:S01]  /*20e60*/  ENDCOLLECTIVE ;  /* 0x000000000000791b */ /* 0x003fe20003800000 */
.L_x_2703:
        /* <DEDUP_REMOVED lines=10> */
.L_x_2704:
        /* <DEDUP_REMOVED lines=13> */
.L_x_2705:
        /* <DEDUP_REMOVED lines=16> */
.L_x_2706:
[----:B------:R-:W-:Y:S02]  /*210e0*/  IMAD.MOV.U32 R13, RZ, RZ, R6 ;  /* 0x000000ffff0d7224 */ /* 0x000fe400078e0006 */
[----:B------:R-:W-:Y:S02]  /*210f0*/  IMAD.MOV.U32 R12, RZ, RZ, 0x1 ;  /* 0x00000001ff0c7424 */ /* 0x000fe400078e00ff */
[----:B------:R-:W-:-:S07]  /*21100*/  IMAD.MOV.U32 R3, RZ, RZ, R14 ;  /* 0x000000ffff037224 */ /* 0x000fce00078e000e */
[----:B------:R-:W-:Y:S05]  /*21110*/  WARPSYNC.COLLECTIVE R15, `(.L_x_2707) ;  /* 0x000000000f087348 */ /* 0x000fea0003c00000 */
[----:B------:R0:W1:Y:S02]  /*21120*/  SHFL.IDX P6, R14, R13, R12, R11 ;  /* 0x0000000c0d0e7389 */ /* 0x00006400000c000b */
[----:B01----:R-:W-:Y:S01]  /*21130*/  ENDCOLLECTIVE ;  /* 0x000000000000791b */ /* 0x003fe20003800000 */
.L_x_2707:
        /* <DEDUP_REMOVED lines=10> */
.L_x_2708:
        /* <DEDUP_REMOVED lines=8> */
.L_x_2570:
[----:B-1----:R1:W2:Y:S02]  /*21260*/  SYNCS.PHASECHK.TRANS64.TRYWAIT P0, [R16+URZ+0x2d820], R0 ;  /* 0x02d82000100075a7 */ /* 0x0022a4000800017f */
[----:B--2---:R-:W-:Y:S05]  /*21270*/  @!P0 NANOSLEEP.SYNCS 0x989680 ;  /* 0x009896800000895d */ /* 0x004fea0003900000 */
[----:B------:R-:W2:Y:S02]  /*21280*/  @!P0 SYNCS.PHASECHK.TRANS64 P0, [R16+URZ+0x2d820], R0 ;  /* 0x02d82000100085a7 */ /* 0x000ea4000800007f */
[----:B--2---:R-:W-:Y:S05]  /*21290*/  @!P0 BRA `(.L_x_2570) ;  /* 0xfffffffc00f08947 */ /* 0x004fea000383ffff */
[----:B------:R-:W-:Y:S05]  /*212a0*/  BRA `(.L_x_2710) ;  /* 0xffffffb000887947 */ /* 0x000fea000383ffff */
.L_x_2575:
[----:B0-----:R0:W1:Y:S02]  /*212b0*/  SYNCS.PHASECHK.TRANS64.TRYWAIT P0, [R5+URZ+0x2d840], R0 ;  /* 0x02d84000050075a7 */ /* 0x001064000800017f */
[----:B-1----:R-:W-:Y:S05]  /*212c0*/  @!P0 NANOSLEEP.SYNCS 0x989680 ;  /* 0x009896800000895d */ /* 0x002fea0003900000 */
[----:B------:R-:W1:Y:S02]  /*212d0*/  @!P0 SYNCS.PHASECHK.TRANS64 P0, [R5+URZ+0x2d840], R0 ;  /* 0x02d84000050085a7 */ /* 0x000e64000800007f */
[----:B-1----:R-:W-:Y:S05]  /*212e0*/  @!P0 BRA `(.L_x_2575) ;  /* 0xfffffffc00f08947 */ /* 0x002fea000383ffff */
[----:B------:R-:W-:Y:S05]  /*212f0*/  BRA `(.L_x_2711) ;  /* 0xffffffb4007c7947 */ /* 0x000fea000383ffff */
.L_x_2576:
        /* <DEDUP_REMOVED lines=8> */
.L_x_2713:
[----:B------:R-:W-:Y:S05]  /*21380*/  BSYNC B1 ;  /* 0x0000000000017941 */ /* 0x000fea0003800000 */
.L_x_2712:
        /* <DEDUP_REMOVED lines=13> */
.L_x_2714:
        /* <DEDUP_REMOVED lines=8> */
.L_x_2715:
        /* <DEDUP_REMOVED lines=14> */
.L_x_2716:
[----:B------:R-:W-:Y:S02]  /*215c0*/  IMAD.MOV.U32 R13, RZ, RZ, R7 ;  /* 0x000000ffff0d7224 */ /* 0x000fe400078e0007 */
[----:B------:R-:W-:Y:S02]  /*215d0*/  IMAD.MOV.U32 R12, RZ, RZ, 0x2 ;  /* 0x00000002ff0c7424 */ /* 0x000fe400078e00ff */
[----:B------:R-:W-:-:S07]  /*215e0*/  IMAD.MOV.U32 R2, RZ, RZ, R14 ;  /* 0x000000ffff027224 */ /* 0x000fce00078e000e */
[----:B------:R-:W-:Y:S05]  /*215f0*/  WARPSYNC.COLLECTIVE R15, `(.L_x_2717) ;  /* 0x000000000f087348 */ /* 0x000fea0003c00000 */
[----:B------:R0:W1:Y:S02]  /*21600*/  SHFL.IDX P6, R14, R13, R12, R11 ;  /* 0x0000000c0d0e7389 */ /* 0x00006400000c000b */
[----:B01----:R-:W-:Y:S01]  /*21610*/  ENDCOLLECTIVE ;  /* 0x000000000000791b */ /* 0x003fe20003800000 */
.L_x_2717:
        /* <DEDUP_REMOVED lines=13> */
.L_x_2718:
[----:B------:R-:W-:Y:S02]  /*216f0*/  IMAD.MOV.U32 R13, RZ, RZ, R7 ;  /* 0x000000ffff0d7224 */ /* 0x000fe400078e0007 */
[----:B------:R-:W-:Y:S02]  /*21700*/  IMAD.MOV.U32 R12, RZ, RZ, 0x3 ;  /* 0x00000003ff0c7424 */ /* 0x000fe400078e00ff */
[----:B------:R-:W-:-:S07]  /*21710*/  IMAD.MOV.U32 R2, RZ, RZ, R14 ;  /* 0x000000ffff027224 */ /* 0x000fce00078e000e */
[----:B------:R-:W-:Y:S05]  /*21720*/  WARPSYNC.COLLECTIVE R15, `(.L_x_2719) ;  /* 0x000000000f087348 */ /* 0x000fea0003c00000 */
[----:B------:R0:W1:Y:S02]  /*21730*/  SHFL.IDX P6, R14, R13, R12, R11 ;  /* 0x0000000c0d0e7389 */ /* 0x00006400000c000b */
[----:B01----:R-:W-:Y:S01]  /*21740*/  ENDCOLLECTIVE ;  /* 0x000000000000791b */ /* 0x003fe20003800000 */
.L_x_2719:
        /* <DEDUP_REMOVED lines=14> */
.L_x_2720:
[----:B------:R-:W-:Y:S01]  /*21830*/  IMAD.MOV.U32 R2, RZ, RZ, R14 ;  /* 0x000000ffff027224 */ /* 0x000fe200078e000e */
[----:B------:R-:W-:Y:S06]  /*21840*/  BRA `(.L_x_2721) ;  /* 0xffffffb000fc7947 */ /* 0x000fec000383ffff */
.L_x_2581:
[----:B-1----:R1:W2:Y:S02]  /*21850*/  SYNCS.PHASECHK.TRANS64.TRYWAIT P0, [R5+URZ+0x2d860], R2 ;  /* 0x02d86002050075a7 */ /* 0x0022a4000800017f */
[----:B--2---:R-:W-:Y:S05]  /*21860*/  @!P0 NANOSLEEP.SYNCS 0x989680 ;  /* 0x009896800000895d */ /* 0x004fea0003900000 */
[----:B------:R-:W2:Y:S02]  /*21870*/  @!P0 SYNCS.PHASECHK.TRANS64 P0, [R5+URZ+0x2d860], R2 ;  /* 0x02d86002050085a7 */ /* 0x000ea4000800007f */
[----:B--2---:R-:W-:Y:S05]  /*21880*/  @!P0 BRA `(.L_x_2581) ;  /* 0xfffffffc00f08947 */ /* 0x004fea000383ffff */
[----:B------:R-:W-:Y:S05]  /*21890*/  BRA `(.L_x_2722) ;  /* 0xffffffb400607947 */ /* 0x000fea000383ffff */
.L_x_2582:
        /* <DEDUP_REMOVED lines=8> */
.L_x_2724:
[----:B------:R-:W-:Y:S05]  /*21920*/  BSYNC B1 ;  /* 0x0000000000017941 */ /* 0x000fea0003800000 */
.L_x_2723:
        /* <DEDUP_REMOVED lines=9> */
.L_x_2725:
[----:B------:R-:W-:Y:S02]  /*219c0*/  IMAD.MOV.U32 R13, RZ, RZ, R22 ;  /* 0x000000ffff0d7224 */ /* 0x000fe400078e0016 */
[----:B------:R-:W-:Y:S02]  /*219d0*/  IMAD.MOV.U32 R12, RZ, RZ, 0x1 ;  /* 0x00000001ff0c7424 */ /* 0x000fe400078e00ff */
[----:B------:R-:W-:-:S07]  /*219e0*/  IMAD.MOV.U32 R2, RZ, RZ, R14 ;  /* 0x000000ffff027224 */ /* 0x000fce00078e000e */
[----:B------:R-:W-:Y:S05]  /*219f0*/  WARPSYNC.COLLECTIVE R15, `(.L_x_2726) ;  /* 0x000000000f087348 */ /* 0x000fea0003c00000 */
[----:B------:R0:W1:Y:S02]  /*21a00*/  SHFL.IDX P6, R14, R13, R12, R11 ;  /* 0x0000000c0d0e7389 */ /* 0x00006400000c000b */
[----:B01----:R-:W-:Y:S01]  /*21a10*/  ENDCOLLECTIVE ;  /* 0x000000000000791b */ /* 0x003fe20003800000 */
.L_x_2726:
        /* <DEDUP_REMOVED lines=16> */
.L_x_2727:
[----:B------:R-:W-:Y:S02]  /*21b20*/  IMAD.MOV.U32 R13, RZ, RZ, R22 ;  /* 0x000000ffff0d7224 */ /* 0x000fe400078e0016 */
[----:B------:R-:W-:Y:S02]  /*21b30*/  IMAD.MOV.U32 R12, RZ, RZ, 0x2 ;  /* 0x00000002ff0c7424 */ /* 0x000fe400078e00ff */
[----:B------:R-:W-:-:S07]  /*21b40*/  IMAD.MOV.U32 R2, RZ, RZ, R14 ;  /* 0x000000ffff027224 */ /* 0x000fce00078e000e */
[----:B------:R-:W-:Y:S05]  /*21b50*/  WARPSYNC.COLLECTIVE R15, `(.L_x_2728) ;  /* 0x000000000f087348 */ /* 0x000fea0003c00000 */
[----:B------:R0:W1:Y:S02]  /*21b60*/  SHFL.IDX P6, R14, R13, R12, R11 ;  /* 0x0000000c0d0e7389 */ /* 0x00006400000c000b */
[----:B01----:R-:W-:Y:S01]  /*21b70*/  ENDCOLLECTIVE ;  /* 0x000000000000791b */ /* 0x003fe20003800000 */
.L_x_2728:
        /* <DEDUP_REMOVED lines=16> */
.L_x_2729:
[----:B------:R-:W-:Y:S02]  /*21c80*/  IMAD.MOV.U32 R13, RZ, RZ, R22 ;  /* 0x000000ffff0d7224 */ /* 0x000fe400078e0016 */
[----:B------:R-:W-:Y:S02]  /*21c90*/  IMAD.MOV.U32 R12, RZ, RZ, 0x3 ;  /* 0x00000003ff0c7424 */ /* 0x000fe400078e00ff */
[----:B------:R-:W-:-:S07]  /*21ca0*/  IMAD.MOV.U32 R2, RZ, RZ, R14 ;  /* 0x000000ffff027224 */ /* 0x000fce00078e000e */
[----:B------:R-:W-:Y:S05]  /*21cb0*/  WARPSYNC.COLLECTIVE R15, `(.L_x_2730) ;  /* 0x000000000f087348 */ /* 0x000fea0003c00000 */
[----:B------:R0:W1:Y:S02]  /*21cc0*/  SHFL.IDX P6, R14, R13, R12, R11 ;  /* 0x0000000c0d0e7389 */ /* 0x00006400000c000b */
[----:B01----:R-:W-:Y:S01]  /*21cd0*/  ENDCOLLECTIVE ;  /* 0x000000000000791b */ /* 0x003fe20003800000 */
.L_x_2730:
        /* <DEDUP_REMOVED lines=13> */
.L_x_2731:
        /* <DEDUP_REMOVED lines=8> */
.L_x_2590:
[----:B-1----:R1:W2:Y:S02]  /*21e30*/  SYNCS.PHASECHK.TRANS64.TRYWAIT P0, [R0+URZ+0x2d860], R3 ;  /* 0x02d86003000075a7 */ /* 0x0022a4000800017f */
[----:B--2---:R-:W-:Y:S05]  /*21e40*/  @!P0 NANOSLEEP.SYNCS 0x989680 ;  /* 0x009896800000895d */ /* 0x004fea0003900000 */
[----:B------:R-:W2:Y:S02]  /*21e50*/  @!P0 SYNCS.PHASECHK.TRANS64 P0, [R0+URZ+0x2d860], R3 ;  /* 0x02d86003000085a7 */ /* 0x000ea4000800007f */
[----:B--2---:R-:W-:Y:S05]  /*21e60*/  @!P0 BRA `(.L_x_2590) ;  /* 0xfffffffc00f08947 */ /* 0x004fea000383ffff */
[----:B------:R-:W-:Y:S05]  /*21e70*/  BRA `(.L_x_2733) ;  /* 0xffffffb400e07947 */ /* 0x000fea000383ffff */
.L_x_2591:
        /* <DEDUP_REMOVED lines=8> */
.L_x_2735:
[----:B------:R-:W-:Y:S05]  /*21f00*/  BSYNC B0 ;  /* 0x0000000000007941 */ /* 0x000fea0003800000 */
.L_x_2734:
        /* <DEDUP_REMOVED lines=10> */
.L_x_2736:
        /* <DEDUP_REMOVED lines=17> */
.L_x_2737:
        /* <DEDUP_REMOVED lines=14> */
.L_x_2738:
[----:B------:R-:W-:Y:S02]  /*221a0*/  IMAD.MOV.U32 R13, RZ, RZ, R22 ;  /* 0x000000ffff0d7224 */ /* 0x000fe400078e0016 */
[----:B------:R-:W-:Y:S01]  /*221b0*/  IMAD.MOV.U32 R12, RZ, RZ, 0x2 ;  /* 0x00000002ff0c7424 */ /* 0x000fe200078e00ff */
[----:B------:R-:W-:-:S13]  /*221c0*/  IADD3 R2, P4, R14, R5, RZ ;  /* 0x000000050e027210 */ /* 0x000fda0007f9e0ff */
[----:B------:R-:W-:Y:S05]  /*221d0*/  WARPSYNC.COLLECTIVE R15, `(.L_x_2739) ;  /* 0x000000000f087348 */ /* 0x000fea0003c00000 */
[----:B------:R0:W1:Y:S02]  /*221e0*/  SHFL.IDX P6, R14, R13, R12, R11 ;  /* 0x0000000c0d0e7389 */ /* 0x00006400000c000b */
[----:B01----:R-:W-:Y:S01]  /*221f0*/  ENDCOLLECTIVE ;  /* 0x000000000000791b */ /* 0x003fe20003800000 */
.L_x_2739:
        /* <DEDUP_REMOVED lines=15> */
.L_x_2740:
[----:B------:R-:W-:Y:S02]  /*222f0*/  IMAD.MOV.U32 R13, RZ, RZ, R22 ;  /* 0x000000ffff0d7224 */ /* 0x000fe400078e0016 */
[----:B------:R-:W-:Y:S01]  /*22300*/  IMAD.MOV.U32 R12, RZ, RZ, 0x3 ;  /* 0x00000003ff0c7424 */ /* 0x000fe200078e00ff */
[----:B------:R-:W-:-:S13]  /*22310*/  IADD3 R2, P4, R14, R5, RZ ;  /* 0x000000050e027210 */ /* 0x000fda0007f9e0ff */
[----:B------:R-:W-:Y:S05]  /*22320*/  WARPSYNC.COLLECTIVE R15, `(.L_x_2741) ;  /* 0x000000000f087348 */ /* 0x000fea0003c00000 */
[----:B------:R0:W1:Y:S02]  /*22330*/  SHFL.IDX P6, R14, R13, R12, R11 ;  /* 0x0000000c0d0e7389 */ /* 0x00006400000c000b */
[----:B01----:R-:W-:Y:S01]  /*22340*/  ENDCOLLECTIVE ;  /* 0x000000000000791b */ /* 0x003fe20003800000 */
.L_x_2741:
        /* <DEDUP_REMOVED lines=14> */
.L_x_2742:
[----:B------:R-:W-:Y:S05]  /*22430*/  BRA `(.L_x_2743) ;  /* 0xffffffb400407947 */ /* 0x000fea000383ffff */
.L_x_2596:
[----:B------:R-:W-:Y:S01]  /*22440*/  BSSY B0, `(.L_x_2744) ;  /* 0x0000008000007945 */ /* 0x000fe20003800000 */
[----:B------:R-:W-:Y:S02]  /*22450*/  IMAD.MOV.U32 R13, RZ, RZ, R24 ;  /* 0x000000ffff0d7224 */ /* 0x000fe400078e0018 */
[----:B------:R-:W-:Y:S02]  /*22460*/  IMAD.MOV.U32 R12, RZ, RZ, RZ ;  /* 0x000000ffff0c7224 */ /* 0x000fe400078e00ff */
[----:B------:R-:W-:Y:S02]  /*22470*/  IMAD.MOV.U32 R11, RZ, RZ, 0x1f ;  /* 0x0000001fff0b7424 */ /* 0x000fe400078e00ff */
[----:B------:R-:W-:-:S07]  /*22480*/  IMAD.MOV.U32 R15, RZ, RZ, -0x1 ;  /* 0xffffffffff0f7424 */ /* 0x000fce00078e00ff */
[----:B0-2--5:R-:W-:Y:S05]  /*22490*/  WARPSYNC.COLLECTIVE R15, `(.L_x_2745) ;  /* 0x000000000f087348 */ /* 0x025fea0003c00000 */
[----:B------:R1:W3:Y:S02]  /*224a0*/  SHFL.IDX P6, R14, R13, R12, R11 ;  /* 0x0000000c0d0e7389 */ /* 0x0002e400000c000b */
[----:B0123-5:R-:W-:Y:S01]  /*224b0*/  ENDCOLLECTIVE ;  /* 0x000000000000791b */ /* 0x02ffe20003800000 */
.L_x_2745:
[----:B------:R-:W-:Y:S05]  /*224c0*/  BSYNC B0 ;  /* 0x0000000000007941 */ /* 0x000fea0003800000 */
.L_x_2744:
        /* <DEDUP_REMOVED lines=9> */
.L_x_2746:
        /* <DEDUP_REMOVED lines=23> */
.L_x_2747:
[----:B------:R-:W-:Y:S01]  /*226d0*/  IMAD.MOV.U32 R12, RZ, RZ, 0x2 ;  /* 0x00000002ff0c7424 */ /* 0x000fe200078e00ff */
[----:B------:R-:W-:-:S05]  /*226e0*/  SEL R4, R14, RZ, P1 ;  /* 0x000000ff0e047207 */ /* 0x000fca0000800000 */
[----:B------:R-:W-:-:S04]  /*226f0*/  IMAD.IADD R4, R13, 0x1, R4 ;  /* 0x000000010d047824 */ /* 0x000fc800078e0204 */
[----:B------:R-:W-:-:S07]  /*22700*/  IMAD.MOV.U32 R13, RZ, RZ, R4 ;  /* 0x000000ffff0d7224 */ /* 0x000fce00078e0004 */
[----:B------:R-:W-:Y:S05]  /*22710*/  WARPSYNC.COLLECTIVE R15, `(.L_x_2748) ;  /* 0x000000000f087348 */ /* 0x000fea0003c00000 */
[----:B------:R0:W1:Y:S02]  /*22720*/  SHFL.UP P6, R14, R13, R12, R11 ;  /* 0x0400000c0d0e7389 */ /* 0x00006400000c000b */
[----:B01----:R-:W-:Y:S01]  /*22730*/  ENDCOLLECTIVE ;  /* 0x000000000000791b */ /* 0x003fe20003800000 */
.L_x_2748:
[----:B------:R-:W-:Y:S01]  /*22740*/  IMAD.MOV.U32 R12, RZ, RZ, 0x4 ;  /* 0x00000004ff0c7424 */ /* 0x000fe200078e00ff */
[----:B------:R-:W-:-:S05]  /*22750*/  SEL R3, R14, RZ, P2 ;  /* 0x000000ff0e037207 */ /* 0x000fca0001000000 */
[----:B------:R-:W-:-:S04]  /*22760*/  IMAD.IADD R2, R4, 0x1, R3 ;  /* 0x0000000104027824 */ /* 0x000fc800078e0203 */
[----:B------:R-:W-:-:S07]  /*22770*/  IMAD.MOV.U32 R13, RZ, RZ, R2 ;  /* 0x000000ffff0d7224 */ /* 0x000fce00078e0002 */
[----:B------:R-:W-:Y:S05]  /*22780*/  WARPSYNC.COLLECTIVE R15, `(.L_x_2749) ;  /* 0x000000000f087348 */ /* 0x000fea0003c00000 */
[----:B------:R0:W1:Y:S02]  /*22790*/  SHFL.UP P6, R14, R13, R12, R11 ;  /* 0x0400000c0d0e7389 */ /* 0x00006400000c000b */
[----:B01----:R-:W-:Y:S01]  /*227a0*/  ENDCOLLECTIVE ;  /* 0x000000000000791b */ /* 0x003fe20003800000 */
.L_x_2749:
[----:B------:R-:W-:Y:S01]  /*227b0*/  IMAD.MOV.U32 R12, RZ, RZ, 0x8 ;  /* 0x00000008ff0c7424 */ /* 0x000fe200078e00ff */
[----:B------:R-:W-:-:S05]  /*227c0*/  SEL R3, R14, RZ, P3 ;  /* 0x000000ff0e037207 */ /* 0x000fca0001800000 */
[----:B------:R-:W-:-:S04]  /*227d0*/  IMAD.IADD R3, R2, 0x1, R3 ;  /* 0x0000000102037824 */ /* 0x000fc800078e0203 */
[----:B------:R-:W-:-:S07]  /*227e0*/  IMAD.MOV.U32 R13, RZ, RZ, R3 ;  /* 0x000000ffff0d7224 */ /* 0x000fce00078e0003 */
[----:B------:R-:W-:Y:S05]  /*227f0*/  WARPSYNC.COLLECTIVE R15, `(.L_x_2750) ;  /* 0x000000000f087348 */ /* 0x000fea0003c00000 */
[----:B------:R0:W1:Y:S02]  /*22800*/  SHFL.UP P6, R14, R13, R12, R11 ;  /* 0x0400000c0d0e7389 */ /* 0x00006400000c000b */
[----:B01----:R-:W-:Y:S01]  /*22810*/  ENDCOLLECTIVE ;  /* 0x000000000000791b */ /* 0x003fe20003800000 */
.L_x_2750:
[----:B------:R-:W-:Y:S01]  /*22820*/  IMAD.MOV.U32 R12, RZ, RZ, 0x10 ;  /* 0x00000010ff0c7424 */ /* 0x000fe200078e00ff */
[----:B------:R-:W-:-:S05]  /*22830*/  SEL R4, R14, RZ, P4 ;  /* 0x000000ff0e047207 */ /* 0x000fca0002000000 */
[----:B------:R-:W-:-:S04]  /*22840*/  IMAD.IADD R4, R3, 0x1, R4 ;  /* 0x0000000103047824 */ /* 0x000fc800078e0204 */
[----:B------:R-:W-:-:S07]  /*22850*/  IMAD.MOV.U32 R13, RZ, RZ, R4 ;  /* 0x000000ffff0d7224 */ /* 0x000fce00078e0004 */
[----:B------:R-:W-:Y:S05]  /*22860*/  WARPSYNC.COLLECTIVE R15, `(.L_x_2751) ;  /* 0x000000000f087348 */ /* 0x000fea0003c00000 */
[----:B------:R0:W1:Y:S02]  /*22870*/  SHFL.UP P6, R14, R13, R12, R11 ;  /* 0x0400000c0d0e7389 */ /* 0x00006400000c000b */
[----:B01----:R-:W-:Y:S01]  /*22880*/  ENDCOLLECTIVE ;  /* 0x000000000000791b */ /* 0x003fe20003800000 */
.L_x_2751:
        /* <DEDUP_REMOVED lines=8> */
.L_x_2752:
[----:B------:R-:W-:Y:S05]  /*22910*/  BRA `(.L_x_2753) ;  /* 0xffffffb400647947 */ /* 0x000fea000383ffff */
.L_x_2599:
[----:B------:R-:W-:Y:S01]  /*22920*/  BSSY B0, `(.L_x_2754) ;  /* 0x0000007000007945 */ /* 0x000fe20003800000 */
[----:B------:R-:W-:Y:S02]  /*22930*/  IMAD.MOV.U32 R12, RZ, RZ, 0x1 ;  /* 0x00000001ff0c7424 */ /* 0x000fe400078e00ff */
[----:B------:R-:W-:Y:S02]  /*22940*/  IMAD.MOV.U32 R11, RZ, RZ, RZ ;  /* 0x000000ffff0b7224 */ /* 0x000fe400078e00ff */
[----:B------:R-:W-:-:S07]  /*22950*/  IMAD.MOV.U32 R15, RZ, RZ, -0x1 ;  /* 0xffffffffff0f7424 */ /* 0x000fce00078e00ff */
[----:B-----5:R-:W-:Y:S05]  /*22960*/  WARPSYNC.COLLECTIVE R15, `(.L_x_2755) ;  /* 0x000000000f087348 */ /* 0x020fea0003c00000 */
[----:B------:R0:W1:Y:S02]  /*22970*/  SHFL.UP P6, R14, R13, R12, R11 ;  /* 0x0400000c0d0e7389 */ /* 0x00006400000c000b */
[----:B01---5:R-:W-:Y:S01]  /*22980*/  ENDCOLLECTIVE ;  /* 0x000000000000791b */ /* 0x023fe20003800000 */
.L_x_2755:
[----:B------:R-:W-:Y:S05]  /*22990*/  BSYNC B0 ;  /* 0x0000000000007941 */ /* 0x000fea0003800000 */
.L_x_2754:
        /* <DEDUP_REMOVED lines=8> */
.L_x_2756:
[----:B------:R-:W-:Y:S01]  /*22a20*/  IMAD.MOV.U32 R12, RZ, RZ, 0x4 ;  /* 0x00000004ff0c7424 */ /* 0x000fe200078e00ff */
[----:B------:R-:W-:-:S05]  /*22a30*/  SEL R14, R14, RZ, P2 ;  /* 0x000000ff0e0e7207 */ /* 0x000fca0001000000 */
[----:B------:R-:W-:-:S04]  /*22a40*/  IMAD.IADD R3, R13, 0x1, R14 ;  /* 0x000000010d037824 */ /* 0x000fc800078e020e */
[----:B------:R-:W-:-:S07]  /*22a50*/  IMAD.MOV.U32 R13, RZ, RZ, R3 ;  /* 0x000000ffff0d7224 */ /* 0x000fce00078e0003 */
[----:B------:R-:W-:Y:S05]  /*22a60*/  WARPSYNC.COLLECTIVE R15, `(.L_x_2757) ;  /* 0x000000000f087348 */ /* 0x000fea0003c00000 */
[----:B------:R0:W1:Y:S02]  /*22a70*/  SHFL.UP P6, R14, R13, R12, R11 ;  /* 0x0400000c0d0e7389 */ /* 0x00006400000c000b */
[----:B01----:R-:W-:Y:S01]  /*22a80*/  ENDCOLLECTIVE ;  /* 0x000000000000791b */ /* 0x003fe20003800000 */
.L_x_2757:
[----:B------:R-:W-:Y:S01]  /*22a90*/  IMAD.MOV.U32 R12, RZ, RZ, 0x8 ;  /* 0x00000008ff0c7424 */ /* 0x000fe200078e00ff */
[----:B------:R-:W-:-:S05]  /*22aa0*/  SEL R4, R14, RZ, P3 ;  /* 0x000000ff0e047207 */ /* 0x000fca0001800000 */
[----:B------:R-:W-:-:S04]  /*22ab0*/  IMAD.IADD R4, R3, 0x1, R4 ;  /* 0x0000000103047824 */ /* 0x000fc800078e0204 */
[----:B------:R-:W-:-:S07]  /*22ac0*/  IMAD.MOV.U32 R13, RZ, RZ, R4 ;  /* 0x000000ffff0d7224 */ /* 0x000fce00078e0004 */
[----:B------:R-:W-:Y:S05]  /*22ad0*/  WARPSYNC.COLLECTIVE R15, `(.L_x_2758) ;  /* 0x000000000f087348 */ /* 0x000fea0003c00000 */
[----:B------:R0:W1:Y:S02]  /*22ae0*/  SHFL.UP P6, R14, R13, R12, R11 ;  /* 0x0400000c0d0e7389 */ /* 0x00006400000c000b */
[----:B01----:R-:W-:Y:S01]  /*22af0*/  ENDCOLLECTIVE ;  /* 0x000000000000791b */ /* 0x003fe20003800000 */
.L_x_2758:
[----:B------:R-:W-:Y:S01]  /*22b00*/  IMAD.MOV.U32 R12, RZ, RZ, 0x10 ;  /* 0x00000010ff0c7424 */ /* 0x000fe200078e00ff */
[----:B------:R-:W-:-:S05]  /*22b10*/  SEL R7, R14, RZ, P4 ;  /* 0x000000ff0e077207 */ /* 0x000fca0002000000 */
[----:B------:R-:W-:-:S04]  /*22b20*/  IMAD.IADD R7, R4, 0x1, R7 ;  /* 0x0000000104077824 */ /* 0x000fc800078e0207 */
[----:B------:R-:W-:-:S07]  /*22b30*/  IMAD.MOV.U32 R13, RZ, RZ, R7 ;  /* 0x000000ffff0d7224 */ /* 0x000fce00078e0007 */
[----:B------:R-:W-:Y:S05]  /*22b40*/  WARPSYNC.COLLECTIVE R15, `(.L_x_2759) ;  /* 0x000000000f087348 */ /* 0x000fea0003c00000 */
[----:B------:R0:W1:Y:S02]  /*22b50*/  SHFL.UP P6, R14, R13, R12, R11 ;  /* 0x0400000c0d0e7389 */ /* 0x00006400000c000b */
[----:B01----:R-:W-:Y:S01]  /*22b60*/  ENDCOLLECTIVE ;  /* 0x000000000000791b */ /* 0x003fe20003800000 */
.L_x_2759:
        /* <DEDUP_REMOVED lines=8> */
.L_x_2760:
[----:B------:R-:W-:Y:S05]  /*22bf0*/  BRA `(.L_x_2761) ;  /* 0xffffffb400507947 */ /* 0x000fea000383ffff */
.L_x_2601:
[----:B------:R-:W-:Y:S01]  /*22c00*/  BSSY B0, `(.L_x_2762) ;  /* 0x0000006000007945 */ /* 0x000fe20003800000 */
[----:B------:R-:W-:Y:S01]  /*22c10*/  PLOP3.LUT P6, PT, P6, PT, PT, 0x8, 0x0 ;  /* 0x000000000000781c */ /* 0x000fe200037ce170 */
[----:B------:R-:W-:-:S12]  /*22c20*/  IMAD.MOV.U32 R15, RZ, RZ, -0x1 ;  /* 0xffffffffff0f7424 */ /* 0x000fd800078e00ff */
[----:B0----5:R-:W-:Y:S05]  /*22c30*/  WARPSYNC.COLLECTIVE R15, `(.L_x_2763) ;  /* 0x000000000f087348 */ /* 0x021fea0003c00000 */
[----:B------:R-:W-:Y:S01]  /*22c40*/  VOTE.ANY R14, PT, P6 ;  /* 0x00000000000e7806 */ /* 0x000fe200030e0100 */
[----:B0----5:R-:W-:Y:S06]  /*22c50*/  ENDCOLLECTIVE ;  /* 0x000000000000791b */ /* 0x021fec0003800000 */
.L_x_2763:
[----:B------:R-:W-:Y:S05]  /*22c60*/  BSYNC B0 ;  /* 0x0000000000007941 */ /* 0x000fea0003800000 */
.L_x_2762:
        /* <DEDUP_REMOVED lines=10> */
.L_x_2764:
[----:B------:R-:W-:Y:S02]  /*22d10*/  IMAD.MOV.U32 R13, RZ, RZ, R5 ;  /* 0x000000ffff0d7224 */ /* 0x000fe400078e0005 */
[----:B------:R-:W-:-:S07]  /*22d20*/  IMAD.MOV.U32 R25, RZ, RZ, R14 ;  /* 0x000000ffff197224 */ /* 0x000fce00078e000e */
[----:B------:R-:W-:Y:S05]  /*22d30*/  WARPSYNC.COLLECTIVE R15, `(.L_x_2765) ;  /* 0x000000000f087348 */ /* 0x000fea0003c00000 */
[----:B------:R0:W1:Y:S02]  /*22d40*/  SHFL.IDX P6, R14, R13, R12, R11 ;  /* 0x0000000c0d0e7389 */ /* 0x00006400000c000b */
[----:B01----:R-:W-:Y:S01]  /*22d50*/  ENDCOLLECTIVE ;  /* 0x000000000000791b */ /* 0x003fe20003800000 */
.L_x_2765:
[----:B------:R-:W-:Y:S01]  /*22d60*/  IMAD.MOV.U32 R5, RZ, RZ, R14 ;  /* 0x000000ffff057224 */ /* 0x000fe200078e000e */
[----:B------:R-:W-:Y:S06]  /*22d70*/  BRA `(.L_x_2766) ;  /* 0xffffffb400307947 */ /* 0x000fec000383ffff */
.L_x_2603:
[----:B------:R-:W-:Y:S01]  /*22d80*/  BSSY B0, `(.L_x_2767) ;  /* 0x0000007000007945 */ /* 0x000fe20003800000 */
[----:B------:R-:W-:Y:S02]  /*22d90*/  IMAD.MOV.U32 R13, RZ, RZ, R2 ;  /* 0x000000ffff0d7224 */ /* 0x000fe400078e0002 */
[----:B------:R-:W-:Y:S02]  /*22da0*/  IMAD.MOV.U32 R11, RZ, RZ, 0x1f ;  /* 0x0000001fff0b7424 */ /* 0x000fe400078e00ff */
[----:B------:R-:W-:-:S07]  /*22db0*/  IMAD.MOV.U32 R15, RZ, RZ, -0x1 ;  /* 0xffffffffff0f7424 */ /* 0x000fce00078e00ff */
[----:B0123-5:R-:W-:Y:S05]  /*22dc0*/  WARPSYNC.COLLECTIVE R15, `(.L_x_2768) ;  /* 0x000000000f087348 */ /* 0x02ffea0003c00000 */
[----:B------:R4:W0:Y:S02]  /*22dd0*/  SHFL.IDX P6, R14, R13, R12, R11 ;  /* 0x0000000c0d0e7389 */ /* 0x00082400000c000b */
[----:B012345:R-:W-:Y:S01]  /*22de0*/  ENDCOLLECTIVE ;  /* 0x000000000000791b */ /* 0x03ffe20003800000 */
.L_x_2768:
[----:B------:R-:W-:Y:S05]  /*22df0*/  BSYNC B0 ;  /* 0x0000000000007941 */ /* 0x000fea0003800000 */
.L_x_2767:
[----:B------:R-:W-:Y:S01]  /*22e00*/  IMAD.MOV.U32 R24, RZ, RZ, R14 ;  /* 0x000000ffff187224 */ /* 0x000fe200078e000e */
[----:B------:R-:W-:Y:S06]  /*22e10*/  BRA `(.L_x_2602) ;  /* 0xffffffb400207947 */ /* 0x000fec000383ffff */
.L_x_2609:
[----:B0-----:R0:W2:Y:S02]  /*22e20*/  SYNCS.PHASECHK.TRANS64.TRYWAIT P0, [R5+URZ+0x2d820], R0 ;  /* 0x02d82000050075a7 */ /* 0x0010a4000800017f */
[----:B--2---:R-:W-:Y:S05]  /*22e30*/  @!P0 NANOSLEEP.SYNCS 0x989680 ;  /* 0x009896800000895d */ /* 0x004fea0003900000 */
[----:B------:R-:W2:Y:S02]  /*22e40*/  @!P0 SYNCS.PHASECHK.TRANS64 P0, [R5+URZ+0x2d820], R0 ;  /* 0x02d82000050085a7 */ /* 0x000ea4000800007f */
[----:B--2---:R-:W-:Y:S05]  /*22e50*/  @!P0 BRA `(.L_x_2609) ;  /* 0xfffffffc00f08947 */ /* 0x004fea000383ffff */
[----:B------:R-:W-:Y:S05]  /*22e60*/  BRA `(.L_x_2769) ;  /* 0xffffffbc007c7947 */ /* 0x000fea000383ffff */
.L_x_2610:
        /* <DEDUP_REMOVED lines=8> */
[----:B01-345:R-:W-:Y:S05]  /*22ef0*/  WARPSYNC.COLLECTIVE R15, `(.L_x_2771) ;  /* 0x000000000f087348 */ /* 0x03bfea0003c00000 */
[----:B------:R2:W0:Y:S02]  /*22f00*/  SHFL.IDX P6, R14, R13, R12, R11 ;  /* 0x0000000c0d0e7389 */ /* 0x00042400000c000b */
[----:B012345:R-:W-:Y:S01]  /*22f10*/  ENDCOLLECTIVE ;  /* 0x000000000000791b */ /* 0x03ffe20003800000 */
.L_x_2771:
[----:B------:R-:W-:Y:S05]  /*22f20*/  BSYNC B0 ;  /* 0x0000000000007941 */ /* 0x000fea0003800000 */
.L_x_2770:
[----:B------:R-:W-:Y:S05]  /*22f30*/  BRA `(.L_x_2772) ;  /* 0xffffffbc00647947 */ /* 0x000fea000383ffff */
.L_x_2611:
[----:B------:R-:W-:Y:S01]  /*22f40*/  BSSY B0, `(.L_x_2773) ;  /* 0x0000006000007945 */ /* 0x000fe20003800000 */
[----:B------:R-:W-:-:S07]  /*22f50*/  IMAD.MOV.U32 R15, RZ, RZ, -0x1 ;  /* 0xffffffffff0f7424 */ /* 0x000fce00078e00ff */
[----:B01-345:R-:W-:Y:S05]  /*22f60*/  WARPSYNC.COLLECTIVE R15, `(.L_x_2774) ;  /* 0x000000000f0c7348 */ /* 0x03bfea0003c00000 */
[----:B------:R-:W-:Y:S02]  /*22f70*/  ELECT P6, UR62, PT ;  /* 0x00000000003e782f */ /* 0x000fe400038c0000 */
[----:B------:R-:W-:Y:S01]  /*22f80*/  MOV R14, UR62 ;  /* 0x0000003e000e7c02 */ /* 0x000fe20008000f00 */
[----:B01-345:R-:W-:Y:S10]  /*22f90*/  ENDCOLLECTIVE ;  /* 0x000000000000791b */ /* 0x03bff40003800000 */
.L_x_2774:
[----:B------:R-:W-:Y:S05]  /*22fa0*/  BSYNC B0 ;  /* 0x0000000000007941 */ /* 0x000fea0003800000 */
.L_x_2773:
[----:B------:R-:W-:Y:S05]  /*22fb0*/  BRA `(.L_x_2775) ;  /* 0xffffffbc00587947 */ /* 0x000fea000383ffff */
.L_x_2613:
[----:B0-----:R0:W2:Y:S02]  /*22fc0*/  SYNCS.PHASECHK.TRANS64.TRYWAIT P1, [R3+URZ+0x2d840], R2 ;  /* 0x02d84002030075a7 */ /* 0x0010a4000802017f */
[----:B--2---:R-:W-:Y:S05]  /*22fd0*/  @!P1 NANOSLEEP.SYNCS 0x989680 ;  /* 0x009896800000995d */ /* 0x004fea0003900000 */
[----:B------:R-:W2:Y:S02]  /*22fe0*/  @!P1 SYNCS.PHASECHK.TRANS64 P1, [R3+URZ+0x2d840], R2 ;  /* 0x02d84002030095a7 */ /* 0x000ea4000802007f */
[----:B--2---:R-:W-:Y:S05]  /*22ff0*/  @!P1 BRA `(.L_x_2613) ;  /* 0xfffffffc00f09947 */ /* 0x004fea000383ffff */
[----:B------:R-:W-:Y:S05]  /*23000*/  BRA `(.L_x_2776) ;  /* 0xffffffbc007c7947 */ /* 0x000fea000383ffff */
.L_x_2615:
[----:B--2---:R2:W0:Y:S02]  /*23010*/  SYNCS.PHASECHK.TRANS64.TRYWAIT P1, [R5+URZ+0x2d840], R0 ;  /* 0x02d84000050075a7 */ /* 0x004424000802017f */
[----:B0-----:R-:W-:Y:S05]  /*23020*/  @!P1 NANOSLEEP.SYNCS 0x989680 ;  /* 0x009896800000995d */ /* 0x001fea0003900000 */
[----:B------:R-:W0:Y:S02]  /*23030*/  @!P1 SYNCS.PHASECHK.TRANS64 P1, [R5+URZ+0x2d840], R0 ;  /* 0x02d84000050095a7 */ /* 0x000e24000802007f */
[----:B0-----:R-:W-:Y:S05]  /*23040*/  @!P1 BRA `(.L_x_2615) ;  /* 0xfffffffc00f09947 */ /* 0x001fea000383ffff */
[----:B------:R-:W-:Y:S05]  /*23050*/  BRA `(.L_x_2777) ;  /* 0xffffffbc008c7947 */ /* 0x000fea000383ffff */
.L_x_2617:
[----:B------:R0:W0:Y:S02]  /*23060*/  SYNCS.PHASECHK.TRANS64.TRYWAIT P1, [R3+URZ+0x2d860], R2 ;  /* 0x02d86002030075a7 */ /* 0x000024000802017f */
[----:B0-----:R-:W-:Y:S05]  /*23070*/  @!P1 NANOSLEEP.SYNCS 0x989680 ;  /* 0x009896800000995d */ /* 0x001fea0003900000 */
[----:B------:R-:W0:Y:S02]  /*23080*/  @!P1 SYNCS.PHASECHK.TRANS64 P1, [R3+URZ+0x2d860], R2 ;  /* 0x02d86002030095a7 */ /* 0x000e24000802007f */
[----:B0-----:R-:W-:Y:S05]  /*23090*/  @!P1 BRA `(.L_x_2617) ;  /* 0xfffffffc00f09947 */ /* 0x001fea000383ffff */
[----:B------:R-:W-:Y:S05]  /*230a0*/  BRA `(.L_x_2778) ;  /* 0xffffffbc00887947 */ /* 0x000fea000383ffff */
.L_x_2779:
        /* <DEDUP_REMOVED lines=13> */
.L_x_2788:


//--------------------- .nv.global.init           --------------------------
	.section	.nv.global.init,"aw",@progbits
.nv.global.init:
	.type		$str$23,@object
	.size		$str$23,($str$24 - $str$23)
$str$23:
        /*0000*/ 	.byte	0x28, 0x61, 0x64, 0x64, 0x72, 0x65, 0x73, 0x73, 0x20, 0x26, 0x20, 0x6d, 0x61, 0x73, 0x6b, 0x29
        /*0010*/ 	.byte	0x20, 0x3d, 0x3d, 0x20, 0x30, 0x00
	.type		$str$24,@object
	.size		$str$24,(__unnamed_4 - $str$24)
$str$24:
        /*0016*/ 	.byte	0x2f, 0x74, 0x6d, 0x70, 0x2f, 0x6f, 0x73, 0x73, 0x5f, 0x6b, 0x65, 0x72, 0x6e, 0x65, 0x6c, 0x73
        /*0026*/ 	.byte	0x5f, 0x73, 0x72, 0x63, 0x2f, 0x66, 0x6c, 0x61, 0x73, 0x68, 0x5f, 0x61, 0x74, 0x74, 0x65, 0x6e
        /*0036*/ 	.byte	0x74, 0x69, 0x6f, 0x6e, 0x2f, 0x63, 0x73, 0x72, 0x63, 0x2f, 0x63, 0x75, 0x74, 0x6c, 0x61, 0x73
        /*0046*/ 	.byte	0x73, 0x2f, 0x69, 0x6e, 0x63, 0x6c, 0x75, 0x64, 0x65, 0x2f, 0x63, 0x75, 0x74, 0x65, 0x2f, 0x70
        /*0056*/ 	.byte	0x6f, 0x69, 0x6e, 0x74, 0x65, 0x72, 0x5f, 0x66, 0x6c, 0x61, 0x67, 0x67, 0x65, 0x64, 0x2e, 0x68
        /*0066*/ 	.byte	0x70, 0x70, 0x00
	.type		__unnamed_4,@object
	.size		__unnamed_4,(__unnamed_5 - __unnamed_4)
__unnamed_4:
        /* <DEDUP_REMOVED lines=25> */
	.type		__unnamed_5,@object
	.size		__unnamed_5,(__unnamed_3 - __unnamed_5)
__unnamed_5:
        /* <DEDUP_REMOVED lines=24> */
        /*036d*/ 	.byte	0x3e, 0x20, 0x26, 0x5d, 0x00
	.type		__unnamed_3,@object
	.size		__unnamed_3,(__unnamed_2 - __unnamed_3)
__unnamed_3:
        /* <DEDUP_REMOVED lines=29> */
	.type		__unnamed_2,@object
	.size		__unnamed_2,(__unnamed_1 - __unnamed_2)
__unnamed_2:
        /* <DEDUP_REMOVED lines=29> */
	.type		__unnamed_1,@object
	.size		__unnamed_1,(.L_0 - __unnamed_1)
__unnamed_1:
        /* <DEDUP_REMOVED lines=29> */
        /*08e2*/ 	.byte	0x5d, 0x00
.L_0:


//--------------------- .nv.shared._ZN7cutlass13device_kernelIN5flash11enable_sm90INS1_16FlashAttnFwdSm90INS1_25CollectiveMainloopFwdSm90ILi2EN4cute5tupleIJNS5_1CILi1EEES8_S8_EEENS6_IJNS7_ILi192EEENS7_ILi128EEENS7_ILi96EEEEEELi96ENS_10bfloat16_tEfNS_4arch4Sm90ELb0ELb0ELb0ELb0ELb1ELb0ELb0ELb0ELb1ELb1ELb1ELb0EEENS1_21CollectiveEpilogueFwdINS6_IJSA_SC_SB_EEES9_SE_SG_Li384ELb0ELb1ELb1ELb0EEENS1_19SingleTileSchedulerILb0ELb1ELb1ELi192EEEEEEEEEvNT_6ParamsE --------------------------
	.section	.nv.shared._ZN7cutlass13device_kernelIN5flash11enable_sm90INS1_16FlashAttnFwdSm90INS1_25CollectiveMainloopFwdSm90ILi2EN4cute5tupleIJNS5_1CILi1EEES8_S8_EEENS6_IJNS7_ILi192EEENS7_ILi128EEENS7_ILi96EEEEEELi96ENS_10bfloat16_tEfNS_4arch4Sm90ELb0ELb0ELb0ELb0ELb1ELb0ELb0ELb0ELb1ELb1ELb1ELb0EEENS1_21CollectiveEpilogueFwdINS6_IJSA_SC_SB_EEES9_SE_SG_Li384ELb0ELb1ELb1ELb0EEENS1_19SingleTileSchedulerILb0ELb1ELb1ELi192EEEEEEEEEvNT_6ParamsE,"aw",@nobits
	.sectionflags	@""
	.align	16
	.zero		1024


//--------------------- .nv.shared.reserved.0     --------------------------
	.section	.nv.shared.reserved.0,"aw",@nobits
	.weak		__nv_reservedSMEM_offset_0_alias
	.size		__nv_reservedSMEM_offset_0_alias, 0, 0
	.other		__nv_reservedSMEM_offset_0_alias,@"STO_CUDA_RESERVED_SHARED STV_DEFAULT"
__nv_reservedSMEM_offset_0_alias:
	.zero		0


//--------------------- .nv.global                --------------------------
	.section	.nv.global,"aw",@nobits
.nv.global:
	.type		_ZN77_INTERNAL_fbd605a9_41_flash_fwd_hdim96_bf16_paged_split_sm90_cu_ceb34e2a_35584cute1_E,@object
	.size		_ZN77_INTERNAL_fbd605a9_41_flash_fwd_hdim96_bf16_paged_split_sm90_cu_ceb34e2a_35584cute1_E,(_ZN77_INTERNAL_fbd605a9_41_flash_fwd_hdim96_bf16_paged_split_sm90_cu_ceb34e2a_35584cuda3std3__45__cpo6cbeginE - _ZN77_INTERNAL_fbd605a9_41_flash_fwd_hdim96_bf16_paged_split_sm90_cu_ceb34e2a_35584cute1_E)
_ZN77_INTERNAL_fbd605a9_41_flash_fwd_hdim96_bf16_paged_split_sm90_cu_ceb34e2a_35584cute1_E:
	.zero		1
	.type		_ZN77_INTERNAL_fbd605a9_41_flash_fwd_hdim96_bf16_paged_split_sm90_cu_ceb34e2a_35584cuda3std3__45__cpo6cbeginE,@object
	.size		_ZN77_INTERNAL_fbd605a9_41_flash_fwd_hdim96_bf16_paged_split_sm90_cu_ceb34e2a_35584cuda3std3__45__cpo6cbeginE,(_ZN77_INTERNAL_fbd605a9_41_flash_fwd_hdim96_bf16_paged_split_sm90_cu_ceb34e2a_35584cuda3std3__48in_placeE - _ZN77_INTERNAL_fbd605a9_41_flash_fwd_hdim96_bf16_paged_split_sm90_cu_ceb34e2a_35584cuda3std3__45__cpo6cbeginE)
_ZN77_INTERNAL_fbd605a9_41_flash_fwd_hdim96_bf16_paged_split_sm90_cu_ceb34e2a_35584cuda3std3__45__cpo6cbeginE:
	.zero		1
	.type		_ZN77_INTERNAL_fbd605a9_41_flash_fwd_hdim96_bf16_paged_split_sm90_cu_ceb34e2a_35584cuda3std3__48in_placeE,@object
	.size		_ZN77_INTERNAL_fbd605a9_41_flash_fwd_hdim96_bf16_paged_split_sm90_cu_ceb34e2a_35584cuda3std3__48in_placeE,(_ZN77_INTERNAL_fbd605a9_41_flash_fwd_hdim96_bf16_paged_split_sm90_cu_ceb34e2a_35584cuda3std6ranges3__45__cpo9iter_moveE - _ZN77_INTERNAL_fbd605a9_41_flash_fwd_hdim96_bf16_paged_split_sm90_cu_ceb34e2a_35584cuda3std3__48in_placeE)
_ZN77_INTERNAL_fbd605a9_41_flash_fwd_hdim96_bf16_paged_split_sm90_cu_ceb34e2a_35584cuda3std3__48in_placeE:
	.zero		1
	.type		_ZN77_INTERNAL_fbd605a9_41_flash_fwd_hdim96_bf16_paged_split_sm90_cu_ceb34e2a_35584cuda3std6ranges3__45__cpo9iter_moveE,@object
	.size		_ZN77_INTERNAL_fbd605a9_41_flash_fwd_hdim96_bf16_paged_split_sm90_cu_ceb34e2a_35584cuda3std6ranges3__45__cpo9iter_moveE,(_ZN77_INTERNAL_fbd605a9_41_flash_fwd_hdim96_bf16_paged_split_sm90_cu_ceb34e2a_35584cuda3std3__45__cpo5beginE - _ZN77_INTERNAL_fbd605a9_41_flash_fwd_hdim96_bf16_paged_split_sm90_cu_ceb34e2a_35584cuda3std6ranges3__45__cpo9iter_moveE)
_ZN77_INTERNAL_fbd605a9_41_flash_fwd_hdim96_bf16_paged_split_sm90_cu_ceb34e2a_35584cuda3std6ranges3__45__cpo9iter_moveE:
	.zero		1
	.type		_ZN77_INTERNAL_fbd605a9_41_flash_fwd_hdim96_bf16_paged_split_sm90_cu_ceb34e2a_35584cuda3std3__45__cpo5beginE,@object
	.size		_ZN77_INTERNAL_fbd605a9_41_flash_fwd_hdim96_bf16_paged_split_sm90_cu_ceb34e2a_35584cuda3std3__45__cpo5beginE,(_ZN77_INTERNAL_fbd605a9_41_flash_fwd_hdim96_bf16_paged_split_sm90_cu_ceb34e2a_35584cuda3std3__479_GLOBAL__N__fbd605a9_41_flash_fwd_hdim96_bf16_paged_split_sm90_cu_ceb34e2a_35586ignoreE - _ZN77_INTERNAL_fbd605a9_41_flash_fwd_hdim96_bf16_paged_split_sm90_cu_ceb34e2a_35584cuda3std3__45__cpo5beginE)
_ZN77_INTERNAL_fbd605a9_41_flash_fwd_hdim96_bf16_paged_split_sm90_cu_ceb34e2a_35584cuda3std3__45__cpo5beginE:
	.zero		1
	.type		_ZN77_INTERNAL_fbd605a9_41_flash_fwd_hdim96_bf16_paged_split_sm90_cu_ceb34e2a_35584cuda3std3__479_GLOBAL__N__fbd605a9_41_flash_fwd_hdim96_bf16_paged_split_sm90_cu_ceb34e2a_35586ignoreE,@object
	.size		_ZN77_INTERNAL_fbd605a9_41_flash_fwd_hdim96_bf16_paged_split_sm90_cu_ceb34e2a_35584cuda3std3__479_GLOBAL__N__fbd605a9_41_flash_fwd_hdim96_bf16_paged_split_sm90_cu_ceb34e2a_35586ignoreE,(_ZN77_INTERNAL_fbd605a9_41_flash_fwd_hdim96_bf16_paged_split_sm90_cu_ceb34e2a_35584cute7productE - _ZN77_INTERNAL_fbd605a9_41_flash_fwd_hdim96_bf16_paged_split_sm90_cu_ceb34e2a_35584cuda3std3__479_GLOBAL__N__fbd605a9_41_flash_fwd_hdim96_bf16_paged_split_sm90_cu_ceb34e2a_35586ignoreE)
_ZN77_INTERNAL_fbd605a9_41_flash_fwd_hdim96_bf16_paged_split_sm90_cu_ceb34e2a_35584cuda3std3__479_GLOBAL__N__fbd605a9_41_flash_fwd_hdim96_bf16_paged_split_sm90_cu_ceb34e2a_35586ignoreE:
	.zero		1
	.type		_ZN77_INTERNAL_fbd605a9_41_flash_fwd_hdim96_bf16_paged_split_sm90_cu_ceb34e2a_35584cute7productE,@object
	.size		_ZN77_INTERNAL_fbd605a9_41_flash_fwd_hdim96_bf16_paged_split_sm90_cu_ceb34e2a_35584cute7productE,(_ZN77_INTERNAL_fbd605a9_41_flash_fwd_hdim96_bf16_paged_split_sm90_cu_ceb34e2a_35584cuda3std3__45__cpo3endE - _ZN77_INTERNAL_fbd605a9_41_flash_fwd_hdim96_bf16_paged_split_sm90_cu_ceb34e2a_35584cute7productE)
_ZN77_INTERNAL_fbd605a9_41_flash_fwd_hdim96_bf16_paged_split_sm90_cu_ceb34e2a_35584cute7productE:
	.zero		1
	.type		_ZN77_INTERNAL_fbd605a9_41_flash_fwd_hdim96_bf16_paged_split_sm90_cu_ceb34e2a_35584cuda3std3__45__cpo3endE,@object
	.size		_ZN77_INTERNAL_fbd605a9_41_flash_fwd_hdim96_bf16_paged_split_sm90_cu_ceb34e2a_35584cuda3std3__45__cpo3endE,(_ZN77_INTERNAL_fbd605a9_41_flash_fwd_hdim96_bf16_paged_split_sm90_cu_ceb34e2a_35584cuda3std3__419piecewise_constructE - _ZN77_INTERNAL_fbd605a9_41_flash_fwd_hdim96_bf16_paged_split_sm90_cu_ceb34e2a_35584cuda3std3__45__cpo3endE)
_ZN77_INTERNAL_fbd605a9_41_flash_fwd_hdim96_bf16_paged_split_sm90_cu_ceb34e2a_35584cuda3std3__45__cpo3endE:
	.zero		1
	.type		_ZN77_INTERNAL_fbd605a9_41_flash_fwd_hdim96_bf16_paged_split_sm90_cu_ceb34e2a_35584cuda3std3__419piecewise_constructE,@object
	.size		_ZN77_INTERNAL_fbd605a9_41_flash_fwd_hdim96_bf16_paged_split_sm90_cu_ceb34e2a_35584cuda3std3__419piecewise_constructE,(_ZN77_INTERNAL_fbd605a9_41_flash_fwd_hdim96_bf16_paged_split_sm90_cu_ceb34e2a_35584cuda3std3__45__cpo4cendE - _ZN77_INTERNAL_fbd605a9_41_flash_fwd_hdim96_bf16_paged_split_sm90_cu_ceb34e2a_35584cuda3std3__419piecewise_constructE)
_ZN77_INTERNAL_fbd605a9_41_flash_fwd_hdim96_bf16_paged_split_sm90_cu_ceb34e2a_35584cuda3std3__419piecewise_constructE:
	.zero		1
	.type		_ZN77_INTERNAL_fbd605a9_41_flash_fwd_hdim96_bf16_paged_split_sm90_cu_ceb34e2a_35584cuda3std3__45__cpo4cendE,@object
	.size		_ZN77_INTERNAL_fbd605a9_41_flash_fwd_hdim96_bf16_paged_split_sm90_cu_ceb34e2a_35584cuda3std3__45__cpo4cendE,(_ZN77_INTERNAL_fbd605a9_41_flash_fwd_hdim96_bf16_paged_split_sm90_cu_ceb34e2a_35584cuda3std6ranges3__45__cpo4swapE - _ZN77_INTERNAL_fbd605a9_41_flash_fwd_hdim96_bf16_paged_split_sm90_cu_ceb34e2a_35584cuda3std3__45__cpo4cendE)
_ZN77_INTERNAL_fbd605a9_41_flash_fwd_hdim96_bf16_paged_split_sm90_cu_ceb34e2a_35584cuda3std3__45__cpo4cendE:
	.zero		1
	.type		_ZN77_INTERNAL_fbd605a9_41_flash_fwd_hdim96_bf16_paged_split_sm90_cu_ceb34e2a_35584cuda3std6ranges3__45__cpo4swapE,@object
	.size		_ZN77_INTERNAL_fbd605a9_41_flash_fwd_hdim96_bf16_paged_split_sm90_cu_ceb34e2a_35584cuda3std6ranges3__45__cpo4swapE,(.L_12 - _ZN77_INTERNAL_fbd605a9_41_flash_fwd_hdim96_bf16_paged_split_sm90_cu_ceb34e2a_35584cuda3std6ranges3__45__cpo4swapE)
_ZN77_INTERNAL_fbd605a9_41_flash_fwd_hdim96_bf16_paged_split_sm90_cu_ceb34e2a_35584cuda3std6ranges3__45__cpo4swapE:
	.zero		1
.L_12:


//--------------------- .nv.shared._ZN7cutlass13device_kernelIN5flash11enable_sm90INS1_16FlashAttnFwdSm90INS1_25CollectiveMainloopFwdSm90ILi2EN4cute5tupleIJNS5_1CILi1EEES8_S8_EEENS6_IJNS7_ILi192EEENS7_ILi128EEENS7_ILi96EEEEEELi96ENS_10bfloat16_tEfNS_4arch4Sm90ELb0ELb0ELb0ELb1ELb1ELb0ELb0ELb0ELb1ELb1ELb1ELb0EEENS1_21CollectiveEpilogueFwdINS6_IJSA_SC_SB_EEES9_SE_SG_Li384ELb1ELb1ELb1ELb0EEENS1_36VarlenDynamicPersistentTileSchedulerILi192ELi128ELi384ELi128ELb1ELb1ELb1ELb0ELb1ELb1EEEEEEEEEvNT_6ParamsE --------------------------
	.section	.nv.shared._ZN7cutlass13device_kernelIN5flash11enable_sm90INS1_16FlashAttnFwdSm90INS1_25CollectiveMainloopFwdSm90ILi2EN4cute5tupleIJNS5_1CILi1EEES8_S8_EEENS6_IJNS7_ILi192EEENS7_ILi128EEENS7_ILi96EEEEEELi96ENS_10bfloat16_tEfNS_4arch4Sm90ELb0ELb0ELb0ELb1ELb1ELb0ELb0ELb0ELb1ELb1ELb1ELb0EEENS1_21CollectiveEpilogueFwdINS6_IJSA_SC_SB_EEES9_SE_SG_Li384ELb1ELb1ELb1ELb0EEENS1_36VarlenDynamicPersistentTileSchedulerILi192ELi128ELi384ELi128ELb1ELb1ELb1ELb0ELb1ELb1EEEEEEEEEvNT_6ParamsE,"aw",@nobits
	.sectionflags	@""
	.align	16
	.zero		1024


//--------------------- .nv.shared._ZN7cutlass13device_kernelIN5flash11enable_sm90INS1_16FlashAttnFwdSm90INS1_25CollectiveMainloopFwdSm90ILi2EN4cute5tupleIJNS5_1CILi1EEES8_S8_EEENS6_IJNS7_ILi192EEENS7_ILi128EEENS7_ILi96EEEEEELi96ENS_10bfloat16_tEfNS_4arch4Sm90ELb0ELb0ELb0ELb1ELb1ELb1ELb0ELb0ELb1ELb1ELb1ELb0EEENS1_21CollectiveEpilogueFwdINS6_IJSA_SC_SB_EEES9_SE_SG_Li384ELb1ELb1ELb1ELb0EEENS1_36VarlenDynamicPersistentTileSchedulerILi192ELi128ELi384ELi128ELb1ELb1ELb1ELb0ELb1ELb1EEEEEEEEEvNT_6ParamsE --------------------------
	.section	.nv.shared._ZN7cutlass13device_kernelIN5flash11enable_sm90INS1_16FlashAttnFwdSm90INS1_25CollectiveMainloopFwdSm90ILi2EN4cute5tupleIJNS5_1CILi1EEES8_S8_EEENS6_IJNS7_ILi192EEENS7_ILi128EEENS7_ILi96EEEEEELi96ENS_10bfloat16_tEfNS_4arch4Sm90ELb0ELb0ELb0ELb1ELb1ELb1ELb0ELb0ELb1ELb1ELb1ELb0EEENS1_21CollectiveEpilogueFwdINS6_IJSA_SC_SB_EEES9_SE_SG_Li384ELb1ELb1ELb1ELb0EEENS1_36VarlenDynamicPersistentTileSchedulerILi192ELi128ELi384ELi128ELb1ELb1ELb1ELb0ELb1ELb1EEEEEEEEEvNT_6ParamsE,"aw",@nobits
	.sectionflags	@""
	.align	16
	.zero		1024


//--------------------- .nv.shared._ZN7cutlass13device_kernelIN5flash11enable_sm90INS1_16FlashAttnFwdSm90INS1_25CollectiveMainloopFwdSm90ILi2EN4cute5tupleIJNS5_1CILi1EEES8_S8_EEENS6_IJNS7_ILi192EEENS7_ILi128EEENS7_ILi96EEEEEELi96ENS_10bfloat16_tEfNS_4arch4Sm90ELb0ELb1ELb0ELb0ELb1ELb0ELb0ELb0ELb1ELb1ELb1ELb0EEENS1_21CollectiveEpilogueFwdINS6_IJSA_SC_SB_EEES9_SE_SG_Li384ELb0ELb1ELb1ELb0EEENS1_19SingleTileSchedulerILb0ELb1ELb1ELi192EEEEEEEEEvNT_6ParamsE --------------------------
	.section	.nv.shared._ZN7cutlass13device_kernelIN5flash11enable_sm90INS1_16FlashAttnFwdSm90INS1_25CollectiveMainloopFwdSm90ILi2EN4cute5tupleIJNS5_1CILi1EEES8_S8_EEENS6_IJNS7_ILi192EEENS7_ILi128EEENS7_ILi96EEEEEELi96ENS_10bfloat16_tEfNS_4arch4Sm90ELb0ELb1ELb0ELb0ELb1ELb0ELb0ELb0ELb1ELb1ELb1ELb0EEENS1_21CollectiveEpilogueFwdINS6_IJSA_SC_SB_EEES9_SE_SG_Li384ELb0ELb1ELb1ELb0EEENS1_19SingleTileSchedulerILb0ELb1ELb1ELi192EEEEEEEEEvNT_6ParamsE,"aw",@nobits
	.sectionflags	@""
	.align	16
	.zero		1024


//--------------------- .nv.shared._ZN7cutlass13device_kernelIN5flash11enable_sm90INS1_16FlashAttnFwdSm90INS1_25CollectiveMainloopFwdSm90ILi2EN4cute5tupleIJNS5_1CILi1EEES8_S8_EEENS6_IJNS7_ILi192EEENS7_ILi128EEENS7_ILi96EEEEEELi96ENS_10bfloat16_tEfNS_4arch4Sm90ELb0ELb1ELb0ELb1ELb1ELb0ELb0ELb0ELb1ELb1ELb1ELb0EEENS1_21CollectiveEpilogueFwdINS6_IJSA_SC_SB_EEES9_SE_SG_Li384ELb1ELb1ELb1ELb0EEENS1_36VarlenDynamicPersistentTileSchedulerILi192ELi128ELi384ELi128ELb1ELb1ELb1ELb1ELb0ELb1EEEEEEEEEvNT_6ParamsE --------------------------
	.section	.nv.shared._ZN7cutlass13device_kernelIN5flash11enable_sm90INS1_16FlashAttnFwdSm90INS1_25CollectiveMainloopFwdSm90ILi2EN4cute5tupleIJNS5_1CILi1EEES8_S8_EEENS6_IJNS7_ILi192EEENS7_ILi128EEENS7_ILi96EEEEEELi96ENS_10bfloat16_tEfNS_4arch4Sm90ELb0ELb1ELb0ELb1ELb1ELb0ELb0ELb0ELb1ELb1ELb1ELb0EEENS1_21CollectiveEpilogueFwdINS6_IJSA_SC_SB_EEES9_SE_SG_Li384ELb1ELb1ELb1ELb0EEENS1_36VarlenDynamicPersistentTileSchedulerILi192ELi128ELi384ELi128ELb1ELb1ELb1ELb1ELb0ELb1EEEEEEEEEvNT_6ParamsE,"aw",@nobits
	.sectionflags	@""
	.align	16
	.zero		1024


//--------------------- .nv.shared._ZN7cutlass13device_kernelIN5flash11enable_sm90INS1_16FlashAttnFwdSm90INS1_25CollectiveMainloopFwdSm90ILi2EN4cute5tupleIJNS5_1CILi1EEES8_S8_EEENS6_IJNS7_ILi192EEENS7_ILi128EEENS7_ILi96EEEEEELi96ENS_10bfloat16_tEfNS_4arch4Sm90ELb0ELb1ELb0ELb1ELb1ELb1ELb0ELb0ELb1ELb1ELb1ELb0EEENS1_21CollectiveEpilogueFwdINS6_IJSA_SC_SB_EEES9_SE_SG_Li384ELb1ELb1ELb1ELb0EEENS1_36VarlenDynamicPersistentTileSchedulerILi192ELi128ELi384ELi128ELb1ELb1ELb1ELb1ELb0ELb1EEEEEEEEEvNT_6ParamsE --------------------------
	.section	.nv.shared._ZN7cutlass13device_kernelIN5flash11enable_sm90INS1_16FlashAttnFwdSm90INS1_25CollectiveMainloopFwdSm90ILi2EN4cute5tupleIJNS5_1CILi1EEES8_S8_EEENS6_IJNS7_ILi192EEENS7_ILi128EEENS7_ILi96EEEEEELi96ENS_10bfloat16_tEfNS_4arch4Sm90ELb0ELb1ELb0ELb1ELb1ELb1ELb0ELb0ELb1ELb1ELb1ELb0EEENS1_21CollectiveEpilogueFwdINS6_IJSA_SC_SB_EEES9_SE_SG_Li384ELb1ELb1ELb1ELb0EEENS1_36VarlenDynamicPersistentTileSchedulerILi192ELi128ELi384ELi128ELb1ELb1ELb1ELb1ELb0ELb1EEEEEEEEEvNT_6ParamsE,"aw",@nobits
	.sectionflags	@""
	.align	16
	.zero		1024


//--------------------- .nv.shared._ZN7cutlass13device_kernelIN5flash11enable_sm90INS1_16FlashAttnFwdSm90INS1_25CollectiveMainloopFwdSm90ILi2EN4cute5tupleIJNS5_1CILi1EEES8_S8_EEENS6_IJNS7_ILi192EEENS7_ILi128EEENS7_ILi96EEEEEELi96ENS_10bfloat16_tEfNS_4arch4Sm90ELb1ELb0ELb0ELb0ELb1ELb0ELb0ELb0ELb1ELb1ELb1ELb0EEENS1_21CollectiveEpilogueFwdINS6_IJSA_SC_SB_EEES9_SE_SG_Li384ELb0ELb1ELb1ELb0EEENS1_19SingleTileSchedulerILb0ELb1ELb1ELi192EEEEEEEEEvNT_6ParamsE --------------------------
	.section	.nv.shared._ZN7cutlass13device_kernelIN5flash11enable_sm90INS1_16FlashAttnFwdSm90INS1_25CollectiveMainloopFwdSm90ILi2EN4cute5tupleIJNS5_1CILi1EEES8_S8_EEENS6_IJNS7_ILi192EEENS7_ILi128EEENS7_ILi96EEEEEELi96ENS_10bfloat16_tEfNS_4arch4Sm90ELb1ELb0ELb0ELb0ELb1ELb0ELb0ELb0ELb1ELb1ELb1ELb0EEENS1_21CollectiveEpilogueFwdINS6_IJSA_SC_SB_EEES9_SE_SG_Li384ELb0ELb1ELb1ELb0EEENS1_19SingleTileSchedulerILb0ELb1ELb1ELi192EEEEEEEEEvNT_6ParamsE,"aw",@nobits
	.sectionflags	@""
	.align	16
	.zero		1024


//--------------------- .nv.shared._ZN7cutlass13device_kernelIN5flash11enable_sm90INS1_16FlashAttnFwdSm90INS1_25CollectiveMainloopFwdSm90ILi2EN4cute5tupleIJNS5_1CILi1EEES8_S8_EEENS6_IJNS7_ILi192EEENS7_ILi128EEENS7_ILi96EEEEEELi96ENS_10bfloat16_tEfNS_4arch4Sm90ELb1ELb0ELb0ELb1ELb1ELb0ELb0ELb0ELb1ELb1ELb1ELb0EEENS1_21CollectiveEpilogueFwdINS6_IJSA_SC_SB_EEES9_SE_SG_Li384ELb1ELb1ELb1ELb0EEENS1_36VarlenDynamicPersistentTileSchedulerILi192ELi128ELi384ELi128ELb1ELb1ELb1ELb1ELb1ELb1EEEEEEEEEvNT_6ParamsE --------------------------
	.section	.nv.shared._ZN7cutlass13device_kernelIN5flash11enable_sm90INS1_16FlashAttnFwdSm90INS1_25CollectiveMainloopFwdSm90ILi2EN4cute5tupleIJNS5_1CILi1EEES8_S8_EEENS6_IJNS7_ILi192EEENS7_ILi128EEENS7_ILi96EEEEEELi96ENS_10bfloat16_tEfNS_4arch4Sm90ELb1ELb0ELb0ELb1ELb1ELb0ELb0ELb0ELb1ELb1ELb1ELb0EEENS1_21CollectiveEpilogueFwdINS6_IJSA_SC_SB_EEES9_SE_SG_Li384ELb1ELb1ELb1ELb0EEENS1_36VarlenDynamicPersistentTileSchedulerILi192ELi128ELi384ELi128ELb1ELb1ELb1ELb1ELb1ELb1EEEEEEEEEvNT_6ParamsE,"aw",@nobits
	.sectionflags	@""
	.align	16
	.zero		1024


//--------------------- .nv.shared._ZN7cutlass13device_kernelIN5flash11enable_sm90INS1_16FlashAttnFwdSm90INS1_25CollectiveMainloopFwdSm90ILi2EN4cute5tupleIJNS5_1CILi1EEES8_S8_EEENS6_IJNS7_ILi192EEENS7_ILi128EEENS7_ILi96EEEEEELi96ENS_10bfloat16_tEfNS_4arch4Sm90ELb1ELb0ELb0ELb1ELb1ELb1ELb0ELb0ELb1ELb1ELb1ELb0EEENS1_21CollectiveEpilogueFwdINS6_IJSA_SC_SB_EEES9_SE_SG_Li384ELb1ELb1ELb1ELb0EEENS1_36VarlenDynamicPersistentTileSchedulerILi192ELi128ELi384ELi128ELb1ELb1ELb1ELb1ELb1ELb1EEEEEEEEEvNT_6ParamsE --------------------------
	.section	.nv.shared._ZN7cutlass13device_kernelIN5flash11enable_sm90INS1_16FlashAttnFwdSm90INS1_25CollectiveMainloopFwdSm90ILi2EN4cute5tupleIJNS5_1CILi1EEES8_S8_EEENS6_IJNS7_ILi192EEENS7_ILi128EEENS7_ILi96EEEEEELi96ENS_10bfloat16_tEfNS_4arch4Sm90ELb1ELb0ELb0ELb1ELb1ELb1ELb0ELb0ELb1ELb1ELb1ELb0EEENS1_21CollectiveEpilogueFwdINS6_IJSA_SC_SB_EEES9_SE_SG_Li384ELb1ELb1ELb1ELb0EEENS1_36VarlenDynamicPersistentTileSchedulerILi192ELi128ELi384ELi128ELb1ELb1ELb1ELb1ELb1ELb1EEEEEEEEEvNT_6ParamsE,"aw",@nobits
	.sectionflags	@""
	.align	16
	.zero		1024


//--------------------- .nv.constant0._ZN7cutlass13device_kernelIN5flash11enable_sm90INS1_16FlashAttnFwdSm90INS1_25CollectiveMainloopFwdSm90ILi2EN4cute5tupleIJNS5_1CILi1EEES8_S8_EEENS6_IJNS7_ILi192EEENS7_ILi128EEENS7_ILi96EEEEEELi96ENS_10bfloat16_tEfNS_4arch4Sm90ELb0ELb0ELb0ELb0ELb1ELb0ELb0ELb0ELb1ELb1ELb1ELb0EEENS1_21CollectiveEpilogueFwdINS6_IJSA_SC_SB_EEES9_SE_SG_Li384ELb0ELb1ELb1ELb0EEENS1_19SingleTileSchedulerILb0ELb1ELb1ELi192EEEEEEEEEvNT_6ParamsE --------------------------
	.section	.nv.constant0._ZN7cutlass13device_kernelIN5flash11enable_sm90INS1_16FlashAttnFwdSm90INS1_25CollectiveMainloopFwdSm90ILi2EN4cute5tupleIJNS5_1CILi1EEES8_S8_EEENS6_IJNS7_ILi192EEENS7_ILi128EEENS7_ILi96EEEEEELi96ENS_10bfloat16_tEfNS_4arch4Sm90ELb0ELb0ELb0ELb0ELb1ELb0ELb0ELb0ELb1ELb1ELb1ELb0EEENS1_21CollectiveEpilogueFwdINS6_IJSA_SC_SB_EEES9_SE_SG_Li384ELb0ELb1ELb1ELb0EEENS1_19SingleTileSchedulerILb0ELb1ELb1ELi192EEEEEEEEEvNT_6ParamsE,"a",@progbits
	.sectionflags	@""
	.align	4
.nv.constant0._ZN7cutlass13device_kernelIN5flash11enable_sm90INS1_16FlashAttnFwdSm90INS1_25CollectiveMainloopFwdSm90ILi2EN4cute5tupleIJNS5_1CILi1EEES8_S8_EEENS6_IJNS7_ILi192EEENS7_ILi128EEENS7_ILi96EEEEEELi96ENS_10bfloat16_tEfNS_4arch4Sm90ELb0ELb0ELb0ELb0ELb1ELb0ELb0ELb0ELb1ELb1ELb1ELb0EEENS1_21CollectiveEpilogueFwdINS6_IJSA_SC_SB_EEES9_SE_SG_Li384ELb0ELb1ELb1ELb0EEENS1_19SingleTileSchedulerILb0ELb1ELb1ELi192EEEEEEEEEvNT_6ParamsE:
	.zero		3200


//--------------------- .nv.constant0._ZN7cutlass13device_kernelIN5flash11enable_sm90INS1_16FlashAttnFwdSm90INS1_25CollectiveMainloopFwdSm90ILi2EN4cute5tupleIJNS5_1CILi1EEES8_S8_EEENS6_IJNS7_ILi192EEENS7_ILi128EEENS7_ILi96EEEEEELi96ENS_10bfloat16_tEfNS_4arch4Sm90ELb0ELb0ELb0ELb1ELb1ELb0ELb0ELb0ELb1ELb1ELb1ELb0EEENS1_21CollectiveEpilogueFwdINS6_IJSA_SC_SB_EEES9_SE_SG_Li384ELb1ELb1ELb1ELb0EEENS1_36VarlenDynamicPersistentTileSchedulerILi192ELi128ELi384ELi128ELb1ELb1ELb1ELb0ELb1ELb1EEEEEEEEEvNT_6ParamsE --------------------------
	.section	.nv.constant0._ZN7cutlass13device_kernelIN5flash11enable_sm90INS1_16FlashAttnFwdSm90INS1_25CollectiveMainloopFwdSm90ILi2EN4cute5tupleIJNS5_1CILi1EEES8_S8_EEENS6_IJNS7_ILi192EEENS7_ILi128EEENS7_ILi96EEEEEELi96ENS_10bfloat16_tEfNS_4arch4Sm90ELb0ELb0ELb0ELb1ELb1ELb0ELb0ELb0ELb1ELb1ELb1ELb0EEENS1_21CollectiveEpilogueFwdINS6_IJSA_SC_SB_EEES9_SE_SG_Li384ELb1ELb1ELb1ELb0EEENS1_36VarlenDynamicPersistentTileSchedulerILi192ELi128ELi384ELi128ELb1ELb1ELb1ELb0ELb1ELb1EEEEEEEEEvNT_6ParamsE,"a",@progbits
	.sectionflags	@""
	.align	4
.nv.constant0._ZN7cutlass13device_kernelIN5flash11enable_sm90INS1_16FlashAttnFwdSm90INS1_25CollectiveMainloopFwdSm90ILi2EN4cute5tupleIJNS5_1CILi1EEES8_S8_EEENS6_IJNS7_ILi192EEENS7_ILi128EEENS7_ILi96EEEEEELi96ENS_10bfloat16_tEfNS_4arch4Sm90ELb0ELb0ELb0ELb1ELb1ELb0ELb0ELb0ELb1ELb1ELb1ELb0EEENS1_21CollectiveEpilogueFwdINS6_IJSA_SC_SB_EEES9_SE_SG_Li384ELb1ELb1ELb1ELb0EEENS1_36VarlenDynamicPersistentTileSchedulerILi192ELi128ELi384ELi128ELb1ELb1ELb1ELb0ELb1ELb1EEEEEEEEEvNT_6ParamsE:
	.zero		3328


//--------------------- .nv.constant0._ZN7cutlass13device_kernelIN5flash11enable_sm90INS1_16FlashAttnFwdSm90INS1_25CollectiveMainloopFwdSm90ILi2EN4cute5tupleIJNS5_1CILi1EEES8_S8_EEENS6_IJNS7_ILi192EEENS7_ILi128EEENS7_ILi96EEEEEELi96ENS_10bfloat16_tEfNS_4arch4Sm90ELb0ELb0ELb0ELb1ELb1ELb1ELb0ELb0ELb1ELb1ELb1ELb0EEENS1_21CollectiveEpilogueFwdINS6_IJSA_SC_SB_EEES9_SE_SG_Li384ELb1ELb1ELb1ELb0EEENS1_36VarlenDynamicPersistentTileSchedulerILi192ELi128ELi384ELi128ELb1ELb1ELb1ELb0ELb1ELb1EEEEEEEEEvNT_6ParamsE --------------------------
	.section	.nv.constant0._ZN7cutlass13device_kernelIN5flash11enable_sm90INS1_16FlashAttnFwdSm90INS1_25CollectiveMainloopFwdSm90ILi2EN4cute5tupleIJNS5_1CILi1EEES8_S8_EEENS6_IJNS7_ILi192EEENS7_ILi128EEENS7_ILi96EEEEEELi96ENS_10bfloat16_tEfNS_4arch4Sm90ELb0ELb0ELb0ELb1ELb1ELb1ELb0ELb0ELb1ELb1ELb1ELb0EEENS1_21CollectiveEpilogueFwdINS6_IJSA_SC_SB_EEES9_SE_SG_Li384ELb1ELb1ELb1ELb0EEENS1_36VarlenDynamicPersistentTileSchedulerILi192ELi128ELi384ELi128ELb1ELb1ELb1ELb0ELb1ELb1EEEEEEEEEvNT_6ParamsE,"a",@progbits
	.sectionflags	@""
	.align	4
.nv.constant0._ZN7cutlass13device_kernelIN5flash11enable_sm90INS1_16FlashAttnFwdSm90INS1_25CollectiveMainloopFwdSm90ILi2EN4cute5tupleIJNS5_1CILi1EEES8_S8_EEENS6_IJNS7_ILi192EEENS7_ILi128EEENS7_ILi96EEEEEELi96ENS_10bfloat16_tEfNS_4arch4Sm90ELb0ELb0ELb0ELb1ELb1ELb1ELb0ELb0ELb1ELb1ELb1ELb0EEENS1_21CollectiveEpilogueFwdINS6_IJSA_SC_SB_EEES9_SE_SG_Li384ELb1ELb1ELb1ELb0EEENS1_36VarlenDynamicPersistentTileSchedulerILi192ELi128ELi384ELi128ELb1ELb1ELb1ELb0ELb1ELb1EEEEEEEEEvNT_6ParamsE:
	.zero		3328


//--------------------- .nv.constant0._ZN7cutlass13device_kernelIN5flash11enable_sm90INS1_16FlashAttnFwdSm90INS1_25CollectiveMainloopFwdSm90ILi2EN4cute5tupleIJNS5_1CILi1EEES8_S8_EEENS6_IJNS7_ILi192EEENS7_ILi128EEENS7_ILi96EEEEEELi96ENS_10bfloat16_tEfNS_4arch4Sm90ELb0ELb1ELb0ELb0ELb1ELb0ELb0ELb0ELb1ELb1ELb1ELb0EEENS1_21CollectiveEpilogueFwdINS6_IJSA_SC_SB_EEES9_SE_SG_Li384ELb0ELb1ELb1ELb0EEENS1_19SingleTileSchedulerILb0ELb1ELb1ELi192EEEEEEEEEvNT_6ParamsE --------------------------
	.section	.nv.constant0._ZN7cutlass13device_kernelIN5flash11enable_sm90INS1_16FlashAttnFwdSm90INS1_25CollectiveMainloopFwdSm90ILi2EN4cute5tupleIJNS5_1CILi1EEES8_S8_EEENS6_IJNS7_ILi192EEENS7_ILi128EEENS7_ILi96EEEEEELi96ENS_10bfloat16_tEfNS_4arch4Sm90ELb0ELb1ELb0ELb0ELb1ELb0ELb0ELb0ELb1ELb1ELb1ELb0EEENS1_21CollectiveEpilogueFwdINS6_IJSA_SC_SB_EEES9_SE_SG_Li384ELb0ELb1ELb1ELb0EEENS1_19SingleTileSchedulerILb0ELb1ELb1ELi192EEEEEEEEEvNT_6ParamsE,"a",@progbits
	.sectionflags	@""
	.align	4
.nv.constant0._ZN7cutlass13device_kernelIN5flash11enable_sm90INS1_16FlashAttnFwdSm90INS1_25CollectiveMainloopFwdSm90ILi2EN4cute5tupleIJNS5_1CILi1EEES8_S8_EEENS6_IJNS7_ILi192EEENS7_ILi128EEENS7_ILi96EEEEEELi96ENS_10bfloat16_tEfNS_4arch4Sm90ELb0ELb1ELb0ELb0ELb1ELb0ELb0ELb0ELb1ELb1ELb1ELb0EEENS1_21CollectiveEpilogueFwdINS6_IJSA_SC_SB_EEES9_SE_SG_Li384ELb0ELb1ELb1ELb0EEENS1_19SingleTileSchedulerILb0ELb1ELb1ELi192EEEEEEEEEvNT_6ParamsE:
	.zero		3200


//--------------------- .nv.constant0._ZN7cutlass13device_kernelIN5flash11enable_sm90INS1_16FlashAttnFwdSm90INS1_25CollectiveMainloopFwdSm90ILi2EN4cute5tupleIJNS5_1CILi1EEES8_S8_EEENS6_IJNS7_ILi192EEENS7_ILi128EEENS7_ILi96EEEEEELi96ENS_10bfloat16_tEfNS_4arch4Sm90ELb0ELb1ELb0ELb1ELb1ELb0ELb0ELb0ELb1ELb1ELb1ELb0EEENS1_21CollectiveEpilogueFwdINS6_IJSA_SC_SB_EEES9_SE_SG_Li384ELb1ELb1ELb1ELb0EEENS1_36VarlenDynamicPersistentTileSchedulerILi192ELi128ELi384ELi128ELb1ELb1ELb1ELb1ELb0ELb1EEEEEEEEEvNT_6ParamsE --------------------------
	.section	.nv.constant0._ZN7cutlass13device_kernelIN5flash11enable_sm90INS1_16FlashAttnFwdSm90INS1_25CollectiveMainloopFwdSm90ILi2EN4cute5tupleIJNS5_1CILi1EEES8_S8_EEENS6_IJNS7_ILi192EEENS7_ILi128EEENS7_ILi96EEEEEELi96ENS_10bfloat16_tEfNS_4arch4Sm90ELb0ELb1ELb0ELb1ELb1ELb0ELb0ELb0ELb1ELb1ELb1ELb0EEENS1_21CollectiveEpilogueFwdINS6_IJSA_SC_SB_EEES9_SE_SG_Li384ELb1ELb1ELb1ELb0EEENS1_36VarlenDynamicPersistentTileSchedulerILi192ELi128ELi384ELi128ELb1ELb1ELb1ELb1ELb0ELb1EEEEEEEEEvNT_6ParamsE,"a",@progbits
	.sectionflags	@""
	.align	4
.nv.constant0._ZN7cutlass13device_kernelIN5flash11enable_sm90INS1_16FlashAttnFwdSm90INS1_25CollectiveMainloopFwdSm90ILi2EN4cute5tupleIJNS5_1CILi1EEES8_S8_EEENS6_IJNS7_ILi192EEENS7_ILi128EEENS7_ILi96EEEEEELi96ENS_10bfloat16_tEfNS_4arch4Sm90ELb0ELb1ELb0ELb1ELb1ELb0ELb0ELb0ELb1ELb1ELb1ELb0EEENS1_21CollectiveEpilogueFwdINS6_IJSA_SC_SB_EEES9_SE_SG_Li384ELb1ELb1ELb1ELb0EEENS1_36VarlenDynamicPersistentTileSchedulerILi192ELi128ELi384ELi128ELb1ELb1ELb1ELb1ELb0ELb1EEEEEEEEEvNT_6ParamsE:
	.zero		3328


//--------------------- .nv.constant0._ZN7cutlass13device_kernelIN5flash11enable_sm90INS1_16FlashAttnFwdSm90INS1_25CollectiveMainloopFwdSm90ILi2EN4cute5tupleIJNS5_1CILi1EEES8_S8_EEENS6_IJNS7_ILi192EEENS7_ILi128EEENS7_ILi96EEEEEELi96ENS_10bfloat16_tEfNS_4arch4Sm90ELb0ELb1ELb0ELb1ELb1ELb1ELb0ELb0ELb1ELb1ELb1ELb0EEENS1_21CollectiveEpilogueFwdINS6_IJSA_SC_SB_EEES9_SE_SG_Li384ELb1ELb1ELb1ELb0EEENS1_36VarlenDynamicPersistentTileSchedulerILi192ELi128ELi384ELi128ELb1ELb1ELb1ELb1ELb0ELb1EEEEEEEEEvNT_6ParamsE --------------------------
	.section	.nv.constant0._ZN7cutlass13device_kernelIN5flash11enable_sm90INS1_16FlashAttnFwdSm90INS1_25CollectiveMainloopFwdSm90ILi2EN4cute5tupleIJNS5_1CILi1EEES8_S8_EEENS6_IJNS7_ILi192EEENS7_ILi128EEENS7_ILi96EEEEEELi96ENS_10bfloat16_tEfNS_4arch4Sm90ELb0ELb1ELb0ELb1ELb1ELb1ELb0ELb0ELb1ELb1ELb1ELb0EEENS1_21CollectiveEpilogueFwdINS6_IJSA_SC_SB_EEES9_SE_SG_Li384ELb1ELb1ELb1ELb0EEENS1_36VarlenDynamicPersistentTileSchedulerILi192ELi128ELi384ELi128ELb1ELb1ELb1ELb1ELb0ELb1EEEEEEEEEvNT_6ParamsE,"a",@progbits
	.sectionflags	@""
	.align	4
.nv.constant0._ZN7cutlass13device_kernelIN5flash11enable_sm90INS1_16FlashAttnFwdSm90INS1_25CollectiveMainloopFwdSm90ILi2EN4cute5tupleIJNS5_1CILi1EEES8_S8_EEENS6_IJNS7_ILi192EEENS7_ILi128EEENS7_ILi96EEEEEELi96ENS_10bfloat16_tEfNS_4arch4Sm90ELb0ELb1ELb0ELb1ELb1ELb1ELb0ELb0ELb1ELb1ELb1ELb0EEENS1_21CollectiveEpilogueFwdINS6_IJSA_SC_SB_EEES9_SE_SG_Li384ELb1ELb1ELb1ELb0EEENS1_36VarlenDynamicPersistentTileSchedulerILi192ELi128ELi384ELi128ELb1ELb1ELb1ELb1ELb0ELb1EEEEEEEEEvNT_6ParamsE:
	.zero		3328


//--------------------- .nv.constant0._ZN7cutlass13device_kernelIN5flash11enable_sm90INS1_16FlashAttnFwdSm90INS1_25CollectiveMainloopFwdSm90ILi2EN4cute5tupleIJNS5_1CILi1EEES8_S8_EEENS6_IJNS7_ILi192EEENS7_ILi128EEENS7_ILi96EEEEEELi96ENS_10bfloat16_tEfNS_4arch4Sm90ELb1ELb0ELb0ELb0ELb1ELb0ELb0ELb0ELb1ELb1ELb1ELb0EEENS1_21CollectiveEpilogueFwdINS6_IJSA_SC_SB_EEES9_SE_SG_Li384ELb0ELb1ELb1ELb0EEENS1_19SingleTileSchedulerILb0ELb1ELb1ELi192EEEEEEEEEvNT_6ParamsE --------------------------
	.section	.nv.constant0._ZN7cutlass13device_kernelIN5flash11enable_sm90INS1_16FlashAttnFwdSm90INS1_25CollectiveMainloopFwdSm90ILi2EN4cute5tupleIJNS5_1CILi1EEES8_S8_EEENS6_IJNS7_ILi192EEENS7_ILi128EEENS7_ILi96EEEEEELi96ENS_10bfloat16_tEfNS_4arch4Sm90ELb1ELb0ELb0ELb0ELb1ELb0ELb0ELb0ELb1ELb1ELb1ELb0EEENS1_21CollectiveEpilogueFwdINS6_IJSA_SC_SB_EEES9_SE_SG_Li384ELb0ELb1ELb1ELb0EEENS1_19SingleTileSchedulerILb0ELb1ELb1ELi192EEEEEEEEEvNT_6ParamsE,"a",@progbits
	.sectionflags	@""
	.align	4
.nv.constant0._ZN7cutlass13device_kernelIN5flash11enable_sm90INS1_16FlashAttnFwdSm90INS1_25CollectiveMainloopFwdSm90ILi2EN4cute5tupleIJNS5_1CILi1EEES8_S8_EEENS6_IJNS7_ILi192EEENS7_ILi128EEENS7_ILi96EEEEEELi96ENS_10bfloat16_tEfNS_4arch4Sm90ELb1ELb0ELb0ELb0ELb1ELb0ELb0ELb0ELb1ELb1ELb1ELb0EEENS1_21CollectiveEpilogueFwdINS6_IJSA_SC_SB_EEES9_SE_SG_Li384ELb0ELb1ELb1ELb0EEENS1_19SingleTileSchedulerILb0ELb1ELb1ELi192EEEEEEEEEvNT_6ParamsE:
	.zero		3200


//--------------------- .nv.constant0._ZN7cutlass13device_kernelIN5flash11enable_sm90INS1_16FlashAttnFwdSm90INS1_25CollectiveMainloopFwdSm90ILi2EN4cute5tupleIJNS5_1CILi1EEES8_S8_EEENS6_IJNS7_ILi192EEENS7_ILi128EEENS7_ILi96EEEEEELi96ENS_10bfloat16_tEfNS_4arch4Sm90ELb1ELb0ELb0ELb1ELb1ELb0ELb0ELb0ELb1ELb1ELb1ELb0EEENS1_21CollectiveEpilogueFwdINS6_IJSA_SC_SB_EEES9_SE_SG_Li384ELb1ELb1ELb1ELb0EEENS1_36VarlenDynamicPersistentTileSchedulerILi192ELi128ELi384ELi128ELb1ELb1ELb1ELb1ELb1ELb1EEEEEEEEEvNT_6ParamsE --------------------------
	.section	.nv.constant0._ZN7cutlass13device_kernelIN5flash11enable_sm90INS1_16FlashAttnFwdSm90INS1_25CollectiveMainloopFwdSm90ILi2EN4cute5tupleIJNS5_1CILi1EEES8_S8_EEENS6_IJNS7_ILi192EEENS7_ILi128EEENS7_ILi96EEEEEELi96ENS_10bfloat16_tEfNS_4arch4Sm90ELb1ELb0ELb0ELb1ELb1ELb0ELb0ELb0ELb1ELb1ELb1ELb0EEENS1_21CollectiveEpilogueFwdINS6_IJSA_SC_SB_EEES9_SE_SG_Li384ELb1ELb1ELb1ELb0EEENS1_36VarlenDynamicPersistentTileSchedulerILi192ELi128ELi384ELi128ELb1ELb1ELb1ELb1ELb1ELb1EEEEEEEEEvNT_6ParamsE,"a",@progbits
	.sectionflags	@""
	.align	4
.nv.constant0._ZN7cutlass13device_kernelIN5flash11enable_sm90INS1_16FlashAttnFwdSm90INS1_25CollectiveMainloopFwdSm90ILi2EN4cute5tupleIJNS5_1CILi1EEES8_S8_EEENS6_IJNS7_ILi192EEENS7_ILi128EEENS7_ILi96EEEEEELi96ENS_10bfloat16_tEfNS_4arch4Sm90ELb1ELb0ELb0ELb1ELb1ELb0ELb0ELb0ELb1ELb1ELb1ELb0EEENS1_21CollectiveEpilogueFwdINS6_IJSA_SC_SB_EEES9_SE_SG_Li384ELb1ELb1ELb1ELb0EEENS1_36VarlenDynamicPersistentTileSchedulerILi192ELi128ELi384ELi128ELb1ELb1ELb1ELb1ELb1ELb1EEEEEEEEEvNT_6ParamsE:
	.zero		3328


//--------------------- .nv.constant0._ZN7cutlass13device_kernelIN5flash11enable_sm90INS1_16FlashAttnFwdSm90INS1_25CollectiveMainloopFwdSm90ILi2EN4cute5tupleIJNS5_1CILi1EEES8_S8_EEENS6_IJNS7_ILi192EEENS7_ILi128EEENS7_ILi96EEEEEELi96ENS_10bfloat16_tEfNS_4arch4Sm90ELb1ELb0ELb0ELb1ELb1ELb1ELb0ELb0ELb1ELb1ELb1ELb0EEENS1_21CollectiveEpilogueFwdINS6_IJSA_SC_SB_EEES9_SE_SG_Li384ELb1ELb1ELb1ELb0EEENS1_36VarlenDynamicPersistentTileSchedulerILi192ELi128ELi384ELi128ELb1ELb1ELb1ELb1ELb1ELb1EEEEEEEEEvNT_6ParamsE --------------------------
	.section	.nv.constant0._ZN7cutlass13device_kernelIN5flash11enable_sm90INS1_16FlashAttnFwdSm90INS1_25CollectiveMainloopFwdSm90ILi2EN4cute5tupleIJNS5_1CILi1EEES8_S8_EEENS6_IJNS7_ILi192EEENS7_ILi128EEENS7_ILi96EEEEEELi96ENS_10bfloat16_tEfNS_4arch4Sm90ELb1ELb0ELb0ELb1ELb1ELb1ELb0ELb0ELb1ELb1ELb1ELb0EEENS1_21CollectiveEpilogueFwdINS6_IJSA_SC_SB_EEES9_SE_SG_Li384ELb1ELb1ELb1ELb0EEENS1_36VarlenDynamicPersistentTileSchedulerILi192ELi128ELi384ELi128ELb1ELb1ELb1ELb1ELb1ELb1EEEEEEEEEvNT_6ParamsE,"a",@progbits
	.sectionflags	@""
	.align	4
.nv.constant0._ZN7cutlass13device_kernelIN5flash11enable_sm90INS1_16FlashAttnFwdSm90INS1_25CollectiveMainloopFwdSm90ILi2EN4cute5tupleIJNS5_1CILi1EEES8_S8_EEENS6_IJNS7_ILi192EEENS7_ILi128EEENS7_ILi96EEEEEELi96ENS_10bfloat16_tEfNS_4arch4Sm90ELb1ELb0ELb0ELb1ELb1ELb1ELb0ELb0ELb1ELb1ELb1ELb0EEENS1_21CollectiveEpilogueFwdINS6_IJSA_SC_SB_EEES9_SE_SG_Li384ELb1ELb1ELb1ELb0EEENS1_36VarlenDynamicPersistentTileSchedulerILi192ELi128ELi384ELi128ELb1ELb1ELb1ELb1ELb1ELb1EEEEEEEEEvNT_6ParamsE:
	.zero		3328


//--------------------- SYMBOLS --------------------------

	.type		.nv.reservedSmem.offset0,@object
	.size		.nv.reservedSmem.offset0,0x4
	.type		__assertfail,@function
